	.target	sm_90a

	.elftype	@"ET_EXEC"


//--------------------- .note.nv.tkinfo           --------------------------
	.section	.note.nv.tkinfo,"",@"SHT_NOTE"
	.sectionflags	@"SHF_NOTE_NV_TKINFO"
	.tkinfo
        /*0018*/ 	.word	0x00000002
        /*0030*/ 	.string	""
        /*0030*/ 	.string	"ptxas"
        /*0030*/ 	.string	"Cuda compilation tools, release 13.0, V13.0.88"
        /*0030*/ 	.string	"Build cuda_13.0.r13.0/compiler.36424714_0"
        /*0030*/ 	.string	"-arch sm_90a -m 64 "



//--------------------- .note.nv.cuinfo           --------------------------
	.section	.note.nv.cuinfo,"",@"SHT_NOTE"
	.sectionflags	@"SHF_NOTE_NV_CUINFO"
        /*0018*/ 	.short	0x0002
        /*001a*/ 	.short	0x005a
        /*001c*/ 	.short	0x0082
	.zero		2


//--------------------- .nv.info                  --------------------------
	.section	.nv.info,"",@"SHT_CUDA_INFO"
	.align	4


	//----- nvinfo : EIATTR_REGCOUNT
	.align		4
        /*0000*/ 	.byte	0x04, 0x2f
        /*0002*/ 	.short	(.L_25 - .L_24)
	.align		4
.L_24:
        /*0004*/ 	.word	index@(_ZN7cutlass13device_kernelIN5flash11enable_sm90INS1_16FlashAttnFwdSm90INS1_25CollectiveMainloopFwdSm90ILi2EN4cute5tupleIJNS5_1CILi1EEES8_S8_EEENS6_IJNS7_ILi128EEESA_NS7_ILi192EEEEEELi128ENS_10bfloat16_tEfNS_4arch4Sm90ELb1ELb0ELb1ELb1ELb0ELb1ELb0ELb1ELb1ELb1ELb1ELb0EEENS1_21CollectiveEpilogueFwdINS6_IJSA_SA_SA_EEES9_SD_SF_Li256ELb1ELb1ELb1ELb0EEENS1_36VarlenDynamicPersistentTileSchedulerILi128ELi128ELi256ELi128ELb1ELb1ELb1ELb1ELb1ELb1EEEEEEEEEvNT_6ParamsE)
        /*0008*/ 	.word	0x000000a8


	//----- nvinfo : EIATTR_FRAME_SIZE
	.align		4
.L_25:
        /*000c*/ 	.byte	0x04, 0x11
        /*000e*/ 	.short	(.L_27 - .L_26)
	.align		4
.L_26:
        /*0010*/ 	.word	index@(_ZN7cutlass13device_kernelIN5flash11enable_sm90INS1_16FlashAttnFwdSm90INS1_25CollectiveMainloopFwdSm90ILi2EN4cute5tupleIJNS5_1CILi1EEES8_S8_EEENS6_IJNS7_ILi128EEESA_NS7_ILi192EEEEEELi128ENS_10bfloat16_tEfNS_4arch4Sm90ELb1ELb0ELb1ELb1ELb0ELb1ELb0ELb1ELb1ELb1ELb1ELb0EEENS1_21CollectiveEpilogueFwdINS6_IJSA_SA_SA_EEES9_SD_SF_Li256ELb1ELb1ELb1ELb0EEENS1_36VarlenDynamicPersistentTileSchedulerILi128ELi128ELi256ELi128ELb1ELb1ELb1ELb1ELb1ELb1EEEEEEEEEvNT_6ParamsE)
        /*0014*/ 	.word	0x000000b0


	//----- nvinfo : EIATTR_REGCOUNT
	.align		4
.L_27:
        /*0018*/ 	.byte	0x04, 0x2f
        /*001a*/ 	.short	(.L_29 - .L_28)
	.align		4
.L_28:
        /*001c*/ 	.word	index@(_ZN7cutlass13device_kernelIN5flash11enable_sm90INS1_16FlashAttnFwdSm90INS1_25CollectiveMainloopFwdSm90ILi2EN4cute5tupleIJNS5_1CILi1EEES8_S8_EEENS6_IJNS7_ILi128EEESA_NS7_ILi192EEEEEELi128ENS_10bfloat16_tEfNS_4arch4Sm90ELb1ELb0ELb1ELb1ELb0ELb0ELb0ELb1ELb1ELb1ELb1ELb0EEENS1_21CollectiveEpilogueFwdINS6_IJSA_SA_SA_EEES9_SD_SF_Li256ELb1ELb1ELb1ELb0EEENS1_36VarlenDynamicPersistentTileSchedulerILi128ELi128ELi256ELi128ELb1ELb1ELb1ELb1ELb1ELb1EEEEEEEEEvNT_6ParamsE)
        /*0020*/ 	.word	0x000000a8


	//----- nvinfo : EIATTR_FRAME_SIZE
	.align		4
.L_29:
        /*0024*/ 	.byte	0x04, 0x11
        /*0026*/ 	.short	(.L_31 - .L_30)
	.align		4
.L_30:
        /*0028*/ 	.word	index@(_ZN7cutlass13device_kernelIN5flash11enable_sm90INS1_16FlashAttnFwdSm90INS1_25CollectiveMainloopFwdSm90ILi2EN4cute5tupleIJNS5_1CILi1EEES8_S8_EEENS6_IJNS7_ILi128EEESA_NS7_ILi192EEEEEELi128ENS_10bfloat16_tEfNS_4arch4Sm90ELb1ELb0ELb1ELb1ELb0ELb0ELb0ELb1ELb1ELb1ELb1ELb0EEENS1_21CollectiveEpilogueFwdINS6_IJSA_SA_SA_EEES9_SD_SF_Li256ELb1ELb1ELb1ELb0EEENS1_36VarlenDynamicPersistentTileSchedulerILi128ELi128ELi256ELi128ELb1ELb1ELb1ELb1ELb1ELb1EEEEEEEEEvNT_6ParamsE)
        /*002c*/ 	.word	0x00000068


	//----- nvinfo : EIATTR_REGCOUNT
	.align		4
.L_31:
        /*0030*/ 	.byte	0x04, 0x2f
        /*0032*/ 	.short	(.L_33 - .L_32)
	.align		4
.L_32:
        /*0034*/ 	.word	index@(_ZN7cutlass13device_kernelIN5flash11enable_sm90INS1_16FlashAttnFwdSm90INS1_25CollectiveMainloopFwdSm90ILi2EN4cute5tupleIJNS5_1CILi1EEES8_S8_EEENS6_IJNS7_ILi128EEESA_NS7_ILi192EEEEEELi128ENS_10bfloat16_tEfNS_4arch4Sm90ELb1ELb0ELb1ELb0ELb0ELb0ELb0ELb1ELb1ELb1ELb1ELb0EEENS1_21CollectiveEpilogueFwdINS6_IJSA_SA_SA_EEES9_SD_SF_Li256ELb0ELb1ELb1ELb0EEENS1_19SingleTileSchedulerILb0ELb1ELb1ELi128EEEEEEEEEvNT_6ParamsE)
        /*0038*/ 	.word	0x000000a8


	//----- nvinfo : EIATTR_FRAME_SIZE
	.align		4
.L_33:
        /*003c*/ 	.byte	0x04, 0x11
        /*003e*/ 	.short	(.L_35 - .L_34)
	.align		4
.L_34:
        /*0040*/ 	.word	index@(_ZN7cutlass13device_kernelIN5flash11enable_sm90INS1_16FlashAttnFwdSm90INS1_25CollectiveMainloopFwdSm90ILi2EN4cute5tupleIJNS5_1CILi1EEES8_S8_EEENS6_IJNS7_ILi128EEESA_NS7_ILi192EEEEEELi128ENS_10bfloat16_tEfNS_4arch4Sm90ELb1ELb0ELb1ELb0ELb0ELb0ELb0ELb1ELb1ELb1ELb1ELb0EEENS1_21CollectiveEpilogueFwdINS6_IJSA_SA_SA_EEES9_SD_SF_Li256ELb0ELb1ELb1ELb0EEENS1_19SingleTileSchedulerILb0ELb1ELb1ELi128EEEEEEEEEvNT_6ParamsE)
        /*0044*/ 	.word	0x00000018


	//----- nvinfo : EIATTR_REGCOUNT
	.align		4
.L_35:
        /*0048*/ 	.byte	0x04, 0x2f
        /*004a*/ 	.short	(.L_37 - .L_36)
	.align		4
.L_36:
        /*004c*/ 	.word	index@(_ZN7cutlass13device_kernelIN5flash11enable_sm90INS1_16FlashAttnFwdSm90INS1_25CollectiveMainloopFwdSm90ILi2EN4cute5tupleIJNS5_1CILi1EEES8_S8_EEENS6_IJNS7_ILi128EEENS7_ILi96EEENS7_ILi192EEEEEELi128ENS_10bfloat16_tEfNS_4arch4Sm90ELb0ELb1ELb1ELb1ELb0ELb1ELb0ELb1ELb1ELb1ELb1ELb0EEENS1_21CollectiveEpilogueFwdINS6_IJSA_SA_SB_EEES9_SE_SG_Li256ELb1ELb1ELb1ELb0EEENS1_36VarlenDynamicPersistentTileSchedulerILi128ELi96ELi256ELi128ELb1ELb1ELb1ELb1ELb0ELb1EEEEEEEEEvNT_6ParamsE)
        /*0050*/ 	.word	0x000000a8


	//----- nvinfo : EIATTR_FRAME_SIZE
	.align		4
.L_37:
        /*0054*/ 	.byte	0x04, 0x11
        /*0056*/ 	.short	(.L_39 - .L_38)
	.align		4
.L_38:
        /*0058*/ 	.word	index@(_ZN7cutlass13device_kernelIN5flash11enable_sm90INS1_16FlashAttnFwdSm90INS1_25CollectiveMainloopFwdSm90ILi2EN4cute5tupleIJNS5_1CILi1EEES8_S8_EEENS6_IJNS7_ILi128EEENS7_ILi96EEENS7_ILi192EEEEEELi128ENS_10bfloat16_tEfNS_4arch4Sm90ELb0ELb1ELb1ELb1ELb0ELb1ELb0ELb1ELb1ELb1ELb1ELb0EEENS1_21CollectiveEpilogueFwdINS6_IJSA_SA_SB_EEES9_SE_SG_Li256ELb1ELb1ELb1ELb0EEENS1_36VarlenDynamicPersistentTileSchedulerILi128ELi96ELi256ELi128ELb1ELb1ELb1ELb1ELb0ELb1EEEEEEEEEvNT_6ParamsE)
        /*005c*/ 	.word	0x00000098


	//----- nvinfo : EIATTR_REGCOUNT
	.align		4
.L_39:
        /*0060*/ 	.byte	0x04, 0x2f
        /*0062*/ 	.short	(.L_41 - .L_40)
	.align		4
.L_40:
        /*0064*/ 	.word	index@(_ZN7cutlass13device_kernelIN5flash11enable_sm90INS1_16FlashAttnFwdSm90INS1_25CollectiveMainloopFwdSm90ILi2EN4cute5tupleIJNS5_1CILi1EEES8_S8_EEENS6_IJNS7_ILi128EEENS7_ILi96EEENS7_ILi192EEEEEELi128ENS_10bfloat16_tEfNS_4arch4Sm90ELb0ELb1ELb1ELb1ELb0ELb0ELb0ELb1ELb1ELb1ELb1ELb0EEENS1_21CollectiveEpilogueFwdINS6_IJSA_SA_SB_EEES9_SE_SG_Li256ELb1ELb1ELb1ELb0EEENS1_36VarlenDynamicPersistentTileSchedulerILi128ELi96ELi256ELi128ELb1ELb1ELb1ELb1ELb0ELb1EEEEEEEEEvNT_6ParamsE)
        /*0068*/ 	.word	0x000000a8


	//----- nvinfo : EIATTR_FRAME_SIZE
	.align		4
.L_41:
        /*006c*/ 	.byte	0x04, 0x11
        /*006e*/ 	.short	(.L_43 - .L_42)
	.align		4
.L_42:
        /*0070*/ 	.word	index@(_ZN7cutlass13device_kernelIN5flash11enable_sm90INS1_16FlashAttnFwdSm90INS1_25CollectiveMainloopFwdSm90ILi2EN4cute5tupleIJNS5_1CILi1EEES8_S8_EEENS6_IJNS7_ILi128EEENS7_ILi96EEENS7_ILi192EEEEEELi128ENS_10bfloat16_tEfNS_4arch4Sm90ELb0ELb1ELb1ELb1ELb0ELb0ELb0ELb1ELb1ELb1ELb1ELb0EEENS1_21CollectiveEpilogueFwdINS6_IJSA_SA_SB_EEES9_SE_SG_Li256ELb1ELb1ELb1ELb0EEENS1_36VarlenDynamicPersistentTileSchedulerILi128ELi96ELi256ELi128ELb1ELb1ELb1ELb1ELb0ELb1EEEEEEEEEvNT_6ParamsE)
        /*0074*/ 	.word	0x00000060


	//----- nvinfo : EIATTR_REGCOUNT
	.align		4
.L_43:
        /*0078*/ 	.byte	0x04, 0x2f
        /*007a*/ 	.short	(.L_45 - .L_44)
	.align		4
.L_44:
        /*007c*/ 	.word	index@(_ZN7cutlass13device_kernelIN5flash11enable_sm90INS1_16FlashAttnFwdSm90INS1_25CollectiveMainloopFwdSm90ILi2EN4cute5tupleIJNS5_1CILi1EEES8_S8_EEENS6_IJNS7_ILi128EEENS7_ILi96EEENS7_ILi192EEEEEELi128ENS_10bfloat16_tEfNS_4arch4Sm90ELb0ELb1ELb1ELb0ELb0ELb0ELb0ELb1ELb1ELb1ELb1ELb0EEENS1_21CollectiveEpilogueFwdINS6_IJSA_SA_SB_EEES9_SE_SG_Li256ELb0ELb1ELb1ELb0EEENS1_19SingleTileSchedulerILb0ELb1ELb1ELi128EEEEEEEEEvNT_6ParamsE)
        /*0080*/ 	.word	0x000000a8


	//----- nvinfo : EIATTR_FRAME_SIZE
	.align		4
.L_45:
        /*0084*/ 	.byte	0x04, 0x11
        /*0086*/ 	.short	(.L_47 - .L_46)
	.align		4
.L_46:
        /*0088*/ 	.word	index@(_ZN7cutlass13device_kernelIN5flash11enable_sm90INS1_16FlashAttnFwdSm90INS1_25CollectiveMainloopFwdSm90ILi2EN4cute5tupleIJNS5_1CILi1EEES8_S8_EEENS6_IJNS7_ILi128EEENS7_ILi96EEENS7_ILi192EEEEEELi128ENS_10bfloat16_tEfNS_4arch4Sm90ELb0ELb1ELb1ELb0ELb0ELb0ELb0ELb1ELb1ELb1ELb1ELb0EEENS1_21CollectiveEpilogueFwdINS6_IJSA_SA_SB_EEES9_SE_SG_Li256ELb0ELb1ELb1ELb0EEENS1_19SingleTileSchedulerILb0ELb1ELb1ELi128EEEEEEEEEvNT_6ParamsE)
        /*008c*/ 	.word	0x00000018


	//----- nvinfo : EIATTR_REGCOUNT
	.align		4
.L_47:
        /*0090*/ 	.byte	0x04, 0x2f
        /*0092*/ 	.short	(.L_49 - .L_48)
	.align		4
.L_48:
        /*0094*/ 	.word	index@(_ZN7cutlass13device_kernelIN5flash11enable_sm90INS1_16FlashAttnFwdSm90INS1_25CollectiveMainloopFwdSm90ILi2EN4cute5tupleIJNS5_1CILi1EEES8_S8_EEENS6_IJNS7_ILi128EEESA_NS7_ILi192EEEEEELi128ENS_10bfloat16_tEfNS_4arch4Sm90ELb0ELb0ELb1ELb1ELb0ELb1ELb0ELb1ELb1ELb1ELb1ELb0EEENS1_21CollectiveEpilogueFwdINS6_IJSA_SA_SA_EEES9_SD_SF_Li256ELb1ELb1ELb1ELb0EEENS1_36VarlenDynamicPersistentTileSchedulerILi128ELi128ELi256ELi128ELb1ELb1ELb1ELb0ELb1ELb1EEEEEEEEEvNT_6ParamsE)
        /*0098*/ 	.word	0x000000a8


	//----- nvinfo : EIATTR_FRAME_SIZE
	.align		4
.L_49:
        /*009c*/ 	.byte	0x04, 0x11
        /*009e*/ 	.short	(.L_51 - .L_50)
	.align		4
.L_50:
        /*00a0*/ 	.word	index@(_ZN7cutlass13device_kernelIN5flash11enable_sm90INS1_16FlashAttnFwdSm90INS1_25CollectiveMainloopFwdSm90ILi2EN4cute5tupleIJNS5_1CILi1EEES8_S8_EEENS6_IJNS7_ILi128EEESA_NS7_ILi192EEEEEELi128ENS_10bfloat16_tEfNS_4arch4Sm90ELb0ELb0ELb1ELb1ELb0ELb1ELb0ELb1ELb1ELb1ELb1ELb0EEENS1_21CollectiveEpilogueFwdINS6_IJSA_SA_SA_EEES9_SD_SF_Li256ELb1ELb1ELb1ELb0EEENS1_36VarlenDynamicPersistentTileSchedulerILi128ELi128ELi256ELi128ELb1ELb1ELb1ELb0ELb1ELb1EEEEEEEEEvNT_6ParamsE)
        /*00a4*/ 	.word	0x000000a8


	//----- nvinfo : EIATTR_REGCOUNT
	.align		4
.L_51:
        /*00a8*/ 	.byte	0x04, 0x2f
        /*00aa*/ 	.short	(.L_53 - .L_52)
	.align		4
.L_52:
        /*00ac*/ 	.word	index@(_ZN7cutlass13device_kernelIN5flash11enable_sm90INS1_16FlashAttnFwdSm90INS1_25CollectiveMainloopFwdSm90ILi2EN4cute5tupleIJNS5_1CILi1EEES8_S8_EEENS6_IJNS7_ILi128EEESA_NS7_ILi192EEEEEELi128ENS_10bfloat16_tEfNS_4arch4Sm90ELb0ELb0ELb1ELb1ELb0ELb0ELb0ELb1ELb1ELb1ELb1ELb0EEENS1_21CollectiveEpilogueFwdINS6_IJSA_SA_SA_EEES9_SD_SF_Li256ELb1ELb1ELb1ELb0EEENS1_36VarlenDynamicPersistentTileSchedulerILi128ELi128ELi256ELi128ELb1ELb1ELb1ELb0ELb1ELb1EEEEEEEEEvNT_6ParamsE)
        /*00b0*/ 	.word	0x000000a8


	//----- nvinfo : EIATTR_FRAME_SIZE
	.align		4
.L_53:
        /*00b4*/ 	.byte	0x04, 0x11
        /*00b6*/ 	.short	(.L_55 - .L_54)
	.align		4
.L_54:
        /*00b8*/ 	.word	index@(_ZN7cutlass13device_kernelIN5flash11enable_sm90INS1_16FlashAttnFwdSm90INS1_25CollectiveMainloopFwdSm90ILi2EN4cute5tupleIJNS5_1CILi1EEES8_S8_EEENS6_IJNS7_ILi128EEESA_NS7_ILi192EEEEEELi128ENS_10bfloat16_tEfNS_4arch4Sm90ELb0ELb0ELb1ELb1ELb0ELb0ELb0ELb1ELb1ELb1ELb1ELb0EEENS1_21CollectiveEpilogueFwdINS6_IJSA_SA_SA_EEES9_SD_SF_Li256ELb1ELb1ELb1ELb0EEENS1_36VarlenDynamicPersistentTileSchedulerILi128ELi128ELi256ELi128ELb1ELb1ELb1ELb0ELb1ELb1EEEEEEEEEvNT_6ParamsE)
        /*00bc*/ 	.word	0x00000068


	//----- nvinfo : EIATTR_REGCOUNT
	.align		4
.L_55:
        /*00c0*/ 	.byte	0x04, 0x2f
        /*00c2*/ 	.short	(.L_57 - .L_56)
	.align		4
.L_56:
        /*00c4*/ 	.word	index@(_ZN7cutlass13device_kernelIN5flash11enable_sm90INS1_16FlashAttnFwdSm90INS1_25CollectiveMainloopFwdSm90ILi2EN4cute5tupleIJNS5_1CILi1EEES8_S8_EEENS6_IJNS7_ILi128EEESA_NS7_ILi192EEEEEELi128ENS_10bfloat16_tEfNS_4arch4Sm90ELb0ELb0ELb1ELb0ELb0ELb0ELb0ELb1ELb1ELb1ELb1ELb0EEENS1_21CollectiveEpilogueFwdINS6_IJSA_SA_SA_EEES9_SD_SF_Li256ELb0ELb1ELb1ELb0EEENS1_19SingleTileSchedulerILb0ELb1ELb1ELi128EEEEEEEEEvNT_6ParamsE)
        /*00c8*/ 	.word	0x000000a8


	//----- nvinfo : EIATTR_FRAME_SIZE
	.align		4
.L_57:
        /*00cc*/ 	.byte	0x04, 0x11
        /*00ce*/ 	.short	(.L_59 - .L_58)
	.align		4
.L_58:
        /*00d0*/ 	.word	index@(_ZN7cutlass13device_kernelIN5flash11enable_sm90INS1_16FlashAttnFwdSm90INS1_25CollectiveMainloopFwdSm90ILi2EN4cute5tupleIJNS5_1CILi1EEES8_S8_EEENS6_IJNS7_ILi128EEESA_NS7_ILi192EEEEEELi128ENS_10bfloat16_tEfNS_4arch4Sm90ELb0ELb0ELb1ELb0ELb0ELb0ELb0ELb1ELb1ELb1ELb1ELb0EEENS1_21CollectiveEpilogueFwdINS6_IJSA_SA_SA_EEES9_SD_SF_Li256ELb0ELb1ELb1ELb0EEENS1_19SingleTileSchedulerILb0ELb1ELb1ELi128EEEEEEEEEvNT_6ParamsE)
        /*00d4*/ 	.word	0x00000018


	//----- nvinfo : EIATTR_MIN_STACK_SIZE
	.align		4
.L_59:
        /*00d8*/ 	.byte	0x04, 0x12
        /*00da*/ 	.short	(.L_61 - .L_60)
	.align		4
.L_60:
        /*00dc*/ 	.word	index@(_ZN7cutlass13device_kernelIN5flash11enable_sm90INS1_16FlashAttnFwdSm90INS1_25CollectiveMainloopFwdSm90ILi2EN4cute5tupleIJNS5_1CILi1EEES8_S8_EEENS6_IJNS7_ILi128EEESA_NS7_ILi192EEEEEELi128ENS_10bfloat16_tEfNS_4arch4Sm90ELb0ELb0ELb1ELb0ELb0ELb0ELb0ELb1ELb1ELb1ELb1ELb0EEENS1_21CollectiveEpilogueFwdINS6_IJSA_SA_SA_EEES9_SD_SF_Li256ELb0ELb1ELb1ELb0EEENS1_19SingleTileSchedulerILb0ELb1ELb1ELi128EEEEEEEEEvNT_6ParamsE)
        /*00e0*/ 	.word	0x00000018


	//----- nvinfo : EIATTR_MIN_STACK_SIZE
	.align		4
.L_61:
        /*00e4*/ 	.byte	0x04, 0x12
        /*00e6*/ 	.short	(.L_63 - .L_62)
	.align		4
.L_62:
        /*00e8*/ 	.word	index@(_ZN7cutlass13device_kernelIN5flash11enable_sm90INS1_16FlashAttnFwdSm90INS1_25CollectiveMainloopFwdSm90ILi2EN4cute5tupleIJNS5_1CILi1EEES8_S8_EEENS6_IJNS7_ILi128EEESA_NS7_ILi192EEEEEELi128ENS_10bfloat16_tEfNS_4arch4Sm90ELb0ELb0ELb1ELb1ELb0ELb0ELb0ELb1ELb1ELb1ELb1ELb0EEENS1_21CollectiveEpilogueFwdINS6_IJSA_SA_SA_EEES9_SD_SF_Li256ELb1ELb1ELb1ELb0EEENS1_36VarlenDynamicPersistentTileSchedulerILi128ELi128ELi256ELi128ELb1ELb1ELb1ELb0ELb1ELb1EEEEEEEEEvNT_6ParamsE)
        /*00ec*/ 	.word	0x00000068


	//----- nvinfo : EIATTR_MIN_STACK_SIZE
	.align		4
.L_63:
        /*00f0*/ 	.byte	0x04, 0x12
        /*00f2*/ 	.short	(.L_65 - .L_64)
	.align		4
.L_64:
        /*00f4*/ 	.word	index@(_ZN7cutlass13device_kernelIN5flash11enable_sm90INS1_16FlashAttnFwdSm90INS1_25CollectiveMainloopFwdSm90ILi2EN4cute5tupleIJNS5_1CILi1EEES8_S8_EEENS6_IJNS7_ILi128EEESA_NS7_ILi192EEEEEELi128ENS_10bfloat16_tEfNS_4arch4Sm90ELb0ELb0ELb1ELb1ELb0ELb1ELb0ELb1ELb1ELb1ELb1ELb0EEENS1_21CollectiveEpilogueFwdINS6_IJSA_SA_SA_EEES9_SD_SF_Li256ELb1ELb1ELb1ELb0EEENS1_36VarlenDynamicPersistentTileSchedulerILi128ELi128ELi256ELi128ELb1ELb1ELb1ELb0ELb1ELb1EEEEEEEEEvNT_6ParamsE)
        /*00f8*/ 	.word	0x000000a8


	//----- nvinfo : EIATTR_MIN_STACK_SIZE
	.align		4
.L_65:
        /*00fc*/ 	.byte	0x04, 0x12
        /*00fe*/ 	.short	(.L_67 - .L_66)
	.align		4
.L_66:
        /*0100*/ 	.word	index@(_ZN7cutlass13device_kernelIN5flash11enable_sm90INS1_16FlashAttnFwdSm90INS1_25CollectiveMainloopFwdSm90ILi2EN4cute5tupleIJNS5_1CILi1EEES8_S8_EEENS6_IJNS7_ILi128EEENS7_ILi96EEENS7_ILi192EEEEEELi128ENS_10bfloat16_tEfNS_4arch4Sm90ELb0ELb1ELb1ELb0ELb0ELb0ELb0ELb1ELb1ELb1ELb1ELb0EEENS1_21CollectiveEpilogueFwdINS6_IJSA_SA_SB_EEES9_SE_SG_Li256ELb0ELb1ELb1ELb0EEENS1_19SingleTileSchedulerILb0ELb1ELb1ELi128EEEEEEEEEvNT_6ParamsE)
        /*0104*/ 	.word	0x00000018


	//----- nvinfo : EIATTR_MIN_STACK_SIZE
	.align		4
.L_67:
        /*0108*/ 	.byte	0x04, 0x12
        /*010a*/ 	.short	(.L_69 - .L_68)
	.align		4
.L_68:
        /*010c*/ 	.word	index@(_ZN7cutlass13device_kernelIN5flash11enable_sm90INS1_16FlashAttnFwdSm90INS1_25CollectiveMainloopFwdSm90ILi2EN4cute5tupleIJNS5_1CILi1EEES8_S8_EEENS6_IJNS7_ILi128EEENS7_ILi96EEENS7_ILi192EEEEEELi128ENS_10bfloat16_tEfNS_4arch4Sm90ELb0ELb1ELb1ELb1ELb0ELb0ELb0ELb1ELb1ELb1ELb1ELb0EEENS1_21CollectiveEpilogueFwdINS6_IJSA_SA_SB_EEES9_SE_SG_Li256ELb1ELb1ELb1ELb0EEENS1_36VarlenDynamicPersistentTileSchedulerILi128ELi96ELi256ELi128ELb1ELb1ELb1ELb1ELb0ELb1EEEEEEEEEvNT_6ParamsE)
        /*0110*/ 	.word	0x00000060


	//----- nvinfo : EIATTR_MIN_STACK_SIZE
	.align		4
.L_69:
        /*0114*/ 	.byte	0x04, 0x12
        /*0116*/ 	.short	(.L_71 - .L_70)
	.align		4
.L_70:
        /*0118*/ 	.word	index@(_ZN7cutlass13device_kernelIN5flash11enable_sm90INS1_16FlashAttnFwdSm90INS1_25CollectiveMainloopFwdSm90ILi2EN4cute5tupleIJNS5_1CILi1EEES8_S8_EEENS6_IJNS7_ILi128EEENS7_ILi96EEENS7_ILi192EEEEEELi128ENS_10bfloat16_tEfNS_4arch4Sm90ELb0ELb1ELb1ELb1ELb0ELb1ELb0ELb1ELb1ELb1ELb1ELb0EEENS1_21CollectiveEpilogueFwdINS6_IJSA_SA_SB_EEES9_SE_SG_Li256ELb1ELb1ELb1ELb0EEENS1_36VarlenDynamicPersistentTileSchedulerILi128ELi96ELi256ELi128ELb1ELb1ELb1ELb1ELb0ELb1EEEEEEEEEvNT_6ParamsE)
        /*011c*/ 	.word	0x00000098


	//----- nvinfo : EIATTR_MIN_STACK_SIZE
	.align		4
.L_71:
        /*0120*/ 	.byte	0x04, 0x12
        /*0122*/ 	.short	(.L_73 - .L_72)
	.align		4
.L_72:
        /*0124*/ 	.word	index@(_ZN7cutlass13device_kernelIN5flash11enable_sm90INS1_16FlashAttnFwdSm90INS1_25CollectiveMainloopFwdSm90ILi2EN4cute5tupleIJNS5_1CILi1EEES8_S8_EEENS6_IJNS7_ILi128EEESA_NS7_ILi192EEEEEELi128ENS_10bfloat16_tEfNS_4arch4Sm90ELb1ELb0ELb1ELb0ELb0ELb0ELb0ELb1ELb1ELb1ELb1ELb0EEENS1_21CollectiveEpilogueFwdINS6_IJSA_SA_SA_EEES9_SD_SF_Li256ELb0ELb1ELb1ELb0EEENS1_19SingleTileSchedulerILb0ELb1ELb1ELi128EEEEEEEEEvNT_6ParamsE)
        /*0128*/ 	.word	0x00000018


	//----- nvinfo : EIATTR_MIN_STACK_SIZE
	.align		4
.L_73:
        /*012c*/ 	.byte	0x04, 0x12
        /*012e*/ 	.short	(.L_75 - .L_74)
	.align		4
.L_74:
        /*0130*/ 	.word	index@(_ZN7cutlass13device_kernelIN5flash11enable_sm90INS1_16FlashAttnFwdSm90INS1_25CollectiveMainloopFwdSm90ILi2EN4cute5tupleIJNS5_1CILi1EEES8_S8_EEENS6_IJNS7_ILi128EEESA_NS7_ILi192EEEEEELi128ENS_10bfloat16_tEfNS_4arch4Sm90ELb1ELb0ELb1ELb1ELb0ELb0ELb0ELb1ELb1ELb1ELb1ELb0EEENS1_21CollectiveEpilogueFwdINS6_IJSA_SA_SA_EEES9_SD_SF_Li256ELb1ELb1ELb1ELb0EEENS1_36VarlenDynamicPersistentTileSchedulerILi128ELi128ELi256ELi128ELb1ELb1ELb1ELb1ELb1ELb1EEEEEEEEEvNT_6ParamsE)
        /*0134*/ 	.word	0x00000068


	//----- nvinfo : EIATTR_MIN_STACK_SIZE
	.align		4
.L_75:
        /*0138*/ 	.byte	0x04, 0x12
        /*013a*/ 	.short	(.L_77 - .L_76)
	.align		4
.L_76:
        /*013c*/ 	.word	index@(_ZN7cutlass13device_kernelIN5flash11enable_sm90INS1_16FlashAttnFwdSm90INS1_25CollectiveMainloopFwdSm90ILi2EN4cute5tupleIJNS5_1CILi1EEES8_S8_EEENS6_IJNS7_ILi128EEESA_NS7_ILi192EEEEEELi128ENS_10bfloat16_tEfNS_4arch4Sm90ELb1ELb0ELb1ELb1ELb0ELb1ELb0ELb1ELb1ELb1ELb1ELb0EEENS1_21CollectiveEpilogueFwdINS6_IJSA_SA_SA_EEES9_SD_SF_Li256ELb1ELb1ELb1ELb0EEENS1_36VarlenDynamicPersistentTileSchedulerILi128ELi128ELi256ELi128ELb1ELb1ELb1ELb1ELb1ELb1EEEEEEEEEvNT_6ParamsE)
        /*0140*/ 	.word	0x000000b0
.L_77:


//--------------------- .nv.compat                --------------------------
	.section	.nv.compat,"",@"SHT_CUDA_COMPAT_INFO"
	.align	4
        /*0000*/ 	.byte	0x02, 0x09, 0x01, 0x00, 0x02, 0x02, 0x04, 0x00, 0x02, 0x05, 0x05, 0x00, 0x03, 0x07, 0x01, 0x01
        /*0010*/ 	.byte	0x02, 0x03, 0x01, 0x00, 0x02, 0x06, 0x01, 0x00, 0x04, 0x0b, 0x08, 0x00, 0x00, 0x00, 0x00, 0x00
        /*0020*/ 	.byte	0x00, 0x00, 0x00, 0x00


//--------------------- .nv.info._ZN7cutlass13device_kernelIN5flash11enable_sm90INS1_16FlashAttnFwdSm90INS1_25CollectiveMainloopFwdSm90ILi2EN4cute5tupleIJNS5_1CILi1EEES8_S8_EEENS6_IJNS7_ILi128EEESA_NS7_ILi192EEEEEELi128ENS_10bfloat16_tEfNS_4arch4Sm90ELb0ELb0ELb1ELb0ELb0ELb0ELb0ELb1ELb1ELb1ELb1ELb0EEENS1_21CollectiveEpilogueFwdINS6_IJSA_SA_SA_EEES9_SD_SF_Li256ELb0ELb1ELb1ELb0EEENS1_19SingleTileSchedulerILb0ELb1ELb1ELi128EEEEEEEEEvNT_6ParamsE --------------------------
	.section	.nv.info._ZN7cutlass13device_kernelIN5flash11enable_sm90INS1_16FlashAttnFwdSm90INS1_25CollectiveMainloopFwdSm90ILi2EN4cute5tupleIJNS5_1CILi1EEES8_S8_EEENS6_IJNS7_ILi128EEESA_NS7_ILi192EEEEEELi128ENS_10bfloat16_tEfNS_4arch4Sm90ELb0ELb0ELb1ELb0ELb0ELb0ELb0ELb1ELb1ELb1ELb1ELb0EEENS1_21CollectiveEpilogueFwdINS6_IJSA_SA_SA_EEES9_SD_SF_Li256ELb0ELb1ELb1ELb0EEENS1_19SingleTileSchedulerILb0ELb1ELb1ELi128EEEEEEEEEvNT_6ParamsE,"",@"SHT_CUDA_INFO"
	.sectionflags	@""
	.align	4


	//----- nvinfo : EIATTR_CUDA_API_VERSION
	.align		4
        /*0000*/ 	.byte	0x04, 0x37
        /*0002*/ 	.short	(.L_79 - .L_78)
.L_78:
        /*0004*/ 	.word	0x00000082


	//----- nvinfo : EIATTR_KPARAM_INFO
	.align		4
.L_79:
        /*0008*/ 	.byte	0x04, 0x17
        /*000a*/ 	.short	(.L_81 - .L_80)
.L_80:
        /*000c*/ 	.word	0x00000000
        /*0010*/ 	.short	0x0000
        /*0012*/ 	.short	0x0070
        /*0014*/ 	.byte	0x00, 0xf0, 0x01, 0x28


	//----- nvinfo : EIATTR_SPARSE_MMA_MASK
	.align		4
.L_81:
        /*0018*/ 	.byte	0x03, 0x50
        /*001a*/ 	.short	0x0000


	//----- nvinfo : EIATTR_MAXREG_COUNT
	.align		4
        /*001c*/ 	.byte	0x03, 0x1b
        /*001e*/ 	.short	0x00a8


	//----- nvinfo : EIATTR_NUM_BARRIERS
	.align		4
        /*0020*/ 	.byte	0x02, 0x4c
        /*0022*/ 	.byte	0x09
	.zero		1


	//----- nvinfo : EIATTR_EXTERNS
	.align		4
        /*0024*/ 	.byte	0x04, 0x0f
        /*0026*/ 	.short	(.L_83 - .L_82)


	//   ....[0]....
	.align		4
.L_82:
        /*0028*/ 	.word	index@(__assertfail)


	//----- nvinfo : EIATTR_ANNOTATIONS
	.align		4
.L_83:
        /*002c*/ 	.byte	0x04, 0x55
        /*002e*/ 	.short	(.L_85 - .L_84)


	//   ....[0]....
.L_84:
        /*0030*/ 	.word	0x00000001
        /*0034*/ 	.byte	0x40, 0x09, 0x00, 0x00, 0x01, 0x00, 0x00, 0x00, 0x10, 0x12, 0x00, 0x00, 0x01, 0x00, 0x00, 0x00
        /* <DEDUP_REMOVED lines=9> */
        /*00d4*/ 	.byte	0xa0, 0xc6, 0x00, 0x00, 0x01, 0x00, 0x00, 0x00, 0xb0, 0xcb, 0x00, 0x00


	//----- nvinfo : EIATTR_MERCURY_ISA_VERSION
	.align		4
.L_85:
        /*00e0*/ 	.byte	0x03, 0x5f
        /*00e2*/ 	.short	0x0101


	//----- nvinfo : EIATTR_INT_WARP_WIDE_INSTR_OFFSETS
	.align		4
        /*00e4*/ 	.byte	0x04, 0x31
        /*00e6*/ 	.short	(.L_87 - .L_86)


	//   ....[0]....
.L_86:
        /*00e8*/ 	.word	0x00000120


	//   ....[1]....
        /*00ec*/ 	.word	0x00000160


	//   ....[2]....
        /*00f0*/ 	.word	0x00000220


	//----- nvinfo : EIATTR_COOP_GROUP_MASK_REGIDS
	.align		4
.L_87:
        /*00f4*/ 	.byte	0x04, 0x29
        /*00f6*/ 	.short	(.L_89 - .L_88)


	//   ....[0]....
.L_88:
        /*00f8*/ 	.word	0xffffffff


	//   ....[1]....
        /*00fc*/ 	.word	0xffffffff


	//   ....[2]....
        /*0100*/ 	.word	0xffffffff


	//   ....[3]....
        /*0104*/ 	.word	0xffffffff


	//   ....[4]....
        /*0108*/ 	.word	0xffffffff


	//   ....[5]....
        /*010c*/ 	.word	0xffffffff


	//   ....[6]....
        /*0110*/ 	.word	0xffffffff


	//   ....[7]....
        /*0114*/ 	.word	0xffffffff


	//   ....[8]....
        /*0118*/ 	.word	0xffffffff


	//   ....[9]....
        /*011c*/ 	.word	0xffffffff


	//   ....[10]....
        /*0120*/ 	.word	0xffffffff


	//   ....[11]....
        /*0124*/ 	.word	0xffffffff


	//   ....[12]....
        /*0128*/ 	.word	0xffffffff


	//   ....[13]....
        /*012c*/ 	.word	0xffffffff


	//   ....[14]....
        /*0130*/ 	.word	0xffffffff


	//   ....[15]....
        /*0134*/ 	.word	0xffffffff


	//   ....[16]....
        /*0138*/ 	.word	0xffffffff


	//   ....[17]....
        /*013c*/ 	.word	0xffffffff


	//   ....[18]....
        /*0140*/ 	.word	0xffffffff


	//   ....[19]....
        /*0144*/ 	.word	0xffffffff


	//   ....[20]....
        /*0148*/ 	.word	0xffffffff


	//   ....[21]....
        /*014c*/ 	.word	0xffffffff


	//   ....[22]....
        /*0150*/ 	.word	0xffffffff


	//   ....[23]....
        /*0154*/ 	.word	0xffffffff


	//   ....[24]....
        /*0158*/ 	.word	0xffffffff


	//   ....[25]....
        /*015c*/ 	.word	0xffffffff


	//   ....[26]....
        /*0160*/ 	.word	0xffffffff


	//   ....[27]....
        /*0164*/ 	.word	0xffffffff


	//   ....[28]....
        /*0168*/ 	.word	0xffffffff


	//   ....[29]....
        /*016c*/ 	.word	0xffffffff


	//   ....[30]....
        /*0170*/ 	.word	0xffffffff


	//   ....[31]....
        /*0174*/ 	.word	0xffffffff


	//   ....[32]....
        /*0178*/ 	.word	0xffffffff


	//   ....[33]....
        /*017c*/ 	.word	0xffffffff


	//   ....[34]....
        /*0180*/ 	.word	0xffffffff


	//   ....[35]....
        /*0184*/ 	.word	0xffffffff


	//   ....[36]....
        /*0188*/ 	.word	0xffffffff


	//   ....[37]....
        /*018c*/ 	.word	0xffffffff


	//   ....[38]....
        /*0190*/ 	.word	0xffffffff


	//   ....[39]....
        /*0194*/ 	.word	0xffffffff


	//   ....[40]....
        /*0198*/ 	.word	0xffffffff


	//   ....[41]....
        /*019c*/ 	.word	0xffffffff


	//   ....[42]....
        /*01a0*/ 	.word	0xffffffff


	//   ....[43]....
        /*01a4*/ 	.word	0xffffffff


	//   ....[44]....
        /*01a8*/ 	.word	0xffffffff


	//   ....[45]....
        /*01ac*/ 	.word	0xffffffff


	//   ....[46]....
        /*01b0*/ 	.word	0xffffffff


	//   ....[47]....
        /*01b4*/ 	.word	0x0500000f


	//   ....[48]....
        /*01b8*/ 	.word	0x0500000f


	//   ....[49]....
        /*01bc*/ 	.word	0x0500000f


	//   ....[50]....
        /*01c0*/ 	.word	0x0500000f


	//   ....[51]....
        /*01c4*/ 	.word	0x0500000f


	//   ....[52]....
        /*01c8*/ 	.word	0x0500000f


	//   ....[53]....
        /*01cc*/ 	.word	0x0500000f


	//   ....[54]....
        /*01d0*/ 	.word	0x0500000f


	//   ....[55]....
        /*01d4*/ 	.word	0x0500000f


	//   ....[56]....
        /*01d8*/ 	.word	0x0500000f


	//   ....[57]....
        /*01dc*/ 	.word	0x0500000f


	//   ....[58]....
        /*01e0*/ 	.word	0x0500000f


	//   ....[59]....
        /*01e4*/ 	.word	0x0500000f


	//   ....[60]....
        /*01e8*/ 	.word	0x0500000f


	//   ....[61]....
        /*01ec*/ 	.word	0x0500000f


	//   ....[62]....
        /*01f0*/ 	.word	0x0500000f


	//   ....[63]....
        /*01f4*/ 	.word	0x0500000f


	//   ....[64]....
        /*01f8*/ 	.word	0x0500000f


	//----- nvinfo : EIATTR_COOP_GROUP_INSTR_OFFSETS
	.align		4
.L_89:
        /*01fc*/ 	.byte	0x04, 0x28
        /*01fe*/ 	.short	(.L_91 - .L_90)


	//   ....[0]....
.L_90:
        /*0200*/ 	.word	0x00000060


	//   ....[1]....
        /*0204*/ 	.word	0x00000130


	//   ....[2]....
        /*0208*/ 	.word	0x00000230


	//   ....[3]....
        /*020c*/ 	.word	0x000003a0


	//   ....[4]....
        /*0210*/ 	.word	0x00000500


	//   ....[5]....
        /*0214*/ 	.word	0x00000620


	//   ....[6]....
        /*0218*/ 	.word	0x00000780


	//   ....[7]....
        /*021c*/ 	.word	0x00001040


	//   ....[8]....
        /*0220*/ 	.word	0x00002bc0


	//   ....[9]....
        /*0224*/ 	.word	0x00002c40


	//   ....[10]....
        /*0228*/ 	.word	0x00003200


	//   ....[11]....
        /*022c*/ 	.word	0x00003260


	//   ....[12]....
        /*0230*/ 	.word	0x00005820


	//   ....[13]....
        /*0234*/ 	.word	0x00005850


	//   ....[14]....
        /*0238*/ 	.word	0x00005c20


	//   ....[15]....
        /*023c*/ 	.word	0x00005c90


	//   ....[16]....
        /*0240*/ 	.word	0x00006f20


	//   ....[17]....
        /*0244*/ 	.word	0x00006f60


	//   ....[18]....
        /*0248*/ 	.word	0x00007000


	//   ....[19]....
        /*024c*/ 	.word	0x00007010


	//   ....[20]....
        /*0250*/ 	.word	0x00007f00


	//   ....[21]....
        /*0254*/ 	.word	0x00007f40


	//   ....[22]....
        /*0258*/ 	.word	0x00007f80


	//   ....[23]....
        /*025c*/ 	.word	0x00007fb0


	//   ....[24]....
        /*0260*/ 	.word	0x00007fd0


	//   ....[25]....
        /*0264*/ 	.word	0x00007ff0


	//   ....[26]....
        /*0268*/ 	.word	0x00008630


	//   ....[27]....
        /*026c*/ 	.word	0x00008640


	//   ....[28]....
        /*0270*/ 	.word	0x00009040


	//   ....[29]....
        /*0274*/ 	.word	0x00009a40


	//   ....[30]....
        /*0278*/ 	.word	0x0000a410


	//   ....[31]....
        /*027c*/ 	.word	0x0000a420


	//   ....[32]....
        /*0280*/ 	.word	0x0000a430


	//   ....[33]....
        /*0284*/ 	.word	0x0000a450


	//   ....[34]....
        /*0288*/ 	.word	0x0000a530


	//   ....[35]....
        /*028c*/ 	.word	0x0000a540


	//   ....[36]....
        /*0290*/ 	.word	0x0000a5e0


	//   ....[37]....
        /*0294*/ 	.word	0x0000a610


	//   ....[38]....
        /*0298*/ 	.word	0x0000a690


	//   ....[39]....
        /*029c*/ 	.word	0x0000a6c0


	//   ....[40]....
        /*02a0*/ 	.word	0x0000a740


	//   ....[41]....
        /*02a4*/ 	.word	0x0000a780


	//   ....[42]....
        /*02a8*/ 	.word	0x0000a7f0


	//   ....[43]....
        /*02ac*/ 	.word	0x0000a820


	//   ....[44]....
        /*02b0*/ 	.word	0x0000a8a0


	//   ....[45]....
        /*02b4*/ 	.word	0x0000a8d0


	//   ....[46]....
        /*02b8*/ 	.word	0x0000cb40


	//   ....[47]....
        /*02bc*/ 	.word	0x0000cfd0


	//   ....[48]....
        /*02c0*/ 	.word	0x0000d140


	//   ....[49]....
        /*02c4*/ 	.word	0x0000d1a0


	//   ....[50]....
        /*02c8*/ 	.word	0x0000d240


	//   ....[51]....
        /*02cc*/ 	.word	0x0000d320


	//   ....[52]....
        /*02d0*/ 	.word	0x0000d400


	//   ....[53]....
        /*02d4*/ 	.word	0x0000d4d0


	//   ....[54]....
        /*02d8*/ 	.word	0x0000d560


	//   ....[55]....
        /*02dc*/ 	.word	0x0000d630


	//   ....[56]....
        /*02e0*/ 	.word	0x0000d6c0


	//   ....[57]....
        /*02e4*/ 	.word	0x0000d790


	//   ....[58]....
        /*02e8*/ 	.word	0x0000d820


	//   ....[59]....
        /*02ec*/ 	.word	0x0000d8f0


	//   ....[60]....
        /*02f0*/ 	.word	0x0000d980


	//   ....[61]....
        /*02f4*/ 	.word	0x0000da50


	//   ....[62]....
        /*02f8*/ 	.word	0x0000dad0


	//   ....[63]....
        /*02fc*/ 	.word	0x0000db90


	//   ....[64]....
        /*0300*/ 	.word	0x0000df90


	//----- nvinfo : EIATTR_REG_RECONFIG
	.align		4
.L_91:
        /*0304*/ 	.byte	0x01, 0x54
	.zero		2


	//----- nvinfo : EIATTR_SYSCALL_OFFSETS
	.align		4
        /*0308*/ 	.byte	0x04, 0x46
        /*030a*/ 	.short	(.L_93 - .L_92)


	//   ....[0]....
.L_92:
        /*030c*/ 	.word	0x00001200


	//   ....[1]....
        /*0310*/ 	.word	0x000096d0


	//   ....[2]....
        /*0314*/ 	.word	0x00009810


	//   ....[3]....
        /*0318*/ 	.word	0x00009900


	//   ....[4]....
        /*031c*/ 	.word	0x0000a020


	//----- nvinfo : EIATTR_MBARRIER_INSTR_OFFSETS
	.align		4
.L_93:
        /*0320*/ 	.byte	0x04, 0x39
        /*0322*/ 	.short	(.L_95 - .L_94)


	//   ....[0]....
.L_94:
        /*0324*/ 	.word	0x00000250
        /*0328*/ 	.word	0x000000ff
        /*032c*/ 	.word	0x00034800
        /*0330*/ 	.short	0x0100
        /*0332*/ 	.byte	0x08
	.zero		1


	//   ....[1]....
        /*0334*/ 	.word	0x00000260
        /*0338*/ 	.word	0x000000ff
        /*033c*/ 	.word	0x00034820
        /*0340*/ 	.short	0x0100
        /*0342*/ 	.byte	0x08
	.zero		1


	//   ....[2]....
        /*0344*/ 	.word	0x00000350
        /*0348*/ 	.word	0x000000ff
        /*034c*/ 	.word	0x00034830
        /*0350*/ 	.short	0x0100
        /*0352*/ 	.byte	0x08
	.zero		1


	//   ....[3]....
        /*0354*/ 	.word	0x00000360
        /*0358*/ 	.word	0x000000ff
        /*035c*/ 	.word	0x00034840
        /*0360*/ 	.short	0x0100
        /*0362*/ 	.byte	0x08
	.zero		1


	//   ....[4]....
        /*0364*/ 	.word	0x00000370
        /*0368*/ 	.word	0x000000ff
        /*036c*/ 	.word	0x00034838
        /*0370*/ 	.short	0x0100
        /*0372*/ 	.byte	0x08
	.zero		1


	//   ....[5]....
        /*0374*/ 	.word	0x00000380
        /*0378*/ 	.word	0x000000ff
        /*037c*/ 	.word	0x00034848
        /*0380*/ 	.short	0x0100
        /*0382*/ 	.byte	0x08
	.zero		1


	//   ....[6]....
        /*0384*/ 	.word	0x000004b0
        /*0388*/ 	.word	0x000000ff
        /*038c*/ 	.word	0x00034850
        /*0390*/ 	.short	0x0100
        /*0392*/ 	.byte	0x08
	.zero		1


	//   ....[7]....
        /*0394*/ 	.word	0x000004c0
        /*0398*/ 	.word	0x000000ff
        /*039c*/ 	.word	0x00034860
        /*03a0*/ 	.short	0x0100
        /*03a2*/ 	.byte	0x08
	.zero		1


	//   ....[8]....
        /*03a4*/ 	.word	0x000004d0
        /*03a8*/ 	.word	0x000000ff
        /*03ac*/ 	.word	0x00034858
        /*03b0*/ 	.short	0x0100
        /*03b2*/ 	.byte	0x08
	.zero		1


	//   ....[9]....
        /*03b4*/ 	.word	0x000004e0
        /*03b8*/ 	.word	0x000000ff
        /*03bc*/ 	.word	0x00034868
        /*03c0*/ 	.short	0x0100
        /*03c2*/ 	.byte	0x08
	.zero		1


	//   ....[10]....
        /*03c4*/ 	.word	0x000005d0
        /*03c8*/ 	.word	0x000000ff
        /*03cc*/ 	.word	0x00034870
        /*03d0*/ 	.short	0x0100
        /*03d2*/ 	.byte	0x06
	.zero		1


	//   ....[11]....
        /*03d4*/ 	.word	0x000005e0
        /*03d8*/ 	.word	0x000000ff
        /*03dc*/ 	.word	0x00034880
        /*03e0*/ 	.short	0x0100
        /*03e2*/ 	.byte	0x06
	.zero		1


	//   ....[12]....
        /*03e4*/ 	.word	0x000005f0
        /*03e8*/ 	.word	0x000000ff
        /*03ec*/ 	.word	0x00034878
        /*03f0*/ 	.short	0x0100
        /*03f2*/ 	.byte	0x06
	.zero		1


	//   ....[13]....
        /*03f4*/ 	.word	0x00000600
        /*03f8*/ 	.word	0x000000ff
        /*03fc*/ 	.word	0x00034888
        /*0400*/ 	.short	0x0100
        /*0402*/ 	.byte	0x06
	.zero		1


	//   ....[14]....
        /*0404*/ 	.word	0x00000730
        /*0408*/ 	.word	0x000000ff
        /*040c*/ 	.word	0x00034890
        /*0410*/ 	.short	0x0100
        /*0412*/ 	.byte	0x08
	.zero		1


	//   ....[15]....
        /*0414*/ 	.word	0x00000740
        /*0418*/ 	.word	0x000000ff
        /*041c*/ 	.word	0x000348a0
        /*0420*/ 	.short	0x0100
        /*0422*/ 	.byte	0x08
	.zero		1


	//   ....[16]....
        /*0424*/ 	.word	0x00000750
        /*0428*/ 	.word	0x000000ff
        /*042c*/ 	.word	0x00034898
        /*0430*/ 	.short	0x0100
        /*0432*/ 	.byte	0x08
	.zero		1


	//   ....[17]....
        /*0434*/ 	.word	0x00000760
        /*0438*/ 	.word	0x000000ff
        /*043c*/ 	.word	0x000348a8
        /*0440*/ 	.short	0x0100
        /*0442*/ 	.byte	0x08
	.zero		1


	//   ....[18]....
        /*0444*/ 	.word	0x00000890
        /*0448*/ 	.word	0x000000ff
        /*044c*/ 	.word	0x000348b0
        /*0450*/ 	.short	0x0100
        /*0452*/ 	.byte	0x08
	.zero		1


	//   ....[19]....
        /*0454*/ 	.word	0x000008a0
        /*0458*/ 	.word	0x000000ff
        /*045c*/ 	.word	0x000348c0
        /*0460*/ 	.short	0x0100
        /*0462*/ 	.byte	0x08
	.zero		1


	//   ....[20]....
        /*0464*/ 	.word	0x000008b0
        /*0468*/ 	.word	0x000000ff
        /*046c*/ 	.word	0x000348b8
        /*0470*/ 	.short	0x0100
        /*0472*/ 	.byte	0x08
	.zero		1


	//   ....[21]....
        /*0474*/ 	.word	0x000008c0
        /*0478*/ 	.word	0x000000ff
        /*047c*/ 	.word	0x000348c8
        /*0480*/ 	.short	0x0100
        /*0482*/ 	.byte	0x08
	.zero		1


	//   ....[22]....
        /*0484*/ 	.word	0x00001230
        /*0488*/ 	.word	0x000000ff
        /*048c*/ 	.word	0x00034800
        /*0490*/ 	.short	0x010a
        /*0492*/ 	.byte	0x24
	.zero		1


	//   ....[23]....
        /*0494*/ 	.word	0x00001290
        /*0498*/ 	.word	0x000000ff
        /*049c*/ 	.word	0x00034830
        /*04a0*/ 	.short	0x010a
        /*04a2*/ 	.byte	0x24
	.zero		1


	//   ....[24]....
        /*04a4*/ 	.word	0x00001310
        /*04a8*/ 	.word	0x000000ff
        /*04ac*/ 	.word	0x00034830
        /*04b0*/ 	.short	0x010a
        /*04b2*/ 	.byte	0x24
	.zero		1


	//   ....[25]....
        /*04b4*/ 	.word	0x000037b0
        /*04b8*/ 	.word	0x00000003
        /*04bc*/ 	.word	0x00000000
        /*04c0*/ 	.short	0x0101
        /*04c2*/ 	.byte	0x3f
	.zero		1


	//   ....[26]....
        /*04c4*/ 	.word	0x00004250
        /*04c8*/ 	.word	0x000000ff
        /*04cc*/ 	.word	0x00034830
        /*04d0*/ 	.short	0x010a
        /*04d2*/ 	.byte	0x27
	.zero		1


	//   ....[27]....
        /*04d4*/ 	.word	0x00004290
        /*04d8*/ 	.word	0x000000ff
        /*04dc*/ 	.word	0x00034830
        /*04e0*/ 	.short	0x010a
        /*04e2*/ 	.byte	0x27
	.zero		1


	//   ....[28]....
        /*04e4*/ 	.word	0x00004ae0
        /*04e8*/ 	.word	0x000000ff
        /*04ec*/ 	.word	0x00034850
        /*04f0*/ 	.short	0x010a
        /*04f2*/ 	.byte	0x07
	.zero		1


	//   ....[29]....
        /*04f4*/ 	.word	0x00004b20
        /*04f8*/ 	.word	0x000000ff
        /*04fc*/ 	.word	0x00034850
        /*0500*/ 	.short	0x010a
        /*0502*/ 	.byte	0x07
	.zero		1


	//   ....[30]....
        /*0504*/ 	.word	0x00006520
        /*0508*/ 	.word	0x0000000f
        /*050c*/ 	.word	0x00000000
        /*0510*/ 	.short	0x0101
        /*0512*/ 	.byte	0x3f
	.zero		1


	//   ....[31]....
        /*0514*/ 	.word	0x000065a0
        /*0518*/ 	.word	0x00000014
        /*051c*/ 	.word	0x00000000
        /*0520*/ 	.short	0x0101
        /*0522*/ 	.byte	0x3f
	.zero		1


	//   ....[32]....
        /*0524*/ 	.word	0x00006e70
        /*0528*/ 	.word	0x0000000e
        /*052c*/ 	.word	0x00034850
        /*0530*/ 	.short	0x010a
        /*0532*/ 	.byte	0x3f
	.zero		1


	//   ....[33]....
        /*0534*/ 	.word	0x00006eb0
        /*0538*/ 	.word	0x0000000e
        /*053c*/ 	.word	0x00034850
        /*0540*/ 	.short	0x010a
        /*0542*/ 	.byte	0x3f
	.zero		1


	//   ....[34]....
        /*0544*/ 	.word	0x00007370
        /*0548*/ 	.word	0x0000000b
        /*054c*/ 	.word	0x00000000
        /*0550*/ 	.short	0x0101
        /*0552*/ 	.byte	0x3f
	.zero		1


	//   ....[35]....
        /*0554*/ 	.word	0x00007fe0
        /*0558*/ 	.word	0x000000ff
        /*055c*/ 	.word	0x00000000
        /*0560*/ 	.short	0x0101
        /*0562*/ 	.byte	0x04
	.zero		1


	//   ....[36]....
        /*0564*/ 	.word	0x00009c40
        /*0568*/ 	.word	0x000000ff
        /*056c*/ 	.word	0x00034840
        /*0570*/ 	.short	0x010a
        /*0572*/ 	.byte	0x26
	.zero		1


	//   ....[37]....
        /*0574*/ 	.word	0x0000aa00
        /*0578*/ 	.word	0x000000ff
        /*057c*/ 	.word	0x00034800
        /*0580*/ 	.short	0x0107
        /*0582*/ 	.byte	0x26
	.zero		1


	//   ....[38]....
        /*0584*/ 	.word	0x0000aa70
        /*0588*/ 	.word	0x000000ff
        /*058c*/ 	.word	0x00034800
        /*0590*/ 	.short	0x0101
        /*0592*/ 	.byte	0x26
	.zero		1


	//   ....[39]....
        /*0594*/ 	.word	0x0000aa90
        /*0598*/ 	.word	0x000000ff
        /*059c*/ 	.word	0x00034820
        /*05a0*/ 	.short	0x010a
        /*05a2*/ 	.byte	0x26
	.zero		1


	//   ....[40]....
        /*05a4*/ 	.word	0x0000ae70
        /*05a8*/ 	.word	0x000000ff
        /*05ac*/ 	.word	0x00034848
        /*05b0*/ 	.short	0x010a
        /*05b2*/ 	.byte	0x26
	.zero		1


	//   ....[41]....
        /*05b4*/ 	.word	0x0000b210
        /*05b8*/ 	.word	0x000000ff
        /*05bc*/ 	.word	0x00034860
        /*05c0*/ 	.short	0x010a
        /*05c2*/ 	.byte	0x26
	.zero		1


	//   ....[42]....
        /*05c4*/ 	.word	0x0000b710
        /*05c8*/ 	.word	0x000000ff
        /*05cc*/ 	.word	0x00034840
        /*05d0*/ 	.short	0x010a
        /*05d2*/ 	.byte	0x26
	.zero		1


	//   ....[43]....
        /*05d4*/ 	.word	0x0000bac0
        /*05d8*/ 	.word	0x000000ff
        /*05dc*/ 	.word	0x00034868
        /*05e0*/ 	.short	0x010a
        /*05e2*/ 	.byte	0x26
	.zero		1


	//   ....[44]....
        /*05e4*/ 	.word	0x0000c010
        /*05e8*/ 	.word	0x000000ff
        /*05ec*/ 	.word	0x00034848
        /*05f0*/ 	.short	0x010a
        /*05f2*/ 	.byte	0x26
	.zero		1


	//   ....[45]....
        /*05f4*/ 	.word	0x0000c3a0
        /*05f8*/ 	.word	0x000000ff
        /*05fc*/ 	.word	0x00034860
        /*0600*/ 	.short	0x010a
        /*0602*/ 	.byte	0x26
	.zero		1


	//   ....[46]....
        /*0604*/ 	.word	0x0000c740
        /*0608*/ 	.word	0x00000003
        /*060c*/ 	.word	0x00034860
        /*0610*/ 	.short	0x010a
        /*0612*/ 	.byte	0x3f
	.zero		1


	//   ....[47]....
        /*0614*/ 	.word	0x0000cad0
        /*0618*/ 	.word	0x00000002
        /*061c*/ 	.word	0x00034820
        /*0620*/ 	.short	0x010a
        /*0622*/ 	.byte	0x3f
	.zero		1


	//   ....[48]....
        /*0624*/ 	.word	0x0000cc50
        /*0628*/ 	.word	0x00000006
        /*062c*/ 	.word	0x00000000
        /*0630*/ 	.short	0x010a
        /*0632*/ 	.byte	0x3f
	.zero		1


	//   ....[49]....
        /*0634*/ 	.word	0x0000ccc0
        /*0638*/ 	.word	0x00000003
        /*063c*/ 	.word	0x00000000
        /*0640*/ 	.short	0x010a
        /*0642*/ 	.byte	0x3f
	.zero		1


	//   ....[50]....
        /*0644*/ 	.word	0x0000cd20
        /*0648*/ 	.word	0x00000000
        /*064c*/ 	.word	0x00000000
        /*0650*/ 	.short	0x010a
        /*0652*/ 	.byte	0x3f
	.zero		1


	//   ....[51]....
        /*0654*/ 	.word	0x0000cd50
        /*0658*/ 	.word	0x00000003
        /*065c*/ 	.word	0x00000000
        /*0660*/ 	.short	0x010a
        /*0662*/ 	.byte	0x3f
	.zero		1


	//   ....[52]....
        /*0664*/ 	.word	0x0000cdc0
        /*0668*/ 	.word	0x00000000
        /*066c*/ 	.word	0x00034800
        /*0670*/ 	.short	0x010a
        /*0672*/ 	.byte	0x3f
	.zero		1


	//   ....[53]....
        /*0674*/ 	.word	0x0000ce20
        /*0678*/ 	.word	0x00000000
        /*067c*/ 	.word	0x00034830
        /*0680*/ 	.short	0x010a
        /*0682*/ 	.byte	0x3f
	.zero		1


	//   ....[54]....
        /*0684*/ 	.word	0x0000ce80
        /*0688*/ 	.word	0x0000000a
        /*068c*/ 	.word	0x00034830
        /*0690*/ 	.short	0x010a
        /*0692*/ 	.byte	0x3f
	.zero		1


	//   ....[55]....
        /*0694*/ 	.word	0x0000cee0
        /*0698*/ 	.word	0x00000009
        /*069c*/ 	.word	0x00034850
        /*06a0*/ 	.short	0x010a
        /*06a2*/ 	.byte	0x3f
	.zero		1


	//   ....[56]....
        /*06a4*/ 	.word	0x0000cf30
        /*06a8*/ 	.word	0x0000000e
        /*06ac*/ 	.word	0x00034850
        /*06b0*/ 	.short	0x010a
        /*06b2*/ 	.byte	0x3f
	.zero		1


	//   ....[57]....
        /*06b4*/ 	.word	0x0000d090
        /*06b8*/ 	.word	0x00000003
        /*06bc*/ 	.word	0x00034840
        /*06c0*/ 	.short	0x010a
        /*06c2*/ 	.byte	0x3f
	.zero		1


	//   ....[58]....
        /*06c4*/ 	.word	0x0000dbd0
        /*06c8*/ 	.word	0x00000003
        /*06cc*/ 	.word	0x00034820
        /*06d0*/ 	.short	0x010a
        /*06d2*/ 	.byte	0x3f
	.zero		1


	//   ....[59]....
        /*06d4*/ 	.word	0x0000dc30
        /*06d8*/ 	.word	0x00000003
        /*06dc*/ 	.word	0x00034848
        /*06e0*/ 	.short	0x010a
        /*06e2*/ 	.byte	0x3f
	.zero		1


	//   ....[60]....
        /*06e4*/ 	.word	0x0000dc90
        /*06e8*/ 	.word	0x00000003
        /*06ec*/ 	.word	0x00034860
        /*06f0*/ 	.short	0x010a
        /*06f2*/ 	.byte	0x3f
	.zero		1


	//   ....[61]....
        /*06f4*/ 	.word	0x0000dcf0
        /*06f8*/ 	.word	0x00000003
        /*06fc*/ 	.word	0x00034840
        /*0700*/ 	.short	0x010a
        /*0702*/ 	.byte	0x3f
	.zero		1


	//   ....[62]....
        /*0704*/ 	.word	0x0000dd50
        /*0708*/ 	.word	0x00000003
        /*070c*/ 	.word	0x00034868
        /*0710*/ 	.short	0x010a
        /*0712*/ 	.byte	0x3f
	.zero		1


	//   ....[63]....
        /*0714*/ 	.word	0x0000ddb0
        /*0718*/ 	.word	0x00000003
        /*071c*/ 	.word	0x00034848
        /*0720*/ 	.short	0x010a
        /*0722*/ 	.byte	0x3f
	.zero		1


	//   ....[64]....
        /*0724*/ 	.word	0x0000de10
        /*0728*/ 	.word	0x00000003
        /*072c*/ 	.word	0x00034860
        /*0730*/ 	.short	0x010a
        /*0732*/ 	.byte	0x3f
	.zero		1


	//   ....[65]....
        /*0734*/ 	.word	0x0000de60
        /*0738*/ 	.word	0x00000003
        /*073c*/ 	.word	0x00034860
        /*0740*/ 	.short	0x010a
        /*0742*/ 	.byte	0x3f
	.zero		1


	//   ....[66]....
        /*0744*/ 	.word	0x0000deb0
        /*0748*/ 	.word	0x00000002
        /*074c*/ 	.word	0x00034820
        /*0750*/ 	.short	0x010a
        /*0752*/ 	.byte	0x3f
	.zero		1


	//   ....[67]....
        /*0754*/ 	.word	0x0000e050
        /*0758*/ 	.word	0x00000006
        /*075c*/ 	.word	0x00000000
        /*0760*/ 	.short	0x010a
        /*0762*/ 	.byte	0x3f
	.zero		1


	//   ....[68]....
        /*0764*/ 	.word	0x0000e0a0
        /*0768*/ 	.word	0x00000003
        /*076c*/ 	.word	0x00000000
        /*0770*/ 	.short	0x010a
        /*0772*/ 	.byte	0x3f
	.zero		1


	//   ....[69]....
        /*0774*/ 	.word	0x0000e0f0
        /*0778*/ 	.word	0x00000000
        /*077c*/ 	.word	0x00000000
        /*0780*/ 	.short	0x010a
        /*0782*/ 	.byte	0x3f
	.zero		1


	//----- nvinfo : EIATTR_NUM_MBARRIERS
	.align		4
.L_95:
        /*0784*/ 	.byte	0x03, 0x38
        /*0786*/ 	.short	0x0016


	//----- nvinfo : EIATTR_EXIT_INSTR_OFFSETS
	.align		4
        /*0788*/ 	.byte	0x04, 0x1c
        /*078a*/ 	.short	(.L_97 - .L_96)


	//   ....[0]....
.L_96:
        /*078c*/ 	.word	0x0000cda0


	//----- nvinfo : EIATTR_MAX_THREADS
	.align		4
.L_97:
        /*0790*/ 	.byte	0x04, 0x05
        /*0792*/ 	.short	(.L_99 - .L_98)
.L_98:
        /*0794*/ 	.word	0x00000180
        /*0798*/ 	.word	0x00000001
        /*079c*/ 	.word	0x00000001


	//----- nvinfo : EIATTR_CRS_STACK_SIZE
	.align		4
.L_99:
        /*07a0*/ 	.byte	0x04, 0x1e
        /*07a2*/ 	.short	(.L_101 - .L_100)
.L_100:
        /*07a4*/ 	.word	0x00000000


	//----- nvinfo : EIATTR_CBANK_PARAM_SIZE
	.align		4
.L_101:
        /*07a8*/ 	.byte	0x03, 0x19
        /*07aa*/ 	.short	0x0a70


	//----- nvinfo : EIATTR_PARAM_CBANK
	.align		4
        /*07ac*/ 	.byte	0x04, 0x0a
        /*07ae*/ 	.short	(.L_103 - .L_102)
	.align		4
.L_102:
        /*07b0*/ 	.word	index@(.nv.constant0._ZN7cutlass13device_kernelIN5flash11enable_sm90INS1_16FlashAttnFwdSm90INS1_25CollectiveMainloopFwdSm90ILi2EN4cute5tupleIJNS5_1CILi1EEES8_S8_EEENS6_IJNS7_ILi128EEESA_NS7_ILi192EEEEEELi128ENS_10bfloat16_tEfNS_4arch4Sm90ELb0ELb0ELb1ELb0ELb0ELb0ELb0ELb1ELb1ELb1ELb1ELb0EEENS1_21CollectiveEpilogueFwdINS6_IJSA_SA_SA_EEES9_SD_SF_Li256ELb0ELb1ELb1ELb0EEENS1_19SingleTileSchedulerILb0ELb1ELb1ELi128EEEEEEEEEvNT_6ParamsE)
        /*07b4*/ 	.short	0x0210
        /*07b6*/ 	.short	0x0a70


	//----- nvinfo : EIATTR_SW_WAR
	.align		4
.L_103:
        /*07b8*/ 	.byte	0x04, 0x36
        /*07ba*/ 	.short	(.L_105 - .L_104)
.L_104:
        /*07bc*/ 	.word	0x00000008
.L_105:


//--------------------- .nv.info._ZN7cutlass13device_kernelIN5flash11enable_sm90INS1_16FlashAttnFwdSm90INS1_25CollectiveMainloopFwdSm90ILi2EN4cute5tupleIJNS5_1CILi1EEES8_S8_EEENS6_IJNS7_ILi128EEESA_NS7_ILi192EEEEEELi128ENS_10bfloat16_tEfNS_4arch4Sm90ELb0ELb0ELb1ELb1ELb0ELb0ELb0ELb1ELb1ELb1ELb1ELb0EEENS1_21CollectiveEpilogueFwdINS6_IJSA_SA_SA_EEES9_SD_SF_Li256ELb1ELb1ELb1ELb0EEENS1_36VarlenDynamicPersistentTileSchedulerILi128ELi128ELi256ELi128ELb1ELb1ELb1ELb0ELb1ELb1EEEEEEEEEvNT_6ParamsE --------------------------
	.section	.nv.info._ZN7cutlass13device_kernelIN5flash11enable_sm90INS1_16FlashAttnFwdSm90INS1_25CollectiveMainloopFwdSm90ILi2EN4cute5tupleIJNS5_1CILi1EEES8_S8_EEENS6_IJNS7_ILi128EEESA_NS7_ILi192EEEEEELi128ENS_10bfloat16_tEfNS_4arch4Sm90ELb0ELb0ELb1ELb1ELb0ELb0ELb0ELb1ELb1ELb1ELb1ELb0EEENS1_21CollectiveEpilogueFwdINS6_IJSA_SA_SA_EEES9_SD_SF_Li256ELb1ELb1ELb1ELb0EEENS1_36VarlenDynamicPersistentTileSchedulerILi128ELi128ELi256ELi128ELb1ELb1ELb1ELb0ELb1ELb1EEEEEEEEEvNT_6ParamsE,"",@"SHT_CUDA_INFO"
	.sectionflags	@""
	.align	4


	//----- nvinfo : EIATTR_CUDA_API_VERSION
	.align		4
        /*0000*/ 	.byte	0x04, 0x37
        /*0002*/ 	.short	(.L_107 - .L_106)
.L_106:
        /*0004*/ 	.word	0x00000082


	//----- nvinfo : EIATTR_KPARAM_INFO
	.align		4
.L_107:
        /*0008*/ 	.byte	0x04, 0x17
        /*000a*/ 	.short	(.L_109 - .L_108)
.L_108:
        /*000c*/ 	.word	0x00000000
        /*0010*/ 	.short	0x0000
        /*0012*/ 	.short	0x0070
        /*0014*/ 	.byte	0x00, 0xf0, 0x01, 0x2a


	//----- nvinfo : EIATTR_SPARSE_MMA_MASK
	.align		4
.L_109:
        /*0018*/ 	.byte	0x03, 0x50
        /*001a*/ 	.short	0x0000


	//----- nvinfo : EIATTR_MAXREG_COUNT
	.align		4
        /*001c*/ 	.byte	0x03, 0x1b
        /*001e*/ 	.short	0x00a8


	//----- nvinfo : EIATTR_NUM_BARRIERS
	.align		4
        /*0020*/ 	.byte	0x02, 0x4c
        /*0022*/ 	.byte	0x09
	.zero		1


	//----- nvinfo : EIATTR_EXTERNS
	.align		4
        /*0024*/ 	.byte	0x04, 0x0f
        /*0026*/ 	.short	(.L_111 - .L_110)


	//   ....[0]....
	.align		4
.L_110:
        /*0028*/ 	.word	index@(__assertfail)


	//----- nvinfo : EIATTR_ANNOTATIONS
	.align		4
.L_111:
        /*002c*/ 	.byte	0x04, 0x55
        /*002e*/ 	.short	(.L_113 - .L_112)


	//   ....[0]....
.L_112:
        /* <DEDUP_REMOVED lines=69> */


	//----- nvinfo : EIATTR_MERCURY_ISA_VERSION
	.align		4
.L_113:
        /*0470*/ 	.byte	0x03, 0x5f
        /*0472*/ 	.short	0x0101


	//----- nvinfo : EIATTR_UNUSED_LOAD_BYTE_OFFSET
	.align		4
        /*0474*/ 	.byte	0x04, 0x44
        /*0476*/ 	.short	(.L_115 - .L_114)


	//   ....[0]....
.L_114:
        /*0478*/ 	.word	0x000009f0
        /*047c*/ 	.word	0x0000fff0


	//   ....[1]....
        /*0480*/ 	.word	0x00007fb0
        /*0484*/ 	.word	0x0000fff0


	//----- nvinfo : EIATTR_INT_WARP_WIDE_INSTR_OFFSETS
	.align		4
.L_115:
        /*0488*/ 	.byte	0x04, 0x31
        /*048a*/ 	.short	(.L_117 - .L_116)


	//   ....[0]....
.L_116:
        /*048c*/ 	.word	0x00000120


	//   ....[1]....
        /*0490*/ 	.word	0x00000160


	//   ....[2]....
        /*0494*/ 	.word	0x00000220


	//   ....[3]....
        /*0498*/ 	.word	0x0000c280


	//   ....[4]....
        /*049c*/ 	.word	0x0000c310


	//   ....[5]....
        /*04a0*/ 	.word	0x0000fd50


	//   ....[6]....
        /*04a4*/ 	.word	0x0000fdb0


	//----- nvinfo : EIATTR_COOP_GROUP_MASK_REGIDS
	.align		4
.L_117:
        /*04a8*/ 	.byte	0x04, 0x29
        /*04aa*/ 	.short	(.L_119 - .L_118)


	//   ....[0]....
.L_118:
        /*04ac*/ 	.word	0xffffffff


	//   ....[1]....
        /*04b0*/ 	.word	0xffffffff


	//   ....[2]....
        /*04b4*/ 	.word	0xffffffff


	//   ....[3]....
        /*04b8*/ 	.word	0xffffffff


	//   ....[4]....
        /*04bc*/ 	.word	0xffffffff


	//   ....[5]....
        /*04c0*/ 	.word	0xffffffff


	//   ....[6]....
        /*04c4*/ 	.word	0xffffffff


	//   ....[7]....
        /*04c8*/ 	.word	0xffffffff


	//   ....[8]....
        /*04cc*/ 	.word	0xffffffff


	//   ....[9]....
        /*04d0*/ 	.word	0xffffffff


	//   ....[10]....
        /*04d4*/ 	.word	0xffffffff


	//   ....[11]....
        /*04d8*/ 	.word	0xffffffff


	//   ....[12]....
        /*04dc*/ 	.word	0xffffffff


	//   ....[13]....
        /*04e0*/ 	.word	0xffffffff


	//   ....[14]....
        /*04e4*/ 	.word	0xffffffff


	//   ....[15]....
        /*04e8*/ 	.word	0xffffffff


	//   ....[16]....
        /*04ec*/ 	.word	0xffffffff


	//   ....[17]....
        /*04f0*/ 	.word	0xffffffff


	//   ....[18]....
        /*04f4*/ 	.word	0xffffffff


	//   ....[19]....
        /*04f8*/ 	.word	0xffffffff


	//   ....[20]....
        /*04fc*/ 	.word	0xffffffff


	//   ....[21]....
        /*0500*/ 	.word	0xffffffff


	//   ....[22]....
        /*0504*/ 	.word	0xffffffff


	//   ....[23]....
        /*0508*/ 	.word	0xffffffff


	//   ....[24]....
        /*050c*/ 	.word	0xffffffff


	//   ....[25]....
        /*0510*/ 	.word	0xffffffff


	//   ....[26]....
        /*0514*/ 	.word	0xffffffff


	//   ....[27]....
        /*0518*/ 	.word	0xffffffff


	//   ....[28]....
        /*051c*/ 	.word	0xffffffff


	//   ....[29]....
        /*0520*/ 	.word	0xffffffff


	//   ....[30]....
        /*0524*/ 	.word	0xffffffff


	//   ....[31]....
        /*0528*/ 	.word	0xffffffff


	//   ....[32]....
        /*052c*/ 	.word	0xffffffff


	//   ....[33]....
        /*0530*/ 	.word	0xffffffff


	//   ....[34]....
        /*0534*/ 	.word	0xffffffff


	//   ....[35]....
        /*0538*/ 	.word	0xffffffff


	//   ....[36]....
        /*053c*/ 	.word	0xffffffff


	//   ....[37]....
        /*0540*/ 	.word	0xffffffff


	//   ....[38]....
        /*0544*/ 	.word	0xffffffff


	//   ....[39]....
        /*0548*/ 	.word	0xffffffff


	//   ....[40]....
        /*054c*/ 	.word	0xffffffff


	//   ....[41]....
        /*0550*/ 	.word	0xffffffff


	//   ....[42]....
        /*0554*/ 	.word	0xffffffff


	//   ....[43]....
        /*0558*/ 	.word	0xffffffff


	//   ....[44]....
        /*055c*/ 	.word	0xffffffff


	//   ....[45]....
        /*0560*/ 	.word	0xffffffff


	//   ....[46]....
        /*0564*/ 	.word	0xffffffff


	//   ....[47]....
        /*0568*/ 	.word	0xffffffff


	//   ....[48]....
        /*056c*/ 	.word	0xffffffff


	//   ....[49]....
        /*0570*/ 	.word	0xffffffff


	//   ....[50]....
        /*0574*/ 	.word	0xffffffff


	//   ....[51]....
        /*0578*/ 	.word	0xffffffff


	//   ....[52]....
        /*057c*/ 	.word	0xffffffff


	//   ....[53]....
        /*0580*/ 	.word	0xffffffff


	//   ....[54]....
        /*0584*/ 	.word	0xffffffff


	//   ....[55]....
        /*0588*/ 	.word	0xffffffff


	//   ....[56]....
        /*058c*/ 	.word	0xffffffff


	//   ....[57]....
        /*0590*/ 	.word	0xffffffff


	//   ....[58]....
        /*0594*/ 	.word	0xffffffff


	//   ....[59]....
        /*0598*/ 	.word	0xffffffff


	//   ....[60]....
        /*059c*/ 	.word	0xffffffff


	//   ....[61]....
        /*05a0*/ 	.word	0xffffffff


	//   ....[62]....
        /*05a4*/ 	.word	0xffffffff


	//   ....[63]....
        /*05a8*/ 	.word	0xffffffff


	//   ....[64]....
        /*05ac*/ 	.word	0xffffffff


	//   ....[65]....
        /*05b0*/ 	.word	0xffffffff


	//   ....[66]....
        /*05b4*/ 	.word	0xffffffff


	//   ....[67]....
        /*05b8*/ 	.word	0xffffffff


	//   ....[68]....
        /*05bc*/ 	.word	0xffffffff


	//   ....[69]....
        /*05c0*/ 	.word	0xffffffff


	//   ....[70]....
        /*05c4*/ 	.word	0xffffffff


	//   ....[71]....
        /*05c8*/ 	.word	0xffffffff


	//   ....[72]....
        /*05cc*/ 	.word	0xffffffff


	//   ....[73]....
        /*05d0*/ 	.word	0xffffffff


	//   ....[74]....
        /*05d4*/ 	.word	0xffffffff


	//   ....[75]....
        /*05d8*/ 	.word	0xffffffff


	//   ....[76]....
        /*05dc*/ 	.word	0xffffffff


	//   ....[77]....
        /*05e0*/ 	.word	0xffffffff


	//   ....[78]....
        /*05e4*/ 	.word	0xffffffff


	//   ....[79]....
        /*05e8*/ 	.word	0xffffffff


	//   ....[80]....
        /*05ec*/ 	.word	0xffffffff


	//   ....[81]....
        /*05f0*/ 	.word	0xffffffff


	//   ....[82]....
        /*05f4*/ 	.word	0xffffffff


	//   ....[83]....
        /*05f8*/ 	.word	0xffffffff


	//   ....[84]....
        /*05fc*/ 	.word	0xffffffff


	//   ....[85]....
        /*0600*/ 	.word	0xffffffff


	//   ....[86]....
        /*0604*/ 	.word	0xffffffff


	//   ....[87]....
        /*0608*/ 	.word	0xffffffff


	//   ....[88]....
        /*060c*/ 	.word	0xffffffff


	//   ....[89]....
        /*0610*/ 	.word	0xffffffff


	//   ....[90]....
        /*0614*/ 	.word	0xffffffff


	//   ....[91]....
        /*0618*/ 	.word	0xffffffff


	//   ....[92]....
        /*061c*/ 	.word	0xffffffff


	//   ....[93]....
        /*0620*/ 	.word	0xffffffff


	//   ....[94]....
        /*0624*/ 	.word	0xffffffff


	//   ....[95]....
        /*0628*/ 	.word	0xffffffff


	//   ....[96]....
        /*062c*/ 	.word	0xffffffff


	//   ....[97]....
        /*0630*/ 	.word	0x0500000f


	//   ....[98]....
        /*0634*/ 	.word	0x0500000f


	//   ....[99]....
        /*0638*/ 	.word	0x0500000f


	//   ....[100]....
        /*063c*/ 	.word	0x0500000f


	//   ....[101]....
        /*0640*/ 	.word	0x0500000f


	//   ....[102]....
        /*0644*/ 	.word	0x0500000f


	//   ....[103]....
        /*0648*/ 	.word	0x0500000f


	//   ....[104]....
        /*064c*/ 	.word	0x0500000f


	//   ....[105]....
        /*0650*/ 	.word	0x0500000f


	//   ....[106]....
        /*0654*/ 	.word	0x0500000f


	//   ....[107]....
        /*0658*/ 	.word	0x0500000f


	//   ....[108]....
        /*065c*/ 	.word	0x0500000f


	//   ....[109]....
        /*0660*/ 	.word	0x0500000f


	//   ....[110]....
        /*0664*/ 	.word	0x0500000f


	//   ....[111]....
        /*0668*/ 	.word	0x0500000f


	//   ....[112]....
        /*066c*/ 	.word	0x0500000f


	//   ....[113]....
        /*0670*/ 	.word	0x0500000f


	//   ....[114]....
        /*0674*/ 	.word	0x0500000f


	//   ....[115]....
        /*0678*/ 	.word	0x0500000f


	//   ....[116]....
        /*067c*/ 	.word	0x0500000f


	//   ....[117]....
        /*0680*/ 	.word	0x0500000f


	//   ....[118]....
        /*0684*/ 	.word	0x0500000f


	//   ....[119]....
        /*0688*/ 	.word	0x0500000f


	//   ....[120]....
        /*068c*/ 	.word	0x0500000f


	//   ....[121]....
        /*0690*/ 	.word	0x0500000f


	//   ....[122]....
        /*0694*/ 	.word	0x0500000f


	//   ....[123]....
        /*0698*/ 	.word	0x0500000f


	//   ....[124]....
        /*069c*/ 	.word	0x0500000f


	//   ....[125]....
        /*06a0*/ 	.word	0x0500000f


	//   ....[126]....
        /*06a4*/ 	.word	0x0500000f


	//   ....[127]....
        /*06a8*/ 	.word	0x0500000f


	//   ....[128]....
        /*06ac*/ 	.word	0x0500000f


	//   ....[129]....
        /*06b0*/ 	.word	0x0500000f


	//   ....[130]....
        /*06b4*/ 	.word	0x0500000f


	//   ....[131]....
        /*06b8*/ 	.word	0x0500000f


	//   ....[132]....
        /*06bc*/ 	.word	0x0500000f


	//----- nvinfo : EIATTR_COOP_GROUP_INSTR_OFFSETS
	.align		4
.L_119:
        /*06c0*/ 	.byte	0x04, 0x28
        /*06c2*/ 	.short	(.L_121 - .L_120)


	//   ....[0]....
.L_120:
        /*06c4*/ 	.word	0x00000060


	//   ....[1]....
        /*06c8*/ 	.word	0x00000130


	//   ....[2]....
        /*06cc*/ 	.word	0x00000230


	//   ....[3]....
        /*06d0*/ 	.word	0x000003a0


	//   ....[4]....
        /*06d4*/ 	.word	0x00000500


	//   ....[5]....
        /*06d8*/ 	.word	0x00000620


	//   ....[6]....
        /*06dc*/ 	.word	0x00000780


	//   ....[7]....
        /*06e0*/ 	.word	0x00001730


	//   ....[8]....
        /*06e4*/ 	.word	0x000032e0


	//   ....[9]....
        /*06e8*/ 	.word	0x00003300


	//   ....[10]....
        /*06ec*/ 	.word	0x00003970


	//   ....[11]....
        /*06f0*/ 	.word	0x000039d0


	//   ....[12]....
        /*06f4*/ 	.word	0x00005db0


	//   ....[13]....
        /*06f8*/ 	.word	0x00005de0


	//   ....[14]....
        /*06fc*/ 	.word	0x000062f0


	//   ....[15]....
        /*0700*/ 	.word	0x00006350


	//   ....[16]....
        /*0704*/ 	.word	0x000075b0


	//   ....[17]....
        /*0708*/ 	.word	0x00007600


	//   ....[18]....
        /*070c*/ 	.word	0x00007980


	//   ....[19]....
        /*0710*/ 	.word	0x000079a0


	//   ....[20]....
        /*0714*/ 	.word	0x00008a30


	//   ....[21]....
        /*0718*/ 	.word	0x00008a70


	//   ....[22]....
        /*071c*/ 	.word	0x00008a90


	//   ....[23]....
        /*0720*/ 	.word	0x00008ac0


	//   ....[24]....
        /*0724*/ 	.word	0x00009130


	//   ....[25]....
        /*0728*/ 	.word	0x00009170


	//   ....[26]....
        /*072c*/ 	.word	0x00009230


	//   ....[27]....
        /*0730*/ 	.word	0x00009250


	//   ....[28]....
        /*0734*/ 	.word	0x00009310


	//   ....[29]....
        /*0738*/ 	.word	0x00009330


	//   ....[30]....
        /*073c*/ 	.word	0x00009400


	//   ....[31]....
        /*0740*/ 	.word	0x00009420


	//   ....[32]....
        /*0744*/ 	.word	0x000097b0


	//   ....[33]....
        /*0748*/ 	.word	0x000097c0


	//   ....[34]....
        /*074c*/ 	.word	0x00009c00


	//   ....[35]....
        /*0750*/ 	.word	0x00009c10


	//   ....[36]....
        /*0754*/ 	.word	0x0000a820


	//   ....[37]....
        /*0758*/ 	.word	0x0000a850


	//   ....[38]....
        /*075c*/ 	.word	0x0000a920


	//   ....[39]....
        /*0760*/ 	.word	0x0000a940


	//   ....[40]....
        /*0764*/ 	.word	0x0000aa00


	//   ....[41]....
        /*0768*/ 	.word	0x0000aa20


	//   ....[42]....
        /*076c*/ 	.word	0x0000aaf0


	//   ....[43]....
        /*0770*/ 	.word	0x0000ab10


	//   ....[44]....
        /*0774*/ 	.word	0x0000ac50


	//   ....[45]....
        /*0778*/ 	.word	0x0000ae80


	//   ....[46]....
        /*077c*/ 	.word	0x0000aeb0


	//   ....[47]....
        /*0780*/ 	.word	0x0000aee0


	//   ....[48]....
        /*0784*/ 	.word	0x0000af10


	//   ....[49]....
        /*0788*/ 	.word	0x0000af40


	//   ....[50]....
        /*078c*/ 	.word	0x0000af70


	//   ....[51]....
        /*0790*/ 	.word	0x0000b110


	//   ....[52]....
        /*0794*/ 	.word	0x0000b140


	//   ....[53]....
        /*0798*/ 	.word	0x0000b170


	//   ....[54]....
        /*079c*/ 	.word	0x0000b1a0


	//   ....[55]....
        /*07a0*/ 	.word	0x0000b1d0


	//   ....[56]....
        /*07a4*/ 	.word	0x0000b200


	//   ....[57]....
        /*07a8*/ 	.word	0x0000b290


	//   ....[58]....
        /*07ac*/ 	.word	0x0000b2c0


	//   ....[59]....
        /*07b0*/ 	.word	0x0000b2d0


	//   ....[60]....
        /*07b4*/ 	.word	0x0000b380


	//   ....[61]....
        /*07b8*/ 	.word	0x0000c860


	//   ....[62]....
        /*07bc*/ 	.word	0x0000d420


	//   ....[63]....
        /*07c0*/ 	.word	0x0000d440


	//   ....[64]....
        /*07c4*/ 	.word	0x0000d470


	//   ....[65]....
        /*07c8*/ 	.word	0x0000d4a0


	//   ....[66]....
        /*07cc*/ 	.word	0x0000d5c0


	//   ....[67]....
        /*07d0*/ 	.word	0x0000d5d0


	//   ....[68]....
        /*07d4*/ 	.word	0x0000d670


	//   ....[69]....
        /*07d8*/ 	.word	0x0000d680


	//   ....[70]....
        /*07dc*/ 	.word	0x0000d720


	//   ....[71]....
        /*07e0*/ 	.word	0x0000d730


	//   ....[72]....
        /*07e4*/ 	.word	0x0000d7d0


	//   ....[73]....
        /*07e8*/ 	.word	0x0000d7e0


	//   ....[74]....
        /*07ec*/ 	.word	0x0000d860


	//   ....[75]....
        /*07f0*/ 	.word	0x0000d890


	//   ....[76]....
        /*07f4*/ 	.word	0x0000d8e0


	//   ....[77]....
        /*07f8*/ 	.word	0x0000d920


	//   ....[78]....
        /*07fc*/ 	.word	0x00010490


	//   ....[79]....
        /*0800*/ 	.word	0x000104c0


	//   ....[80]....
        /*0804*/ 	.word	0x00010520


	//   ....[81]....
        /*0808*/ 	.word	0x00010550


	//   ....[82]....
        /*080c*/ 	.word	0x00010580


	//   ....[83]....
        /*0810*/ 	.word	0x000105b0


	//   ....[84]....
        /*0814*/ 	.word	0x000105e0


	//   ....[85]....
        /*0818*/ 	.word	0x00010610


	//   ....[86]....
        /*081c*/ 	.word	0x000107d0


	//   ....[87]....
        /*0820*/ 	.word	0x00010800


	//   ....[88]....
        /*0824*/ 	.word	0x00010830


	//   ....[89]....
        /*0828*/ 	.word	0x00010860


	//   ....[90]....
        /*082c*/ 	.word	0x00010890


	//   ....[91]....
        /*0830*/ 	.word	0x000108c0


	//   ....[92]....
        /*0834*/ 	.word	0x00010980


	//   ....[93]....
        /*0838*/ 	.word	0x000109a0


	//   ....[94]....
        /*083c*/ 	.word	0x000109b0


	//   ....[95]....
        /*0840*/ 	.word	0x00010a10


	//   ....[96]....
        /*0844*/ 	.word	0x00011130


	//   ....[97]....
        /*0848*/ 	.word	0x000115e0


	//   ....[98]....
        /*084c*/ 	.word	0x00011760


	//   ....[99]....
        /*0850*/ 	.word	0x000117b0


	//   ....[100]....
        /*0854*/ 	.word	0x00011840


	//   ....[101]....
        /*0858*/ 	.word	0x000118d0


	//   ....[102]....
        /*085c*/ 	.word	0x00011a10


	//   ....[103]....
        /*0860*/ 	.word	0x00011b00


	//   ....[104]....
        /*0864*/ 	.word	0x00011be0


	//   ....[105]....
        /*0868*/ 	.word	0x00011cf0


	//   ....[106]....
        /*086c*/ 	.word	0x00011d50


	//   ....[107]....
        /*0870*/ 	.word	0x00011e60


	//   ....[108]....
        /*0874*/ 	.word	0x00011ec0


	//   ....[109]....
        /*0878*/ 	.word	0x00011fd0


	//   ....[110]....
        /*087c*/ 	.word	0x00012030


	//   ....[111]....
        /*0880*/ 	.word	0x00012120


	//   ....[112]....
        /*0884*/ 	.word	0x000121a0


	//   ....[113]....
        /*0888*/ 	.word	0x00012280


	//   ....[114]....
        /*088c*/ 	.word	0x000125f0


	//   ....[115]....
        /*0890*/ 	.word	0x00012690


	//   ....[116]....
        /*0894*/ 	.word	0x00012830


	//   ....[117]....
        /*0898*/ 	.word	0x000128b0


	//   ....[118]....
        /*089c*/ 	.word	0x00012930


	//   ....[119]....
        /*08a0*/ 	.word	0x000129b0


	//   ....[120]....
        /*08a4*/ 	.word	0x00012a30


	//   ....[121]....
        /*08a8*/ 	.word	0x00012ac0


	//   ....[122]....
        /*08ac*/ 	.word	0x00012b60


	//   ....[123]....
        /*08b0*/ 	.word	0x00012c10


	//   ....[124]....
        /*08b4*/ 	.word	0x00012c90


	//   ....[125]....
        /*08b8*/ 	.word	0x00012d10


	//   ....[126]....
        /*08bc*/ 	.word	0x00012d90


	//   ....[127]....
        /*08c0*/ 	.word	0x00012e20


	//   ....[128]....
        /*08c4*/ 	.word	0x00012ea0


	//   ....[129]....
        /*08c8*/ 	.word	0x00012f40


	//   ....[130]....
        /*08cc*/ 	.word	0x00012f90


	//   ....[131]....
        /*08d0*/ 	.word	0x00013020


	//   ....[132]....
        /*08d4*/ 	.word	0x00013150


	//----- nvinfo : EIATTR_REG_RECONFIG
	.align		4
.L_121:
        /*08d8*/ 	.byte	0x01, 0x54
	.zero		2


	//----- nvinfo : EIATTR_SYSCALL_OFFSETS
	.align		4
        /*08dc*/ 	.byte	0x04, 0x46
        /*08de*/ 	.short	(.L_123 - .L_122)


	//   ....[0]....
.L_122:
        /*08e0*/ 	.word	0x00001910


	//   ....[1]....
        /*08e4*/ 	.word	0x0000c480


	//   ....[2]....
        /*08e8*/ 	.word	0x0000c5d0


	//   ....[3]....
        /*08ec*/ 	.word	0x0000c6d0


	//   ....[4]....
        /*08f0*/ 	.word	0x0000d000


	//----- nvinfo : EIATTR_MBARRIER_INSTR_OFFSETS
	.align		4
.L_123:
        /*08f4*/ 	.byte	0x04, 0x39
        /*08f6*/ 	.short	(.L_125 - .L_124)


	//   ....[0]....
.L_124:
        /*08f8*/ 	.word	0x00000250
        /*08fc*/ 	.word	0x000000ff
        /*0900*/ 	.word	0x00034800
        /*0904*/ 	.short	0x0100
        /*0906*/ 	.byte	0x08
	.zero		1


	//   ....[1]....
        /*0908*/ 	.word	0x00000260
        /*090c*/ 	.word	0x000000ff
        /*0910*/ 	.word	0x00034820
        /*0914*/ 	.short	0x0100
        /*0916*/ 	.byte	0x08
	.zero		1


	//   ....[2]....
        /*0918*/ 	.word	0x00000350
        /*091c*/ 	.word	0x000000ff
        /*0920*/ 	.word	0x00034830
        /*0924*/ 	.short	0x0100
        /*0926*/ 	.byte	0x08
	.zero		1


	//   ....[3]....
        /*0928*/ 	.word	0x00000360
        /*092c*/ 	.word	0x000000ff
        /*0930*/ 	.word	0x00034840
        /*0934*/ 	.short	0x0100
        /*0936*/ 	.byte	0x08
	.zero		1


	//   ....[4]....
        /*0938*/ 	.word	0x00000370
        /*093c*/ 	.word	0x000000ff
        /*0940*/ 	.word	0x00034838
        /*0944*/ 	.short	0x0100
        /*0946*/ 	.byte	0x08
	.zero		1


	//   ....[5]....
        /*0948*/ 	.word	0x00000380
        /*094c*/ 	.word	0x000000ff
        /*0950*/ 	.word	0x00034848
        /*0954*/ 	.short	0x0100
        /*0956*/ 	.byte	0x08
	.zero		1


	//   ....[6]....
        /*0958*/ 	.word	0x000004b0
        /*095c*/ 	.word	0x000000ff
        /*0960*/ 	.word	0x00034850
        /*0964*/ 	.short	0x0100
        /*0966*/ 	.byte	0x08
	.zero		1


	//   ....[7]....
        /*0968*/ 	.word	0x000004c0
        /*096c*/ 	.word	0x000000ff
        /*0970*/ 	.word	0x00034860
        /*0974*/ 	.short	0x0100
        /*0976*/ 	.byte	0x08
	.zero		1


	//   ....[8]....
        /*0978*/ 	.word	0x000004d0
        /*097c*/ 	.word	0x000000ff
        /*0980*/ 	.word	0x00034858
        /*0984*/ 	.short	0x0100
        /*0986*/ 	.byte	0x08
	.zero		1


	//   ....[9]....
        /*0988*/ 	.word	0x000004e0
        /*098c*/ 	.word	0x000000ff
        /*0990*/ 	.word	0x00034868
        /*0994*/ 	.short	0x0100
        /*0996*/ 	.byte	0x08
	.zero		1


	//   ....[10]....
        /*0998*/ 	.word	0x000005d0
        /*099c*/ 	.word	0x000000ff
        /*09a0*/ 	.word	0x00034870
        /*09a4*/ 	.short	0x0100
        /*09a6*/ 	.byte	0x06
	.zero		1


	//   ....[11]....
        /*09a8*/ 	.word	0x000005e0
        /*09ac*/ 	.word	0x000000ff
        /*09b0*/ 	.word	0x00034880
        /*09b4*/ 	.short	0x0100
        /*09b6*/ 	.byte	0x06
	.zero		1


	//   ....[12]....
        /*09b8*/ 	.word	0x000005f0
        /*09bc*/ 	.word	0x000000ff
        /*09c0*/ 	.word	0x00034878
        /*09c4*/ 	.short	0x0100
        /*09c6*/ 	.byte	0x06
	.zero		1


	//   ....[13]....
        /*09c8*/ 	.word	0x00000600
        /*09cc*/ 	.word	0x000000ff
        /*09d0*/ 	.word	0x00034888
        /*09d4*/ 	.short	0x0100
        /*09d6*/ 	.byte	0x06
	.zero		1


	//   ....[14]....
        /*09d8*/ 	.word	0x00000730
        /*09dc*/ 	.word	0x000000ff
        /*09e0*/ 	.word	0x00034890
        /*09e4*/ 	.short	0x0100
        /*09e6*/ 	.byte	0x08
	.zero		1


	//   ....[15]....
        /*09e8*/ 	.word	0x00000740
        /*09ec*/ 	.word	0x000000ff
        /*09f0*/ 	.word	0x000348a0
        /*09f4*/ 	.short	0x0100
        /*09f6*/ 	.byte	0x08
	.zero		1


	//   ....[16]....
        /*09f8*/ 	.word	0x00000750
        /*09fc*/ 	.word	0x000000ff
        /*0a00*/ 	.word	0x00034898
        /*0a04*/ 	.short	0x0100
        /*0a06*/ 	.byte	0x08
	.zero		1


	//   ....[17]....
        /*0a08*/ 	.word	0x00000760
        /*0a0c*/ 	.word	0x000000ff
        /*0a10*/ 	.word	0x000348a8
        /*0a14*/ 	.short	0x0100
        /*0a16*/ 	.byte	0x08
	.zero		1


	//   ....[18]....
        /*0a18*/ 	.word	0x00000890
        /*0a1c*/ 	.word	0x000000ff
        /*0a20*/ 	.word	0x000348b0
        /*0a24*/ 	.short	0x0100
        /*0a26*/ 	.byte	0x08
	.zero		1


	//   ....[19]....
        /*0a28*/ 	.word	0x000008a0
        /*0a2c*/ 	.word	0x000000ff
        /*0a30*/ 	.word	0x000348c0
        /*0a34*/ 	.short	0x0100
        /*0a36*/ 	.byte	0x08
	.zero		1


	//   ....[20]....
        /*0a38*/ 	.word	0x000008b0
        /*0a3c*/ 	.word	0x000000ff
        /*0a40*/ 	.word	0x000348b8
        /*0a44*/ 	.short	0x0100
        /*0a46*/ 	.byte	0x08
	.zero		1


	//   ....[21]....
        /*0a48*/ 	.word	0x000008c0
        /*0a4c*/ 	.word	0x000000ff
        /*0a50*/ 	.word	0x000348c8
        /*0a54*/ 	.short	0x0100
        /*0a56*/ 	.byte	0x08
	.zero		1


	//   ....[22]....
        /*0a58*/ 	.word	0x000019c0
        /*0a5c*/ 	.word	0x00000000
        /*0a60*/ 	.word	0x00034800
        /*0a64*/ 	.short	0x010a
        /*0a66*/ 	.byte	0x3f
	.zero		1


	//   ....[23]....
        /*0a68*/ 	.word	0x00001a30
        /*0a6c*/ 	.word	0x00000003
        /*0a70*/ 	.word	0x00034830
        /*0a74*/ 	.short	0x010a
        /*0a76*/ 	.byte	0x3f
	.zero		1


	//   ....[24]....
        /*0a78*/ 	.word	0x00001aa0
        /*0a7c*/ 	.word	0x00000003
        /*0a80*/ 	.word	0x00034830
        /*0a84*/ 	.short	0x010a
        /*0a86*/ 	.byte	0x3f
	.zero		1


	//   ....[25]....
        /*0a88*/ 	.word	0x000028f0
        /*0a8c*/ 	.word	0x00000003
        /*0a90*/ 	.word	0x00000000
        /*0a94*/ 	.short	0x0101
        /*0a96*/ 	.byte	0x3f
	.zero		1


	//   ....[26]....
        /*0a98*/ 	.word	0x00004930
        /*0a9c*/ 	.word	0x0000000d
        /*0aa0*/ 	.word	0x00034830
        /*0aa4*/ 	.short	0x010a
        /*0aa6*/ 	.byte	0x3f
	.zero		1


	//   ....[27]....
        /*0aa8*/ 	.word	0x00004980
        /*0aac*/ 	.word	0x0000000d
        /*0ab0*/ 	.word	0x00034830
        /*0ab4*/ 	.short	0x010a
        /*0ab6*/ 	.byte	0x3f
	.zero		1


	//   ....[28]....
        /*0ab8*/ 	.word	0x000051b0
        /*0abc*/ 	.word	0x0000000b
        /*0ac0*/ 	.word	0x00034850
        /*0ac4*/ 	.short	0x010a
        /*0ac6*/ 	.byte	0x3f
	.zero		1


	//   ....[29]....
        /*0ac8*/ 	.word	0x000051f0
        /*0acc*/ 	.word	0x0000000b
        /*0ad0*/ 	.word	0x00034850
        /*0ad4*/ 	.short	0x010a
        /*0ad6*/ 	.byte	0x3f
	.zero		1


	//   ....[30]....
        /*0ad8*/ 	.word	0x000069d0
        /*0adc*/ 	.word	0x00000021
        /*0ae0*/ 	.word	0x00000000
        /*0ae4*/ 	.short	0x0101
        /*0ae6*/ 	.byte	0x3f
	.zero		1


	//   ....[31]....
        /*0ae8*/ 	.word	0x00006a20
        /*0aec*/ 	.word	0x00000023
        /*0af0*/ 	.word	0x00000000
        /*0af4*/ 	.short	0x0101
        /*0af6*/ 	.byte	0x3f
	.zero		1


	//   ....[32]....
        /*0af8*/ 	.word	0x00007510
        /*0afc*/ 	.word	0x0000000c
        /*0b00*/ 	.word	0x00034850
        /*0b04*/ 	.short	0x010a
        /*0b06*/ 	.byte	0x3f
	.zero		1


	//   ....[33]....
        /*0b08*/ 	.word	0x00007550
        /*0b0c*/ 	.word	0x0000000c
        /*0b10*/ 	.word	0x00034850
        /*0b14*/ 	.short	0x010a
        /*0b16*/ 	.byte	0x3f
	.zero		1


	//   ....[34]....
        /*0b18*/ 	.word	0x00007b40
        /*0b1c*/ 	.word	0x00000006
        /*0b20*/ 	.word	0x00000000
        /*0b24*/ 	.short	0x0101
        /*0b26*/ 	.byte	0x3f
	.zero		1


	//   ....[35]....
        /*0b28*/ 	.word	0x00009160
        /*0b2c*/ 	.word	0x00000011
        /*0b30*/ 	.word	0x00000000
        /*0b34*/ 	.short	0x0101
        /*0b36*/ 	.byte	0x3f
	.zero		1


	//   ....[36]....
        /*0b38*/ 	.word	0x00009620
        /*0b3c*/ 	.word	0x00000011
        /*0b40*/ 	.word	0x00000000
        /*0b44*/ 	.short	0x0101
        /*0b46*/ 	.byte	0x3f
	.zero		1


	//   ....[37]....
        /*0b48*/ 	.word	0x0000cab0
        /*0b4c*/ 	.word	0x00000000
        /*0b50*/ 	.word	0x00034840
        /*0b54*/ 	.short	0x010a
        /*0b56*/ 	.byte	0x3f
	.zero		1


	//   ....[38]....
        /*0b58*/ 	.word	0x0000da30
        /*0b5c*/ 	.word	0x00000012
        /*0b60*/ 	.word	0x00034800
        /*0b64*/ 	.short	0x0107
        /*0b66*/ 	.byte	0x3f
	.zero		1


	//   ....[39]....
        /*0b68*/ 	.word	0x0000db40
        /*0b6c*/ 	.word	0x00000012
        /*0b70*/ 	.word	0x00034800
        /*0b74*/ 	.short	0x0101
        /*0b76*/ 	.byte	0x3f
	.zero		1


	//   ....[40]....
        /*0b78*/ 	.word	0x0000db60
        /*0b7c*/ 	.word	0x00000012
        /*0b80*/ 	.word	0x00034820
        /*0b84*/ 	.short	0x010a
        /*0b86*/ 	.byte	0x3f
	.zero		1


	//   ....[41]....
        /*0b88*/ 	.word	0x0000df20
        /*0b8c*/ 	.word	0x00000003
        /*0b90*/ 	.word	0x00034840
        /*0b94*/ 	.short	0x010a
        /*0b96*/ 	.byte	0x3f
	.zero		1


	//   ....[42]....
        /*0b98*/ 	.word	0x0000e3b0
        /*0b9c*/ 	.word	0x00000003
        /*0ba0*/ 	.word	0x00000060
        /*0ba4*/ 	.short	0x010a
        /*0ba6*/ 	.byte	0x3f
	.zero		1


	//   ....[43]....
        /*0ba8*/ 	.word	0x0000ea40
        /*0bac*/ 	.word	0x00000003
        /*0bb0*/ 	.word	0x00034840
        /*0bb4*/ 	.short	0x010a
        /*0bb6*/ 	.byte	0x3f
	.zero		1


	//   ....[44]....
        /*0bb8*/ 	.word	0x0000eed0
        /*0bbc*/ 	.word	0x00000002
        /*0bc0*/ 	.word	0x00000060
        /*0bc4*/ 	.short	0x010a
        /*0bc6*/ 	.byte	0x3f
	.zero		1


	//   ....[45]....
        /*0bc8*/ 	.word	0x0000f4a0
        /*0bcc*/ 	.word	0x00000002
        /*0bd0*/ 	.word	0x00034840
        /*0bd4*/ 	.short	0x010a
        /*0bd6*/ 	.byte	0x3f
	.zero		1


	//   ....[46]....
        /*0bd8*/ 	.word	0x0000f930
        /*0bdc*/ 	.word	0x00000002
        /*0be0*/ 	.word	0x00000060
        /*0be4*/ 	.short	0x010a
        /*0be6*/ 	.byte	0x3f
	.zero		1


	//   ....[47]....
        /*0be8*/ 	.word	0x0000feb0
        /*0bec*/ 	.word	0x00000000
        /*0bf0*/ 	.word	0x00034860
        /*0bf4*/ 	.short	0x010a
        /*0bf6*/ 	.byte	0x3f
	.zero		1


	//   ....[48]....
        /*0bf8*/ 	.word	0x000110b0
        /*0bfc*/ 	.word	0x00000000
        /*0c00*/ 	.word	0x00034820
        /*0c04*/ 	.short	0x010a
        /*0c06*/ 	.byte	0x3f
	.zero		1


	//   ....[49]....
        /*0c08*/ 	.word	0x000112a0
        /*0c0c*/ 	.word	0x00000006
        /*0c10*/ 	.word	0x00000000
        /*0c14*/ 	.short	0x010a
        /*0c16*/ 	.byte	0x3f
	.zero		1


	//   ....[50]....
        /*0c18*/ 	.word	0x000112d0
        /*0c1c*/ 	.word	0x00000007
        /*0c20*/ 	.word	0x00000000
        /*0c24*/ 	.short	0x010a
        /*0c26*/ 	.byte	0x3f
	.zero		1


	//   ....[51]....
        /*0c28*/ 	.word	0x00011330
        /*0c2c*/ 	.word	0x00000004
        /*0c30*/ 	.word	0x00000000
        /*0c34*/ 	.short	0x010a
        /*0c36*/ 	.byte	0x3f
	.zero		1


	//   ....[52]....
        /*0c38*/ 	.word	0x00011360
        /*0c3c*/ 	.word	0x00000003
        /*0c40*/ 	.word	0x00000000
        /*0c44*/ 	.short	0x010a
        /*0c46*/ 	.byte	0x3f
	.zero		1


	//   ....[53]....
        /*0c48*/ 	.word	0x000113c0
        /*0c4c*/ 	.word	0x00000000
        /*0c50*/ 	.word	0x00034800
        /*0c54*/ 	.short	0x010a
        /*0c56*/ 	.byte	0x3f
	.zero		1


	//   ....[54]....
        /*0c58*/ 	.word	0x00011410
        /*0c5c*/ 	.word	0x00000003
        /*0c60*/ 	.word	0x00034830
        /*0c64*/ 	.short	0x010a
        /*0c66*/ 	.byte	0x3f
	.zero		1


	//   ....[55]....
        /*0c68*/ 	.word	0x00011460
        /*0c6c*/ 	.word	0x0000000d
        /*0c70*/ 	.word	0x00034830
        /*0c74*/ 	.short	0x010a
        /*0c76*/ 	.byte	0x3f
	.zero		1


	//   ....[56]....
        /*0c78*/ 	.word	0x000114b0
        /*0c7c*/ 	.word	0x0000000b
        /*0c80*/ 	.word	0x00034850
        /*0c84*/ 	.short	0x010a
        /*0c86*/ 	.byte	0x3f
	.zero		1


	//   ....[57]....
        /*0c88*/ 	.word	0x00011500
        /*0c8c*/ 	.word	0x0000000c
        /*0c90*/ 	.word	0x00034850
        /*0c94*/ 	.short	0x010a
        /*0c96*/ 	.byte	0x3f
	.zero		1


	//   ....[58]....
        /*0c98*/ 	.word	0x000116a0
        /*0c9c*/ 	.word	0x00000000
        /*0ca0*/ 	.word	0x00034840
        /*0ca4*/ 	.short	0x010a
        /*0ca6*/ 	.byte	0x3f
	.zero		1


	//   ....[59]....
        /*0ca8*/ 	.word	0x00012300
        /*0cac*/ 	.word	0x00000012
        /*0cb0*/ 	.word	0x00034820
        /*0cb4*/ 	.short	0x010a
        /*0cb6*/ 	.byte	0x3f
	.zero		1


	//   ....[60]....
        /*0cb8*/ 	.word	0x00012350
        /*0cbc*/ 	.word	0x00000003
        /*0cc0*/ 	.word	0x00034840
        /*0cc4*/ 	.short	0x010a
        /*0cc6*/ 	.byte	0x3f
	.zero		1


	//   ....[61]....
        /*0cc8*/ 	.word	0x000123a0
        /*0ccc*/ 	.word	0x00000003
        /*0cd0*/ 	.word	0x00000060
        /*0cd4*/ 	.short	0x010a
        /*0cd6*/ 	.byte	0x3f
	.zero		1


	//   ....[62]....
        /*0cd8*/ 	.word	0x000123f0
        /*0cdc*/ 	.word	0x00000003
        /*0ce0*/ 	.word	0x00034840
        /*0ce4*/ 	.short	0x010a
        /*0ce6*/ 	.byte	0x3f
	.zero		1


	//   ....[63]....
        /*0ce8*/ 	.word	0x00012440
        /*0cec*/ 	.word	0x00000002
        /*0cf0*/ 	.word	0x00000060
        /*0cf4*/ 	.short	0x010a
        /*0cf6*/ 	.byte	0x3f
	.zero		1


	//   ....[64]....
        /*0cf8*/ 	.word	0x00012490
        /*0cfc*/ 	.word	0x00000002
        /*0d00*/ 	.word	0x00034840
        /*0d04*/ 	.short	0x010a
        /*0d06*/ 	.byte	0x3f
	.zero		1


	//   ....[65]....
        /*0d08*/ 	.word	0x000124e0
        /*0d0c*/ 	.word	0x00000002
        /*0d10*/ 	.word	0x00000060
        /*0d14*/ 	.short	0x010a
        /*0d16*/ 	.byte	0x3f
	.zero		1


	//   ....[66]....
        /*0d18*/ 	.word	0x00012530
        /*0d1c*/ 	.word	0x00000000
        /*0d20*/ 	.word	0x00034860
        /*0d24*/ 	.short	0x010a
        /*0d26*/ 	.byte	0x3f
	.zero		1


	//   ....[67]....
        /*0d28*/ 	.word	0x00013070
        /*0d2c*/ 	.word	0x00000000
        /*0d30*/ 	.word	0x00034820
        /*0d34*/ 	.short	0x010a
        /*0d36*/ 	.byte	0x3f
	.zero		1


	//   ....[68]....
        /*0d38*/ 	.word	0x00013210
        /*0d3c*/ 	.word	0x00000006
        /*0d40*/ 	.word	0x00000000
        /*0d44*/ 	.short	0x010a
        /*0d46*/ 	.byte	0x3f
	.zero		1


	//   ....[69]....
        /*0d48*/ 	.word	0x00013260
        /*0d4c*/ 	.word	0x00000007
        /*0d50*/ 	.word	0x00000000
        /*0d54*/ 	.short	0x010a
        /*0d56*/ 	.byte	0x3f
	.zero		1


	//   ....[70]....
        /*0d58*/ 	.word	0x000132b0
        /*0d5c*/ 	.word	0x00000004
        /*0d60*/ 	.word	0x00000000
        /*0d64*/ 	.short	0x010a
        /*0d66*/ 	.byte	0x3f
	.zero		1


	//----- nvinfo : EIATTR_NUM_MBARRIERS
	.align		4
.L_125:
        /*0d68*/ 	.byte	0x03, 0x38
        /*0d6a*/ 	.short	0x0016


	//----- nvinfo : EIATTR_EXIT_INSTR_OFFSETS
	.align		4
        /*0d6c*/ 	.byte	0x04, 0x1c
        /*0d6e*/ 	.short	(.L_127 - .L_126)


	//   ....[0]....
.L_126:
        /*0d70*/ 	.word	0x00000a30


	//   ....[1]....
        /*0d74*/ 	.word	0x0000ac00


	//   ....[2]....
        /*0d78*/ 	.word	0x000113b0


	//----- nvinfo : EIATTR_MAX_THREADS
	.align		4
.L_127:
        /*0d7c*/ 	.byte	0x04, 0x05
        /*0d7e*/ 	.short	(.L_129 - .L_128)
.L_128:
        /*0d80*/ 	.word	0x00000180
        /*0d84*/ 	.word	0x00000001
        /*0d88*/ 	.word	0x00000001


	//----- nvinfo : EIATTR_CRS_STACK_SIZE
	.align		4
.L_129:
        /*0d8c*/ 	.byte	0x04, 0x1e
        /*0d8e*/ 	.short	(.L_131 - .L_130)
.L_130:
        /*0d90*/ 	.word	0x00000000


	//----- nvinfo : EIATTR_CBANK_PARAM_SIZE
	.align		4
.L_131:
        /*0d94*/ 	.byte	0x03, 0x19
        /*0d96*/ 	.short	0x0af0


	//----- nvinfo : EIATTR_PARAM_CBANK
	.align		4
        /*0d98*/ 	.byte	0x04, 0x0a
        /*0d9a*/ 	.short	(.L_133 - .L_132)
	.align		4
.L_132:
        /*0d9c*/ 	.word	index@(.nv.constant0._ZN7cutlass13device_kernelIN5flash11enable_sm90INS1_16FlashAttnFwdSm90INS1_25CollectiveMainloopFwdSm90ILi2EN4cute5tupleIJNS5_1CILi1EEES8_S8_EEENS6_IJNS7_ILi128EEESA_NS7_ILi192EEEEEELi128ENS_10bfloat16_tEfNS_4arch4Sm90ELb0ELb0ELb1ELb1ELb0ELb0ELb0ELb1ELb1ELb1ELb1ELb0EEENS1_21CollectiveEpilogueFwdINS6_IJSA_SA_SA_EEES9_SD_SF_Li256ELb1ELb1ELb1ELb0EEENS1_36VarlenDynamicPersistentTileSchedulerILi128ELi128ELi256ELi128ELb1ELb1ELb1ELb0ELb1ELb1EEEEEEEEEvNT_6ParamsE)
        /*0da0*/ 	.short	0x0210
        /*0da2*/ 	.short	0x0af0


	//----- nvinfo : EIATTR_SW_WAR
	.align		4
.L_133:
        /*0da4*/ 	.byte	0x04, 0x36
        /*0da6*/ 	.short	(.L_135 - .L_134)
.L_134:
        /*0da8*/ 	.word	0x00000008
.L_135:


//--------------------- .nv.info._ZN7cutlass13device_kernelIN5flash11enable_sm90INS1_16FlashAttnFwdSm90INS1_25CollectiveMainloopFwdSm90ILi2EN4cute5tupleIJNS5_1CILi1EEES8_S8_EEENS6_IJNS7_ILi128EEESA_NS7_ILi192EEEEEELi128ENS_10bfloat16_tEfNS_4arch4Sm90ELb0ELb0ELb1ELb1ELb0ELb1ELb0ELb1ELb1ELb1ELb1ELb0EEENS1_21CollectiveEpilogueFwdINS6_IJSA_SA_SA_EEES9_SD_SF_Li256ELb1ELb1ELb1ELb0EEENS1_36VarlenDynamicPersistentTileSchedulerILi128ELi128ELi256ELi128ELb1ELb1ELb1ELb0ELb1ELb1EEEEEEEEEvNT_6ParamsE --------------------------
	.section	.nv.info._ZN7cutlass13device_kernelIN5flash11enable_sm90INS1_16FlashAttnFwdSm90INS1_25CollectiveMainloopFwdSm90ILi2EN4cute5tupleIJNS5_1CILi1EEES8_S8_EEENS6_IJNS7_ILi128EEESA_NS7_ILi192EEEEEELi128ENS_10bfloat16_tEfNS_4arch4Sm90ELb0ELb0ELb1ELb1ELb0ELb1ELb0ELb1ELb1ELb1ELb1ELb0EEENS1_21CollectiveEpilogueFwdINS6_IJSA_SA_SA_EEES9_SD_SF_Li256ELb1ELb1ELb1ELb0EEENS1_36VarlenDynamicPersistentTileSchedulerILi128ELi128ELi256ELi128ELb1ELb1ELb1ELb0ELb1ELb1EEEEEEEEEvNT_6ParamsE,"",@"SHT_CUDA_INFO"
	.sectionflags	@""
	.align	4


	//----- nvinfo : EIATTR_CUDA_API_VERSION
	.align		4
        /*0000*/ 	.byte	0x04, 0x37
        /*0002*/ 	.short	(.L_137 - .L_136)
.L_136:
        /*0004*/ 	.word	0x00000082


	//----- nvinfo : EIATTR_KPARAM_INFO
	.align		4
.L_137:
        /*0008*/ 	.byte	0x04, 0x17
        /*000a*/ 	.short	(.L_139 - .L_138)
.L_138:
        /*000c*/ 	.word	0x00000000
        /*0010*/ 	.short	0x0000
        /*0012*/ 	.short	0x0070
        /*0014*/ 	.byte	0x00, 0xf0, 0x01, 0x2a


	//----- nvinfo : EIATTR_SPARSE_MMA_MASK
	.align		4
.L_139:
        /*0018*/ 	.byte	0x03, 0x50
        /*001a*/ 	.short	0x0000


	//----- nvinfo : EIATTR_MAXREG_COUNT
	.align		4
        /*001c*/ 	.byte	0x03, 0x1b
        /*001e*/ 	.short	0x00a8


	//----- nvinfo : EIATTR_NUM_BARRIERS
	.align		4
        /*0020*/ 	.byte	0x02, 0x4c
        /*0022*/ 	.byte	0x10
	.zero		1


	//----- nvinfo : EIATTR_EXTERNS
	.align		4
        /*0024*/ 	.byte	0x04, 0x0f
        /*0026*/ 	.short	(.L_141 - .L_140)


	//   ....[0]....
	.align		4
.L_140:
        /*0028*/ 	.word	index@(__assertfail)


	//----- nvinfo : EIATTR_ANNOTATIONS
	.align		4
.L_141:
        /*002c*/ 	.byte	0x04, 0x55
        /*002e*/ 	.short	(.L_143 - .L_142)


	//   ....[0]....
.L_142:
        /* <DEDUP_REMOVED lines=110> */
        /*0704*/ 	.byte	0x20, 0x45, 0x02, 0x00


	//----- nvinfo : EIATTR_MERCURY_ISA_VERSION
	.align		4
.L_143:
        /*0708*/ 	.byte	0x03, 0x5f
        /*070a*/ 	.short	0x0101


	//----- nvinfo : EIATTR_UNUSED_LOAD_BYTE_OFFSET
	.align		4
        /*070c*/ 	.byte	0x04, 0x44
        /*070e*/ 	.short	(.L_145 - .L_144)


	//   ....[0]....
.L_144:
        /*0710*/ 	.word	0x00000ab0
        /*0714*/ 	.word	0x0000fff0


	//   ....[1]....
        /*0718*/ 	.word	0x00017d20
        /*071c*/ 	.word	0x0000fff0


	//----- nvinfo : EIATTR_INT_WARP_WIDE_INSTR_OFFSETS
	.align		4
.L_145:
        /*0720*/ 	.byte	0x04, 0x31
        /*0722*/ 	.short	(.L_147 - .L_146)


	//   ....[0]....
.L_146:
        /*0724*/ 	.word	0x00000190


	//   ....[1]....
        /*0728*/ 	.word	0x000001d0


	//   ....[2]....
        /*072c*/ 	.word	0x00000240


	//   ....[3]....
        /*0730*/ 	.word	0x0001d910


	//   ....[4]....
        /*0734*/ 	.word	0x0001d9a0


	//   ....[5]....
        /*0738*/ 	.word	0x00021430


	//   ....[6]....
        /*073c*/ 	.word	0x00021490


	//----- nvinfo : EIATTR_COOP_GROUP_MASK_REGIDS
	.align		4
.L_147:
        /*0740*/ 	.byte	0x04, 0x29
        /*0742*/ 	.short	(.L_149 - .L_148)


	//   ....[0]....
.L_148:
        /*0744*/ 	.word	0xffffffff


	//   ....[1]....
        /*0748*/ 	.word	0xffffffff


	//   ....[2]....
        /*074c*/ 	.word	0xffffffff


	//   ....[3]....
        /*0750*/ 	.word	0xffffffff


	//   ....[4]....
        /*0754*/ 	.word	0xffffffff


	//   ....[5]....
        /*0758*/ 	.word	0xffffffff


	//   ....[6]....
        /*075c*/ 	.word	0xffffffff


	//   ....[7]....
        /*0760*/ 	.word	0xffffffff


	//   ....[8]....
        /*0764*/ 	.word	0xffffffff


	//   ....[9]....
        /*0768*/ 	.word	0xffffffff


	//   ....[10]....
        /*076c*/ 	.word	0xffffffff


	//   ....[11]....
        /*0770*/ 	.word	0xffffffff


	//   ....[12]....
        /*0774*/ 	.word	0xffffffff


	//   ....[13]....
        /*0778*/ 	.word	0xffffffff


	//   ....[14]....
        /*077c*/ 	.word	0xffffffff


	//   ....[15]....
        /*0780*/ 	.word	0xffffffff


	//   ....[16]....
        /*0784*/ 	.word	0xffffffff


	//   ....[17]....
        /*0788*/ 	.word	0xffffffff


	//   ....[18]....
        /*078c*/ 	.word	0xffffffff


	//   ....[19]....
        /*0790*/ 	.word	0xffffffff


	//   ....[20]....
        /*0794*/ 	.word	0xffffffff


	//   ....[21]....
        /*0798*/ 	.word	0xffffffff


	//   ....[22]....
        /*079c*/ 	.word	0xffffffff


	//   ....[23]....
        /*07a0*/ 	.word	0xffffffff


	//   ....[24]....
        /*07a4*/ 	.word	0xffffffff


	//   ....[25]....
        /*07a8*/ 	.word	0xffffffff


	//   ....[26]....
        /*07ac*/ 	.word	0xffffffff


	//   ....[27]....
        /*07b0*/ 	.word	0xffffffff


	//   ....[28]....
        /*07b4*/ 	.word	0xffffffff


	//   ....[29]....
        /*07b8*/ 	.word	0xffffffff


	//   ....[30]....
        /*07bc*/ 	.word	0xffffffff


	//   ....[31]....
        /*07c0*/ 	.word	0xffffffff


	//   ....[32]....
        /*07c4*/ 	.word	0xffffffff


	//   ....[33]....
        /*07c8*/ 	.word	0xffffffff


	//   ....[34]....
        /*07cc*/ 	.word	0xffffffff


	//   ....[35]....
        /*07d0*/ 	.word	0xffffffff


	//   ....[36]....
        /*07d4*/ 	.word	0xffffffff


	//   ....[37]....
        /*07d8*/ 	.word	0xffffffff


	//   ....[38]....
        /*07dc*/ 	.word	0xffffffff


	//   ....[39]....
        /*07e0*/ 	.word	0xffffffff


	//   ....[40]....
        /*07e4*/ 	.word	0xffffffff


	//   ....[41]....
        /*07e8*/ 	.word	0xffffffff


	//   ....[42]....
        /*07ec*/ 	.word	0xffffffff


	//   ....[43]....
        /*07f0*/ 	.word	0xffffffff


	//   ....[44]....
        /*07f4*/ 	.word	0xffffffff


	//   ....[45]....
        /*07f8*/ 	.word	0xffffffff


	//   ....[46]....
        /*07fc*/ 	.word	0xffffffff


	//   ....[47]....
        /*0800*/ 	.word	0xffffffff


	//   ....[48]....
        /*0804*/ 	.word	0xffffffff


	//   ....[49]....
        /*0808*/ 	.word	0xffffffff


	//   ....[50]....
        /*080c*/ 	.word	0xffffffff


	//   ....[51]....
        /*0810*/ 	.word	0xffffffff


	//   ....[52]....
        /*0814*/ 	.word	0xffffffff


	//   ....[53]....
        /*0818*/ 	.word	0xffffffff


	//   ....[54]....
        /*081c*/ 	.word	0xffffffff


	//   ....[55]....
        /*0820*/ 	.word	0xffffffff


	//   ....[56]....
        /*0824*/ 	.word	0xffffffff


	//   ....[57]....
        /*0828*/ 	.word	0xffffffff


	//   ....[58]....
        /*082c*/ 	.word	0xffffffff


	//   ....[59]....
        /*0830*/ 	.word	0xffffffff


	//   ....[60]....
        /*0834*/ 	.word	0xffffffff


	//   ....[61]....
        /*0838*/ 	.word	0xffffffff


	//   ....[62]....
        /*083c*/ 	.word	0xffffffff


	//   ....[63]....
        /*0840*/ 	.word	0xffffffff


	//   ....[64]....
        /*0844*/ 	.word	0xffffffff


	//   ....[65]....
        /*0848*/ 	.word	0xffffffff


	//   ....[66]....
        /*084c*/ 	.word	0xffffffff


	//   ....[67]....
        /*0850*/ 	.word	0xffffffff


	//   ....[68]....
        /*0854*/ 	.word	0xffffffff


	//   ....[69]....
        /*0858*/ 	.word	0xffffffff


	//   ....[70]....
        /*085c*/ 	.word	0xffffffff


	//   ....[71]....
        /*0860*/ 	.word	0xffffffff


	//   ....[72]....
        /*0864*/ 	.word	0xffffffff


	//   ....[73]....
        /*0868*/ 	.word	0xffffffff


	//   ....[74]....
        /*086c*/ 	.word	0xffffffff


	//   ....[75]....
        /*0870*/ 	.word	0xffffffff


	//   ....[76]....
        /*0874*/ 	.word	0xffffffff


	//   ....[77]....
        /*0878*/ 	.word	0xffffffff


	//   ....[78]....
        /*087c*/ 	.word	0xffffffff


	//   ....[79]....
        /*0880*/ 	.word	0xffffffff


	//   ....[80]....
        /*0884*/ 	.word	0xffffffff


	//   ....[81]....
        /*0888*/ 	.word	0xffffffff


	//   ....[82]....
        /*088c*/ 	.word	0xffffffff


	//   ....[83]....
        /*0890*/ 	.word	0xffffffff


	//   ....[84]....
        /*0894*/ 	.word	0xffffffff


	//   ....[85]....
        /*0898*/ 	.word	0xffffffff


	//   ....[86]....
        /*089c*/ 	.word	0xffffffff


	//   ....[87]....
        /*08a0*/ 	.word	0xffffffff


	//   ....[88]....
        /*08a4*/ 	.word	0xffffffff


	//   ....[89]....
        /*08a8*/ 	.word	0xffffffff


	//   ....[90]....
        /*08ac*/ 	.word	0xffffffff


	//   ....[91]....
        /*08b0*/ 	.word	0xffffffff


	//   ....[92]....
        /*08b4*/ 	.word	0xffffffff


	//   ....[93]....
        /*08b8*/ 	.word	0xffffffff


	//   ....[94]....
        /*08bc*/ 	.word	0xffffffff


	//   ....[95]....
        /*08c0*/ 	.word	0xffffffff


	//   ....[96]....
        /*08c4*/ 	.word	0xffffffff


	//   ....[97]....
        /*08c8*/ 	.word	0xffffffff


	//   ....[98]....
        /*08cc*/ 	.word	0xffffffff


	//   ....[99]....
        /*08d0*/ 	.word	0xffffffff


	//   ....[100]....
        /*08d4*/ 	.word	0xffffffff


	//   ....[101]....
        /*08d8*/ 	.word	0xffffffff


	//   ....[102]....
        /*08dc*/ 	.word	0xffffffff


	//   ....[103]....
        /*08e0*/ 	.word	0xffffffff


	//   ....[104]....
        /*08e4*/ 	.word	0xffffffff


	//   ....[105]....
        /*08e8*/ 	.word	0xffffffff


	//   ....[106]....
        /*08ec*/ 	.word	0x0500000f


	//   ....[107]....
        /*08f0*/ 	.word	0x0500000f


	//   ....[108]....
        /*08f4*/ 	.word	0x0500000f


	//   ....[109]....
        /*08f8*/ 	.word	0x0500000f


	//   ....[110]....
        /*08fc*/ 	.word	0x0500000f


	//   ....[111]....
        /*0900*/ 	.word	0x0500000f


	//   ....[112]....
        /*0904*/ 	.word	0x0500000f


	//   ....[113]....
        /*0908*/ 	.word	0x0500000f


	//   ....[114]....
        /*090c*/ 	.word	0x0500000f


	//   ....[115]....
        /*0910*/ 	.word	0x0500000f


	//   ....[116]....
        /*0914*/ 	.word	0x0500000f


	//   ....[117]....
        /*0918*/ 	.word	0x0500000f


	//   ....[118]....
        /*091c*/ 	.word	0x0500000f


	//   ....[119]....
        /*0920*/ 	.word	0x0500000f


	//   ....[120]....
        /*0924*/ 	.word	0x0500000f


	//   ....[121]....
        /*0928*/ 	.word	0x0500000f


	//   ....[122]....
        /*092c*/ 	.word	0x0500000f


	//   ....[123]....
        /*0930*/ 	.word	0x0500000f


	//   ....[124]....
        /*0934*/ 	.word	0x0500000f


	//   ....[125]....
        /*0938*/ 	.word	0x0500000f


	//   ....[126]....
        /*093c*/ 	.word	0x0500000f


	//   ....[127]....
        /*0940*/ 	.word	0x0500000f


	//   ....[128]....
        /*0944*/ 	.word	0x0500000f


	//   ....[129]....
        /*0948*/ 	.word	0x0500000f


	//   ....[130]....
        /*094c*/ 	.word	0x0500000f


	//   ....[131]....
        /*0950*/ 	.word	0x0500000f


	//   ....[132]....
        /*0954*/ 	.word	0x0500000f


	//   ....[133]....
        /*0958*/ 	.word	0x0500000f


	//   ....[134]....
        /*095c*/ 	.word	0x0500000f


	//   ....[135]....
        /*0960*/ 	.word	0x0500000f


	//   ....[136]....
        /*0964*/ 	.word	0x0500000f


	//   ....[137]....
        /*0968*/ 	.word	0x0500000f


	//   ....[138]....
        /*096c*/ 	.word	0x0500000f


	//   ....[139]....
        /*0970*/ 	.word	0x0500000f


	//   ....[140]....
        /*0974*/ 	.word	0x0500000f


	//   ....[141]....
        /*0978*/ 	.word	0x0500000f


	//   ....[142]....
        /*097c*/ 	.word	0x0500000f


	//   ....[143]....
        /*0980*/ 	.word	0x0500000f


	//   ....[144]....
        /*0984*/ 	.word	0x0500000f


	//   ....[145]....
        /*0988*/ 	.word	0x0500000f


	//   ....[146]....
        /*098c*/ 	.word	0x0500000f


	//   ....[147]....
        /*0990*/ 	.word	0x0500000f


	//   ....[148]....
        /*0994*/ 	.word	0x0500000f


	//   ....[149]....
        /*0998*/ 	.word	0x0500000f


	//   ....[150]....
        /*099c*/ 	.word	0x0500000f


	//----- nvinfo : EIATTR_COOP_GROUP_INSTR_OFFSETS
	.align		4
.L_149:
        /*09a0*/ 	.byte	0x04, 0x28
        /*09a2*/ 	.short	(.L_151 - .L_150)


	//   ....[0]....
.L_150:
        /*09a4*/ 	.word	0x00000060


	//   ....[1]....
        /*09a8*/ 	.word	0x000001a0


	//   ....[2]....
        /*09ac*/ 	.word	0x000001f0


	//   ....[3]....
        /*09b0*/ 	.word	0x00000420


	//   ....[4]....
        /*09b4*/ 	.word	0x00000580


	//   ....[5]....
        /*09b8*/ 	.word	0x000006a0


	//   ....[6]....
        /*09bc*/ 	.word	0x00000800


	//   ....[7]....
        /*09c0*/ 	.word	0x0000b360


	//   ....[8]....
        /*09c4*/ 	.word	0x0000b8e0


	//   ....[9]....
        /*09c8*/ 	.word	0x0000b8f0


	//   ....[10]....
        /*09cc*/ 	.word	0x0000b900


	//   ....[11]....
        /*09d0*/ 	.word	0x0000b910


	//   ....[12]....
        /*09d4*/ 	.word	0x0000e390


	//   ....[13]....
        /*09d8*/ 	.word	0x0000e3a0


	//   ....[14]....
        /*09dc*/ 	.word	0x0000e3b0


	//   ....[15]....
        /*09e0*/ 	.word	0x0000e3c0


	//   ....[16]....
        /*09e4*/ 	.word	0x00012c20


	//   ....[17]....
        /*09e8*/ 	.word	0x00012c50


	//   ....[18]....
        /*09ec*/ 	.word	0x000132e0


	//   ....[19]....
        /*09f0*/ 	.word	0x00013340


	//   ....[20]....
        /*09f4*/ 	.word	0x00015b40


	//   ....[21]....
        /*09f8*/ 	.word	0x00015b70


	//   ....[22]....
        /*09fc*/ 	.word	0x00016100


	//   ....[23]....
        /*0a00*/ 	.word	0x00016170


	//   ....[24]....
        /*0a04*/ 	.word	0x00017670


	//   ....[25]....
        /*0a08*/ 	.word	0x00017710


	//   ....[26]....
        /*0a0c*/ 	.word	0x00017740


	//   ....[27]....
        /*0a10*/ 	.word	0x00017750


	//   ....[28]....
        /*0a14*/ 	.word	0x000187d0


	//   ....[29]....
        /*0a18*/ 	.word	0x000187e0


	//   ....[30]....
        /*0a1c*/ 	.word	0x000187f0


	//   ....[31]....
        /*0a20*/ 	.word	0x00018800


	//   ....[32]....
        /*0a24*/ 	.word	0x00018eb0


	//   ....[33]....
        /*0a28*/ 	.word	0x00018ef0


	//   ....[34]....
        /*0a2c*/ 	.word	0x00018fd0


	//   ....[35]....
        /*0a30*/ 	.word	0x00018ff0


	//   ....[36]....
        /*0a34*/ 	.word	0x000190b0


	//   ....[37]....
        /*0a38*/ 	.word	0x000190d0


	//   ....[38]....
        /*0a3c*/ 	.word	0x000191a0


	//   ....[39]....
        /*0a40*/ 	.word	0x000191c0


	//   ....[40]....
        /*0a44*/ 	.word	0x00019650


	//   ....[41]....
        /*0a48*/ 	.word	0x00019670


	//   ....[42]....
        /*0a4c*/ 	.word	0x00019ab0


	//   ....[43]....
        /*0a50*/ 	.word	0x00019ac0


	//   ....[44]....
        /*0a54*/ 	.word	0x0001a730


	//   ....[45]....
        /*0a58*/ 	.word	0x0001a750


	//   ....[46]....
        /*0a5c*/ 	.word	0x0001a810


	//   ....[47]....
        /*0a60*/ 	.word	0x0001a830


	//   ....[48]....
        /*0a64*/ 	.word	0x0001a8f0


	//   ....[49]....
        /*0a68*/ 	.word	0x0001a910


	//   ....[50]....
        /*0a6c*/ 	.word	0x0001a9e0


	//   ....[51]....
        /*0a70*/ 	.word	0x0001aa00


	//   ....[52]....
        /*0a74*/ 	.word	0x0001ab50


	//   ....[53]....
        /*0a78*/ 	.word	0x0001ad80


	//   ....[54]....
        /*0a7c*/ 	.word	0x0001adb0


	//   ....[55]....
        /*0a80*/ 	.word	0x0001ade0


	//   ....[56]....
        /*0a84*/ 	.word	0x0001ae10


	//   ....[57]....
        /*0a88*/ 	.word	0x0001ae40


	//   ....[58]....
        /*0a8c*/ 	.word	0x0001ae70


	//   ....[59]....
        /*0a90*/ 	.word	0x0001b010


	//   ....[60]....
        /*0a94*/ 	.word	0x0001b040


	//   ....[61]....
        /*0a98*/ 	.word	0x0001b070


	//   ....[62]....
        /*0a9c*/ 	.word	0x0001b0a0


	//   ....[63]....
        /*0aa0*/ 	.word	0x0001b0d0


	//   ....[64]....
        /*0aa4*/ 	.word	0x0001b100


	//   ....[65]....
        /*0aa8*/ 	.word	0x0001b190


	//   ....[66]....
        /*0aac*/ 	.word	0x0001b1c0


	//   ....[67]....
        /*0ab0*/ 	.word	0x0001b1d0


	//   ....[68]....
        /*0ab4*/ 	.word	0x0001b280


	//   ....[69]....
        /*0ab8*/ 	.word	0x0001c2e0


	//   ....[70]....
        /*0abc*/ 	.word	0x0001def0


	//   ....[71]....
        /*0ac0*/ 	.word	0x0001eb00


	//   ....[72]....
        /*0ac4*/ 	.word	0x0001eb10


	//   ....[73]....
        /*0ac8*/ 	.word	0x0001eb50


	//   ....[74]....
        /*0acc*/ 	.word	0x0001eb80


	//   ....[75]....
        /*0ad0*/ 	.word	0x0001ec50


	//   ....[76]....
        /*0ad4*/ 	.word	0x0001ecb0


	//   ....[77]....
        /*0ad8*/ 	.word	0x0001ed50


	//   ....[78]....
        /*0adc*/ 	.word	0x0001ed60


	//   ....[79]....
        /*0ae0*/ 	.word	0x0001ee00


	//   ....[80]....
        /*0ae4*/ 	.word	0x0001ee10


	//   ....[81]....
        /*0ae8*/ 	.word	0x0001eeb0


	//   ....[82]....
        /*0aec*/ 	.word	0x0001eec0


	//   ....[83]....
        /*0af0*/ 	.word	0x0001ef40


	//   ....[84]....
        /*0af4*/ 	.word	0x0001ef70


	//   ....[85]....
        /*0af8*/ 	.word	0x0001efc0


	//   ....[86]....
        /*0afc*/ 	.word	0x0001f000


	//   ....[87]....
        /*0b00*/ 	.word	0x00021b70


	//   ....[88]....
        /*0b04*/ 	.word	0x00021ba0


	//   ....[89]....
        /*0b08*/ 	.word	0x00021c00


	//   ....[90]....
        /*0b0c*/ 	.word	0x00021c30


	//   ....[91]....
        /*0b10*/ 	.word	0x00021c60


	//   ....[92]....
        /*0b14*/ 	.word	0x00021c90


	//   ....[93]....
        /*0b18*/ 	.word	0x00021cc0


	//   ....[94]....
        /*0b1c*/ 	.word	0x00021cf0


	//   ....[95]....
        /*0b20*/ 	.word	0x00021eb0


	//   ....[96]....
        /*0b24*/ 	.word	0x00021ee0


	//   ....[97]....
        /*0b28*/ 	.word	0x00021f10


	//   ....[98]....
        /*0b2c*/ 	.word	0x00021f40


	//   ....[99]....
        /*0b30*/ 	.word	0x00021f70


	//   ....[100]....
        /*0b34*/ 	.word	0x00021fa0


	//   ....[101]....
        /*0b38*/ 	.word	0x00022060


	//   ....[102]....
        /*0b3c*/ 	.word	0x00022080


	//   ....[103]....
        /*0b40*/ 	.word	0x00022090


	//   ....[104]....
        /*0b44*/ 	.word	0x000220f0


	//   ....[105]....
        /*0b48*/ 	.word	0x00022810


	//   ....[106]....
        /*0b4c*/ 	.word	0x00022c50


	//   ....[107]....
        /*0b50*/ 	.word	0x00022ce0


	//   ....[108]....
        /*0b54*/ 	.word	0x00022d30


	//   ....[109]....
        /*0b58*/ 	.word	0x00022d80


	//   ....[110]....
        /*0b5c*/ 	.word	0x00022e70


	//   ....[111]....
        /*0b60*/ 	.word	0x00022f00


	//   ....[112]....
        /*0b64*/ 	.word	0x00022f50


	//   ....[113]....
        /*0b68*/ 	.word	0x00022fa0


	//   ....[114]....
        /*0b6c*/ 	.word	0x00023200


	//   ....[115]....
        /*0b70*/ 	.word	0x000234e0


	//   ....[116]....
        /*0b74*/ 	.word	0x00023650


	//   ....[117]....
        /*0b78*/ 	.word	0x000236a0


	//   ....[118]....
        /*0b7c*/ 	.word	0x00023700


	//   ....[119]....
        /*0b80*/ 	.word	0x000237d0


	//   ....[120]....
        /*0b84*/ 	.word	0x00023910


	//   ....[121]....
        /*0b88*/ 	.word	0x00023a00


	//   ....[122]....
        /*0b8c*/ 	.word	0x00023ae0


	//   ....[123]....
        /*0b90*/ 	.word	0x00023bf0


	//   ....[124]....
        /*0b94*/ 	.word	0x00023c50


	//   ....[125]....
        /*0b98*/ 	.word	0x00023d60


	//   ....[126]....
        /*0b9c*/ 	.word	0x00023dc0


	//   ....[127]....
        /*0ba0*/ 	.word	0x00023ed0


	//   ....[128]....
        /*0ba4*/ 	.word	0x00023f30


	//   ....[129]....
        /*0ba8*/ 	.word	0x00024020


	//   ....[130]....
        /*0bac*/ 	.word	0x000240a0


	//   ....[131]....
        /*0bb0*/ 	.word	0x00024180


	//   ....[132]....
        /*0bb4*/ 	.word	0x000244f0


	//   ....[133]....
        /*0bb8*/ 	.word	0x00024590


	//   ....[134]....
        /*0bbc*/ 	.word	0x00024730


	//   ....[135]....
        /*0bc0*/ 	.word	0x000247b0


	//   ....[136]....
        /*0bc4*/ 	.word	0x00024830


	//   ....[137]....
        /*0bc8*/ 	.word	0x000248b0


	//   ....[138]....
        /*0bcc*/ 	.word	0x00024930


	//   ....[139]....
        /*0bd0*/ 	.word	0x000249c0


	//   ....[140]....
        /*0bd4*/ 	.word	0x00024a60


	//   ....[141]....
        /*0bd8*/ 	.word	0x00024b10


	//   ....[142]....
        /*0bdc*/ 	.word	0x00024b90


	//   ....[143]....
        /*0be0*/ 	.word	0x00024c10


	//   ....[144]....
        /*0be4*/ 	.word	0x00024c90


	//   ....[145]....
        /*0be8*/ 	.word	0x00024d20


	//   ....[146]....
        /*0bec*/ 	.word	0x00024da0


	//   ....[147]....
        /*0bf0*/ 	.word	0x00024e40


	//   ....[148]....
        /*0bf4*/ 	.word	0x00024e90


	//   ....[149]....
        /*0bf8*/ 	.word	0x00024f20


	//   ....[150]....
        /*0bfc*/ 	.word	0x00025050


	//----- nvinfo : EIATTR_REG_RECONFIG
	.align		4
.L_151:
        /*0c00*/ 	.byte	0x01, 0x54
	.zero		2


	//----- nvinfo : EIATTR_SYSCALL_OFFSETS
	.align		4
        /*0c04*/ 	.byte	0x04, 0x46
        /*0c06*/ 	.short	(.L_153 - .L_152)


	//   ....[0]....
.L_152:
        /*0c08*/ 	.word	0x00001fc0


	//   ....[1]....
        /*0c0c*/ 	.word	0x00002110


	//   ....[2]....
        /*0c10*/ 	.word	0x0000b510


	//   ....[3]....
        /*0c14*/ 	.word	0x0000b860


	//   ....[4]....
        /*0c18*/ 	.word	0x0001db10


	//   ....[5]....
        /*0c1c*/ 	.word	0x0001dc60


	//   ....[6]....
        /*0c20*/ 	.word	0x0001dd50


	//   ....[7]....
        /*0c24*/ 	.word	0x0001e6d0


	//----- nvinfo : EIATTR_MBARRIER_INSTR_OFFSETS
	.align		4
.L_153:
        /*0c28*/ 	.byte	0x04, 0x39
        /*0c2a*/ 	.short	(.L_155 - .L_154)


	//   ....[0]....
.L_154:
        /*0c2c*/ 	.word	0x000002d0
        /*0c30*/ 	.word	0x000000ff
        /*0c34*/ 	.word	0x00034800
        /*0c38*/ 	.short	0x0100
        /*0c3a*/ 	.byte	0x08
	.zero		1


	//   ....[1]....
        /*0c3c*/ 	.word	0x000002e0
        /*0c40*/ 	.word	0x000000ff
        /*0c44*/ 	.word	0x00034820
        /*0c48*/ 	.short	0x0100
        /*0c4a*/ 	.byte	0x08
	.zero		1


	//   ....[2]....
        /*0c4c*/ 	.word	0x000003d0
        /*0c50*/ 	.word	0x000000ff
        /*0c54*/ 	.word	0x00034830
        /*0c58*/ 	.short	0x0100
        /*0c5a*/ 	.byte	0x08
	.zero		1


	//   ....[3]....
        /*0c5c*/ 	.word	0x000003e0
        /*0c60*/ 	.word	0x000000ff
        /*0c64*/ 	.word	0x00034840
        /*0c68*/ 	.short	0x0100
        /*0c6a*/ 	.byte	0x08
	.zero		1


	//   ....[4]....
        /*0c6c*/ 	.word	0x000003f0
        /*0c70*/ 	.word	0x000000ff
        /*0c74*/ 	.word	0x00034838
        /*0c78*/ 	.short	0x0100
        /*0c7a*/ 	.byte	0x08
	.zero		1


	//   ....[5]....
        /*0c7c*/ 	.word	0x00000400
        /*0c80*/ 	.word	0x000000ff
        /*0c84*/ 	.word	0x00034848
        /*0c88*/ 	.short	0x0100
        /*0c8a*/ 	.byte	0x08
	.zero		1


	//   ....[6]....
        /*0c8c*/ 	.word	0x00000530
        /*0c90*/ 	.word	0x000000ff
        /*0c94*/ 	.word	0x00034850
        /*0c98*/ 	.short	0x0100
        /*0c9a*/ 	.byte	0x08
	.zero		1


	//   ....[7]....
        /*0c9c*/ 	.word	0x00000540
        /*0ca0*/ 	.word	0x000000ff
        /*0ca4*/ 	.word	0x00034860
        /*0ca8*/ 	.short	0x0100
        /*0caa*/ 	.byte	0x08
	.zero		1


	//   ....[8]....
        /*0cac*/ 	.word	0x00000550
        /*0cb0*/ 	.word	0x000000ff
        /*0cb4*/ 	.word	0x00034858
        /*0cb8*/ 	.short	0x0100
        /*0cba*/ 	.byte	0x08
	.zero		1


	//   ....[9]....
        /*0cbc*/ 	.word	0x00000560
        /*0cc0*/ 	.word	0x000000ff
        /*0cc4*/ 	.word	0x00034868
        /*0cc8*/ 	.short	0x0100
        /*0cca*/ 	.byte	0x08
	.zero		1


	//   ....[10]....
        /*0ccc*/ 	.word	0x00000650
        /*0cd0*/ 	.word	0x000000ff
        /*0cd4*/ 	.word	0x00034870
        /*0cd8*/ 	.short	0x0100
        /*0cda*/ 	.byte	0x06
	.zero		1


	//   ....[11]....
        /*0cdc*/ 	.word	0x00000660
        /*0ce0*/ 	.word	0x000000ff
        /*0ce4*/ 	.word	0x00034880
        /*0ce8*/ 	.short	0x0100
        /*0cea*/ 	.byte	0x06
	.zero		1


	//   ....[12]....
        /*0cec*/ 	.word	0x00000670
        /*0cf0*/ 	.word	0x000000ff
        /*0cf4*/ 	.word	0x00034878
        /*0cf8*/ 	.short	0x0100
        /*0cfa*/ 	.byte	0x06
	.zero		1


	//   ....[13]....
        /*0cfc*/ 	.word	0x00000680
        /*0d00*/ 	.word	0x000000ff
        /*0d04*/ 	.word	0x00034888
        /*0d08*/ 	.short	0x0100
        /*0d0a*/ 	.byte	0x06
	.zero		1


	//   ....[14]....
        /*0d0c*/ 	.word	0x000007b0
        /*0d10*/ 	.word	0x000000ff
        /*0d14*/ 	.word	0x00034890
        /*0d18*/ 	.short	0x0100
        /*0d1a*/ 	.byte	0x08
	.zero		1


	//   ....[15]....
        /*0d1c*/ 	.word	0x000007c0
        /*0d20*/ 	.word	0x000000ff
        /*0d24*/ 	.word	0x000348a0
        /*0d28*/ 	.short	0x0100
        /*0d2a*/ 	.byte	0x08
	.zero		1


	//   ....[16]....
        /*0d2c*/ 	.word	0x000007d0
        /*0d30*/ 	.word	0x000000ff
        /*0d34*/ 	.word	0x00034898
        /*0d38*/ 	.short	0x0100
        /*0d3a*/ 	.byte	0x08
	.zero		1


	//   ....[17]....
        /*0d3c*/ 	.word	0x000007e0
        /*0d40*/ 	.word	0x000000ff
        /*0d44*/ 	.word	0x000348a8
        /*0d48*/ 	.short	0x0100
        /*0d4a*/ 	.byte	0x08
	.zero		1


	//   ....[18]....
        /*0d4c*/ 	.word	0x00000910
        /*0d50*/ 	.word	0x000000ff
        /*0d54*/ 	.word	0x000348b0
        /*0d58*/ 	.short	0x0100
        /*0d5a*/ 	.byte	0x08
	.zero		1


	//   ....[19]....
        /*0d5c*/ 	.word	0x00000920
        /*0d60*/ 	.word	0x000000ff
        /*0d64*/ 	.word	0x000348c0
        /*0d68*/ 	.short	0x0100
        /*0d6a*/ 	.byte	0x08
	.zero		1


	//   ....[20]....
        /*0d6c*/ 	.word	0x00000930
        /*0d70*/ 	.word	0x000000ff
        /*0d74*/ 	.word	0x000348b8
        /*0d78*/ 	.short	0x0100
        /*0d7a*/ 	.byte	0x08
	.zero		1


	//   ....[21]....
        /*0d7c*/ 	.word	0x00000940
        /*0d80*/ 	.word	0x000000ff
        /*0d84*/ 	.word	0x000348c8
        /*0d88*/ 	.short	0x0100
        /*0d8a*/ 	.byte	0x08
	.zero		1


	//   ....[22]....
        /*0d8c*/ 	.word	0x00003c20
        /*0d90*/ 	.word	0x00000065
        /*0d94*/ 	.word	0x00034890
        /*0d98*/ 	.short	0x010a
        /*0d9a*/ 	.byte	0x3f
	.zero		1


	//   ....[23]....
        /*0d9c*/ 	.word	0x000071d0
        /*0da0*/ 	.word	0x00000065
        /*0da4*/ 	.word	0x00034890
        /*0da8*/ 	.short	0x010a
        /*0daa*/ 	.byte	0x3f
	.zero		1


	//   ....[24]....
        /*0dac*/ 	.word	0x0000a4f0
        /*0db0*/ 	.word	0x00000065
        /*0db4*/ 	.word	0x00034890
        /*0db8*/ 	.short	0x010a
        /*0dba*/ 	.byte	0x3f
	.zero		1


	//   ....[25]....
        /*0dbc*/ 	.word	0x0000a8c0
        /*0dc0*/ 	.word	0x00000028
        /*0dc4*/ 	.word	0x00000000
        /*0dc8*/ 	.short	0x0101
        /*0dca*/ 	.byte	0x3f
	.zero		1


	//   ....[26]....
        /*0dcc*/ 	.word	0x0000a900
        /*0dd0*/ 	.word	0x00000065
        /*0dd4*/ 	.word	0x000348b0
        /*0dd8*/ 	.short	0x010a
        /*0dda*/ 	.byte	0x3f
	.zero		1


	//   ....[27]....
        /*0ddc*/ 	.word	0x0000ada0
        /*0de0*/ 	.word	0x00000065
        /*0de4*/ 	.word	0x00000000
        /*0de8*/ 	.short	0x0101
        /*0dea*/ 	.byte	0x3f
	.zero		1


	//   ....[28]....
        /*0dec*/ 	.word	0x0000b590
        /*0df0*/ 	.word	0x00000002
        /*0df4*/ 	.word	0x00034800
        /*0df8*/ 	.short	0x010a
        /*0dfa*/ 	.byte	0x3f
	.zero		1


	//   ....[29]....
        /*0dfc*/ 	.word	0x0000b5e0
        /*0e00*/ 	.word	0x00000002
        /*0e04*/ 	.word	0x00034800
        /*0e08*/ 	.short	0x010a
        /*0e0a*/ 	.byte	0x3f
	.zero		1


	//   ....[30]....
        /*0e0c*/ 	.word	0x0000c010
        /*0e10*/ 	.word	0x00000002
        /*0e14*/ 	.word	0x00034800
        /*0e18*/ 	.short	0x010a
        /*0e1a*/ 	.byte	0x3f
	.zero		1


	//   ....[31]....
        /*0e1c*/ 	.word	0x0000e820
        /*0e20*/ 	.word	0x00000002
        /*0e24*/ 	.word	0x00034800
        /*0e28*/ 	.short	0x010a
        /*0e2a*/ 	.byte	0x3f
	.zero		1


	//   ....[32]....
        /*0e2c*/ 	.word	0x00011010
        /*0e30*/ 	.word	0x00000000
        /*0e34*/ 	.word	0x00034830
        /*0e38*/ 	.short	0x010a
        /*0e3a*/ 	.byte	0x3f
	.zero		1


	//   ....[33]....
        /*0e3c*/ 	.word	0x00011090
        /*0e40*/ 	.word	0x00000000
        /*0e44*/ 	.word	0x00034830
        /*0e48*/ 	.short	0x010a
        /*0e4a*/ 	.byte	0x3f
	.zero		1


	//   ....[34]....
        /*0e4c*/ 	.word	0x00013850
        /*0e50*/ 	.word	0x00000003
        /*0e54*/ 	.word	0x00000000
        /*0e58*/ 	.short	0x0101
        /*0e5a*/ 	.byte	0x3f
	.zero		1


	//   ....[35]....
        /*0e5c*/ 	.word	0x00014260
        /*0e60*/ 	.word	0x0000000c
        /*0e64*/ 	.word	0x00034830
        /*0e68*/ 	.short	0x010a
        /*0e6a*/ 	.byte	0x3f
	.zero		1


	//   ....[36]....
        /*0e6c*/ 	.word	0x000142e0
        /*0e70*/ 	.word	0x0000000c
        /*0e74*/ 	.word	0x00034830
        /*0e78*/ 	.short	0x010a
        /*0e7a*/ 	.byte	0x3f
	.zero		1


	//   ....[37]....
        /*0e7c*/ 	.word	0x00014dd0
        /*0e80*/ 	.word	0x0000000d
        /*0e84*/ 	.word	0x00034850
        /*0e88*/ 	.short	0x010a
        /*0e8a*/ 	.byte	0x3f
	.zero		1


	//   ....[38]....
        /*0e8c*/ 	.word	0x00014e20
        /*0e90*/ 	.word	0x0000000d
        /*0e94*/ 	.word	0x00034850
        /*0e98*/ 	.short	0x010a
        /*0e9a*/ 	.byte	0x3f
	.zero		1


	//   ....[39]....
        /*0e9c*/ 	.word	0x00016810
        /*0ea0*/ 	.word	0x0000000c
        /*0ea4*/ 	.word	0x00000000
        /*0ea8*/ 	.short	0x0101
        /*0eaa*/ 	.byte	0x3f
	.zero		1


	//   ....[40]....
        /*0eac*/ 	.word	0x00016850
        /*0eb0*/ 	.word	0x0000000d
        /*0eb4*/ 	.word	0x00000000
        /*0eb8*/ 	.short	0x0101
        /*0eba*/ 	.byte	0x3f
	.zero		1


	//   ....[41]....
        /*0ebc*/ 	.word	0x00017250
        /*0ec0*/ 	.word	0x00000006
        /*0ec4*/ 	.word	0x00034850
        /*0ec8*/ 	.short	0x010a
        /*0eca*/ 	.byte	0x3f
	.zero		1


	//   ....[42]....
        /*0ecc*/ 	.word	0x000172f0
        /*0ed0*/ 	.word	0x00000006
        /*0ed4*/ 	.word	0x00034850
        /*0ed8*/ 	.short	0x010a
        /*0eda*/ 	.byte	0x3f
	.zero		1


	//   ....[43]....
        /*0edc*/ 	.word	0x000178b0
        /*0ee0*/ 	.word	0x00000006
        /*0ee4*/ 	.word	0x00000000
        /*0ee8*/ 	.short	0x0101
        /*0eea*/ 	.byte	0x3f
	.zero		1


	//   ....[44]....
        /*0eec*/ 	.word	0x00018ee0
        /*0ef0*/ 	.word	0x00000000
        /*0ef4*/ 	.word	0x00000000
        /*0ef8*/ 	.short	0x0101
        /*0efa*/ 	.byte	0x3f
	.zero		1


	//   ....[45]....
        /*0efc*/ 	.word	0x00019660
        /*0f00*/ 	.word	0x00000006
        /*0f04*/ 	.word	0x00000000
        /*0f08*/ 	.short	0x0101
        /*0f0a*/ 	.byte	0x3f
	.zero		1


	//   ....[46]....
        /*0f0c*/ 	.word	0x0001c3c0
        /*0f10*/ 	.word	0x00000012
        /*0f14*/ 	.word	0x00034820
        /*0f18*/ 	.short	0x010a
        /*0f1a*/ 	.byte	0x3f
	.zero		1


	//   ....[47]....
        /*0f1c*/ 	.word	0x0001c490
        /*0f20*/ 	.word	0x00000005
        /*0f24*/ 	.word	0x000348a0
        /*0f28*/ 	.short	0x010a
        /*0f2a*/ 	.byte	0x3f
	.zero		1


	//   ....[48]....
        /*0f2c*/ 	.word	0x0001c8c0
        /*0f30*/ 	.word	0x00000005
        /*0f34*/ 	.word	0x000348c0
        /*0f38*/ 	.short	0x010a
        /*0f3a*/ 	.byte	0x3f
	.zero		1


	//   ....[49]....
        /*0f3c*/ 	.word	0x0001cdc0
        /*0f40*/ 	.word	0x00000007
        /*0f44*/ 	.word	0x000348a0
        /*0f48*/ 	.short	0x010a
        /*0f4a*/ 	.byte	0x3f
	.zero		1


	//   ....[50]....
        /*0f4c*/ 	.word	0x0001d1e0
        /*0f50*/ 	.word	0x00000007
        /*0f54*/ 	.word	0x000348c0
        /*0f58*/ 	.short	0x010a
        /*0f5a*/ 	.byte	0x3f
	.zero		1


	//   ....[51]....
        /*0f5c*/ 	.word	0x0001e160
        /*0f60*/ 	.word	0x00000000
        /*0f64*/ 	.word	0x00034840
        /*0f68*/ 	.short	0x010a
        /*0f6a*/ 	.byte	0x3f
	.zero		1


	//   ....[52]....
        /*0f6c*/ 	.word	0x0001f110
        /*0f70*/ 	.word	0x00000012
        /*0f74*/ 	.word	0x00034800
        /*0f78*/ 	.short	0x0107
        /*0f7a*/ 	.byte	0x3f
	.zero		1


	//   ....[53]....
        /*0f7c*/ 	.word	0x0001f220
        /*0f80*/ 	.word	0x00000012
        /*0f84*/ 	.word	0x00034800
        /*0f88*/ 	.short	0x0101
        /*0f8a*/ 	.byte	0x3f
	.zero		1


	//   ....[54]....
        /*0f8c*/ 	.word	0x0001f240
        /*0f90*/ 	.word	0x00000012
        /*0f94*/ 	.word	0x00034820
        /*0f98*/ 	.short	0x010a
        /*0f9a*/ 	.byte	0x3f
	.zero		1


	//   ....[55]....
        /*0f9c*/ 	.word	0x0001f600
        /*0fa0*/ 	.word	0x00000003
        /*0fa4*/ 	.word	0x00034840
        /*0fa8*/ 	.short	0x010a
        /*0faa*/ 	.byte	0x3f
	.zero		1


	//   ....[56]....
        /*0fac*/ 	.word	0x0001fa90
        /*0fb0*/ 	.word	0x00000003
        /*0fb4*/ 	.word	0x00000060
        /*0fb8*/ 	.short	0x010a
        /*0fba*/ 	.byte	0x3f
	.zero		1


	//   ....[57]....
        /*0fbc*/ 	.word	0x00020120
        /*0fc0*/ 	.word	0x00000003
        /*0fc4*/ 	.word	0x00034840
        /*0fc8*/ 	.short	0x010a
        /*0fca*/ 	.byte	0x3f
	.zero		1


	//   ....[58]....
        /*0fcc*/ 	.word	0x000205b0
        /*0fd0*/ 	.word	0x00000002
        /*0fd4*/ 	.word	0x00000060
        /*0fd8*/ 	.short	0x010a
        /*0fda*/ 	.byte	0x3f
	.zero		1


	//   ....[59]....
        /*0fdc*/ 	.word	0x00020b80
        /*0fe0*/ 	.word	0x00000002
        /*0fe4*/ 	.word	0x00034840
        /*0fe8*/ 	.short	0x010a
        /*0fea*/ 	.byte	0x3f
	.zero		1


	//   ....[60]....
        /*0fec*/ 	.word	0x00021010
        /*0ff0*/ 	.word	0x00000002
        /*0ff4*/ 	.word	0x00000060
        /*0ff8*/ 	.short	0x010a
        /*0ffa*/ 	.byte	0x3f
	.zero		1


	//   ....[61]....
        /*0ffc*/ 	.word	0x00021590
        /*1000*/ 	.word	0x00000000
        /*1004*/ 	.word	0x00034860
        /*1008*/ 	.short	0x010a
        /*100a*/ 	.byte	0x3f
	.zero		1


	//   ....[62]....
        /*100c*/ 	.word	0x00022790
        /*1010*/ 	.word	0x00000000
        /*1014*/ 	.word	0x00034820
        /*1018*/ 	.short	0x010a
        /*101a*/ 	.byte	0x3f
	.zero		1


	//   ....[63]....
        /*101c*/ 	.word	0x00022990
        /*1020*/ 	.word	0x00000006
        /*1024*/ 	.word	0x00000000
        /*1028*/ 	.short	0x010a
        /*102a*/ 	.byte	0x3f
	.zero		1


	//   ....[64]....
        /*102c*/ 	.word	0x000229c0
        /*1030*/ 	.word	0x00000007
        /*1034*/ 	.word	0x00000000
        /*1038*/ 	.short	0x010a
        /*103a*/ 	.byte	0x3f
	.zero		1


	//   ....[65]....
        /*103c*/ 	.word	0x00022a20
        /*1040*/ 	.word	0x00000004
        /*1044*/ 	.word	0x00000000
        /*1048*/ 	.short	0x010a
        /*104a*/ 	.byte	0x3f
	.zero		1


	//   ....[66]....
        /*104c*/ 	.word	0x00022a50
        /*1050*/ 	.word	0x00000003
        /*1054*/ 	.word	0x00000000
        /*1058*/ 	.short	0x010a
        /*105a*/ 	.byte	0x3f
	.zero		1


	//   ....[67]....
        /*105c*/ 	.word	0x00022ab0
        /*1060*/ 	.word	0x00000065
        /*1064*/ 	.word	0x00034890
        /*1068*/ 	.short	0x010a
        /*106a*/ 	.byte	0x3f
	.zero		1


	//   ....[68]....
        /*106c*/ 	.word	0x00022b00
        /*1070*/ 	.word	0x00000065
        /*1074*/ 	.word	0x00034890
        /*1078*/ 	.short	0x010a
        /*107a*/ 	.byte	0x3f
	.zero		1


	//   ....[69]....
        /*107c*/ 	.word	0x00022b50
        /*1080*/ 	.word	0x00000065
        /*1084*/ 	.word	0x00034890
        /*1088*/ 	.short	0x010a
        /*108a*/ 	.byte	0x3f
	.zero		1


	//   ....[70]....
        /*108c*/ 	.word	0x00022ba0
        /*1090*/ 	.word	0x00000065
        /*1094*/ 	.word	0x000348b0
        /*1098*/ 	.short	0x010a
        /*109a*/ 	.byte	0x3f
	.zero		1


	//   ....[71]....
        /*109c*/ 	.word	0x00022dc0
        /*10a0*/ 	.word	0x00000002
        /*10a4*/ 	.word	0x00034800
        /*10a8*/ 	.short	0x010a
        /*10aa*/ 	.byte	0x3f
	.zero		1


	//   ....[72]....
        /*10ac*/ 	.word	0x00022fe0
        /*10b0*/ 	.word	0x00000002
        /*10b4*/ 	.word	0x00034800
        /*10b8*/ 	.short	0x010a
        /*10ba*/ 	.byte	0x3f
	.zero		1


	//   ....[73]....
        /*10bc*/ 	.word	0x00023030
        /*10c0*/ 	.word	0x00000000
        /*10c4*/ 	.word	0x00034830
        /*10c8*/ 	.short	0x010a
        /*10ca*/ 	.byte	0x3f
	.zero		1


	//   ....[74]....
        /*10cc*/ 	.word	0x00023080
        /*10d0*/ 	.word	0x0000000c
        /*10d4*/ 	.word	0x00034830
        /*10d8*/ 	.short	0x010a
        /*10da*/ 	.byte	0x3f
	.zero		1


	//   ....[75]....
        /*10dc*/ 	.word	0x000230d0
        /*10e0*/ 	.word	0x0000000d
        /*10e4*/ 	.word	0x00034850
        /*10e8*/ 	.short	0x010a
        /*10ea*/ 	.byte	0x3f
	.zero		1


	//   ....[76]....
        /*10ec*/ 	.word	0x00023120
        /*10f0*/ 	.word	0x00000006
        /*10f4*/ 	.word	0x00034850
        /*10f8*/ 	.short	0x010a
        /*10fa*/ 	.byte	0x3f
	.zero		1


	//   ....[77]....
        /*10fc*/ 	.word	0x000232c0
        /*1100*/ 	.word	0x00000012
        /*1104*/ 	.word	0x00034820
        /*1108*/ 	.short	0x010a
        /*110a*/ 	.byte	0x3f
	.zero		1


	//   ....[78]....
        /*110c*/ 	.word	0x00023310
        /*1110*/ 	.word	0x00000005
        /*1114*/ 	.word	0x000348a0
        /*1118*/ 	.short	0x010a
        /*111a*/ 	.byte	0x3f
	.zero		1


	//   ....[79]....
        /*111c*/ 	.word	0x00023360
        /*1120*/ 	.word	0x00000005
        /*1124*/ 	.word	0x000348c0
        /*1128*/ 	.short	0x010a
        /*112a*/ 	.byte	0x3f
	.zero		1


	//   ....[80]....
        /*112c*/ 	.word	0x000233b0
        /*1130*/ 	.word	0x00000007
        /*1134*/ 	.word	0x000348a0
        /*1138*/ 	.short	0x010a
        /*113a*/ 	.byte	0x3f
	.zero		1


	//   ....[81]....
        /*113c*/ 	.word	0x00023400
        /*1140*/ 	.word	0x00000007
        /*1144*/ 	.word	0x000348c0
        /*1148*/ 	.short	0x010a
        /*114a*/ 	.byte	0x3f
	.zero		1


	//   ....[82]....
        /*114c*/ 	.word	0x000235a0
        /*1150*/ 	.word	0x00000000
        /*1154*/ 	.word	0x00034840
        /*1158*/ 	.short	0x010a
        /*115a*/ 	.byte	0x3f
	.zero		1


	//   ....[83]....
        /*115c*/ 	.word	0x00024200
        /*1160*/ 	.word	0x00000012
        /*1164*/ 	.word	0x00034820
        /*1168*/ 	.short	0x010a
        /*116a*/ 	.byte	0x3f
	.zero		1


	//   ....[84]....
        /*116c*/ 	.word	0x00024250
        /*1170*/ 	.word	0x00000003
        /*1174*/ 	.word	0x00034840
        /*1178*/ 	.short	0x010a
        /*117a*/ 	.byte	0x3f
	.zero		1


	//   ....[85]....
        /*117c*/ 	.word	0x000242a0
        /*1180*/ 	.word	0x00000003
        /*1184*/ 	.word	0x00000060
        /*1188*/ 	.short	0x010a
        /*118a*/ 	.byte	0x3f
	.zero		1


	//   ....[86]....
        /*118c*/ 	.word	0x000242f0
        /*1190*/ 	.word	0x00000003
        /*1194*/ 	.word	0x00034840
        /*1198*/ 	.short	0x010a
        /*119a*/ 	.byte	0x3f
	.zero		1


	//   ....[87]....
        /*119c*/ 	.word	0x00024340
        /*11a0*/ 	.word	0x00000002
        /*11a4*/ 	.word	0x00000060
        /*11a8*/ 	.short	0x010a
        /*11aa*/ 	.byte	0x3f
	.zero		1


	//   ....[88]....
        /*11ac*/ 	.word	0x00024390
        /*11b0*/ 	.word	0x00000002
        /*11b4*/ 	.word	0x00034840
        /*11b8*/ 	.short	0x010a
        /*11ba*/ 	.byte	0x3f
	.zero		1


	//   ....[89]....
        /*11bc*/ 	.word	0x000243e0
        /*11c0*/ 	.word	0x00000002
        /*11c4*/ 	.word	0x00000060
        /*11c8*/ 	.short	0x010a
        /*11ca*/ 	.byte	0x3f
	.zero		1


	//   ....[90]....
        /*11cc*/ 	.word	0x00024430
        /*11d0*/ 	.word	0x00000000
        /*11d4*/ 	.word	0x00034860
        /*11d8*/ 	.short	0x010a
        /*11da*/ 	.byte	0x3f
	.zero		1


	//   ....[91]....
        /*11dc*/ 	.word	0x00024f70
        /*11e0*/ 	.word	0x00000000
        /*11e4*/ 	.word	0x00034820
        /*11e8*/ 	.short	0x010a
        /*11ea*/ 	.byte	0x3f
	.zero		1


	//   ....[92]....
        /*11ec*/ 	.word	0x00025110
        /*11f0*/ 	.word	0x00000006
        /*11f4*/ 	.word	0x00000000
        /*11f8*/ 	.short	0x010a
        /*11fa*/ 	.byte	0x3f
	.zero		1


	//   ....[93]....
        /*11fc*/ 	.word	0x00025160
        /*1200*/ 	.word	0x00000007
        /*1204*/ 	.word	0x00000000
        /*1208*/ 	.short	0x010a
        /*120a*/ 	.byte	0x3f
	.zero		1


	//   ....[94]....
        /*120c*/ 	.word	0x000251b0
        /*1210*/ 	.word	0x00000004
        /*1214*/ 	.word	0x00000000
        /*1218*/ 	.short	0x010a
        /*121a*/ 	.byte	0x3f
	.zero		1


	//----- nvinfo : EIATTR_NUM_MBARRIERS
	.align		4
.L_155:
        /*121c*/ 	.byte	0x03, 0x38
        /*121e*/ 	.short	0x0016


	//----- nvinfo : EIATTR_EXIT_INSTR_OFFSETS
	.align		4
        /*1220*/ 	.byte	0x04, 0x1c
        /*1222*/ 	.short	(.L_157 - .L_156)


	//   ....[0]....
.L_156:
        /*1224*/ 	.word	0x00022aa0


	//----- nvinfo : EIATTR_MAX_THREADS
	.align		4
.L_157:
        /*1228*/ 	.byte	0x04, 0x05
        /*122a*/ 	.short	(.L_159 - .L_158)
.L_158:
        /*122c*/ 	.word	0x00000180
        /*1230*/ 	.word	0x00000001
        /*1234*/ 	.word	0x00000001


	//----- nvinfo : EIATTR_CRS_STACK_SIZE
	.align		4
.L_159:
        /*1238*/ 	.byte	0x04, 0x1e
        /*123a*/ 	.short	(.L_161 - .L_160)
.L_160:
        /*123c*/ 	.word	0x00000000


	//----- nvinfo : EIATTR_CBANK_PARAM_SIZE
	.align		4
.L_161:
        /*1240*/ 	.byte	0x03, 0x19
        /*1242*/ 	.short	0x0af0


	//----- nvinfo : EIATTR_PARAM_CBANK
	.align		4
        /*1244*/ 	.byte	0x04, 0x0a
        /*1246*/ 	.short	(.L_163 - .L_162)
	.align		4
.L_162:
        /*1248*/ 	.word	index@(.nv.constant0._ZN7cutlass13device_kernelIN5flash11enable_sm90INS1_16FlashAttnFwdSm90INS1_25CollectiveMainloopFwdSm90ILi2EN4cute5tupleIJNS5_1CILi1EEES8_S8_EEENS6_IJNS7_ILi128EEESA_NS7_ILi192EEEEEELi128ENS_10bfloat16_tEfNS_4arch4Sm90ELb0ELb0ELb1ELb1ELb0ELb1ELb0ELb1ELb1ELb1ELb1ELb0EEENS1_21CollectiveEpilogueFwdINS6_IJSA_SA_SA_EEES9_SD_SF_Li256ELb1ELb1ELb1ELb0EEENS1_36VarlenDynamicPersistentTileSchedulerILi128ELi128ELi256ELi128ELb1ELb1ELb1ELb0ELb1ELb1EEEEEEEEEvNT_6ParamsE)
        /*124c*/ 	.short	0x0210
        /*124e*/ 	.short	0x0af0


	//----- nvinfo : EIATTR_SW_WAR
	.align		4
.L_163:
        /*1250*/ 	.byte	0x04, 0x36
        /*1252*/ 	.short	(.L_165 - .L_164)
.L_164:
        /*1254*/ 	.word	0x00000008
.L_165:


//--------------------- .nv.info._ZN7cutlass13device_kernelIN5flash11enable_sm90INS1_16FlashAttnFwdSm90INS1_25CollectiveMainloopFwdSm90ILi2EN4cute5tupleIJNS5_1CILi1EEES8_S8_EEENS6_IJNS7_ILi128EEENS7_ILi96EEENS7_ILi192EEEEEELi128ENS_10bfloat16_tEfNS_4arch4Sm90ELb0ELb1ELb1ELb0ELb0ELb0ELb0ELb1ELb1ELb1ELb1ELb0EEENS1_21CollectiveEpilogueFwdINS6_IJSA_SA_SB_EEES9_SE_SG_Li256ELb0ELb1ELb1ELb0EEENS1_19SingleTileSchedulerILb0ELb1ELb1ELi128EEEEEEEEEvNT_6ParamsE --------------------------
	.section	.nv.info._ZN7cutlass13device_kernelIN5flash11enable_sm90INS1_16FlashAttnFwdSm90INS1_25CollectiveMainloopFwdSm90ILi2EN4cute5tupleIJNS5_1CILi1EEES8_S8_EEENS6_IJNS7_ILi128EEENS7_ILi96EEENS7_ILi192EEEEEELi128ENS_10bfloat16_tEfNS_4arch4Sm90ELb0ELb1ELb1ELb0ELb0ELb0ELb0ELb1ELb1ELb1ELb1ELb0EEENS1_21CollectiveEpilogueFwdINS6_IJSA_SA_SB_EEES9_SE_SG_Li256ELb0ELb1ELb1ELb0EEENS1_19SingleTileSchedulerILb0ELb1ELb1ELi128EEEEEEEEEvNT_6ParamsE,"",@"SHT_CUDA_INFO"
	.sectionflags	@""
	.align	4


	//----- nvinfo : EIATTR_CUDA_API_VERSION
	.align		4
        /*0000*/ 	.byte	0x04, 0x37
        /*0002*/ 	.short	(.L_167 - .L_166)
.L_166:
        /*0004*/ 	.word	0x00000082


	//----- nvinfo : EIATTR_KPARAM_INFO
	.align		4
.L_167:
        /*0008*/ 	.byte	0x04, 0x17
        /*000a*/ 	.short	(.L_169 - .L_168)
.L_168:
        /*000c*/ 	.word	0x00000000
        /*0010*/ 	.short	0x0000
        /*0012*/ 	.short	0x0070
        /*0014*/ 	.byte	0x00, 0xf0, 0x01, 0x28


	//----- nvinfo : EIATTR_SPARSE_MMA_MASK
	.align		4
.L_169:
        /*0018*/ 	.byte	0x03, 0x50
        /*001a*/ 	.short	0x0000


	//----- nvinfo : EIATTR_MAXREG_COUNT
	.align		4
        /*001c*/ 	.byte	0x03, 0x1b
        /*001e*/ 	.short	0x00a8


	//----- nvinfo : EIATTR_NUM_BARRIERS
	.align		4
        /*0020*/ 	.byte	0x02, 0x4c
        /*0022*/ 	.byte	0x09
	.zero		1


	//----- nvinfo : EIATTR_EXTERNS
	.align		4
        /*0024*/ 	.byte	0x04, 0x0f
        /*0026*/ 	.short	(.L_171 - .L_170)


	//   ....[0]....
	.align		4
.L_170:
        /*0028*/ 	.word	index@(__assertfail)


	//----- nvinfo : EIATTR_ANNOTATIONS
	.align		4
.L_171:
        /*002c*/ 	.byte	0x04, 0x55
        /*002e*/ 	.short	(.L_173 - .L_172)


	//   ....[0]....
.L_172:
        /* <DEDUP_REMOVED lines=10> */


	//----- nvinfo : EIATTR_MERCURY_ISA_VERSION
	.align		4
.L_173:
        /*00c0*/ 	.byte	0x03, 0x5f
        /*00c2*/ 	.short	0x0101


	//----- nvinfo : EIATTR_INT_WARP_WIDE_INSTR_OFFSETS
	.align		4
        /*00c4*/ 	.byte	0x04, 0x31
        /*00c6*/ 	.short	(.L_175 - .L_174)


	//   ....[0]....
.L_174:
        /*00c8*/ 	.word	0x00000120


	//   ....[1]....
        /*00cc*/ 	.word	0x00000160


	//   ....[2]....
        /*00d0*/ 	.word	0x00000220


	//----- nvinfo : EIATTR_COOP_GROUP_MASK_REGIDS
	.align		4
.L_175:
        /*00d4*/ 	.byte	0x04, 0x29
        /*00d6*/ 	.short	(.L_177 - .L_176)


	//   ....[0]....
.L_176:
        /*00d8*/ 	.word	0xffffffff


	//   ....[1]....
        /*00dc*/ 	.word	0xffffffff


	//   ....[2]....
        /*00e0*/ 	.word	0xffffffff


	//   ....[3]....
        /*00e4*/ 	.word	0xffffffff


	//   ....[4]....
        /*00e8*/ 	.word	0xffffffff


	//   ....[5]....
        /*00ec*/ 	.word	0xffffffff


	//   ....[6]....
        /*00f0*/ 	.word	0xffffffff


	//   ....[7]....
        /*00f4*/ 	.word	0xffffffff


	//   ....[8]....
        /*00f8*/ 	.word	0xffffffff


	//   ....[9]....
        /*00fc*/ 	.word	0xffffffff


	//   ....[10]....
        /*0100*/ 	.word	0xffffffff


	//   ....[11]....
        /*0104*/ 	.word	0xffffffff


	//   ....[12]....
        /*0108*/ 	.word	0xffffffff


	//   ....[13]....
        /*010c*/ 	.word	0xffffffff


	//   ....[14]....
        /*0110*/ 	.word	0xffffffff


	//   ....[15]....
        /*0114*/ 	.word	0xffffffff


	//   ....[16]....
        /*0118*/ 	.word	0xffffffff


	//   ....[17]....
        /*011c*/ 	.word	0xffffffff


	//   ....[18]....
        /*0120*/ 	.word	0xffffffff


	//   ....[19]....
        /*0124*/ 	.word	0xffffffff


	//   ....[20]....
        /*0128*/ 	.word	0xffffffff


	//   ....[21]....
        /*012c*/ 	.word	0xffffffff


	//   ....[22]....
        /*0130*/ 	.word	0xffffffff


	//   ....[23]....
        /*0134*/ 	.word	0xffffffff


	//   ....[24]....
        /*0138*/ 	.word	0xffffffff


	//   ....[25]....
        /*013c*/ 	.word	0xffffffff


	//   ....[26]....
        /*0140*/ 	.word	0xffffffff


	//   ....[27]....
        /*0144*/ 	.word	0xffffffff


	//   ....[28]....
        /*0148*/ 	.word	0xffffffff


	//   ....[29]....
        /*014c*/ 	.word	0xffffffff


	//   ....[30]....
        /*0150*/ 	.word	0xffffffff


	//   ....[31]....
        /*0154*/ 	.word	0xffffffff


	//   ....[32]....
        /*0158*/ 	.word	0xffffffff


	//   ....[33]....
        /*015c*/ 	.word	0xffffffff


	//   ....[34]....
        /*0160*/ 	.word	0xffffffff


	//   ....[35]....
        /*0164*/ 	.word	0xffffffff


	//   ....[36]....
        /*0168*/ 	.word	0xffffffff


	//   ....[37]....
        /*016c*/ 	.word	0xffffffff


	//   ....[38]....
        /*0170*/ 	.word	0xffffffff


	//   ....[39]....
        /*0174*/ 	.word	0xffffffff


	//   ....[40]....
        /*0178*/ 	.word	0xffffffff


	//   ....[41]....
        /*017c*/ 	.word	0xffffffff


	//   ....[42]....
        /*0180*/ 	.word	0xffffffff


	//   ....[43]....
        /*0184*/ 	.word	0xffffffff


	//   ....[44]....
        /*0188*/ 	.word	0xffffffff


	//   ....[45]....
        /*018c*/ 	.word	0xffffffff


	//   ....[46]....
        /*0190*/ 	.word	0xffffffff


	//   ....[47]....
        /*0194*/ 	.word	0xffffffff


	//   ....[48]....
        /*0198*/ 	.word	0xffffffff


	//   ....[49]....
        /*019c*/ 	.word	0xffffffff


	//   ....[50]....
        /*01a0*/ 	.word	0xffffffff


	//   ....[51]....
        /*01a4*/ 	.word	0xffffffff


	//   ....[52]....
        /*01a8*/ 	.word	0xffffffff


	//   ....[53]....
        /*01ac*/ 	.word	0xffffffff


	//   ....[54]....
        /*01b0*/ 	.word	0xffffffff


	//   ....[55]....
        /*01b4*/ 	.word	0xffffffff


	//   ....[56]....
        /*01b8*/ 	.word	0xffffffff


	//   ....[57]....
        /*01bc*/ 	.word	0xffffffff


	//   ....[58]....
        /*01c0*/ 	.word	0xffffffff


	//   ....[59]....
        /*01c4*/ 	.word	0xffffffff


	//   ....[60]....
        /*01c8*/ 	.word	0xffffffff


	//   ....[61]....
        /*01cc*/ 	.word	0x0500000f


	//   ....[62]....
        /*01d0*/ 	.word	0x0500000f


	//   ....[63]....
        /*01d4*/ 	.word	0x0500000f


	//   ....[64]....
        /*01d8*/ 	.word	0x0500000f


	//   ....[65]....
        /*01dc*/ 	.word	0x0500000f


	//   ....[66]....
        /*01e0*/ 	.word	0x0500000f


	//   ....[67]....
        /*01e4*/ 	.word	0x0500000f


	//   ....[68]....
        /*01e8*/ 	.word	0x0500000f


	//   ....[69]....
        /*01ec*/ 	.word	0x0500000f


	//   ....[70]....
        /*01f0*/ 	.word	0x0500000f


	//   ....[71]....
        /*01f4*/ 	.word	0x0500000f


	//   ....[72]....
        /*01f8*/ 	.word	0x0500000f


	//   ....[73]....
        /*01fc*/ 	.word	0x0500000f


	//   ....[74]....
        /*0200*/ 	.word	0x0500000f


	//   ....[75]....
        /*0204*/ 	.word	0x0500000f


	//   ....[76]....
        /*0208*/ 	.word	0x0500000f


	//   ....[77]....
        /*020c*/ 	.word	0x0500000f


	//   ....[78]....
        /*0210*/ 	.word	0x0500000f


	//----- nvinfo : EIATTR_COOP_GROUP_INSTR_OFFSETS
	.align		4
.L_177:
        /*0214*/ 	.byte	0x04, 0x28
        /*0216*/ 	.short	(.L_179 - .L_178)


	//   ....[0]....
.L_178:
        /*0218*/ 	.word	0x00000060


	//   ....[1]....
        /*021c*/ 	.word	0x00000130


	//   ....[2]....
        /*0220*/ 	.word	0x00000230


	//   ....[3]....
        /*0224*/ 	.word	0x000003a0


	//   ....[4]....
        /*0228*/ 	.word	0x00000500


	//   ....[5]....
        /*022c*/ 	.word	0x00000620


	//   ....[6]....
        /*0230*/ 	.word	0x00000780


	//   ....[7]....
        /*0234*/ 	.word	0x00001480


	//   ....[8]....
        /*0238*/ 	.word	0x00002160


	//   ....[9]....
        /*023c*/ 	.word	0x00002810


	//   ....[10]....
        /*0240*/ 	.word	0x00003520


	//   ....[11]....
        /*0244*/ 	.word	0x00003630


	//   ....[12]....
        /*0248*/ 	.word	0x00003b80


	//   ....[13]....
        /*024c*/ 	.word	0x00003bf0


	//   ....[14]....
        /*0250*/ 	.word	0x00005b90


	//   ....[15]....
        /*0254*/ 	.word	0x00006520


	//   ....[16]....
        /*0258*/ 	.word	0x00006bb0


	//   ....[17]....
        /*025c*/ 	.word	0x00006cc0


	//   ....[18]....
        /*0260*/ 	.word	0x00007270


	//   ....[19]....
        /*0264*/ 	.word	0x000072f0


	//   ....[20]....
        /*0268*/ 	.word	0x000092e0


	//   ....[21]....
        /*026c*/ 	.word	0x00009300


	//   ....[22]....
        /*0270*/ 	.word	0x00009660


	//   ....[23]....
        /*0274*/ 	.word	0x000096e0


	//   ....[24]....
        /*0278*/ 	.word	0x0000b370


	//   ....[25]....
        /*027c*/ 	.word	0x0000b620


	//   ....[26]....
        /*0280*/ 	.word	0x0000c3b0


	//   ....[27]....
        /*0284*/ 	.word	0x0000c4c0


	//   ....[28]....
        /*0288*/ 	.word	0x0000ca80


	//   ....[29]....
        /*028c*/ 	.word	0x0000cb00


	//   ....[30]....
        /*0290*/ 	.word	0x0000d950


	//   ....[31]....
        /*0294*/ 	.word	0x0000d980


	//   ....[32]....
        /*0298*/ 	.word	0x0000da70


	//   ....[33]....
        /*029c*/ 	.word	0x0000da80


	//   ....[34]....
        /*02a0*/ 	.word	0x0000e8b0


	//   ....[35]....
        /*02a4*/ 	.word	0x0000e8f0


	//   ....[36]....
        /*02a8*/ 	.word	0x0000e920


	//   ....[37]....
        /*02ac*/ 	.word	0x0000e950


	//   ....[38]....
        /*02b0*/ 	.word	0x0000e960


	//   ....[39]....
        /*02b4*/ 	.word	0x0000e990


	//   ....[40]....
        /*02b8*/ 	.word	0x0000f000


	//   ....[41]....
        /*02bc*/ 	.word	0x0000f010


	//   ....[42]....
        /*02c0*/ 	.word	0x0000fa40


	//   ....[43]....
        /*02c4*/ 	.word	0x000108e0


	//   ....[44]....
        /*02c8*/ 	.word	0x00011290


	//   ....[45]....
        /*02cc*/ 	.word	0x000112d0


	//   ....[46]....
        /*02d0*/ 	.word	0x00011300


	//   ....[47]....
        /*02d4*/ 	.word	0x000113b0


	//   ....[48]....
        /*02d8*/ 	.word	0x00011400


	//   ....[49]....
        /*02dc*/ 	.word	0x00011460


	//   ....[50]....
        /*02e0*/ 	.word	0x000114b0


	//   ....[51]....
        /*02e4*/ 	.word	0x00011510


	//   ....[52]....
        /*02e8*/ 	.word	0x00011560


	//   ....[53]....
        /*02ec*/ 	.word	0x000115c0


	//   ....[54]....
        /*02f0*/ 	.word	0x00011610


	//   ....[55]....
        /*02f4*/ 	.word	0x00011670


	//   ....[56]....
        /*02f8*/ 	.word	0x000116c0


	//   ....[57]....
        /*02fc*/ 	.word	0x00011720


	//   ....[58]....
        /*0300*/ 	.word	0x00011730


	//   ....[59]....
        /*0304*/ 	.word	0x00011770


	//   ....[60]....
        /*0308*/ 	.word	0x00013a30


	//   ....[61]....
        /*030c*/ 	.word	0x00014050


	//   ....[62]....
        /*0310*/ 	.word	0x000141c0


	//   ....[63]....
        /*0314*/ 	.word	0x00014210


	//   ....[64]....
        /*0318*/ 	.word	0x00014380


	//   ....[65]....
        /*031c*/ 	.word	0x000143f0


	//   ....[66]....
        /*0320*/ 	.word	0x000144f0


	//   ....[67]....
        /*0324*/ 	.word	0x00014560


	//   ....[68]....
        /*0328*/ 	.word	0x00014660


	//   ....[69]....
        /*032c*/ 	.word	0x000146d0


	//   ....[70]....
        /*0330*/ 	.word	0x000147d0


	//   ....[71]....
        /*0334*/ 	.word	0x00014840


	//   ....[72]....
        /*0338*/ 	.word	0x00014940


	//   ....[73]....
        /*033c*/ 	.word	0x000149b0


	//   ....[74]....
        /*0340*/ 	.word	0x00014ab0


	//   ....[75]....
        /*0344*/ 	.word	0x00014b10


	//   ....[76]....
        /*0348*/ 	.word	0x00014c00


	//   ....[77]....
        /*034c*/ 	.word	0x00014c50


	//   ....[78]....
        /*0350*/ 	.word	0x00015050


	//----- nvinfo : EIATTR_REG_RECONFIG
	.align		4
.L_179:
        /*0354*/ 	.byte	0x01, 0x54
	.zero		2


	//----- nvinfo : EIATTR_SYSCALL_OFFSETS
	.align		4
        /*0358*/ 	.byte	0x04, 0x46
        /*035a*/ 	.short	(.L_181 - .L_180)


	//   ....[0]....
.L_180:
        /*035c*/ 	.word	0x00001640


	//   ....[1]....
        /*0360*/ 	.word	0x00010550


	//   ....[2]....
        /*0364*/ 	.word	0x00010690


	//   ....[3]....
        /*0368*/ 	.word	0x00010780


	//   ....[4]....
        /*036c*/ 	.word	0x00010ee0


	//----- nvinfo : EIATTR_MBARRIER_INSTR_OFFSETS
	.align		4
.L_181:
        /*0370*/ 	.byte	0x04, 0x39
        /*0372*/ 	.short	(.L_183 - .L_182)


	//   ....[0]....
.L_182:
        /*0374*/ 	.word	0x00000250
        /*0378*/ 	.word	0x000000ff
        /*037c*/ 	.word	0x0002a800
        /*0380*/ 	.short	0x0100
        /*0382*/ 	.byte	0x08
	.zero		1


	//   ....[1]....
        /*0384*/ 	.word	0x00000260
        /*0388*/ 	.word	0x000000ff
        /*038c*/ 	.word	0x0002a820
        /*0390*/ 	.short	0x0100
        /*0392*/ 	.byte	0x08
	.zero		1


	//   ....[2]....
        /*0394*/ 	.word	0x00000350
        /*0398*/ 	.word	0x000000ff
        /*039c*/ 	.word	0x0002a830
        /*03a0*/ 	.short	0x0100
        /*03a2*/ 	.byte	0x08
	.zero		1


	//   ....[3]....
        /*03a4*/ 	.word	0x00000360
        /*03a8*/ 	.word	0x000000ff
        /*03ac*/ 	.word	0x0002a840
        /*03b0*/ 	.short	0x0100
        /*03b2*/ 	.byte	0x08
	.zero		1


	//   ....[4]....
        /*03b4*/ 	.word	0x00000370
        /*03b8*/ 	.word	0x000000ff
        /*03bc*/ 	.word	0x0002a838
        /*03c0*/ 	.short	0x0100
        /*03c2*/ 	.byte	0x08
	.zero		1


	//   ....[5]....
        /*03c4*/ 	.word	0x00000380
        /*03c8*/ 	.word	0x000000ff
        /*03cc*/ 	.word	0x0002a848
        /*03d0*/ 	.short	0x0100
        /*03d2*/ 	.byte	0x08
	.zero		1


	//   ....[6]....
        /*03d4*/ 	.word	0x000004b0
        /*03d8*/ 	.word	0x000000ff
        /*03dc*/ 	.word	0x0002a850
        /*03e0*/ 	.short	0x0100
        /*03e2*/ 	.byte	0x08
	.zero		1


	//   ....[7]....
        /*03e4*/ 	.word	0x000004c0
        /*03e8*/ 	.word	0x000000ff
        /*03ec*/ 	.word	0x0002a860
        /*03f0*/ 	.short	0x0100
        /*03f2*/ 	.byte	0x08
	.zero		1


	//   ....[8]....
        /*03f4*/ 	.word	0x000004d0
        /*03f8*/ 	.word	0x000000ff
        /*03fc*/ 	.word	0x0002a858
        /*0400*/ 	.short	0x0100
        /*0402*/ 	.byte	0x08
	.zero		1


	//   ....[9]....
        /*0404*/ 	.word	0x000004e0
        /*0408*/ 	.word	0x000000ff
        /*040c*/ 	.word	0x0002a868
        /*0410*/ 	.short	0x0100
        /*0412*/ 	.byte	0x08
	.zero		1


	//   ....[10]....
        /*0414*/ 	.word	0x000005d0
        /*0418*/ 	.word	0x000000ff
        /*041c*/ 	.word	0x0002a870
        /*0420*/ 	.short	0x0100
        /*0422*/ 	.byte	0x06
	.zero		1


	//   ....[11]....
        /*0424*/ 	.word	0x000005e0
        /*0428*/ 	.word	0x000000ff
        /*042c*/ 	.word	0x0002a880
        /*0430*/ 	.short	0x0100
        /*0432*/ 	.byte	0x06
	.zero		1


	//   ....[12]....
        /*0434*/ 	.word	0x000005f0
        /*0438*/ 	.word	0x000000ff
        /*043c*/ 	.word	0x0002a878
        /*0440*/ 	.short	0x0100
        /*0442*/ 	.byte	0x06
	.zero		1


	//   ....[13]....
        /*0444*/ 	.word	0x00000600
        /*0448*/ 	.word	0x000000ff
        /*044c*/ 	.word	0x0002a888
        /*0450*/ 	.short	0x0100
        /*0452*/ 	.byte	0x06
	.zero		1


	//   ....[14]....
        /*0454*/ 	.word	0x00000730
        /*0458*/ 	.word	0x000000ff
        /*045c*/ 	.word	0x0002a890
        /*0460*/ 	.short	0x0100
        /*0462*/ 	.byte	0x08
	.zero		1


	//   ....[15]....
        /*0464*/ 	.word	0x00000740
        /*0468*/ 	.word	0x000000ff
        /*046c*/ 	.word	0x0002a8a0
        /*0470*/ 	.short	0x0100
        /*0472*/ 	.byte	0x08
	.zero		1


	//   ....[16]....
        /*0474*/ 	.word	0x00000750
        /*0478*/ 	.word	0x000000ff
        /*047c*/ 	.word	0x0002a898
        /*0480*/ 	.short	0x0100
        /*0482*/ 	.byte	0x08
	.zero		1


	//   ....[17]....
        /*0484*/ 	.word	0x00000760
        /*0488*/ 	.word	0x000000ff
        /*048c*/ 	.word	0x0002a8a8
        /*0490*/ 	.short	0x0100
        /*0492*/ 	.byte	0x08
	.zero		1


	//   ....[18]....
        /*0494*/ 	.word	0x00000890
        /*0498*/ 	.word	0x000000ff
        /*049c*/ 	.word	0x0002a8b0
        /*04a0*/ 	.short	0x0100
        /*04a2*/ 	.byte	0x08
	.zero		1


	//   ....[19]....
        /*04a4*/ 	.word	0x000008a0
        /*04a8*/ 	.word	0x000000ff
        /*04ac*/ 	.word	0x0002a8c0
        /*04b0*/ 	.short	0x0100
        /*04b2*/ 	.byte	0x08
	.zero		1


	//   ....[20]....
        /*04b4*/ 	.word	0x000008b0
        /*04b8*/ 	.word	0x000000ff
        /*04bc*/ 	.word	0x0002a8b8
        /*04c0*/ 	.short	0x0100
        /*04c2*/ 	.byte	0x08
	.zero		1


	//   ....[21]....
        /*04c4*/ 	.word	0x000008c0
        /*04c8*/ 	.word	0x000000ff
        /*04cc*/ 	.word	0x0002a8c8
        /*04d0*/ 	.short	0x0100
        /*04d2*/ 	.byte	0x08
	.zero		1


	//   ....[22]....
        /*04d4*/ 	.word	0x00001670
        /*04d8*/ 	.word	0x000000ff
        /*04dc*/ 	.word	0x0002a800
        /*04e0*/ 	.short	0x010a
        /*04e2*/ 	.byte	0x39
	.zero		1


	//   ....[23]....
        /*04e4*/ 	.word	0x000016d0
        /*04e8*/ 	.word	0x000000ff
        /*04ec*/ 	.word	0x0002a830
        /*04f0*/ 	.short	0x010a
        /*04f2*/ 	.byte	0x39
	.zero		1


	//   ....[24]....
        /*04f4*/ 	.word	0x00001760
        /*04f8*/ 	.word	0x000000ff
        /*04fc*/ 	.word	0x0002a830
        /*0500*/ 	.short	0x010a
        /*0502*/ 	.byte	0x39
	.zero		1


	//   ....[25]....
        /*0504*/ 	.word	0x00002330
        /*0508*/ 	.word	0x0000001a
        /*050c*/ 	.word	0x00000000
        /*0510*/ 	.short	0x0101
        /*0512*/ 	.byte	0x3f
	.zero		1


	//   ....[26]....
        /*0514*/ 	.word	0x00004a10
        /*0518*/ 	.word	0x000000ff
        /*051c*/ 	.word	0x0002a830
        /*0520*/ 	.short	0x010a
        /*0522*/ 	.byte	0x3b
	.zero		1


	//   ....[27]....
        /*0524*/ 	.word	0x00004a50
        /*0528*/ 	.word	0x000000ff
        /*052c*/ 	.word	0x0002a830
        /*0530*/ 	.short	0x010a
        /*0532*/ 	.byte	0x3b
	.zero		1


	//   ....[28]....
        /*0534*/ 	.word	0x000052a0
        /*0538*/ 	.word	0x000000ff
        /*053c*/ 	.word	0x0002a850
        /*0540*/ 	.short	0x010a
        /*0542*/ 	.byte	0x0b
	.zero		1


	//   ....[29]....
        /*0544*/ 	.word	0x000052e0
        /*0548*/ 	.word	0x000000ff
        /*054c*/ 	.word	0x0002a850
        /*0550*/ 	.short	0x010a
        /*0552*/ 	.byte	0x0b
	.zero		1


	//   ....[30]....
        /*0554*/ 	.word	0x00005c80
        /*0558*/ 	.word	0x0000005a
        /*055c*/ 	.word	0x00000000
        /*0560*/ 	.short	0x0101
        /*0562*/ 	.byte	0x3f
	.zero		1


	//   ....[31]....
        /*0564*/ 	.word	0x000075e0
        /*0568*/ 	.word	0x00000014
        /*056c*/ 	.word	0x00000000
        /*0570*/ 	.short	0x0101
        /*0572*/ 	.byte	0x3f
	.zero		1


	//   ....[32]....
        /*0574*/ 	.word	0x00007ff0
        /*0578*/ 	.word	0x000000ff
        /*057c*/ 	.word	0x0002a830
        /*0580*/ 	.short	0x010a
        /*0582*/ 	.byte	0x38
	.zero		1


	//   ....[33]....
        /*0584*/ 	.word	0x00008030
        /*0588*/ 	.word	0x000000ff
        /*058c*/ 	.word	0x0002a830
        /*0590*/ 	.short	0x010a
        /*0592*/ 	.byte	0x38
	.zero		1


	//   ....[34]....
        /*0594*/ 	.word	0x00008880
        /*0598*/ 	.word	0x000000ff
        /*059c*/ 	.word	0x0002a850
        /*05a0*/ 	.short	0x010a
        /*05a2*/ 	.byte	0x0b
	.zero		1


	//   ....[35]....
        /*05a4*/ 	.word	0x000088c0
        /*05a8*/ 	.word	0x000000ff
        /*05ac*/ 	.word	0x0002a850
        /*05b0*/ 	.short	0x010a
        /*05b2*/ 	.byte	0x0b
	.zero		1


	//   ....[36]....
        /*05b4*/ 	.word	0x00009d90
        /*05b8*/ 	.word	0x00000014
        /*05bc*/ 	.word	0x00000000
        /*05c0*/ 	.short	0x0101
        /*05c2*/ 	.byte	0x3f
	.zero		1


	//   ....[37]....
        /*05c4*/ 	.word	0x00009de0
        /*05c8*/ 	.word	0x00000016
        /*05cc*/ 	.word	0x00000000
        /*05d0*/ 	.short	0x0101
        /*05d2*/ 	.byte	0x3f
	.zero		1


	//   ....[38]....
        /*05d4*/ 	.word	0x0000a1e0
        /*05d8*/ 	.word	0x000000ff
        /*05dc*/ 	.word	0x0002a830
        /*05e0*/ 	.short	0x010a
        /*05e2*/ 	.byte	0x38
	.zero		1


	//   ....[39]....
        /*05e4*/ 	.word	0x0000a220
        /*05e8*/ 	.word	0x000000ff
        /*05ec*/ 	.word	0x0002a830
        /*05f0*/ 	.short	0x010a
        /*05f2*/ 	.byte	0x38
	.zero		1


	//   ....[40]....
        /*05f4*/ 	.word	0x0000aa70
        /*05f8*/ 	.word	0x000000ff
        /*05fc*/ 	.word	0x0002a850
        /*0600*/ 	.short	0x010a
        /*0602*/ 	.byte	0x0b
	.zero		1


	//   ....[41]....
        /*0604*/ 	.word	0x0000aab0
        /*0608*/ 	.word	0x000000ff
        /*060c*/ 	.word	0x0002a850
        /*0610*/ 	.short	0x010a
        /*0612*/ 	.byte	0x0b
	.zero		1


	//   ....[42]....
        /*0614*/ 	.word	0x0000b460
        /*0618*/ 	.word	0x0000005a
        /*061c*/ 	.word	0x00000000
        /*0620*/ 	.short	0x0101
        /*0622*/ 	.byte	0x3f
	.zero		1


	//   ....[43]....
        /*0624*/ 	.word	0x0000ce00
        /*0628*/ 	.word	0x0000000f
        /*062c*/ 	.word	0x00000000
        /*0630*/ 	.short	0x0101
        /*0632*/ 	.byte	0x3f
	.zero		1


	//   ....[44]....
        /*0634*/ 	.word	0x0000d8c0
        /*0638*/ 	.word	0x000000ff
        /*063c*/ 	.word	0x0002a850
        /*0640*/ 	.short	0x010a
        /*0642*/ 	.byte	0x05
	.zero		1


	//   ....[45]....
        /*0644*/ 	.word	0x0000d900
        /*0648*/ 	.word	0x000000ff
        /*064c*/ 	.word	0x0002a850
        /*0650*/ 	.short	0x010a
        /*0652*/ 	.byte	0x05
	.zero		1


	//   ....[46]....
        /*0654*/ 	.word	0x0000dd20
        /*0658*/ 	.word	0x00000008
        /*065c*/ 	.word	0x00000000
        /*0660*/ 	.short	0x0101
        /*0662*/ 	.byte	0x3f
	.zero		1


	//   ....[47]....
        /*0664*/ 	.word	0x0000e970
        /*0668*/ 	.word	0x000000ff
        /*066c*/ 	.word	0x00000000
        /*0670*/ 	.short	0x0101
        /*0672*/ 	.byte	0x04
	.zero		1


	//   ....[48]....
        /*0674*/ 	.word	0x00010af0
        /*0678*/ 	.word	0x000000ff
        /*067c*/ 	.word	0x0002a840
        /*0680*/ 	.short	0x010a
        /*0682*/ 	.byte	0x26
	.zero		1


	//   ....[49]....
        /*0684*/ 	.word	0x000118c0
        /*0688*/ 	.word	0x000000ff
        /*068c*/ 	.word	0x0002a800
        /*0690*/ 	.short	0x0107
        /*0692*/ 	.byte	0x26
	.zero		1


	//   ....[50]....
        /*0694*/ 	.word	0x00011930
        /*0698*/ 	.word	0x000000ff
        /*069c*/ 	.word	0x0002a800
        /*06a0*/ 	.short	0x0101
        /*06a2*/ 	.byte	0x26
	.zero		1


	//   ....[51]....
        /*06a4*/ 	.word	0x00011950
        /*06a8*/ 	.word	0x000000ff
        /*06ac*/ 	.word	0x0002a820
        /*06b0*/ 	.short	0x010a
        /*06b2*/ 	.byte	0x26
	.zero		1


	//   ....[52]....
        /*06b4*/ 	.word	0x00011d70
        /*06b8*/ 	.word	0x000000ff
        /*06bc*/ 	.word	0x0002a848
        /*06c0*/ 	.short	0x010a
        /*06c2*/ 	.byte	0x26
	.zero		1


	//   ....[53]....
        /*06c4*/ 	.word	0x00012110
        /*06c8*/ 	.word	0x000000ff
        /*06cc*/ 	.word	0x0002a860
        /*06d0*/ 	.short	0x010a
        /*06d2*/ 	.byte	0x26
	.zero		1


	//   ....[54]....
        /*06d4*/ 	.word	0x00012610
        /*06d8*/ 	.word	0x000000ff
        /*06dc*/ 	.word	0x0002a840
        /*06e0*/ 	.short	0x010a
        /*06e2*/ 	.byte	0x26
	.zero		1


	//   ....[55]....
        /*06e4*/ 	.word	0x000129c0
        /*06e8*/ 	.word	0x000000ff
        /*06ec*/ 	.word	0x0002a868
        /*06f0*/ 	.short	0x010a
        /*06f2*/ 	.byte	0x26
	.zero		1


	//   ....[56]....
        /*06f4*/ 	.word	0x00012f10
        /*06f8*/ 	.word	0x000000ff
        /*06fc*/ 	.word	0x0002a848
        /*0700*/ 	.short	0x010a
        /*0702*/ 	.byte	0x26
	.zero		1


	//   ....[57]....
        /*0704*/ 	.word	0x000132a0
        /*0708*/ 	.word	0x000000ff
        /*070c*/ 	.word	0x0002a860
        /*0710*/ 	.short	0x010a
        /*0712*/ 	.byte	0x26
	.zero		1


	//   ....[58]....
        /*0714*/ 	.word	0x00013630
        /*0718*/ 	.word	0x00000003
        /*071c*/ 	.word	0x0002a860
        /*0720*/ 	.short	0x010a
        /*0722*/ 	.byte	0x3f
	.zero		1


	//   ....[59]....
        /*0724*/ 	.word	0x000139c0
        /*0728*/ 	.word	0x00000002
        /*072c*/ 	.word	0x0002a820
        /*0730*/ 	.short	0x010a
        /*0732*/ 	.byte	0x3f
	.zero		1


	//   ....[60]....
        /*0734*/ 	.word	0x00013b40
        /*0738*/ 	.word	0x00000006
        /*073c*/ 	.word	0x00000000
        /*0740*/ 	.short	0x010a
        /*0742*/ 	.byte	0x3f
	.zero		1


	//   ....[61]....
        /*0744*/ 	.word	0x00013bb0
        /*0748*/ 	.word	0x00000003
        /*074c*/ 	.word	0x00000000
        /*0750*/ 	.short	0x010a
        /*0752*/ 	.byte	0x3f
	.zero		1


	//   ....[62]....
        /*0754*/ 	.word	0x00013c10
        /*0758*/ 	.word	0x00000000
        /*075c*/ 	.word	0x00000000
        /*0760*/ 	.short	0x010a
        /*0762*/ 	.byte	0x3f
	.zero		1


	//   ....[63]....
        /*0764*/ 	.word	0x00013c40
        /*0768*/ 	.word	0x00000003
        /*076c*/ 	.word	0x00000000
        /*0770*/ 	.short	0x010a
        /*0772*/ 	.byte	0x3f
	.zero		1


	//   ....[64]....
        /*0774*/ 	.word	0x00013cb0
        /*0778*/ 	.word	0x00000003
        /*077c*/ 	.word	0x0002a800
        /*0780*/ 	.short	0x010a
        /*0782*/ 	.byte	0x3f
	.zero		1


	//   ....[65]....
        /*0784*/ 	.word	0x00013d10
        /*0788*/ 	.word	0x00000003
        /*078c*/ 	.word	0x0002a830
        /*0790*/ 	.short	0x010a
        /*0792*/ 	.byte	0x3f
	.zero		1


	//   ....[66]....
        /*0794*/ 	.word	0x00013d70
        /*0798*/ 	.word	0x00000016
        /*079c*/ 	.word	0x0002a830
        /*07a0*/ 	.short	0x010a
        /*07a2*/ 	.byte	0x3f
	.zero		1


	//   ....[67]....
        /*07a4*/ 	.word	0x00013dd0
        /*07a8*/ 	.word	0x0000000d
        /*07ac*/ 	.word	0x0002a850
        /*07b0*/ 	.short	0x010a
        /*07b2*/ 	.byte	0x3f
	.zero		1


	//   ....[68]....
        /*07b4*/ 	.word	0x00013e30
        /*07b8*/ 	.word	0x0000000b
        /*07bc*/ 	.word	0x0002a830
        /*07c0*/ 	.short	0x010a
        /*07c2*/ 	.byte	0x3f
	.zero		1


	//   ....[69]....
        /*07c4*/ 	.word	0x00013e90
        /*07c8*/ 	.word	0x0000000b
        /*07cc*/ 	.word	0x0002a850
        /*07d0*/ 	.short	0x010a
        /*07d2*/ 	.byte	0x3f
	.zero		1


	//   ....[70]....
        /*07d4*/ 	.word	0x00013ef0
        /*07d8*/ 	.word	0x0000000b
        /*07dc*/ 	.word	0x0002a830
        /*07e0*/ 	.short	0x010a
        /*07e2*/ 	.byte	0x3f
	.zero		1


	//   ....[71]....
        /*07e4*/ 	.word	0x00013f50
        /*07e8*/ 	.word	0x0000000b
        /*07ec*/ 	.word	0x0002a850
        /*07f0*/ 	.short	0x010a
        /*07f2*/ 	.byte	0x3f
	.zero		1


	//   ....[72]....
        /*07f4*/ 	.word	0x00013fb0
        /*07f8*/ 	.word	0x00000000
        /*07fc*/ 	.word	0x0002a850
        /*0800*/ 	.short	0x010a
        /*0802*/ 	.byte	0x3f
	.zero		1


	//   ....[73]....
        /*0804*/ 	.word	0x00014110
        /*0808*/ 	.word	0x00000003
        /*080c*/ 	.word	0x0002a840
        /*0810*/ 	.short	0x010a
        /*0812*/ 	.byte	0x3f
	.zero		1


	//   ....[74]....
        /*0814*/ 	.word	0x00014c90
        /*0818*/ 	.word	0x00000003
        /*081c*/ 	.word	0x0002a820
        /*0820*/ 	.short	0x010a
        /*0822*/ 	.byte	0x3f
	.zero		1


	//   ....[75]....
        /*0824*/ 	.word	0x00014cf0
        /*0828*/ 	.word	0x00000003
        /*082c*/ 	.word	0x0002a848
        /*0830*/ 	.short	0x010a
        /*0832*/ 	.byte	0x3f
	.zero		1


	//   ....[76]....
        /*0834*/ 	.word	0x00014d50
        /*0838*/ 	.word	0x00000003
        /*083c*/ 	.word	0x0002a860
        /*0840*/ 	.short	0x010a
        /*0842*/ 	.byte	0x3f
	.zero		1


	//   ....[77]....
        /*0844*/ 	.word	0x00014db0
        /*0848*/ 	.word	0x00000003
        /*084c*/ 	.word	0x0002a840
        /*0850*/ 	.short	0x010a
        /*0852*/ 	.byte	0x3f
	.zero		1


	//   ....[78]....
        /*0854*/ 	.word	0x00014e10
        /*0858*/ 	.word	0x00000003
        /*085c*/ 	.word	0x0002a868
        /*0860*/ 	.short	0x010a
        /*0862*/ 	.byte	0x3f
	.zero		1


	//   ....[79]....
        /*0864*/ 	.word	0x00014e70
        /*0868*/ 	.word	0x00000003
        /*086c*/ 	.word	0x0002a848
        /*0870*/ 	.short	0x010a
        /*0872*/ 	.byte	0x3f
	.zero		1


	//   ....[80]....
        /*0874*/ 	.word	0x00014ed0
        /*0878*/ 	.word	0x00000003
        /*087c*/ 	.word	0x0002a860
        /*0880*/ 	.short	0x010a
        /*0882*/ 	.byte	0x3f
	.zero		1


	//   ....[81]....
        /*0884*/ 	.word	0x00014f20
        /*0888*/ 	.word	0x00000003
        /*088c*/ 	.word	0x0002a860
        /*0890*/ 	.short	0x010a
        /*0892*/ 	.byte	0x3f
	.zero		1


	//   ....[82]....
        /*0894*/ 	.word	0x00014f70
        /*0898*/ 	.word	0x00000002
        /*089c*/ 	.word	0x0002a820
        /*08a0*/ 	.short	0x010a
        /*08a2*/ 	.byte	0x3f
	.zero		1


	//   ....[83]....
        /*08a4*/ 	.word	0x00015110
        /*08a8*/ 	.word	0x00000006
        /*08ac*/ 	.word	0x00000000
        /*08b0*/ 	.short	0x010a
        /*08b2*/ 	.byte	0x3f
	.zero		1


	//   ....[84]....
        /*08b4*/ 	.word	0x00015160
        /*08b8*/ 	.word	0x00000003
        /*08bc*/ 	.word	0x00000000
        /*08c0*/ 	.short	0x010a
        /*08c2*/ 	.byte	0x3f
	.zero		1


	//   ....[85]....
        /*08c4*/ 	.word	0x000151b0
        /*08c8*/ 	.word	0x00000000
        /*08cc*/ 	.word	0x00000000
        /*08d0*/ 	.short	0x010a
        /*08d2*/ 	.byte	0x3f
	.zero		1


	//----- nvinfo : EIATTR_NUM_MBARRIERS
	.align		4
.L_183:
        /*08d4*/ 	.byte	0x03, 0x38
        /*08d6*/ 	.short	0x0016


	//----- nvinfo : EIATTR_EXIT_INSTR_OFFSETS
	.align		4
        /*08d8*/ 	.byte	0x04, 0x1c
        /*08da*/ 	.short	(.L_185 - .L_184)


	//   ....[0]....
.L_184:
        /*08dc*/ 	.word	0x00013c90


	//----- nvinfo : EIATTR_MAX_THREADS
	.align		4
.L_185:
        /*08e0*/ 	.byte	0x04, 0x05
        /*08e2*/ 	.short	(.L_187 - .L_186)
.L_186:
        /*08e4*/ 	.word	0x00000180
        /*08e8*/ 	.word	0x00000001
        /*08ec*/ 	.word	0x00000001


	//----- nvinfo : EIATTR_CRS_STACK_SIZE
	.align		4
.L_187:
        /*08f0*/ 	.byte	0x04, 0x1e
        /*08f2*/ 	.short	(.L_189 - .L_188)
.L_188:
        /*08f4*/ 	.word	0x00000000


	//----- nvinfo : EIATTR_CBANK_PARAM_SIZE
	.align		4
.L_189:
        /*08f8*/ 	.byte	0x03, 0x19
        /*08fa*/ 	.short	0x0a70


	//----- nvinfo : EIATTR_PARAM_CBANK
	.align		4
        /*08fc*/ 	.byte	0x04, 0x0a
        /*08fe*/ 	.short	(.L_191 - .L_190)
	.align		4
.L_190:
        /*0900*/ 	.word	index@(.nv.constant0._ZN7cutlass13device_kernelIN5flash11enable_sm90INS1_16FlashAttnFwdSm90INS1_25CollectiveMainloopFwdSm90ILi2EN4cute5tupleIJNS5_1CILi1EEES8_S8_EEENS6_IJNS7_ILi128EEENS7_ILi96EEENS7_ILi192EEEEEELi128ENS_10bfloat16_tEfNS_4arch4Sm90ELb0ELb1ELb1ELb0ELb0ELb0ELb0ELb1ELb1ELb1ELb1ELb0EEENS1_21CollectiveEpilogueFwdINS6_IJSA_SA_SB_EEES9_SE_SG_Li256ELb0ELb1ELb1ELb0EEENS1_19SingleTileSchedulerILb0ELb1ELb1ELi128EEEEEEEEEvNT_6ParamsE)
        /*0904*/ 	.short	0x0210
        /*0906*/ 	.short	0x0a70


	//----- nvinfo : EIATTR_SW_WAR
	.align		4
.L_191:
        /*0908*/ 	.byte	0x04, 0x36
        /*090a*/ 	.short	(.L_193 - .L_192)
.L_192:
        /*090c*/ 	.word	0x00000008
.L_193:


//--------------------- .nv.info._ZN7cutlass13device_kernelIN5flash11enable_sm90INS1_16FlashAttnFwdSm90INS1_25CollectiveMainloopFwdSm90ILi2EN4cute5tupleIJNS5_1CILi1EEES8_S8_EEENS6_IJNS7_ILi128EEENS7_ILi96EEENS7_ILi192EEEEEELi128ENS_10bfloat16_tEfNS_4arch4Sm90ELb0ELb1ELb1ELb1ELb0ELb0ELb0ELb1ELb1ELb1ELb1ELb0EEENS1_21CollectiveEpilogueFwdINS6_IJSA_SA_SB_EEES9_SE_SG_Li256ELb1ELb1ELb1ELb0EEENS1_36VarlenDynamicPersistentTileSchedulerILi128ELi96ELi256ELi128ELb1ELb1ELb1ELb1ELb0ELb1EEEEEEEEEvNT_6ParamsE --------------------------
	.section	.nv.info._ZN7cutlass13device_kernelIN5flash11enable_sm90INS1_16FlashAttnFwdSm90INS1_25CollectiveMainloopFwdSm90ILi2EN4cute5tupleIJNS5_1CILi1EEES8_S8_EEENS6_IJNS7_ILi128EEENS7_ILi96EEENS7_ILi192EEEEEELi128ENS_10bfloat16_tEfNS_4arch4Sm90ELb0ELb1ELb1ELb1ELb0ELb0ELb0ELb1ELb1ELb1ELb1ELb0EEENS1_21CollectiveEpilogueFwdINS6_IJSA_SA_SB_EEES9_SE_SG_Li256ELb1ELb1ELb1ELb0EEENS1_36VarlenDynamicPersistentTileSchedulerILi128ELi96ELi256ELi128ELb1ELb1ELb1ELb1ELb0ELb1EEEEEEEEEvNT_6ParamsE,"",@"SHT_CUDA_INFO"
	.sectionflags	@""
	.align	4


	//----- nvinfo : EIATTR_CUDA_API_VERSION
	.align		4
        /*0000*/ 	.byte	0x04, 0x37
        /*0002*/ 	.short	(.L_195 - .L_194)
.L_194:
        /*0004*/ 	.word	0x00000082


	//----- nvinfo : EIATTR_KPARAM_INFO
	.align		4
.L_195:
        /*0008*/ 	.byte	0x04, 0x17
        /*000a*/ 	.short	(.L_197 - .L_196)
.L_196:
        /*000c*/ 	.word	0x00000000
        /*0010*/ 	.short	0x0000
        /*0012*/ 	.short	0x0070
        /*0014*/ 	.byte	0x00, 0xf0, 0x01, 0x2a


	//----- nvinfo : EIATTR_SPARSE_MMA_MASK
	.align		4
.L_197:
        /*0018*/ 	.byte	0x03, 0x50
        /*001a*/ 	.short	0x0000


	//----- nvinfo : EIATTR_MAXREG_COUNT
	.align		4
        /*001c*/ 	.byte	0x03, 0x1b
        /*001e*/ 	.short	0x00a8


	//----- nvinfo : EIATTR_NUM_BARRIERS
	.align		4
        /*0020*/ 	.byte	0x02, 0x4c
        /*0022*/ 	.byte	0x09
	.zero		1


	//----- nvinfo : EIATTR_EXTERNS
	.align		4
        /*0024*/ 	.byte	0x04, 0x0f
        /*0026*/ 	.short	(.L_199 - .L_198)


	//   ....[0]....
	.align		4
.L_198:
        /*0028*/ 	.word	index@(__assertfail)


	//----- nvinfo : EIATTR_ANNOTATIONS
	.align		4
.L_199:
        /*002c*/ 	.byte	0x04, 0x55
        /*002e*/ 	.short	(.L_201 - .L_200)


	//   ....[0]....
.L_200:
        /* <DEDUP_REMOVED lines=72> */


	//----- nvinfo : EIATTR_MERCURY_ISA_VERSION
	.align		4
.L_201:
        /*0498*/ 	.byte	0x03, 0x5f
        /*049a*/ 	.short	0x0101


	//----- nvinfo : EIATTR_UNUSED_LOAD_BYTE_OFFSET
	.align		4
        /*049c*/ 	.byte	0x04, 0x44
        /*049e*/ 	.short	(.L_203 - .L_202)


	//   ....[0]....
.L_202:
        /*04a0*/ 	.word	0x00000a10
        /*04a4*/ 	.word	0x0000fff0


	//   ....[1]....
        /*04a8*/ 	.word	0x0000ec60
        /*04ac*/ 	.word	0x0000fff0


	//----- nvinfo : EIATTR_INT_WARP_WIDE_INSTR_OFFSETS
	.align		4
.L_203:
        /*04b0*/ 	.byte	0x04, 0x31
        /*04b2*/ 	.short	(.L_205 - .L_204)


	//   ....[0]....
.L_204:
        /*04b4*/ 	.word	0x00000130


	//   ....[1]....
        /*04b8*/ 	.word	0x00000170


	//   ....[2]....
        /*04bc*/ 	.word	0x000001e0


	//   ....[3]....
        /*04c0*/ 	.word	0x00013c90


	//   ....[4]....
        /*04c4*/ 	.word	0x00013d30


	//   ....[5]....
        /*04c8*/ 	.word	0x00017860


	//   ....[6]....
        /*04cc*/ 	.word	0x000178d0


	//----- nvinfo : EIATTR_COOP_GROUP_MASK_REGIDS
	.align		4
.L_205:
        /*04d0*/ 	.byte	0x04, 0x29
        /*04d2*/ 	.short	(.L_207 - .L_206)


	//   ....[0]....
.L_206:
        /*04d4*/ 	.word	0xffffffff


	//   ....[1]....
        /*04d8*/ 	.word	0xffffffff


	//   ....[2]....
        /*04dc*/ 	.word	0xffffffff


	//   ....[3]....
        /*04e0*/ 	.word	0xffffffff


	//   ....[4]....
        /*04e4*/ 	.word	0xffffffff


	//   ....[5]....
        /*04e8*/ 	.word	0xffffffff


	//   ....[6]....
        /*04ec*/ 	.word	0xffffffff


	//   ....[7]....
        /*04f0*/ 	.word	0xffffffff


	//   ....[8]....
        /*04f4*/ 	.word	0xffffffff


	//   ....[9]....
        /*04f8*/ 	.word	0xffffffff


	//   ....[10]....
        /*04fc*/ 	.word	0xffffffff


	//   ....[11]....
        /*0500*/ 	.word	0xffffffff


	//   ....[12]....
        /*0504*/ 	.word	0xffffffff


	//   ....[13]....
        /*0508*/ 	.word	0xffffffff


	//   ....[14]....
        /*050c*/ 	.word	0xffffffff


	//   ....[15]....
        /*0510*/ 	.word	0xffffffff


	//   ....[16]....
        /*0514*/ 	.word	0xffffffff


	//   ....[17]....
        /*0518*/ 	.word	0xffffffff


	//   ....[18]....
        /*051c*/ 	.word	0xffffffff


	//   ....[19]....
        /*0520*/ 	.word	0xffffffff


	//   ....[20]....
        /*0524*/ 	.word	0xffffffff


	//   ....[21]....
        /*0528*/ 	.word	0xffffffff


	//   ....[22]....
        /*052c*/ 	.word	0xffffffff


	//   ....[23]....
        /*0530*/ 	.word	0xffffffff


	//   ....[24]....
        /*0534*/ 	.word	0xffffffff


	//   ....[25]....
        /*0538*/ 	.word	0xffffffff


	//   ....[26]....
        /*053c*/ 	.word	0xffffffff


	//   ....[27]....
        /*0540*/ 	.word	0xffffffff


	//   ....[28]....
        /*0544*/ 	.word	0xffffffff


	//   ....[29]....
        /*0548*/ 	.word	0xffffffff


	//   ....[30]....
        /*054c*/ 	.word	0xffffffff


	//   ....[31]....
        /*0550*/ 	.word	0xffffffff


	//   ....[32]....
        /*0554*/ 	.word	0xffffffff


	//   ....[33]....
        /*0558*/ 	.word	0xffffffff


	//   ....[34]....
        /*055c*/ 	.word	0xffffffff


	//   ....[35]....
        /*0560*/ 	.word	0xffffffff


	//   ....[36]....
        /*0564*/ 	.word	0xffffffff


	//   ....[37]....
        /*0568*/ 	.word	0xffffffff


	//   ....[38]....
        /*056c*/ 	.word	0xffffffff


	//   ....[39]....
        /*0570*/ 	.word	0xffffffff


	//   ....[40]....
        /*0574*/ 	.word	0xffffffff


	//   ....[41]....
        /*0578*/ 	.word	0xffffffff


	//   ....[42]....
        /*057c*/ 	.word	0xffffffff


	//   ....[43]....
        /*0580*/ 	.word	0xffffffff


	//   ....[44]....
        /*0584*/ 	.word	0xffffffff


	//   ....[45]....
        /*0588*/ 	.word	0xffffffff


	//   ....[46]....
        /*058c*/ 	.word	0xffffffff


	//   ....[47]....
        /*0590*/ 	.word	0xffffffff


	//   ....[48]....
        /*0594*/ 	.word	0xffffffff


	//   ....[49]....
        /*0598*/ 	.word	0xffffffff


	//   ....[50]....
        /*059c*/ 	.word	0xffffffff


	//   ....[51]....
        /*05a0*/ 	.word	0xffffffff


	//   ....[52]....
        /*05a4*/ 	.word	0xffffffff


	//   ....[53]....
        /*05a8*/ 	.word	0xffffffff


	//   ....[54]....
        /*05ac*/ 	.word	0xffffffff


	//   ....[55]....
        /*05b0*/ 	.word	0xffffffff


	//   ....[56]....
        /*05b4*/ 	.word	0xffffffff


	//   ....[57]....
        /*05b8*/ 	.word	0xffffffff


	//   ....[58]....
        /*05bc*/ 	.word	0xffffffff


	//   ....[59]....
        /*05c0*/ 	.word	0xffffffff


	//   ....[60]....
        /*05c4*/ 	.word	0xffffffff


	//   ....[61]....
        /*05c8*/ 	.word	0xffffffff


	//   ....[62]....
        /*05cc*/ 	.word	0xffffffff


	//   ....[63]....
        /*05d0*/ 	.word	0xffffffff


	//   ....[64]....
        /*05d4*/ 	.word	0xffffffff


	//   ....[65]....
        /*05d8*/ 	.word	0xffffffff


	//   ....[66]....
        /*05dc*/ 	.word	0xffffffff


	//   ....[67]....
        /*05e0*/ 	.word	0xffffffff


	//   ....[68]....
        /*05e4*/ 	.word	0xffffffff


	//   ....[69]....
        /*05e8*/ 	.word	0xffffffff


	//   ....[70]....
        /*05ec*/ 	.word	0xffffffff


	//   ....[71]....
        /*05f0*/ 	.word	0xffffffff


	//   ....[72]....
        /*05f4*/ 	.word	0xffffffff


	//   ....[73]....
        /*05f8*/ 	.word	0xffffffff


	//   ....[74]....
        /*05fc*/ 	.word	0xffffffff


	//   ....[75]....
        /*0600*/ 	.word	0xffffffff


	//   ....[76]....
        /*0604*/ 	.word	0xffffffff


	//   ....[77]....
        /*0608*/ 	.word	0xffffffff


	//   ....[78]....
        /*060c*/ 	.word	0xffffffff


	//   ....[79]....
        /*0610*/ 	.word	0xffffffff


	//   ....[80]....
        /*0614*/ 	.word	0xffffffff


	//   ....[81]....
        /*0618*/ 	.word	0xffffffff


	//   ....[82]....
        /*061c*/ 	.word	0xffffffff


	//   ....[83]....
        /*0620*/ 	.word	0xffffffff


	//   ....[84]....
        /*0624*/ 	.word	0xffffffff


	//   ....[85]....
        /*0628*/ 	.word	0xffffffff


	//   ....[86]....
        /*062c*/ 	.word	0xffffffff


	//   ....[87]....
        /*0630*/ 	.word	0xffffffff


	//   ....[88]....
        /*0634*/ 	.word	0xffffffff


	//   ....[89]....
        /*0638*/ 	.word	0xffffffff


	//   ....[90]....
        /*063c*/ 	.word	0xffffffff


	//   ....[91]....
        /*0640*/ 	.word	0xffffffff


	//   ....[92]....
        /*0644*/ 	.word	0xffffffff


	//   ....[93]....
        /*0648*/ 	.word	0xffffffff


	//   ....[94]....
        /*064c*/ 	.word	0xffffffff


	//   ....[95]....
        /*0650*/ 	.word	0xffffffff


	//   ....[96]....
        /*0654*/ 	.word	0xffffffff


	//   ....[97]....
        /*0658*/ 	.word	0xffffffff


	//   ....[98]....
        /*065c*/ 	.word	0xffffffff


	//   ....[99]....
        /*0660*/ 	.word	0xffffffff


	//   ....[100]....
        /*0664*/ 	.word	0xffffffff


	//   ....[101]....
        /*0668*/ 	.word	0xffffffff


	//   ....[102]....
        /*066c*/ 	.word	0xffffffff


	//   ....[103]....
        /*0670*/ 	.word	0xffffffff


	//   ....[104]....
        /*0674*/ 	.word	0xffffffff


	//   ....[105]....
        /*0678*/ 	.word	0xffffffff


	//   ....[106]....
        /*067c*/ 	.word	0xffffffff


	//   ....[107]....
        /*0680*/ 	.word	0xffffffff


	//   ....[108]....
        /*0684*/ 	.word	0xffffffff


	//   ....[109]....
        /*0688*/ 	.word	0xffffffff


	//   ....[110]....
        /*068c*/ 	.word	0xffffffff


	//   ....[111]....
        /*0690*/ 	.word	0x0500000f


	//   ....[112]....
        /*0694*/ 	.word	0x0500000f


	//   ....[113]....
        /*0698*/ 	.word	0x0500000f


	//   ....[114]....
        /*069c*/ 	.word	0x0500000f


	//   ....[115]....
        /*06a0*/ 	.word	0x0500000f


	//   ....[116]....
        /*06a4*/ 	.word	0x0500000f


	//   ....[117]....
        /*06a8*/ 	.word	0x0500000f


	//   ....[118]....
        /*06ac*/ 	.word	0x0500000f


	//   ....[119]....
        /*06b0*/ 	.word	0x0500000f


	//   ....[120]....
        /*06b4*/ 	.word	0x0500000f


	//   ....[121]....
        /*06b8*/ 	.word	0x0500000f


	//   ....[122]....
        /*06bc*/ 	.word	0x0500000f


	//   ....[123]....
        /*06c0*/ 	.word	0x0500000f


	//   ....[124]....
        /*06c4*/ 	.word	0x0500000f


	//   ....[125]....
        /*06c8*/ 	.word	0x0500000f


	//   ....[126]....
        /*06cc*/ 	.word	0x0500000f


	//   ....[127]....
        /*06d0*/ 	.word	0x0500000f


	//   ....[128]....
        /*06d4*/ 	.word	0x0500000f


	//   ....[129]....
        /*06d8*/ 	.word	0x0500000f


	//   ....[130]....
        /*06dc*/ 	.word	0x0500000f


	//   ....[131]....
        /*06e0*/ 	.word	0x0500000f


	//   ....[132]....
        /*06e4*/ 	.word	0x0500000f


	//   ....[133]....
        /*06e8*/ 	.word	0x0500000f


	//   ....[134]....
        /*06ec*/ 	.word	0x0500000f


	//   ....[135]....
        /*06f0*/ 	.word	0x0500000f


	//   ....[136]....
        /*06f4*/ 	.word	0x0500000f


	//   ....[137]....
        /*06f8*/ 	.word	0x0500000f


	//   ....[138]....
        /*06fc*/ 	.word	0x0500000f


	//   ....[139]....
        /*0700*/ 	.word	0x0500000f


	//   ....[140]....
        /*0704*/ 	.word	0x0500000f


	//   ....[141]....
        /*0708*/ 	.word	0x0500000f


	//   ....[142]....
        /*070c*/ 	.word	0x0500000f


	//   ....[143]....
        /*0710*/ 	.word	0x0500000f


	//   ....[144]....
        /*0714*/ 	.word	0x0500000f


	//   ....[145]....
        /*0718*/ 	.word	0x0500000f


	//   ....[146]....
        /*071c*/ 	.word	0x0500000f


	//----- nvinfo : EIATTR_COOP_GROUP_INSTR_OFFSETS
	.align		4
.L_207:
        /*0720*/ 	.byte	0x04, 0x28
        /*0722*/ 	.short	(.L_209 - .L_208)


	//   ....[0]....
.L_208:
        /*0724*/ 	.word	0x00000060


	//   ....[1]....
        /*0728*/ 	.word	0x00000140


	//   ....[2]....
        /*072c*/ 	.word	0x00000190


	//   ....[3]....
        /*0730*/ 	.word	0x000003c0


	//   ....[4]....
        /*0734*/ 	.word	0x00000520


	//   ....[5]....
        /*0738*/ 	.word	0x00000640


	//   ....[6]....
        /*073c*/ 	.word	0x000007a0


	//   ....[7]....
        /*0740*/ 	.word	0x00001e50


	//   ....[8]....
        /*0744*/ 	.word	0x00002a20


	//   ....[9]....
        /*0748*/ 	.word	0x00003120


	//   ....[10]....
        /*074c*/ 	.word	0x00003e80


	//   ....[11]....
        /*0750*/ 	.word	0x00003f90


	//   ....[12]....
        /*0754*/ 	.word	0x00004640


	//   ....[13]....
        /*0758*/ 	.word	0x000046b0


	//   ....[14]....
        /*075c*/ 	.word	0x00006580


	//   ....[15]....
        /*0760*/ 	.word	0x00006ea0


	//   ....[16]....
        /*0764*/ 	.word	0x00007530


	//   ....[17]....
        /*0768*/ 	.word	0x00007640


	//   ....[18]....
        /*076c*/ 	.word	0x00007c50


	//   ....[19]....
        /*0770*/ 	.word	0x00007ca0


	//   ....[20]....
        /*0774*/ 	.word	0x00009d30


	//   ....[21]....
        /*0778*/ 	.word	0x00009d80


	//   ....[22]....
        /*077c*/ 	.word	0x00009fe0


	//   ....[23]....
        /*0780*/ 	.word	0x0000a030


	//   ....[24]....
        /*0784*/ 	.word	0x0000bcb0


	//   ....[25]....
        /*0788*/ 	.word	0x0000c770


	//   ....[26]....
        /*078c*/ 	.word	0x0000cdf0


	//   ....[27]....
        /*0790*/ 	.word	0x0000cf10


	//   ....[28]....
        /*0794*/ 	.word	0x0000d4d0


	//   ....[29]....
        /*0798*/ 	.word	0x0000d520


	//   ....[30]....
        /*079c*/ 	.word	0x0000e3b0


	//   ....[31]....
        /*07a0*/ 	.word	0x0000e3f0


	//   ....[32]....
        /*07a4*/ 	.word	0x0000e4f0


	//   ....[33]....
        /*07a8*/ 	.word	0x0000e500


	//   ....[34]....
        /*07ac*/ 	.word	0x0000f810


	//   ....[35]....
        /*07b0*/ 	.word	0x0000f850


	//   ....[36]....
        /*07b4*/ 	.word	0x0000f880


	//   ....[37]....
        /*07b8*/ 	.word	0x0000f8b0


	//   ....[38]....
        /*07bc*/ 	.word	0x0000ff90


	//   ....[39]....
        /*07c0*/ 	.word	0x0000ffb0


	//   ....[40]....
        /*07c4*/ 	.word	0x00010090


	//   ....[41]....
        /*07c8*/ 	.word	0x000100b0


	//   ....[42]....
        /*07cc*/ 	.word	0x00010180


	//   ....[43]....
        /*07d0*/ 	.word	0x000101a0


	//   ....[44]....
        /*07d4*/ 	.word	0x00010280


	//   ....[45]....
        /*07d8*/ 	.word	0x000102a0


	//   ....[46]....
        /*07dc*/ 	.word	0x000106a0


	//   ....[47]....
        /*07e0*/ 	.word	0x000106b0


	//   ....[48]....
        /*07e4*/ 	.word	0x00010b00


	//   ....[49]....
        /*07e8*/ 	.word	0x00010b10


	//   ....[50]....
        /*07ec*/ 	.word	0x00011970


	//   ....[51]....
        /*07f0*/ 	.word	0x000119a0


	//   ....[52]....
        /*07f4*/ 	.word	0x00011a80


	//   ....[53]....
        /*07f8*/ 	.word	0x00011aa0


	//   ....[54]....
        /*07fc*/ 	.word	0x00011b70


	//   ....[55]....
        /*0800*/ 	.word	0x00011b90


	//   ....[56]....
        /*0804*/ 	.word	0x00011c70


	//   ....[57]....
        /*0808*/ 	.word	0x00011c90


	//   ....[58]....
        /*080c*/ 	.word	0x00011e00


	//   ....[59]....
        /*0810*/ 	.word	0x00012040


	//   ....[60]....
        /*0814*/ 	.word	0x00012070


	//   ....[61]....
        /*0818*/ 	.word	0x000120a0


	//   ....[62]....
        /*081c*/ 	.word	0x000120d0


	//   ....[63]....
        /*0820*/ 	.word	0x00012100


	//   ....[64]....
        /*0824*/ 	.word	0x00012130


	//   ....[65]....
        /*0828*/ 	.word	0x000122e0


	//   ....[66]....
        /*082c*/ 	.word	0x00012310


	//   ....[67]....
        /*0830*/ 	.word	0x00012340


	//   ....[68]....
        /*0834*/ 	.word	0x00012370


	//   ....[69]....
        /*0838*/ 	.word	0x000123a0


	//   ....[70]....
        /*083c*/ 	.word	0x000123d0


	//   ....[71]....
        /*0840*/ 	.word	0x00012470


	//   ....[72]....
        /*0844*/ 	.word	0x000124a0


	//   ....[73]....
        /*0848*/ 	.word	0x000124b0


	//   ....[74]....
        /*084c*/ 	.word	0x000124e0


	//   ....[75]....
        /*0850*/ 	.word	0x00014280


	//   ....[76]....
        /*0854*/ 	.word	0x00014ec0


	//   ....[77]....
        /*0858*/ 	.word	0x00014ee0


	//   ....[78]....
        /*085c*/ 	.word	0x00014ef0


	//   ....[79]....
        /*0860*/ 	.word	0x00014f20


	//   ....[80]....
        /*0864*/ 	.word	0x00015040


	//   ....[81]....
        /*0868*/ 	.word	0x00015050


	//   ....[82]....
        /*086c*/ 	.word	0x000150f0


	//   ....[83]....
        /*0870*/ 	.word	0x00015100


	//   ....[84]....
        /*0874*/ 	.word	0x000151a0


	//   ....[85]....
        /*0878*/ 	.word	0x000151b0


	//   ....[86]....
        /*087c*/ 	.word	0x00015250


	//   ....[87]....
        /*0880*/ 	.word	0x00015260


	//   ....[88]....
        /*0884*/ 	.word	0x000152e0


	//   ....[89]....
        /*0888*/ 	.word	0x00015310


	//   ....[90]....
        /*088c*/ 	.word	0x00015360


	//   ....[91]....
        /*0890*/ 	.word	0x000153a0


	//   ....[92]....
        /*0894*/ 	.word	0x00017fb0


	//   ....[93]....
        /*0898*/ 	.word	0x00018030


	//   ....[94]....
        /*089c*/ 	.word	0x00018060


	//   ....[95]....
        /*08a0*/ 	.word	0x00018070


	//   ....[96]....
        /*08a4*/ 	.word	0x000180a0


	//   ....[97]....
        /*08a8*/ 	.word	0x000180d0


	//   ....[98]....
        /*08ac*/ 	.word	0x00018100


	//   ....[99]....
        /*08b0*/ 	.word	0x00018130


	//   ....[100]....
        /*08b4*/ 	.word	0x00018300


	//   ....[101]....
        /*08b8*/ 	.word	0x00018330


	//   ....[102]....
        /*08bc*/ 	.word	0x00018360


	//   ....[103]....
        /*08c0*/ 	.word	0x00018390


	//   ....[104]....
        /*08c4*/ 	.word	0x000183c0


	//   ....[105]....
        /*08c8*/ 	.word	0x000183f0


	//   ....[106]....
        /*08cc*/ 	.word	0x000184c0


	//   ....[107]....
        /*08d0*/ 	.word	0x000184e0


	//   ....[108]....
        /*08d4*/ 	.word	0x000184f0


	//   ....[109]....
        /*08d8*/ 	.word	0x00018570


	//   ....[110]....
        /*08dc*/ 	.word	0x000190c0


	//   ....[111]....
        /*08e0*/ 	.word	0x00019750


	//   ....[112]....
        /*08e4*/ 	.word	0x00019930


	//   ....[113]....
        /*08e8*/ 	.word	0x00019980


	//   ....[114]....
        /*08ec*/ 	.word	0x00019ab0


	//   ....[115]....
        /*08f0*/ 	.word	0x00019b00


	//   ....[116]....
        /*08f4*/ 	.word	0x00019c40


	//   ....[117]....
        /*08f8*/ 	.word	0x00019cb0


	//   ....[118]....
        /*08fc*/ 	.word	0x00019de0


	//   ....[119]....
        /*0900*/ 	.word	0x00019e30


	//   ....[120]....
        /*0904*/ 	.word	0x00019f60


	//   ....[121]....
        /*0908*/ 	.word	0x00019fb0


	//   ....[122]....
        /*090c*/ 	.word	0x0001a0e0


	//   ....[123]....
        /*0910*/ 	.word	0x0001a130


	//   ....[124]....
        /*0914*/ 	.word	0x0001a240


	//   ....[125]....
        /*0918*/ 	.word	0x0001a2b0


	//   ....[126]....
        /*091c*/ 	.word	0x0001a3c0


	//   ....[127]....
        /*0920*/ 	.word	0x0001a410


	//   ....[128]....
        /*0924*/ 	.word	0x0001a740


	//   ....[129]....
        /*0928*/ 	.word	0x0001a7e0


	//   ....[130]....
        /*092c*/ 	.word	0x0001a980


	//   ....[131]....
        /*0930*/ 	.word	0x0001aa00


	//   ....[132]....
        /*0934*/ 	.word	0x0001aa80


	//   ....[133]....
        /*0938*/ 	.word	0x0001ab00


	//   ....[134]....
        /*093c*/ 	.word	0x0001ab80


	//   ....[135]....
        /*0940*/ 	.word	0x0001ac10


	//   ....[136]....
        /*0944*/ 	.word	0x0001acb0


	//   ....[137]....
        /*0948*/ 	.word	0x0001ad60


	//   ....[138]....
        /*094c*/ 	.word	0x0001ade0


	//   ....[139]....
        /*0950*/ 	.word	0x0001ae60


	//   ....[140]....
        /*0954*/ 	.word	0x0001aee0


	//   ....[141]....
        /*0958*/ 	.word	0x0001af70


	//   ....[142]....
        /*095c*/ 	.word	0x0001aff0


	//   ....[143]....
        /*0960*/ 	.word	0x0001b0a0


	//   ....[144]....
        /*0964*/ 	.word	0x0001b0f0


	//   ....[145]....
        /*0968*/ 	.word	0x0001b1b0


	//   ....[146]....
        /*096c*/ 	.word	0x0001b2e0


	//----- nvinfo : EIATTR_REG_RECONFIG
	.align		4
.L_209:
        /*0970*/ 	.byte	0x01, 0x54
	.zero		2


	//----- nvinfo : EIATTR_SYSCALL_OFFSETS
	.align		4
        /*0974*/ 	.byte	0x04, 0x46
        /*0976*/ 	.short	(.L_211 - .L_210)


	//   ....[0]....
.L_210:
        /*0978*/ 	.word	0x00002030


	//   ....[1]....
        /*097c*/ 	.word	0x00013ea0


	//   ....[2]....
        /*0980*/ 	.word	0x00013ff0


	//   ....[3]....
        /*0984*/ 	.word	0x000140e0


	//   ....[4]....
        /*0988*/ 	.word	0x000149e0


	//----- nvinfo : EIATTR_MBARRIER_INSTR_OFFSETS
	.align		4
.L_211:
        /*098c*/ 	.byte	0x04, 0x39
        /*098e*/ 	.short	(.L_213 - .L_212)


	//   ....[0]....
.L_212:
        /*0990*/ 	.word	0x00000270
        /*0994*/ 	.word	0x000000ff
        /*0998*/ 	.word	0x0002a800
        /*099c*/ 	.short	0x0100
        /*099e*/ 	.byte	0x08
	.zero		1


	//   ....[1]....
        /*09a0*/ 	.word	0x00000280
        /*09a4*/ 	.word	0x000000ff
        /*09a8*/ 	.word	0x0002a820
        /*09ac*/ 	.short	0x0100
        /*09ae*/ 	.byte	0x08
	.zero		1


	//   ....[2]....
        /*09b0*/ 	.word	0x00000370
        /*09b4*/ 	.word	0x000000ff
        /*09b8*/ 	.word	0x0002a830
        /*09bc*/ 	.short	0x0100
        /*09be*/ 	.byte	0x08
	.zero		1


	//   ....[3]....
        /*09c0*/ 	.word	0x00000380
        /*09c4*/ 	.word	0x000000ff
        /*09c8*/ 	.word	0x0002a840
        /*09cc*/ 	.short	0x0100
        /*09ce*/ 	.byte	0x08
	.zero		1


	//   ....[4]....
        /*09d0*/ 	.word	0x00000390
        /*09d4*/ 	.word	0x000000ff
        /*09d8*/ 	.word	0x0002a838
        /*09dc*/ 	.short	0x0100
        /*09de*/ 	.byte	0x08
	.zero		1


	//   ....[5]....
        /*09e0*/ 	.word	0x000003a0
        /*09e4*/ 	.word	0x000000ff
        /*09e8*/ 	.word	0x0002a848
        /*09ec*/ 	.short	0x0100
        /*09ee*/ 	.byte	0x08
	.zero		1


	//   ....[6]....
        /*09f0*/ 	.word	0x000004d0
        /*09f4*/ 	.word	0x000000ff
        /*09f8*/ 	.word	0x0002a850
        /*09fc*/ 	.short	0x0100
        /*09fe*/ 	.byte	0x08
	.zero		1


	//   ....[7]....
        /*0a00*/ 	.word	0x000004e0
        /*0a04*/ 	.word	0x000000ff
        /*0a08*/ 	.word	0x0002a860
        /*0a0c*/ 	.short	0x0100
        /*0a0e*/ 	.byte	0x08
	.zero		1


	//   ....[8]....
        /*0a10*/ 	.word	0x000004f0
        /*0a14*/ 	.word	0x000000ff
        /*0a18*/ 	.word	0x0002a858
        /*0a1c*/ 	.short	0x0100
        /*0a1e*/ 	.byte	0x08
	.zero		1


	//   ....[9]....
        /*0a20*/ 	.word	0x00000500
        /*0a24*/ 	.word	0x000000ff
        /*0a28*/ 	.word	0x0002a868
        /*0a2c*/ 	.short	0x0100
        /*0a2e*/ 	.byte	0x08
	.zero		1


	//   ....[10]....
        /*0a30*/ 	.word	0x000005f0
        /*0a34*/ 	.word	0x000000ff
        /*0a38*/ 	.word	0x0002a870
        /*0a3c*/ 	.short	0x0100
        /*0a3e*/ 	.byte	0x06
	.zero		1


	//   ....[11]....
        /*0a40*/ 	.word	0x00000600
        /*0a44*/ 	.word	0x000000ff
        /*0a48*/ 	.word	0x0002a880
        /*0a4c*/ 	.short	0x0100
        /*0a4e*/ 	.byte	0x06
	.zero		1


	//   ....[12]....
        /*0a50*/ 	.word	0x00000610
        /*0a54*/ 	.word	0x000000ff
        /*0a58*/ 	.word	0x0002a878
        /*0a5c*/ 	.short	0x0100
        /*0a5e*/ 	.byte	0x06
	.zero		1


	//   ....[13]....
        /*0a60*/ 	.word	0x00000620
        /*0a64*/ 	.word	0x000000ff
        /*0a68*/ 	.word	0x0002a888
        /*0a6c*/ 	.short	0x0100
        /*0a6e*/ 	.byte	0x06
	.zero		1


	//   ....[14]....
        /*0a70*/ 	.word	0x00000750
        /*0a74*/ 	.word	0x000000ff
        /*0a78*/ 	.word	0x0002a890
        /*0a7c*/ 	.short	0x0100
        /*0a7e*/ 	.byte	0x08
	.zero		1


	//   ....[15]....
        /*0a80*/ 	.word	0x00000760
        /*0a84*/ 	.word	0x000000ff
        /*0a88*/ 	.word	0x0002a8a0
        /*0a8c*/ 	.short	0x0100
        /*0a8e*/ 	.byte	0x08
	.zero		1


	//   ....[16]....
        /*0a90*/ 	.word	0x00000770
        /*0a94*/ 	.word	0x000000ff
        /*0a98*/ 	.word	0x0002a898
        /*0a9c*/ 	.short	0x0100
        /*0a9e*/ 	.byte	0x08
	.zero		1


	//   ....[17]....
        /*0aa0*/ 	.word	0x00000780
        /*0aa4*/ 	.word	0x000000ff
        /*0aa8*/ 	.word	0x0002a8a8
        /*0aac*/ 	.short	0x0100
        /*0aae*/ 	.byte	0x08
	.zero		1


	//   ....[18]....
        /*0ab0*/ 	.word	0x000008b0
        /*0ab4*/ 	.word	0x000000ff
        /*0ab8*/ 	.word	0x0002a8b0
        /*0abc*/ 	.short	0x0100
        /*0abe*/ 	.byte	0x08
	.zero		1


	//   ....[19]....
        /*0ac0*/ 	.word	0x000008c0
        /*0ac4*/ 	.word	0x000000ff
        /*0ac8*/ 	.word	0x0002a8c0
        /*0acc*/ 	.short	0x0100
        /*0ace*/ 	.byte	0x08
	.zero		1


	//   ....[20]....
        /*0ad0*/ 	.word	0x000008d0
        /*0ad4*/ 	.word	0x000000ff
        /*0ad8*/ 	.word	0x0002a8b8
        /*0adc*/ 	.short	0x0100
        /*0ade*/ 	.byte	0x08
	.zero		1


	//   ....[21]....
        /*0ae0*/ 	.word	0x000008e0
        /*0ae4*/ 	.word	0x000000ff
        /*0ae8*/ 	.word	0x0002a8c8
        /*0aec*/ 	.short	0x0100
        /*0aee*/ 	.byte	0x08
	.zero		1


	//   ....[22]....
        /*0af0*/ 	.word	0x000020d0
        /*0af4*/ 	.word	0x000000ff
        /*0af8*/ 	.word	0x0002a800
        /*0afc*/ 	.short	0x010a
        /*0afe*/ 	.byte	0x26
	.zero		1


	//   ....[23]....
        /*0b00*/ 	.word	0x00002150
        /*0b04*/ 	.word	0x00000015
        /*0b08*/ 	.word	0x0002a830
        /*0b0c*/ 	.short	0x010a
        /*0b0e*/ 	.byte	0x3f
	.zero		1


	//   ....[24]....
        /*0b10*/ 	.word	0x000021c0
        /*0b14*/ 	.word	0x00000015
        /*0b18*/ 	.word	0x0002a830
        /*0b1c*/ 	.short	0x010a
        /*0b1e*/ 	.byte	0x3f
	.zero		1


	//   ....[25]....
        /*0b20*/ 	.word	0x000029c0
        /*0b24*/ 	.word	0x0000000c
        /*0b28*/ 	.word	0x00000000
        /*0b2c*/ 	.short	0x0101
        /*0b2e*/ 	.byte	0x3f
	.zero		1


	//   ....[26]....
        /*0b30*/ 	.word	0x00005360
        /*0b34*/ 	.word	0x000000ff
        /*0b38*/ 	.word	0x0002a830
        /*0b3c*/ 	.short	0x010a
        /*0b3e*/ 	.byte	0x07
	.zero		1


	//   ....[27]....
        /*0b40*/ 	.word	0x000053a0
        /*0b44*/ 	.word	0x000000ff
        /*0b48*/ 	.word	0x0002a830
        /*0b4c*/ 	.short	0x010a
        /*0b4e*/ 	.byte	0x07
	.zero		1


	//   ....[28]....
        /*0b50*/ 	.word	0x00005c60
        /*0b54*/ 	.word	0x000000ff
        /*0b58*/ 	.word	0x0002a850
        /*0b5c*/ 	.short	0x010a
        /*0b5e*/ 	.byte	0x06
	.zero		1


	//   ....[29]....
        /*0b60*/ 	.word	0x00005ca0
        /*0b64*/ 	.word	0x000000ff
        /*0b68*/ 	.word	0x0002a850
        /*0b6c*/ 	.short	0x010a
        /*0b6e*/ 	.byte	0x06
	.zero		1


	//   ....[30]....
        /*0b70*/ 	.word	0x000065d0
        /*0b74*/ 	.word	0x0000000a
        /*0b78*/ 	.word	0x00000000
        /*0b7c*/ 	.short	0x0101
        /*0b7e*/ 	.byte	0x3f
	.zero		1


	//   ....[31]....
        /*0b80*/ 	.word	0x00007fe0
        /*0b84*/ 	.word	0x00000059
        /*0b88*/ 	.word	0x00000000
        /*0b8c*/ 	.short	0x0101
        /*0b8e*/ 	.byte	0x3f
	.zero		1


	//   ....[32]....
        /*0b90*/ 	.word	0x000089c0
        /*0b94*/ 	.word	0x000000ff
        /*0b98*/ 	.word	0x0002a830
        /*0b9c*/ 	.short	0x010a
        /*0b9e*/ 	.byte	0x06
	.zero		1


	//   ....[33]....
        /*0ba0*/ 	.word	0x00008a00
        /*0ba4*/ 	.word	0x000000ff
        /*0ba8*/ 	.word	0x0002a830
        /*0bac*/ 	.short	0x010a
        /*0bae*/ 	.byte	0x06
	.zero		1


	//   ....[34]....
        /*0bb0*/ 	.word	0x000092c0
        /*0bb4*/ 	.word	0x000000ff
        /*0bb8*/ 	.word	0x0002a850
        /*0bbc*/ 	.short	0x010a
        /*0bbe*/ 	.byte	0x0a
	.zero		1


	//   ....[35]....
        /*0bc0*/ 	.word	0x00009300
        /*0bc4*/ 	.word	0x000000ff
        /*0bc8*/ 	.word	0x0002a850
        /*0bcc*/ 	.short	0x010a
        /*0bce*/ 	.byte	0x0a
	.zero		1


	//   ....[36]....
        /*0bd0*/ 	.word	0x0000a630
        /*0bd4*/ 	.word	0x0000005f
        /*0bd8*/ 	.word	0x00000000
        /*0bdc*/ 	.short	0x0101
        /*0bde*/ 	.byte	0x3f
	.zero		1


	//   ....[37]....
        /*0be0*/ 	.word	0x0000a690
        /*0be4*/ 	.word	0x00000063
        /*0be8*/ 	.word	0x00000000
        /*0bec*/ 	.short	0x0101
        /*0bee*/ 	.byte	0x3f
	.zero		1


	//   ....[38]....
        /*0bf0*/ 	.word	0x0000ac20
        /*0bf4*/ 	.word	0x000000ff
        /*0bf8*/ 	.word	0x0002a830
        /*0bfc*/ 	.short	0x010a
        /*0bfe*/ 	.byte	0x06
	.zero		1


	//   ....[39]....
        /*0c00*/ 	.word	0x0000ac60
        /*0c04*/ 	.word	0x000000ff
        /*0c08*/ 	.word	0x0002a830
        /*0c0c*/ 	.short	0x010a
        /*0c0e*/ 	.byte	0x06
	.zero		1


	//   ....[40]....
        /*0c10*/ 	.word	0x0000b520
        /*0c14*/ 	.word	0x000000ff
        /*0c18*/ 	.word	0x0002a850
        /*0c1c*/ 	.short	0x010a
        /*0c1e*/ 	.byte	0x0a
	.zero		1


	//   ....[41]....
        /*0c20*/ 	.word	0x0000b560
        /*0c24*/ 	.word	0x000000ff
        /*0c28*/ 	.word	0x0002a850
        /*0c2c*/ 	.short	0x010a
        /*0c2e*/ 	.byte	0x0a
	.zero		1


	//   ....[42]....
        /*0c30*/ 	.word	0x0000bea0
        /*0c34*/ 	.word	0x0000000a
        /*0c38*/ 	.word	0x00000000
        /*0c3c*/ 	.short	0x0101
        /*0c3e*/ 	.byte	0x3f
	.zero		1


	//   ....[43]....
        /*0c40*/ 	.word	0x0000d850
        /*0c44*/ 	.word	0x00000015
        /*0c48*/ 	.word	0x00000000
        /*0c4c*/ 	.short	0x0101
        /*0c4e*/ 	.byte	0x3f
	.zero		1


	//   ....[44]....
        /*0c50*/ 	.word	0x0000e320
        /*0c54*/ 	.word	0x000000ff
        /*0c58*/ 	.word	0x0002a850
        /*0c5c*/ 	.short	0x010a
        /*0c5e*/ 	.byte	0x05
	.zero		1


	//   ....[45]....
        /*0c60*/ 	.word	0x0000e360
        /*0c64*/ 	.word	0x000000ff
        /*0c68*/ 	.word	0x0002a850
        /*0c6c*/ 	.short	0x010a
        /*0c6e*/ 	.byte	0x05
	.zero		1


	//   ....[46]....
        /*0c70*/ 	.word	0x0000e800
        /*0c74*/ 	.word	0x00000005
        /*0c78*/ 	.word	0x00000000
        /*0c7c*/ 	.short	0x0101
        /*0c7e*/ 	.byte	0x3f
	.zero		1


	//   ....[47]....
        /*0c80*/ 	.word	0x0000ff80
        /*0c84*/ 	.word	0x00000010
        /*0c88*/ 	.word	0x00000000
        /*0c8c*/ 	.short	0x0101
        /*0c8e*/ 	.byte	0x3f
	.zero		1


	//   ....[48]....
        /*0c90*/ 	.word	0x000104d0
        /*0c94*/ 	.word	0x00000006
        /*0c98*/ 	.word	0x00000000
        /*0c9c*/ 	.short	0x0101
        /*0c9e*/ 	.byte	0x3f
	.zero		1


	//   ....[49]....
        /*0ca0*/ 	.word	0x00014500
        /*0ca4*/ 	.word	0x00000000
        /*0ca8*/ 	.word	0x0002a840
        /*0cac*/ 	.short	0x010a
        /*0cae*/ 	.byte	0x3f
	.zero		1


	//   ....[50]....
        /*0cb0*/ 	.word	0x000154c0
        /*0cb4*/ 	.word	0x00000012
        /*0cb8*/ 	.word	0x0002a800
        /*0cbc*/ 	.short	0x0107
        /*0cbe*/ 	.byte	0x3f
	.zero		1


	//   ....[51]....
        /*0cc0*/ 	.word	0x000155d0
        /*0cc4*/ 	.word	0x00000012
        /*0cc8*/ 	.word	0x0002a800
        /*0ccc*/ 	.short	0x0101
        /*0cce*/ 	.byte	0x3f
	.zero		1


	//   ....[52]....
        /*0cd0*/ 	.word	0x000155f0
        /*0cd4*/ 	.word	0x00000012
        /*0cd8*/ 	.word	0x0002a820
        /*0cdc*/ 	.short	0x010a
        /*0cde*/ 	.byte	0x3f
	.zero		1


	//   ....[53]....
        /*0ce0*/ 	.word	0x00015a20
        /*0ce4*/ 	.word	0x00000003
        /*0ce8*/ 	.word	0x0002a840
        /*0cec*/ 	.short	0x010a
        /*0cee*/ 	.byte	0x3f
	.zero		1


	//   ....[54]....
        /*0cf0*/ 	.word	0x00015eb0
        /*0cf4*/ 	.word	0x00000003
        /*0cf8*/ 	.word	0x00000060
        /*0cfc*/ 	.short	0x010a
        /*0cfe*/ 	.byte	0x3f
	.zero		1


	//   ....[55]....
        /*0d00*/ 	.word	0x00016540
        /*0d04*/ 	.word	0x00000003
        /*0d08*/ 	.word	0x0002a840
        /*0d0c*/ 	.short	0x010a
        /*0d0e*/ 	.byte	0x3f
	.zero		1


	//   ....[56]....
        /*0d10*/ 	.word	0x000169d0
        /*0d14*/ 	.word	0x00000002
        /*0d18*/ 	.word	0x00000060
        /*0d1c*/ 	.short	0x010a
        /*0d1e*/ 	.byte	0x3f
	.zero		1


	//   ....[57]....
        /*0d20*/ 	.word	0x00016fb0
        /*0d24*/ 	.word	0x00000002
        /*0d28*/ 	.word	0x0002a840
        /*0d2c*/ 	.short	0x010a
        /*0d2e*/ 	.byte	0x3f
	.zero		1


	//   ....[58]....
        /*0d30*/ 	.word	0x00017440
        /*0d34*/ 	.word	0x00000002
        /*0d38*/ 	.word	0x00000060
        /*0d3c*/ 	.short	0x010a
        /*0d3e*/ 	.byte	0x3f
	.zero		1


	//   ....[59]....
        /*0d40*/ 	.word	0x000179d0
        /*0d44*/ 	.word	0x00000000
        /*0d48*/ 	.word	0x0002a860
        /*0d4c*/ 	.short	0x010a
        /*0d4e*/ 	.byte	0x3f
	.zero		1


	//   ....[60]....
        /*0d50*/ 	.word	0x00019040
        /*0d54*/ 	.word	0x00000000
        /*0d58*/ 	.word	0x0002a820
        /*0d5c*/ 	.short	0x010a
        /*0d5e*/ 	.byte	0x3f
	.zero		1


	//   ....[61]....
        /*0d60*/ 	.word	0x00019250
        /*0d64*/ 	.word	0x00000006
        /*0d68*/ 	.word	0x00000000
        /*0d6c*/ 	.short	0x010a
        /*0d6e*/ 	.byte	0x3f
	.zero		1


	//   ....[62]....
        /*0d70*/ 	.word	0x00019280
        /*0d74*/ 	.word	0x00000007
        /*0d78*/ 	.word	0x00000000
        /*0d7c*/ 	.short	0x010a
        /*0d7e*/ 	.byte	0x3f
	.zero		1


	//   ....[63]....
        /*0d80*/ 	.word	0x000192e0
        /*0d84*/ 	.word	0x00000004
        /*0d88*/ 	.word	0x00000000
        /*0d8c*/ 	.short	0x010a
        /*0d8e*/ 	.byte	0x3f
	.zero		1


	//   ....[64]....
        /*0d90*/ 	.word	0x00019310
        /*0d94*/ 	.word	0x00000003
        /*0d98*/ 	.word	0x00000000
        /*0d9c*/ 	.short	0x010a
        /*0d9e*/ 	.byte	0x3f
	.zero		1


	//   ....[65]....
        /*0da0*/ 	.word	0x00019380
        /*0da4*/ 	.word	0x00000003
        /*0da8*/ 	.word	0x0002a800
        /*0dac*/ 	.short	0x010a
        /*0dae*/ 	.byte	0x3f
	.zero		1


	//   ....[66]....
        /*0db0*/ 	.word	0x000193d0
        /*0db4*/ 	.word	0x00000015
        /*0db8*/ 	.word	0x0002a830
        /*0dbc*/ 	.short	0x010a
        /*0dbe*/ 	.byte	0x3f
	.zero		1


	//   ....[67]....
        /*0dc0*/ 	.word	0x00019430
        /*0dc4*/ 	.word	0x0000000b
        /*0dc8*/ 	.word	0x0002a830
        /*0dcc*/ 	.short	0x010a
        /*0dce*/ 	.byte	0x3f
	.zero		1


	//   ....[68]....
        /*0dd0*/ 	.word	0x00019490
        /*0dd4*/ 	.word	0x0000000b
        /*0dd8*/ 	.word	0x0002a850
        /*0ddc*/ 	.short	0x010a
        /*0dde*/ 	.byte	0x3f
	.zero		1


	//   ....[69]....
        /*0de0*/ 	.word	0x000194f0
        /*0de4*/ 	.word	0x00000008
        /*0de8*/ 	.word	0x0002a830
        /*0dec*/ 	.short	0x010a
        /*0dee*/ 	.byte	0x3f
	.zero		1


	//   ....[70]....
        /*0df0*/ 	.word	0x00019550
        /*0df4*/ 	.word	0x00000007
        /*0df8*/ 	.word	0x0002a850
        /*0dfc*/ 	.short	0x010a
        /*0dfe*/ 	.byte	0x3f
	.zero		1


	//   ....[71]....
        /*0e00*/ 	.word	0x000195b0
        /*0e04*/ 	.word	0x00000008
        /*0e08*/ 	.word	0x0002a830
        /*0e0c*/ 	.short	0x010a
        /*0e0e*/ 	.byte	0x3f
	.zero		1


	//   ....[72]....
        /*0e10*/ 	.word	0x00019610
        /*0e14*/ 	.word	0x00000007
        /*0e18*/ 	.word	0x0002a850
        /*0e1c*/ 	.short	0x010a
        /*0e1e*/ 	.byte	0x3f
	.zero		1


	//   ....[73]....
        /*0e20*/ 	.word	0x00019670
        /*0e24*/ 	.word	0x00000005
        /*0e28*/ 	.word	0x0002a850
        /*0e2c*/ 	.short	0x010a
        /*0e2e*/ 	.byte	0x3f
	.zero		1


	//   ....[74]....
        /*0e30*/ 	.word	0x00019810
        /*0e34*/ 	.word	0x00000000
        /*0e38*/ 	.word	0x0002a840
        /*0e3c*/ 	.short	0x010a
        /*0e3e*/ 	.byte	0x3f
	.zero		1


	//   ....[75]....
        /*0e40*/ 	.word	0x0001a450
        /*0e44*/ 	.word	0x00000012
        /*0e48*/ 	.word	0x0002a820
        /*0e4c*/ 	.short	0x010a
        /*0e4e*/ 	.byte	0x3f
	.zero		1


	//   ....[76]....
        /*0e50*/ 	.word	0x0001a4a0
        /*0e54*/ 	.word	0x00000003
        /*0e58*/ 	.word	0x0002a840
        /*0e5c*/ 	.short	0x010a
        /*0e5e*/ 	.byte	0x3f
	.zero		1


	//   ....[77]....
        /*0e60*/ 	.word	0x0001a4f0
        /*0e64*/ 	.word	0x00000003
        /*0e68*/ 	.word	0x00000060
        /*0e6c*/ 	.short	0x010a
        /*0e6e*/ 	.byte	0x3f
	.zero		1


	//   ....[78]....
        /*0e70*/ 	.word	0x0001a540
        /*0e74*/ 	.word	0x00000003
        /*0e78*/ 	.word	0x0002a840
        /*0e7c*/ 	.short	0x010a
        /*0e7e*/ 	.byte	0x3f
	.zero		1


	//   ....[79]....
        /*0e80*/ 	.word	0x0001a590
        /*0e84*/ 	.word	0x00000002
        /*0e88*/ 	.word	0x00000060
        /*0e8c*/ 	.short	0x010a
        /*0e8e*/ 	.byte	0x3f
	.zero		1


	//   ....[80]....
        /*0e90*/ 	.word	0x0001a5e0
        /*0e94*/ 	.word	0x00000002
        /*0e98*/ 	.word	0x0002a840
        /*0e9c*/ 	.short	0x010a
        /*0e9e*/ 	.byte	0x3f
	.zero		1


	//   ....[81]....
        /*0ea0*/ 	.word	0x0001a630
        /*0ea4*/ 	.word	0x00000002
        /*0ea8*/ 	.word	0x00000060
        /*0eac*/ 	.short	0x010a
        /*0eae*/ 	.byte	0x3f
	.zero		1


	//   ....[82]....
        /*0eb0*/ 	.word	0x0001a680
        /*0eb4*/ 	.word	0x00000000
        /*0eb8*/ 	.word	0x0002a860
        /*0ebc*/ 	.short	0x010a
        /*0ebe*/ 	.byte	0x3f
	.zero		1


	//   ....[83]....
        /*0ec0*/ 	.word	0x0001b200
        /*0ec4*/ 	.word	0x00000000
        /*0ec8*/ 	.word	0x0002a820
        /*0ecc*/ 	.short	0x010a
        /*0ece*/ 	.byte	0x3f
	.zero		1


	//   ....[84]....
        /*0ed0*/ 	.word	0x0001b3a0
        /*0ed4*/ 	.word	0x00000006
        /*0ed8*/ 	.word	0x00000000
        /*0edc*/ 	.short	0x010a
        /*0ede*/ 	.byte	0x3f
	.zero		1


	//   ....[85]....
        /*0ee0*/ 	.word	0x0001b3f0
        /*0ee4*/ 	.word	0x00000007
        /*0ee8*/ 	.word	0x00000000
        /*0eec*/ 	.short	0x010a
        /*0eee*/ 	.byte	0x3f
	.zero		1


	//   ....[86]....
        /*0ef0*/ 	.word	0x0001b440
        /*0ef4*/ 	.word	0x00000004
        /*0ef8*/ 	.word	0x00000000
        /*0efc*/ 	.short	0x010a
        /*0efe*/ 	.byte	0x3f
	.zero		1


	//----- nvinfo : EIATTR_NUM_MBARRIERS
	.align		4
.L_213:
        /*0f00*/ 	.byte	0x03, 0x38
        /*0f02*/ 	.short	0x0016


	//----- nvinfo : EIATTR_EXIT_INSTR_OFFSETS
	.align		4
        /*0f04*/ 	.byte	0x04, 0x1c
        /*0f06*/ 	.short	(.L_215 - .L_214)


	//   ....[0]....
.L_214:
        /*0f08*/ 	.word	0x00000a50


	//   ....[1]....
        /*0f0c*/ 	.word	0x00011da0


	//   ....[2]....
        /*0f10*/ 	.word	0x00019360


	//----- nvinfo : EIATTR_MAX_THREADS
	.align		4
.L_215:
        /*0f14*/ 	.byte	0x04, 0x05
        /*0f16*/ 	.short	(.L_217 - .L_216)
.L_216:
        /*0f18*/ 	.word	0x00000180
        /*0f1c*/ 	.word	0x00000001
        /*0f20*/ 	.word	0x00000001


	//----- nvinfo : EIATTR_CRS_STACK_SIZE
	.align		4
.L_217:
        /*0f24*/ 	.byte	0x04, 0x1e
        /*0f26*/ 	.short	(.L_219 - .L_218)
.L_218:
        /*0f28*/ 	.word	0x00000000


	//----- nvinfo : EIATTR_CBANK_PARAM_SIZE
	.align		4
.L_219:
        /*0f2c*/ 	.byte	0x03, 0x19
        /*0f2e*/ 	.short	0x0af0


	//----- nvinfo : EIATTR_PARAM_CBANK
	.align		4
        /*0f30*/ 	.byte	0x04, 0x0a
        /*0f32*/ 	.short	(.L_221 - .L_220)
	.align		4
.L_220:
        /*0f34*/ 	.word	index@(.nv.constant0._ZN7cutlass13device_kernelIN5flash11enable_sm90INS1_16FlashAttnFwdSm90INS1_25CollectiveMainloopFwdSm90ILi2EN4cute5tupleIJNS5_1CILi1EEES8_S8_EEENS6_IJNS7_ILi128EEENS7_ILi96EEENS7_ILi192EEEEEELi128ENS_10bfloat16_tEfNS_4arch4Sm90ELb0ELb1ELb1ELb1ELb0ELb0ELb0ELb1ELb1ELb1ELb1ELb0EEENS1_21CollectiveEpilogueFwdINS6_IJSA_SA_SB_EEES9_SE_SG_Li256ELb1ELb1ELb1ELb0EEENS1_36VarlenDynamicPersistentTileSchedulerILi128ELi96ELi256ELi128ELb1ELb1ELb1ELb1ELb0ELb1EEEEEEEEEvNT_6ParamsE)
        /*0f38*/ 	.short	0x0210
        /*0f3a*/ 	.short	0x0af0


	//----- nvinfo : EIATTR_SW_WAR
	.align		4
.L_221:
        /*0f3c*/ 	.byte	0x04, 0x36
        /*0f3e*/ 	.short	(.L_223 - .L_222)
.L_222:
        /*0f40*/ 	.word	0x00000008
.L_223:


//--------------------- .nv.info._ZN7cutlass13device_kernelIN5flash11enable_sm90INS1_16FlashAttnFwdSm90INS1_25CollectiveMainloopFwdSm90ILi2EN4cute5tupleIJNS5_1CILi1EEES8_S8_EEENS6_IJNS7_ILi128EEENS7_ILi96EEENS7_ILi192EEEEEELi128ENS_10bfloat16_tEfNS_4arch4Sm90ELb0ELb1ELb1ELb1ELb0ELb1ELb0ELb1ELb1ELb1ELb1ELb0EEENS1_21CollectiveEpilogueFwdINS6_IJSA_SA_SB_EEES9_SE_SG_Li256ELb1ELb1ELb1ELb0EEENS1_36VarlenDynamicPersistentTileSchedulerILi128ELi96ELi256ELi128ELb1ELb1ELb1ELb1ELb0ELb1EEEEEEEEEvNT_6ParamsE --------------------------
	.section	.nv.info._ZN7cutlass13device_kernelIN5flash11enable_sm90INS1_16FlashAttnFwdSm90INS1_25CollectiveMainloopFwdSm90ILi2EN4cute5tupleIJNS5_1CILi1EEES8_S8_EEENS6_IJNS7_ILi128EEENS7_ILi96EEENS7_ILi192EEEEEELi128ENS_10bfloat16_tEfNS_4arch4Sm90ELb0ELb1ELb1ELb1ELb0ELb1ELb0ELb1ELb1ELb1ELb1ELb0EEENS1_21CollectiveEpilogueFwdINS6_IJSA_SA_SB_EEES9_SE_SG_Li256ELb1ELb1ELb1ELb0EEENS1_36VarlenDynamicPersistentTileSchedulerILi128ELi96ELi256ELi128ELb1ELb1ELb1ELb1ELb0ELb1EEEEEEEEEvNT_6ParamsE,"",@"SHT_CUDA_INFO"
	.sectionflags	@""
	.align	4


	//----- nvinfo : EIATTR_CUDA_API_VERSION
	.align		4
        /*0000*/ 	.byte	0x04, 0x37
        /*0002*/ 	.short	(.L_225 - .L_224)
.L_224:
        /*0004*/ 	.word	0x00000082


	//----- nvinfo : EIATTR_KPARAM_INFO
	.align		4
.L_225:
        /*0008*/ 	.byte	0x04, 0x17
        /*000a*/ 	.short	(.L_227 - .L_226)
.L_226:
        /*000c*/ 	.word	0x00000000
        /*0010*/ 	.short	0x0000
        /*0012*/ 	.short	0x0070
        /*0014*/ 	.byte	0x00, 0xf0, 0x01, 0x2a


	//----- nvinfo : EIATTR_SPARSE_MMA_MASK
	.align		4
.L_227:
        /*0018*/ 	.byte	0x03, 0x50
        /*001a*/ 	.short	0x0000


	//----- nvinfo : EIATTR_MAXREG_COUNT
	.align		4
        /*001c*/ 	.byte	0x03, 0x1b
        /*001e*/ 	.short	0x00a8


	//----- nvinfo : EIATTR_NUM_BARRIERS
	.align		4
        /*0020*/ 	.byte	0x02, 0x4c
        /*0022*/ 	.byte	0x10
	.zero		1


	//----- nvinfo : EIATTR_EXTERNS
	.align		4
        /*0024*/ 	.byte	0x04, 0x0f
        /*0026*/ 	.short	(.L_229 - .L_228)


	//   ....[0]....
	.align		4
.L_228:
        /*0028*/ 	.word	index@(__assertfail)


	//----- nvinfo : EIATTR_ANNOTATIONS
	.align		4
.L_229:
        /*002c*/ 	.byte	0x04, 0x55
        /*002e*/ 	.short	(.L_231 - .L_230)


	//   ....[0]....
.L_230:
        /* <DEDUP_REMOVED lines=123> */


	//----- nvinfo : EIATTR_MERCURY_ISA_VERSION
	.align		4
.L_231:
        /*07d0*/ 	.byte	0x03, 0x5f
        /*07d2*/ 	.short	0x0101


	//----- nvinfo : EIATTR_UNUSED_LOAD_BYTE_OFFSET
	.align		4
        /*07d4*/ 	.byte	0x04, 0x44
        /*07d6*/ 	.short	(.L_233 - .L_232)


	//   ....[0]....
.L_232:
        /*07d8*/ 	.word	0x00000ab0
        /*07dc*/ 	.word	0x0000fff0


	//   ....[1]....
        /*07e0*/ 	.word	0x00020d30
        /*07e4*/ 	.word	0x0000fff0


	//----- nvinfo : EIATTR_INT_WARP_WIDE_INSTR_OFFSETS
	.align		4
.L_233:
        /*07e8*/ 	.byte	0x04, 0x31
        /*07ea*/ 	.short	(.L_235 - .L_234)


	//   ....[0]....
.L_234:
        /*07ec*/ 	.word	0x00000190


	//   ....[1]....
        /*07f0*/ 	.word	0x000001d0


	//   ....[2]....
        /*07f4*/ 	.word	0x00000240


	//   ....[3]....
        /*07f8*/ 	.word	0x00027480


	//   ....[4]....
        /*07fc*/ 	.word	0x00027510


	//   ....[5]....
        /*0800*/ 	.word	0x0002b000


	//   ....[6]....
        /*0804*/ 	.word	0x0002b060


	//----- nvinfo : EIATTR_COOP_GROUP_MASK_REGIDS
	.align		4
.L_235:
        /*0808*/ 	.byte	0x04, 0x29
        /*080a*/ 	.short	(.L_237 - .L_236)


	//   ....[0]....
.L_236:
        /*080c*/ 	.word	0xffffffff


	//   ....[1]....
        /*0810*/ 	.word	0xffffffff


	//   ....[2]....
        /*0814*/ 	.word	0xffffffff


	//   ....[3]....
        /*0818*/ 	.word	0xffffffff


	//   ....[4]....
        /*081c*/ 	.word	0xffffffff


	//   ....[5]....
        /*0820*/ 	.word	0xffffffff


	//   ....[6]....
        /*0824*/ 	.word	0xffffffff


	//   ....[7]....
        /*0828*/ 	.word	0xffffffff


	//   ....[8]....
        /*082c*/ 	.word	0xffffffff


	//   ....[9]....
        /*0830*/ 	.word	0xffffffff


	//   ....[10]....
        /*0834*/ 	.word	0xffffffff


	//   ....[11]....
        /*0838*/ 	.word	0xffffffff


	//   ....[12]....
        /*083c*/ 	.word	0xffffffff


	//   ....[13]....
        /*0840*/ 	.word	0xffffffff


	//   ....[14]....
        /*0844*/ 	.word	0xffffffff


	//   ....[15]....
        /*0848*/ 	.word	0xffffffff


	//   ....[16]....
        /*084c*/ 	.word	0xffffffff


	//   ....[17]....
        /*0850*/ 	.word	0xffffffff


	//   ....[18]....
        /*0854*/ 	.word	0xffffffff


	//   ....[19]....
        /*0858*/ 	.word	0xffffffff


	//   ....[20]....
        /*085c*/ 	.word	0xffffffff


	//   ....[21]....
        /*0860*/ 	.word	0xffffffff


	//   ....[22]....
        /*0864*/ 	.word	0xffffffff


	//   ....[23]....
        /*0868*/ 	.word	0xffffffff


	//   ....[24]....
        /*086c*/ 	.word	0xffffffff


	//   ....[25]....
        /*0870*/ 	.word	0xffffffff


	//   ....[26]....
        /*0874*/ 	.word	0xffffffff


	//   ....[27]....
        /*0878*/ 	.word	0xffffffff


	//   ....[28]....
        /*087c*/ 	.word	0xffffffff


	//   ....[29]....
        /*0880*/ 	.word	0xffffffff


	//   ....[30]....
        /*0884*/ 	.word	0xffffffff


	//   ....[31]....
        /*0888*/ 	.word	0xffffffff


	//   ....[32]....
        /*088c*/ 	.word	0xffffffff


	//   ....[33]....
        /*0890*/ 	.word	0xffffffff


	//   ....[34]....
        /*0894*/ 	.word	0xffffffff


	//   ....[35]....
        /*0898*/ 	.word	0xffffffff


	//   ....[36]....
        /*089c*/ 	.word	0xffffffff


	//   ....[37]....
        /*08a0*/ 	.word	0xffffffff


	//   ....[38]....
        /*08a4*/ 	.word	0xffffffff


	//   ....[39]....
        /*08a8*/ 	.word	0xffffffff


	//   ....[40]....
        /*08ac*/ 	.word	0xffffffff


	//   ....[41]....
        /*08b0*/ 	.word	0xffffffff


	//   ....[42]....
        /*08b4*/ 	.word	0xffffffff


	//   ....[43]....
        /*08b8*/ 	.word	0xffffffff


	//   ....[44]....
        /*08bc*/ 	.word	0xffffffff


	//   ....[45]....
        /*08c0*/ 	.word	0xffffffff


	//   ....[46]....
        /*08c4*/ 	.word	0xffffffff


	//   ....[47]....
        /*08c8*/ 	.word	0xffffffff


	//   ....[48]....
        /*08cc*/ 	.word	0xffffffff


	//   ....[49]....
        /*08d0*/ 	.word	0xffffffff


	//   ....[50]....
        /*08d4*/ 	.word	0xffffffff


	//   ....[51]....
        /*08d8*/ 	.word	0xffffffff


	//   ....[52]....
        /*08dc*/ 	.word	0xffffffff


	//   ....[53]....
        /*08e0*/ 	.word	0xffffffff


	//   ....[54]....
        /*08e4*/ 	.word	0xffffffff


	//   ....[55]....
        /*08e8*/ 	.word	0xffffffff


	//   ....[56]....
        /*08ec*/ 	.word	0xffffffff


	//   ....[57]....
        /*08f0*/ 	.word	0xffffffff


	//   ....[58]....
        /*08f4*/ 	.word	0xffffffff


	//   ....[59]....
        /*08f8*/ 	.word	0xffffffff


	//   ....[60]....
        /*08fc*/ 	.word	0xffffffff


	//   ....[61]....
        /*0900*/ 	.word	0xffffffff


	//   ....[62]....
        /*0904*/ 	.word	0xffffffff


	//   ....[63]....
        /*0908*/ 	.word	0xffffffff


	//   ....[64]....
        /*090c*/ 	.word	0xffffffff


	//   ....[65]....
        /*0910*/ 	.word	0xffffffff


	//   ....[66]....
        /*0914*/ 	.word	0xffffffff


	//   ....[67]....
        /*0918*/ 	.word	0xffffffff


	//   ....[68]....
        /*091c*/ 	.word	0xffffffff


	//   ....[69]....
        /*0920*/ 	.word	0xffffffff


	//   ....[70]....
        /*0924*/ 	.word	0xffffffff


	//   ....[71]....
        /*0928*/ 	.word	0xffffffff


	//   ....[72]....
        /*092c*/ 	.word	0xffffffff


	//   ....[73]....
        /*0930*/ 	.word	0xffffffff


	//   ....[74]....
        /*0934*/ 	.word	0xffffffff


	//   ....[75]....
        /*0938*/ 	.word	0xffffffff


	//   ....[76]....
        /*093c*/ 	.word	0xffffffff


	//   ....[77]....
        /*0940*/ 	.word	0xffffffff


	//   ....[78]....
        /*0944*/ 	.word	0xffffffff


	//   ....[79]....
        /*0948*/ 	.word	0xffffffff


	//   ....[80]....
        /*094c*/ 	.word	0xffffffff


	//   ....[81]....
        /*0950*/ 	.word	0xffffffff


	//   ....[82]....
        /*0954*/ 	.word	0xffffffff


	//   ....[83]....
        /*0958*/ 	.word	0xffffffff


	//   ....[84]....
        /*095c*/ 	.word	0xffffffff


	//   ....[85]....
        /*0960*/ 	.word	0xffffffff


	//   ....[86]....
        /*0964*/ 	.word	0xffffffff


	//   ....[87]....
        /*0968*/ 	.word	0xffffffff


	//   ....[88]....
        /*096c*/ 	.word	0xffffffff


	//   ....[89]....
        /*0970*/ 	.word	0xffffffff


	//   ....[90]....
        /*0974*/ 	.word	0xffffffff


	//   ....[91]....
        /*0978*/ 	.word	0xffffffff


	//   ....[92]....
        /*097c*/ 	.word	0xffffffff


	//   ....[93]....
        /*0980*/ 	.word	0xffffffff


	//   ....[94]....
        /*0984*/ 	.word	0xffffffff


	//   ....[95]....
        /*0988*/ 	.word	0xffffffff


	//   ....[96]....
        /*098c*/ 	.word	0xffffffff


	//   ....[97]....
        /*0990*/ 	.word	0xffffffff


	//   ....[98]....
        /*0994*/ 	.word	0xffffffff


	//   ....[99]....
        /*0998*/ 	.word	0xffffffff


	//   ....[100]....
        /*099c*/ 	.word	0xffffffff


	//   ....[101]....
        /*09a0*/ 	.word	0xffffffff


	//   ....[102]....
        /*09a4*/ 	.word	0xffffffff


	//   ....[103]....
        /*09a8*/ 	.word	0xffffffff


	//   ....[104]....
        /*09ac*/ 	.word	0xffffffff


	//   ....[105]....
        /*09b0*/ 	.word	0xffffffff


	//   ....[106]....
        /*09b4*/ 	.word	0xffffffff


	//   ....[107]....
        /*09b8*/ 	.word	0xffffffff


	//   ....[108]....
        /*09bc*/ 	.word	0xffffffff


	//   ....[109]....
        /*09c0*/ 	.word	0xffffffff


	//   ....[110]....
        /*09c4*/ 	.word	0xffffffff


	//   ....[111]....
        /*09c8*/ 	.word	0xffffffff


	//   ....[112]....
        /*09cc*/ 	.word	0xffffffff


	//   ....[113]....
        /*09d0*/ 	.word	0xffffffff


	//   ....[114]....
        /*09d4*/ 	.word	0xffffffff


	//   ....[115]....
        /*09d8*/ 	.word	0xffffffff


	//   ....[116]....
        /*09dc*/ 	.word	0xffffffff


	//   ....[117]....
        /*09e0*/ 	.word	0xffffffff


	//   ....[118]....
        /*09e4*/ 	.word	0xffffffff


	//   ....[119]....
        /*09e8*/ 	.word	0xffffffff


	//   ....[120]....
        /*09ec*/ 	.word	0xffffffff


	//   ....[121]....
        /*09f0*/ 	.word	0xffffffff


	//   ....[122]....
        /*09f4*/ 	.word	0xffffffff


	//   ....[123]....
        /*09f8*/ 	.word	0xffffffff


	//   ....[124]....
        /*09fc*/ 	.word	0xffffffff


	//   ....[125]....
        /*0a00*/ 	.word	0xffffffff


	//   ....[126]....
        /*0a04*/ 	.word	0xffffffff


	//   ....[127]....
        /*0a08*/ 	.word	0xffffffff


	//   ....[128]....
        /*0a0c*/ 	.word	0x0500000f


	//   ....[129]....
        /*0a10*/ 	.word	0x0500000f


	//   ....[130]....
        /*0a14*/ 	.word	0x0500000f


	//   ....[131]....
        /*0a18*/ 	.word	0x0500000f


	//   ....[132]....
        /*0a1c*/ 	.word	0x0500000f


	//   ....[133]....
        /*0a20*/ 	.word	0x0500000f


	//   ....[134]....
        /*0a24*/ 	.word	0x0500000f


	//   ....[135]....
        /*0a28*/ 	.word	0x0500000f


	//   ....[136]....
        /*0a2c*/ 	.word	0x0500000f


	//   ....[137]....
        /*0a30*/ 	.word	0x0500000f


	//   ....[138]....
        /*0a34*/ 	.word	0x0500000f


	//   ....[139]....
        /*0a38*/ 	.word	0x0500000f


	//   ....[140]....
        /*0a3c*/ 	.word	0x0500000f


	//   ....[141]....
        /*0a40*/ 	.word	0x0500000f


	//   ....[142]....
        /*0a44*/ 	.word	0x0500000f


	//   ....[143]....
        /*0a48*/ 	.word	0x0500000f


	//   ....[144]....
        /*0a4c*/ 	.word	0x0500000f


	//   ....[145]....
        /*0a50*/ 	.word	0x0500000f


	//   ....[146]....
        /*0a54*/ 	.word	0x0500000f


	//   ....[147]....
        /*0a58*/ 	.word	0x0500000f


	//   ....[148]....
        /*0a5c*/ 	.word	0x0500000f


	//   ....[149]....
        /*0a60*/ 	.word	0x0500000f


	//   ....[150]....
        /*0a64*/ 	.word	0x0500000f


	//   ....[151]....
        /*0a68*/ 	.word	0x0500000f


	//   ....[152]....
        /*0a6c*/ 	.word	0x0500000f


	//   ....[153]....
        /*0a70*/ 	.word	0x0500000f


	//   ....[154]....
        /*0a74*/ 	.word	0x0500000f


	//   ....[155]....
        /*0a78*/ 	.word	0x0500000f


	//   ....[156]....
        /*0a7c*/ 	.word	0x0500000f


	//   ....[157]....
        /*0a80*/ 	.word	0x0500000f


	//   ....[158]....
        /*0a84*/ 	.word	0x0500000f


	//   ....[159]....
        /*0a88*/ 	.word	0x0500000f


	//   ....[160]....
        /*0a8c*/ 	.word	0x0500000f


	//   ....[161]....
        /*0a90*/ 	.word	0x0500000f


	//   ....[162]....
        /*0a94*/ 	.word	0x0500000f


	//   ....[163]....
        /*0a98*/ 	.word	0x0500000f


	//   ....[164]....
        /*0a9c*/ 	.word	0x0500000f


	//   ....[165]....
        /*0aa0*/ 	.word	0x0500000f


	//   ....[166]....
        /*0aa4*/ 	.word	0x0500000f


	//   ....[167]....
        /*0aa8*/ 	.word	0x0500000f


	//   ....[168]....
        /*0aac*/ 	.word	0x0500000f


	//   ....[169]....
        /*0ab0*/ 	.word	0x0500000f


	//   ....[170]....
        /*0ab4*/ 	.word	0x0500000f


	//   ....[171]....
        /*0ab8*/ 	.word	0x0500000f


	//   ....[172]....
        /*0abc*/ 	.word	0x0500000f


	//   ....[173]....
        /*0ac0*/ 	.word	0x0500000f


	//   ....[174]....
        /*0ac4*/ 	.word	0x0500000f


	//   ....[175]....
        /*0ac8*/ 	.word	0x0500000f


	//   ....[176]....
        /*0acc*/ 	.word	0x0500000f


	//   ....[177]....
        /*0ad0*/ 	.word	0x0500000f


	//   ....[178]....
        /*0ad4*/ 	.word	0x0500000f


	//   ....[179]....
        /*0ad8*/ 	.word	0x0500000f


	//   ....[180]....
        /*0adc*/ 	.word	0x0500000f


	//----- nvinfo : EIATTR_COOP_GROUP_INSTR_OFFSETS
	.align		4
.L_237:
        /*0ae0*/ 	.byte	0x04, 0x28
        /*0ae2*/ 	.short	(.L_239 - .L_238)


	//   ....[0]....
.L_238:
        /*0ae4*/ 	.word	0x00000060


	//   ....[1]....
        /*0ae8*/ 	.word	0x000001a0


	//   ....[2]....
        /*0aec*/ 	.word	0x000001f0


	//   ....[3]....
        /*0af0*/ 	.word	0x00000420


	//   ....[4]....
        /*0af4*/ 	.word	0x00000580


	//   ....[5]....
        /*0af8*/ 	.word	0x000006a0


	//   ....[6]....
        /*0afc*/ 	.word	0x00000800


	//   ....[7]....
        /*0b00*/ 	.word	0x0000bb10


	//   ....[8]....
        /*0b04*/ 	.word	0x0000c210


	//   ....[9]....
        /*0b08*/ 	.word	0x0000c220


	//   ....[10]....
        /*0b0c*/ 	.word	0x0000c230


	//   ....[11]....
        /*0b10*/ 	.word	0x0000c240


	//   ....[12]....
        /*0b14*/ 	.word	0x0000caa0


	//   ....[13]....
        /*0b18*/ 	.word	0x0000cab0


	//   ....[14]....
        /*0b1c*/ 	.word	0x0000cac0


	//   ....[15]....
        /*0b20*/ 	.word	0x0000cad0


	//   ....[16]....
        /*0b24*/ 	.word	0x0000fbc0


	//   ....[17]....
        /*0b28*/ 	.word	0x0000fbd0


	//   ....[18]....
        /*0b2c*/ 	.word	0x0000fbe0


	//   ....[19]....
        /*0b30*/ 	.word	0x0000fbf0


	//   ....[20]....
        /*0b34*/ 	.word	0x00010240


	//   ....[21]....
        /*0b38*/ 	.word	0x00010250


	//   ....[22]....
        /*0b3c*/ 	.word	0x00010260


	//   ....[23]....
        /*0b40*/ 	.word	0x00010270


	//   ....[24]....
        /*0b44*/ 	.word	0x00014040


	//   ....[25]....
        /*0b48*/ 	.word	0x00014580


	//   ....[26]....
        /*0b4c*/ 	.word	0x000152b0


	//   ....[27]....
        /*0b50*/ 	.word	0x000153c0


	//   ....[28]....
        /*0b54*/ 	.word	0x000158e0


	//   ....[29]....
        /*0b58*/ 	.word	0x00015990


	//   ....[30]....
        /*0b5c*/ 	.word	0x00017d10


	//   ....[31]....
        /*0b60*/ 	.word	0x00017ef0


	//   ....[32]....
        /*0b64*/ 	.word	0x00018db0


	//   ....[33]....
        /*0b68*/ 	.word	0x00018ec0


	//   ....[34]....
        /*0b6c*/ 	.word	0x000194e0


	//   ....[35]....
        /*0b70*/ 	.word	0x00019530


	//   ....[36]....
        /*0b74*/ 	.word	0x0001b850


	//   ....[37]....
        /*0b78*/ 	.word	0x0001b870


	//   ....[38]....
        /*0b7c*/ 	.word	0x0001bc80


	//   ....[39]....
        /*0b80*/ 	.word	0x0001bcf0


	//   ....[40]....
        /*0b84*/ 	.word	0x0001dd40


	//   ....[41]....
        /*0b88*/ 	.word	0x0001df50


	//   ....[42]....
        /*0b8c*/ 	.word	0x0001ee30


	//   ....[43]....
        /*0b90*/ 	.word	0x0001ef40


	//   ....[44]....
        /*0b94*/ 	.word	0x0001f550


	//   ....[45]....
        /*0b98*/ 	.word	0x0001f5a0


	//   ....[46]....
        /*0b9c*/ 	.word	0x00020680


	//   ....[47]....
        /*0ba0*/ 	.word	0x00020700


	//   ....[48]....
        /*0ba4*/ 	.word	0x00020730


	//   ....[49]....
        /*0ba8*/ 	.word	0x00020750


	//   ....[50]....
        /*0bac*/ 	.word	0x000217e0


	//   ....[51]....
        /*0bb0*/ 	.word	0x000217f0


	//   ....[52]....
        /*0bb4*/ 	.word	0x00021800


	//   ....[53]....
        /*0bb8*/ 	.word	0x00021810


	//   ....[54]....
        /*0bbc*/ 	.word	0x00021ec0


	//   ....[55]....
        /*0bc0*/ 	.word	0x00021f00


	//   ....[56]....
        /*0bc4*/ 	.word	0x00021fe0


	//   ....[57]....
        /*0bc8*/ 	.word	0x00022000


	//   ....[58]....
        /*0bcc*/ 	.word	0x000220c0


	//   ....[59]....
        /*0bd0*/ 	.word	0x000220e0


	//   ....[60]....
        /*0bd4*/ 	.word	0x000221b0


	//   ....[61]....
        /*0bd8*/ 	.word	0x000221d0


	//   ....[62]....
        /*0bdc*/ 	.word	0x000225d0


	//   ....[63]....
        /*0be0*/ 	.word	0x000225f0


	//   ....[64]....
        /*0be4*/ 	.word	0x00022a30


	//   ....[65]....
        /*0be8*/ 	.word	0x00022a40


	//   ....[66]....
        /*0bec*/ 	.word	0x000236a0


	//   ....[67]....
        /*0bf0*/ 	.word	0x000236c0


	//   ....[68]....
        /*0bf4*/ 	.word	0x00023780


	//   ....[69]....
        /*0bf8*/ 	.word	0x000237a0


	//   ....[70]....
        /*0bfc*/ 	.word	0x00023860


	//   ....[71]....
        /*0c00*/ 	.word	0x00023880


	//   ....[72]....
        /*0c04*/ 	.word	0x00023950


	//   ....[73]....
        /*0c08*/ 	.word	0x00023970


	//   ....[74]....
        /*0c0c*/ 	.word	0x00023ac0


	//   ....[75]....
        /*0c10*/ 	.word	0x00023cd0


	//   ....[76]....
        /*0c14*/ 	.word	0x00023d00


	//   ....[77]....
        /*0c18*/ 	.word	0x00023d30


	//   ....[78]....
        /*0c1c*/ 	.word	0x00023d60


	//   ....[79]....
        /*0c20*/ 	.word	0x00023d90


	//   ....[80]....
        /*0c24*/ 	.word	0x00023dc0


	//   ....[81]....
        /*0c28*/ 	.word	0x00023f60


	//   ....[82]....
        /*0c2c*/ 	.word	0x00023f90


	//   ....[83]....
        /*0c30*/ 	.word	0x00023fc0


	//   ....[84]....
        /*0c34*/ 	.word	0x00023ff0


	//   ....[85]....
        /*0c38*/ 	.word	0x00024020


	//   ....[86]....
        /*0c3c*/ 	.word	0x00024050


	//   ....[87]....
        /*0c40*/ 	.word	0x000240f0


	//   ....[88]....
        /*0c44*/ 	.word	0x00024120


	//   ....[89]....
        /*0c48*/ 	.word	0x00024130


	//   ....[90]....
        /*0c4c*/ 	.word	0x00024160


	//   ....[91]....
        /*0c50*/ 	.word	0x00025a30


	//   ....[92]....
        /*0c54*/ 	.word	0x00027a50


	//   ....[93]....
        /*0c58*/ 	.word	0x00028650


	//   ....[94]....
        /*0c5c*/ 	.word	0x00028670


	//   ....[95]....
        /*0c60*/ 	.word	0x00028680


	//   ....[96]....
        /*0c64*/ 	.word	0x000286b0


	//   ....[97]....
        /*0c68*/ 	.word	0x000287d0


	//   ....[98]....
        /*0c6c*/ 	.word	0x000287e0


	//   ....[99]....
        /*0c70*/ 	.word	0x00028880


	//   ....[100]....
        /*0c74*/ 	.word	0x00028890


	//   ....[101]....
        /*0c78*/ 	.word	0x00028930


	//   ....[102]....
        /*0c7c*/ 	.word	0x00028940


	//   ....[103]....
        /*0c80*/ 	.word	0x000289e0


	//   ....[104]....
        /*0c84*/ 	.word	0x000289f0


	//   ....[105]....
        /*0c88*/ 	.word	0x00028a70


	//   ....[106]....
        /*0c8c*/ 	.word	0x00028aa0


	//   ....[107]....
        /*0c90*/ 	.word	0x00028af0


	//   ....[108]....
        /*0c94*/ 	.word	0x00028b30


	//   ....[109]....
        /*0c98*/ 	.word	0x0002b760


	//   ....[110]....
        /*0c9c*/ 	.word	0x0002b790


	//   ....[111]....
        /*0ca0*/ 	.word	0x0002b7f0


	//   ....[112]....
        /*0ca4*/ 	.word	0x0002b820


	//   ....[113]....
        /*0ca8*/ 	.word	0x0002b850


	//   ....[114]....
        /*0cac*/ 	.word	0x0002b880


	//   ....[115]....
        /*0cb0*/ 	.word	0x0002b8b0


	//   ....[116]....
        /*0cb4*/ 	.word	0x0002b8e0


	//   ....[117]....
        /*0cb8*/ 	.word	0x0002baa0


	//   ....[118]....
        /*0cbc*/ 	.word	0x0002bad0


	//   ....[119]....
        /*0cc0*/ 	.word	0x0002bb00


	//   ....[120]....
        /*0cc4*/ 	.word	0x0002bb30


	//   ....[121]....
        /*0cc8*/ 	.word	0x0002bb60


	//   ....[122]....
        /*0ccc*/ 	.word	0x0002bb90


	//   ....[123]....
        /*0cd0*/ 	.word	0x0002bc60


	//   ....[124]....
        /*0cd4*/ 	.word	0x0002bc80


	//   ....[125]....
        /*0cd8*/ 	.word	0x0002bc90


	//   ....[126]....
        /*0cdc*/ 	.word	0x0002bd10


	//   ....[127]....
        /*0ce0*/ 	.word	0x0002c850


	//   ....[128]....
        /*0ce4*/ 	.word	0x0002ccb0


	//   ....[129]....
        /*0ce8*/ 	.word	0x0002cd40


	//   ....[130]....
        /*0cec*/ 	.word	0x0002cd90


	//   ....[131]....
        /*0cf0*/ 	.word	0x0002cde0


	//   ....[132]....
        /*0cf4*/ 	.word	0x0002ce80


	//   ....[133]....
        /*0cf8*/ 	.word	0x0002cf10


	//   ....[134]....
        /*0cfc*/ 	.word	0x0002cf60


	//   ....[135]....
        /*0d00*/ 	.word	0x0002cfb0


	//   ....[136]....
        /*0d04*/ 	.word	0x0002d0a0


	//   ....[137]....
        /*0d08*/ 	.word	0x0002d130


	//   ....[138]....
        /*0d0c*/ 	.word	0x0002d180


	//   ....[139]....
        /*0d10*/ 	.word	0x0002d1d0


	//   ....[140]....
        /*0d14*/ 	.word	0x0002d260


	//   ....[141]....
        /*0d18*/ 	.word	0x0002d2f0


	//   ....[142]....
        /*0d1c*/ 	.word	0x0002d340


	//   ....[143]....
        /*0d20*/ 	.word	0x0002d390


	//   ....[144]....
        /*0d24*/ 	.word	0x0002d730


	//   ....[145]....
        /*0d28*/ 	.word	0x0002da10


	//   ....[146]....
        /*0d2c*/ 	.word	0x0002dbf0


	//   ....[147]....
        /*0d30*/ 	.word	0x0002dc40


	//   ....[148]....
        /*0d34*/ 	.word	0x0002dca0


	//   ....[149]....
        /*0d38*/ 	.word	0x0002dd40


	//   ....[150]....
        /*0d3c*/ 	.word	0x0002de10


	//   ....[151]....
        /*0d40*/ 	.word	0x0002df10


	//   ....[152]....
        /*0d44*/ 	.word	0x0002dfe0


	//   ....[153]....
        /*0d48*/ 	.word	0x0002e0f0


	//   ....[154]....
        /*0d4c*/ 	.word	0x0002e150


	//   ....[155]....
        /*0d50*/ 	.word	0x0002e260


	//   ....[156]....
        /*0d54*/ 	.word	0x0002e2c0


	//   ....[157]....
        /*0d58*/ 	.word	0x0002e3d0


	//   ....[158]....
        /*0d5c*/ 	.word	0x0002e430


	//   ....[159]....
        /*0d60*/ 	.word	0x0002e520


	//   ....[160]....
        /*0d64*/ 	.word	0x0002e5a0


	//   ....[161]....
        /*0d68*/ 	.word	0x0002e680


	//   ....[162]....
        /*0d6c*/ 	.word	0x0002e9f0


	//   ....[163]....
        /*0d70*/ 	.word	0x0002ea90


	//   ....[164]....
        /*0d74*/ 	.word	0x0002ec30


	//   ....[165]....
        /*0d78*/ 	.word	0x0002ecb0


	//   ....[166]....
        /*0d7c*/ 	.word	0x0002ed30


	//   ....[167]....
        /*0d80*/ 	.word	0x0002edb0


	//   ....[168]....
        /*0d84*/ 	.word	0x0002ee30


	//   ....[169]....
        /*0d88*/ 	.word	0x0002eec0


	//   ....[170]....
        /*0d8c*/ 	.word	0x0002ef60


	//   ....[171]....
        /*0d90*/ 	.word	0x0002f010


	//   ....[172]....
        /*0d94*/ 	.word	0x0002f090


	//   ....[173]....
        /*0d98*/ 	.word	0x0002f110


	//   ....[174]....
        /*0d9c*/ 	.word	0x0002f190


	//   ....[175]....
        /*0da0*/ 	.word	0x0002f220


	//   ....[176]....
        /*0da4*/ 	.word	0x0002f2a0


	//   ....[177]....
        /*0da8*/ 	.word	0x0002f350


	//   ....[178]....
        /*0dac*/ 	.word	0x0002f3a0


	//   ....[179]....
        /*0db0*/ 	.word	0x0002f460


	//   ....[180]....
        /*0db4*/ 	.word	0x0002f590


	//----- nvinfo : EIATTR_REG_RECONFIG
	.align		4
.L_239:
        /*0db8*/ 	.byte	0x01, 0x54
	.zero		2


	//----- nvinfo : EIATTR_SYSCALL_OFFSETS
	.align		4
        /*0dbc*/ 	.byte	0x04, 0x46
        /*0dbe*/ 	.short	(.L_241 - .L_240)


	//   ....[0]....
.L_240:
        /*0dc0*/ 	.word	0x00002310


	//   ....[1]....
        /*0dc4*/ 	.word	0x00002460


	//   ....[2]....
        /*0dc8*/ 	.word	0x0000bcb0


	//   ....[3]....
        /*0dcc*/ 	.word	0x0000bfd0


	//   ....[4]....
        /*0dd0*/ 	.word	0x00027680


	//   ....[5]....
        /*0dd4*/ 	.word	0x000277d0


	//   ....[6]....
        /*0dd8*/ 	.word	0x000278c0


	//   ....[7]....
        /*0ddc*/ 	.word	0x00028180


	//----- nvinfo : EIATTR_MBARRIER_INSTR_OFFSETS
	.align		4
.L_241:
        /*0de0*/ 	.byte	0x04, 0x39
        /*0de2*/ 	.short	(.L_243 - .L_242)


	//   ....[0]....
.L_242:
        /*0de4*/ 	.word	0x000002d0
        /*0de8*/ 	.word	0x000000ff
        /*0dec*/ 	.word	0x0002a800
        /*0df0*/ 	.short	0x0100
        /*0df2*/ 	.byte	0x08
	.zero		1


	//   ....[1]....
        /*0df4*/ 	.word	0x000002e0
        /*0df8*/ 	.word	0x000000ff
        /*0dfc*/ 	.word	0x0002a820
        /*0e00*/ 	.short	0x0100
        /*0e02*/ 	.byte	0x08
	.zero		1


	//   ....[2]....
        /*0e04*/ 	.word	0x000003d0
        /*0e08*/ 	.word	0x000000ff
        /*0e0c*/ 	.word	0x0002a830
        /*0e10*/ 	.short	0x0100
        /*0e12*/ 	.byte	0x08
	.zero		1


	//   ....[3]....
        /*0e14*/ 	.word	0x000003e0
        /*0e18*/ 	.word	0x000000ff
        /*0e1c*/ 	.word	0x0002a840
        /*0e20*/ 	.short	0x0100
        /*0e22*/ 	.byte	0x08
	.zero		1


	//   ....[4]....
        /*0e24*/ 	.word	0x000003f0
        /*0e28*/ 	.word	0x000000ff
        /*0e2c*/ 	.word	0x0002a838
        /*0e30*/ 	.short	0x0100
        /*0e32*/ 	.byte	0x08
	.zero		1


	//   ....[5]....
        /*0e34*/ 	.word	0x00000400
        /*0e38*/ 	.word	0x000000ff
        /*0e3c*/ 	.word	0x0002a848
        /*0e40*/ 	.short	0x0100
        /*0e42*/ 	.byte	0x08
	.zero		1


	//   ....[6]....
        /*0e44*/ 	.word	0x00000530
        /*0e48*/ 	.word	0x000000ff
        /*0e4c*/ 	.word	0x0002a850
        /*0e50*/ 	.short	0x0100
        /*0e52*/ 	.byte	0x08
	.zero		1


	//   ....[7]....
        /*0e54*/ 	.word	0x00000540
        /*0e58*/ 	.word	0x000000ff
        /*0e5c*/ 	.word	0x0002a860
        /*0e60*/ 	.short	0x0100
        /*0e62*/ 	.byte	0x08
	.zero		1


	//   ....[8]....
        /*0e64*/ 	.word	0x00000550
        /*0e68*/ 	.word	0x000000ff
        /*0e6c*/ 	.word	0x0002a858
        /*0e70*/ 	.short	0x0100
        /*0e72*/ 	.byte	0x08
	.zero		1


	//   ....[9]....
        /*0e74*/ 	.word	0x00000560
        /*0e78*/ 	.word	0x000000ff
        /*0e7c*/ 	.word	0x0002a868
        /*0e80*/ 	.short	0x0100
        /*0e82*/ 	.byte	0x08
	.zero		1


	//   ....[10]....
        /*0e84*/ 	.word	0x00000650
        /*0e88*/ 	.word	0x000000ff
        /*0e8c*/ 	.word	0x0002a870
        /*0e90*/ 	.short	0x0100
        /*0e92*/ 	.byte	0x06
	.zero		1


	//   ....[11]....
        /*0e94*/ 	.word	0x00000660
        /*0e98*/ 	.word	0x000000ff
        /*0e9c*/ 	.word	0x0002a880
        /*0ea0*/ 	.short	0x0100
        /*0ea2*/ 	.byte	0x06
	.zero		1


	//   ....[12]....
        /*0ea4*/ 	.word	0x00000670
        /*0ea8*/ 	.word	0x000000ff
        /*0eac*/ 	.word	0x0002a878
        /*0eb0*/ 	.short	0x0100
        /*0eb2*/ 	.byte	0x06
	.zero		1


	//   ....[13]....
        /*0eb4*/ 	.word	0x00000680
        /*0eb8*/ 	.word	0x000000ff
        /*0ebc*/ 	.word	0x0002a888
        /*0ec0*/ 	.short	0x0100
        /*0ec2*/ 	.byte	0x06
	.zero		1


	//   ....[14]....
        /*0ec4*/ 	.word	0x000007b0
        /*0ec8*/ 	.word	0x000000ff
        /*0ecc*/ 	.word	0x0002a890
        /*0ed0*/ 	.short	0x0100
        /*0ed2*/ 	.byte	0x08
	.zero		1


	//   ....[15]....
        /*0ed4*/ 	.word	0x000007c0
        /*0ed8*/ 	.word	0x000000ff
        /*0edc*/ 	.word	0x0002a8a0
        /*0ee0*/ 	.short	0x0100
        /*0ee2*/ 	.byte	0x08
	.zero		1


	//   ....[16]....
        /*0ee4*/ 	.word	0x000007d0
        /*0ee8*/ 	.word	0x000000ff
        /*0eec*/ 	.word	0x0002a898
        /*0ef0*/ 	.short	0x0100
        /*0ef2*/ 	.byte	0x08
	.zero		1


	//   ....[17]....
        /*0ef4*/ 	.word	0x000007e0
        /*0ef8*/ 	.word	0x000000ff
        /*0efc*/ 	.word	0x0002a8a8
        /*0f00*/ 	.short	0x0100
        /*0f02*/ 	.byte	0x08
	.zero		1


	//   ....[18]....
        /*0f04*/ 	.word	0x00000910
        /*0f08*/ 	.word	0x000000ff
        /*0f0c*/ 	.word	0x0002a8b0
        /*0f10*/ 	.short	0x0100
        /*0f12*/ 	.byte	0x08
	.zero		1


	//   ....[19]....
        /*0f14*/ 	.word	0x00000920
        /*0f18*/ 	.word	0x000000ff
        /*0f1c*/ 	.word	0x0002a8c0
        /*0f20*/ 	.short	0x0100
        /*0f22*/ 	.byte	0x08
	.zero		1


	//   ....[20]....
        /*0f24*/ 	.word	0x00000930
        /*0f28*/ 	.word	0x000000ff
        /*0f2c*/ 	.word	0x0002a8b8
        /*0f30*/ 	.short	0x0100
        /*0f32*/ 	.byte	0x08
	.zero		1


	//   ....[21]....
        /*0f34*/ 	.word	0x00000940
        /*0f38*/ 	.word	0x000000ff
        /*0f3c*/ 	.word	0x0002a8c8
        /*0f40*/ 	.short	0x0100
        /*0f42*/ 	.byte	0x08
	.zero		1


	//   ....[22]....
        /*0f44*/ 	.word	0x00003f40
        /*0f48*/ 	.word	0x00000003
        /*0f4c*/ 	.word	0x0002a890
        /*0f50*/ 	.short	0x010a
        /*0f52*/ 	.byte	0x3f
	.zero		1


	//   ....[23]....
        /*0f54*/ 	.word	0x00007540
        /*0f58*/ 	.word	0x00000003
        /*0f5c*/ 	.word	0x0002a890
        /*0f60*/ 	.short	0x010a
        /*0f62*/ 	.byte	0x3f
	.zero		1


	//   ....[24]....
        /*0f64*/ 	.word	0x0000a8d0
        /*0f68*/ 	.word	0x00000003
        /*0f6c*/ 	.word	0x0002a890
        /*0f70*/ 	.short	0x010a
        /*0f72*/ 	.byte	0x3f
	.zero		1


	//   ....[25]....
        /*0f74*/ 	.word	0x0000aca0
        /*0f78*/ 	.word	0x0000001c
        /*0f7c*/ 	.word	0x00000000
        /*0f80*/ 	.short	0x0101
        /*0f82*/ 	.byte	0x3f
	.zero		1


	//   ....[26]....
        /*0f84*/ 	.word	0x0000ace0
        /*0f88*/ 	.word	0x00000003
        /*0f8c*/ 	.word	0x0002a8b0
        /*0f90*/ 	.short	0x010a
        /*0f92*/ 	.byte	0x3f
	.zero		1


	//   ....[27]....
        /*0f94*/ 	.word	0x0000b180
        /*0f98*/ 	.word	0x00000003
        /*0f9c*/ 	.word	0x00000000
        /*0fa0*/ 	.short	0x0101
        /*0fa2*/ 	.byte	0x3f
	.zero		1


	//   ....[28]....
        /*0fa4*/ 	.word	0x0000bd30
        /*0fa8*/ 	.word	0x00000002
        /*0fac*/ 	.word	0x0002a800
        /*0fb0*/ 	.short	0x010a
        /*0fb2*/ 	.byte	0x3f
	.zero		1


	//   ....[29]....
        /*0fb4*/ 	.word	0x0000bd80
        /*0fb8*/ 	.word	0x00000002
        /*0fbc*/ 	.word	0x0002a800
        /*0fc0*/ 	.short	0x010a
        /*0fc2*/ 	.byte	0x3f
	.zero		1


	//   ....[30]....
        /*0fc4*/ 	.word	0x0000d1b0
        /*0fc8*/ 	.word	0x00000002
        /*0fcc*/ 	.word	0x0002a800
        /*0fd0*/ 	.short	0x010a
        /*0fd2*/ 	.byte	0x3f
	.zero		1


	//   ....[31]....
        /*0fd4*/ 	.word	0x000106b0
        /*0fd8*/ 	.word	0x00000002
        /*0fdc*/ 	.word	0x0002a800
        /*0fe0*/ 	.short	0x010a
        /*0fe2*/ 	.byte	0x3f
	.zero		1


	//   ....[32]....
        /*0fe4*/ 	.word	0x000132a0
        /*0fe8*/ 	.word	0x0000000e
        /*0fec*/ 	.word	0x0002a830
        /*0ff0*/ 	.short	0x010a
        /*0ff2*/ 	.byte	0x3f
	.zero		1


	//   ....[33]....
        /*0ff4*/ 	.word	0x00013310
        /*0ff8*/ 	.word	0x0000000e
        /*0ffc*/ 	.word	0x0002a830
        /*1000*/ 	.short	0x010a
        /*1002*/ 	.byte	0x3f
	.zero		1


	//   ....[34]....
        /*1004*/ 	.word	0x00014020
        /*1008*/ 	.word	0x00000004
        /*100c*/ 	.word	0x00000000
        /*1010*/ 	.short	0x0101
        /*1012*/ 	.byte	0x3f
	.zero		1


	//   ....[35]....
        /*1014*/ 	.word	0x00016770
        /*1018*/ 	.word	0x000000cd
        /*101c*/ 	.word	0x0002a830
        /*1020*/ 	.short	0x010a
        /*1022*/ 	.byte	0x3f
	.zero		1


	//   ....[36]....
        /*1024*/ 	.word	0x000167f0
        /*1028*/ 	.word	0x000000cd
        /*102c*/ 	.word	0x0002a830
        /*1030*/ 	.short	0x010a
        /*1032*/ 	.byte	0x3f
	.zero		1


	//   ....[37]....
        /*1034*/ 	.word	0x00017290
        /*1038*/ 	.word	0x00000014
        /*103c*/ 	.word	0x0002a850
        /*1040*/ 	.short	0x010a
        /*1042*/ 	.byte	0x3f
	.zero		1


	//   ....[38]....
        /*1044*/ 	.word	0x000172e0
        /*1048*/ 	.word	0x00000014
        /*104c*/ 	.word	0x0002a850
        /*1050*/ 	.short	0x010a
        /*1052*/ 	.byte	0x3f
	.zero		1


	//   ....[39]....
        /*1054*/ 	.word	0x00017d30
        /*1058*/ 	.word	0x000000cd
        /*105c*/ 	.word	0x00000000
        /*1060*/ 	.short	0x0101
        /*1062*/ 	.byte	0x3f
	.zero		1


	//   ....[40]....
        /*1064*/ 	.word	0x00019930
        /*1068*/ 	.word	0x00000066
        /*106c*/ 	.word	0x00000000
        /*1070*/ 	.short	0x0101
        /*1072*/ 	.byte	0x3f
	.zero		1


	//   ....[41]....
        /*1074*/ 	.word	0x0001a290
        /*1078*/ 	.word	0x00000004
        /*107c*/ 	.word	0x0002a830
        /*1080*/ 	.short	0x010a
        /*1082*/ 	.byte	0x3f
	.zero		1


	//   ....[42]....
        /*1084*/ 	.word	0x0001a310
        /*1088*/ 	.word	0x00000004
        /*108c*/ 	.word	0x0002a830
        /*1090*/ 	.short	0x010a
        /*1092*/ 	.byte	0x3f
	.zero		1


	//   ....[43]....
        /*1094*/ 	.word	0x0001adb0
        /*1098*/ 	.word	0x00000014
        /*109c*/ 	.word	0x0002a850
        /*10a0*/ 	.short	0x010a
        /*10a2*/ 	.byte	0x3f
	.zero		1


	//   ....[44]....
        /*10a4*/ 	.word	0x0001ae00
        /*10a8*/ 	.word	0x00000014
        /*10ac*/ 	.word	0x0002a850
        /*10b0*/ 	.short	0x010a
        /*10b2*/ 	.byte	0x3f
	.zero		1


	//   ....[45]....
        /*10b4*/ 	.word	0x0001c160
        /*10b8*/ 	.word	0x00000009
        /*10bc*/ 	.word	0x00000000
        /*10c0*/ 	.short	0x0101
        /*10c2*/ 	.byte	0x3f
	.zero		1


	//   ....[46]....
        /*10c4*/ 	.word	0x0001c190
        /*10c8*/ 	.word	0x00000014
        /*10cc*/ 	.word	0x00000000
        /*10d0*/ 	.short	0x0101
        /*10d2*/ 	.byte	0x3f
	.zero		1


	//   ....[47]....
        /*10d4*/ 	.word	0x0001c7d0
        /*10d8*/ 	.word	0x00000004
        /*10dc*/ 	.word	0x0002a830
        /*10e0*/ 	.short	0x010a
        /*10e2*/ 	.byte	0x3f
	.zero		1


	//   ....[48]....
        /*10e4*/ 	.word	0x0001c850
        /*10e8*/ 	.word	0x00000004
        /*10ec*/ 	.word	0x0002a830
        /*10f0*/ 	.short	0x010a
        /*10f2*/ 	.byte	0x3f
	.zero		1


	//   ....[49]....
        /*10f4*/ 	.word	0x0001d2f0
        /*10f8*/ 	.word	0x0000000e
        /*10fc*/ 	.word	0x0002a850
        /*1100*/ 	.short	0x010a
        /*1102*/ 	.byte	0x3f
	.zero		1


	//   ....[50]....
        /*1104*/ 	.word	0x0001d340
        /*1108*/ 	.word	0x0000000e
        /*110c*/ 	.word	0x0002a850
        /*1110*/ 	.short	0x010a
        /*1112*/ 	.byte	0x3f
	.zero		1


	//   ....[51]....
        /*1114*/ 	.word	0x0001dd50
        /*1118*/ 	.word	0x00000004
        /*111c*/ 	.word	0x00000000
        /*1120*/ 	.short	0x0101
        /*1122*/ 	.byte	0x3f
	.zero		1


	//   ....[52]....
        /*1124*/ 	.word	0x0001f9d0
        /*1128*/ 	.word	0x00000063
        /*112c*/ 	.word	0x00000000
        /*1130*/ 	.short	0x0101
        /*1132*/ 	.byte	0x3f
	.zero		1


	//   ....[53]....
        /*1134*/ 	.word	0x00020340
        /*1138*/ 	.word	0x0000000d
        /*113c*/ 	.word	0x0002a850
        /*1140*/ 	.short	0x010a
        /*1142*/ 	.byte	0x3f
	.zero		1


	//   ....[54]....
        /*1144*/ 	.word	0x000203e0
        /*1148*/ 	.word	0x0000000d
        /*114c*/ 	.word	0x0002a850
        /*1150*/ 	.short	0x010a
        /*1152*/ 	.byte	0x3f
	.zero		1


	//   ....[55]....
        /*1154*/ 	.word	0x000208c0
        /*1158*/ 	.word	0x0000000c
        /*115c*/ 	.word	0x00000000
        /*1160*/ 	.short	0x0101
        /*1162*/ 	.byte	0x3f
	.zero		1


	//   ....[56]....
        /*1164*/ 	.word	0x00021ef0
        /*1168*/ 	.word	0x00000000
        /*116c*/ 	.word	0x00000000
        /*1170*/ 	.short	0x0101
        /*1172*/ 	.byte	0x3f
	.zero		1


	//   ....[57]....
        /*1174*/ 	.word	0x000225e0
        /*1178*/ 	.word	0x00000006
        /*117c*/ 	.word	0x00000000
        /*1180*/ 	.short	0x0101
        /*1182*/ 	.byte	0x3f
	.zero		1


	//   ....[58]....
        /*1184*/ 	.word	0x00025b10
        /*1188*/ 	.word	0x00000013
        /*118c*/ 	.word	0x0002a820
        /*1190*/ 	.short	0x010a
        /*1192*/ 	.byte	0x3f
	.zero		1


	//   ....[59]....
        /*1194*/ 	.word	0x00025be0
        /*1198*/ 	.word	0x00000007
        /*119c*/ 	.word	0x0002a8a0
        /*11a0*/ 	.short	0x010a
        /*11a2*/ 	.byte	0x3f
	.zero		1


	//   ....[60]....
        /*11a4*/ 	.word	0x00026010
        /*11a8*/ 	.word	0x00000007
        /*11ac*/ 	.word	0x0002a8c0
        /*11b0*/ 	.short	0x010a
        /*11b2*/ 	.byte	0x3f
	.zero		1


	//   ....[61]....
        /*11b4*/ 	.word	0x000264d0
        /*11b8*/ 	.word	0x00000008
        /*11bc*/ 	.word	0x0002a8a0
        /*11c0*/ 	.short	0x010a
        /*11c2*/ 	.byte	0x3f
	.zero		1


	//   ....[62]....
        /*11c4*/ 	.word	0x000268f0
        /*11c8*/ 	.word	0x00000008
        /*11cc*/ 	.word	0x0002a8c0
        /*11d0*/ 	.short	0x010a
        /*11d2*/ 	.byte	0x3f
	.zero		1


	//   ....[63]....
        /*11d4*/ 	.word	0x00027cb0
        /*11d8*/ 	.word	0x00000000
        /*11dc*/ 	.word	0x0002a840
        /*11e0*/ 	.short	0x010a
        /*11e2*/ 	.byte	0x3f
	.zero		1


	//   ....[64]....
        /*11e4*/ 	.word	0x00028c40
        /*11e8*/ 	.word	0x00000013
        /*11ec*/ 	.word	0x0002a800
        /*11f0*/ 	.short	0x0107
        /*11f2*/ 	.byte	0x3f
	.zero		1


	//   ....[65]....
        /*11f4*/ 	.word	0x00028d50
        /*11f8*/ 	.word	0x00000013
        /*11fc*/ 	.word	0x0002a800
        /*1200*/ 	.short	0x0101
        /*1202*/ 	.byte	0x3f
	.zero		1


	//   ....[66]....
        /*1204*/ 	.word	0x00028d70
        /*1208*/ 	.word	0x00000013
        /*120c*/ 	.word	0x0002a820
        /*1210*/ 	.short	0x010a
        /*1212*/ 	.byte	0x3f
	.zero		1


	//   ....[67]....
        /*1214*/ 	.word	0x00029190
        /*1218*/ 	.word	0x00000003
        /*121c*/ 	.word	0x0002a840
        /*1220*/ 	.short	0x010a
        /*1222*/ 	.byte	0x3f
	.zero		1


	//   ....[68]....
        /*1224*/ 	.word	0x00029630
        /*1228*/ 	.word	0x00000003
        /*122c*/ 	.word	0x00000060
        /*1230*/ 	.short	0x010a
        /*1232*/ 	.byte	0x3f
	.zero		1


	//   ....[69]....
        /*1234*/ 	.word	0x00029cc0
        /*1238*/ 	.word	0x00000003
        /*123c*/ 	.word	0x0002a840
        /*1240*/ 	.short	0x010a
        /*1242*/ 	.byte	0x3f
	.zero		1


	//   ....[70]....
        /*1244*/ 	.word	0x0002a160
        /*1248*/ 	.word	0x00000002
        /*124c*/ 	.word	0x00000060
        /*1250*/ 	.short	0x010a
        /*1252*/ 	.byte	0x3f
	.zero		1


	//   ....[71]....
        /*1254*/ 	.word	0x0002a740
        /*1258*/ 	.word	0x00000002
        /*125c*/ 	.word	0x0002a840
        /*1260*/ 	.short	0x010a
        /*1262*/ 	.byte	0x3f
	.zero		1


	//   ....[72]....
        /*1264*/ 	.word	0x0002abe0
        /*1268*/ 	.word	0x00000002
        /*126c*/ 	.word	0x00000060
        /*1270*/ 	.short	0x010a
        /*1272*/ 	.byte	0x3f
	.zero		1


	//   ....[73]....
        /*1274*/ 	.word	0x0002b160
        /*1278*/ 	.word	0x00000000
        /*127c*/ 	.word	0x0002a860
        /*1280*/ 	.short	0x010a
        /*1282*/ 	.byte	0x3f
	.zero		1


	//   ....[74]....
        /*1284*/ 	.word	0x0002c7d0
        /*1288*/ 	.word	0x00000000
        /*128c*/ 	.word	0x0002a820
        /*1290*/ 	.short	0x010a
        /*1292*/ 	.byte	0x3f
	.zero		1


	//   ....[75]....
        /*1294*/ 	.word	0x0002c9a0
        /*1298*/ 	.word	0x00000006
        /*129c*/ 	.word	0x00000000
        /*12a0*/ 	.short	0x010a
        /*12a2*/ 	.byte	0x3f
	.zero		1


	//   ....[76]....
        /*12a4*/ 	.word	0x0002ca10
        /*12a8*/ 	.word	0x00000007
        /*12ac*/ 	.word	0x00000000
        /*12b0*/ 	.short	0x010a
        /*12b2*/ 	.byte	0x3f
	.zero		1


	//   ....[77]....
        /*12b4*/ 	.word	0x0002ca80
        /*12b8*/ 	.word	0x00000004
        /*12bc*/ 	.word	0x00000000
        /*12c0*/ 	.short	0x010a
        /*12c2*/ 	.byte	0x3f
	.zero		1


	//   ....[78]....
        /*12c4*/ 	.word	0x0002cab0
        /*12c8*/ 	.word	0x00000003
        /*12cc*/ 	.word	0x00000000
        /*12d0*/ 	.short	0x010a
        /*12d2*/ 	.byte	0x3f
	.zero		1


	//   ....[79]....
        /*12d4*/ 	.word	0x0002cb10
        /*12d8*/ 	.word	0x00000003
        /*12dc*/ 	.word	0x0002a890
        /*12e0*/ 	.short	0x010a
        /*12e2*/ 	.byte	0x3f
	.zero		1


	//   ....[80]....
        /*12e4*/ 	.word	0x0002cb60
        /*12e8*/ 	.word	0x00000003
        /*12ec*/ 	.word	0x0002a890
        /*12f0*/ 	.short	0x010a
        /*12f2*/ 	.byte	0x3f
	.zero		1


	//   ....[81]....
        /*12f4*/ 	.word	0x0002cbb0
        /*12f8*/ 	.word	0x00000003
        /*12fc*/ 	.word	0x0002a890
        /*1300*/ 	.short	0x010a
        /*1302*/ 	.byte	0x3f
	.zero		1


	//   ....[82]....
        /*1304*/ 	.word	0x0002cc00
        /*1308*/ 	.word	0x00000003
        /*130c*/ 	.word	0x0002a8b0
        /*1310*/ 	.short	0x010a
        /*1312*/ 	.byte	0x3f
	.zero		1


	//   ....[83]....
        /*1314*/ 	.word	0x0002cff0
        /*1318*/ 	.word	0x00000002
        /*131c*/ 	.word	0x0002a800
        /*1320*/ 	.short	0x010a
        /*1322*/ 	.byte	0x3f
	.zero		1


	//   ....[84]....
        /*1324*/ 	.word	0x0002d3d0
        /*1328*/ 	.word	0x00000002
        /*132c*/ 	.word	0x0002a800
        /*1330*/ 	.short	0x010a
        /*1332*/ 	.byte	0x3f
	.zero		1


	//   ....[85]....
        /*1334*/ 	.word	0x0002d420
        /*1338*/ 	.word	0x0000000e
        /*133c*/ 	.word	0x0002a830
        /*1340*/ 	.short	0x010a
        /*1342*/ 	.byte	0x3f
	.zero		1


	//   ....[86]....
        /*1344*/ 	.word	0x0002d470
        /*1348*/ 	.word	0x000000cd
        /*134c*/ 	.word	0x0002a830
        /*1350*/ 	.short	0x010a
        /*1352*/ 	.byte	0x3f
	.zero		1


	//   ....[87]....
        /*1354*/ 	.word	0x0002d4c0
        /*1358*/ 	.word	0x00000014
        /*135c*/ 	.word	0x0002a850
        /*1360*/ 	.short	0x010a
        /*1362*/ 	.byte	0x3f
	.zero		1


	//   ....[88]....
        /*1364*/ 	.word	0x0002d510
        /*1368*/ 	.word	0x00000004
        /*136c*/ 	.word	0x0002a830
        /*1370*/ 	.short	0x010a
        /*1372*/ 	.byte	0x3f
	.zero		1


	//   ....[89]....
        /*1374*/ 	.word	0x0002d560
        /*1378*/ 	.word	0x00000014
        /*137c*/ 	.word	0x0002a850
        /*1380*/ 	.short	0x010a
        /*1382*/ 	.byte	0x3f
	.zero		1


	//   ....[90]....
        /*1384*/ 	.word	0x0002d5b0
        /*1388*/ 	.word	0x00000004
        /*138c*/ 	.word	0x0002a830
        /*1390*/ 	.short	0x010a
        /*1392*/ 	.byte	0x3f
	.zero		1


	//   ....[91]....
        /*1394*/ 	.word	0x0002d600
        /*1398*/ 	.word	0x0000000e
        /*139c*/ 	.word	0x0002a850
        /*13a0*/ 	.short	0x010a
        /*13a2*/ 	.byte	0x3f
	.zero		1


	//   ....[92]....
        /*13a4*/ 	.word	0x0002d650
        /*13a8*/ 	.word	0x0000000d
        /*13ac*/ 	.word	0x0002a850
        /*13b0*/ 	.short	0x010a
        /*13b2*/ 	.byte	0x3f
	.zero		1


	//   ....[93]....
        /*13b4*/ 	.word	0x0002d7f0
        /*13b8*/ 	.word	0x00000013
        /*13bc*/ 	.word	0x0002a820
        /*13c0*/ 	.short	0x010a
        /*13c2*/ 	.byte	0x3f
	.zero		1


	//   ....[94]....
        /*13c4*/ 	.word	0x0002d840
        /*13c8*/ 	.word	0x00000007
        /*13cc*/ 	.word	0x0002a8a0
        /*13d0*/ 	.short	0x010a
        /*13d2*/ 	.byte	0x3f
	.zero		1


	//   ....[95]....
        /*13d4*/ 	.word	0x0002d890
        /*13d8*/ 	.word	0x00000007
        /*13dc*/ 	.word	0x0002a8c0
        /*13e0*/ 	.short	0x010a
        /*13e2*/ 	.byte	0x3f
	.zero		1


	//   ....[96]....
        /*13e4*/ 	.word	0x0002d8e0
        /*13e8*/ 	.word	0x00000008
        /*13ec*/ 	.word	0x0002a8a0
        /*13f0*/ 	.short	0x010a
        /*13f2*/ 	.byte	0x3f
	.zero		1


	//   ....[97]....
        /*13f4*/ 	.word	0x0002d930
        /*13f8*/ 	.word	0x00000008
        /*13fc*/ 	.word	0x0002a8c0
        /*1400*/ 	.short	0x010a
        /*1402*/ 	.byte	0x3f
	.zero		1


	//   ....[98]....
        /*1404*/ 	.word	0x0002dad0
        /*1408*/ 	.word	0x00000000
        /*140c*/ 	.word	0x0002a840
        /*1410*/ 	.short	0x010a
        /*1412*/ 	.byte	0x3f
	.zero		1


	//   ....[99]....
        /*1414*/ 	.word	0x0002e700
        /*1418*/ 	.word	0x00000013
        /*141c*/ 	.word	0x0002a820
        /*1420*/ 	.short	0x010a
        /*1422*/ 	.byte	0x3f
	.zero		1


	//   ....[100]....
        /*1424*/ 	.word	0x0002e750
        /*1428*/ 	.word	0x00000003
        /*142c*/ 	.word	0x0002a840
        /*1430*/ 	.short	0x010a
        /*1432*/ 	.byte	0x3f
	.zero		1


	//   ....[101]....
        /*1434*/ 	.word	0x0002e7a0
        /*1438*/ 	.word	0x00000003
        /*143c*/ 	.word	0x00000060
        /*1440*/ 	.short	0x010a
        /*1442*/ 	.byte	0x3f
	.zero		1


	//   ....[102]....
        /*1444*/ 	.word	0x0002e7f0
        /*1448*/ 	.word	0x00000003
        /*144c*/ 	.word	0x0002a840
        /*1450*/ 	.short	0x010a
        /*1452*/ 	.byte	0x3f
	.zero		1


	//   ....[103]....
        /*1454*/ 	.word	0x0002e840
        /*1458*/ 	.word	0x00000002
        /*145c*/ 	.word	0x00000060
        /*1460*/ 	.short	0x010a
        /*1462*/ 	.byte	0x3f
	.zero		1


	//   ....[104]....
        /*1464*/ 	.word	0x0002e890
        /*1468*/ 	.word	0x00000002
        /*146c*/ 	.word	0x0002a840
        /*1470*/ 	.short	0x010a
        /*1472*/ 	.byte	0x3f
	.zero		1


	//   ....[105]....
        /*1474*/ 	.word	0x0002e8e0
        /*1478*/ 	.word	0x00000002
        /*147c*/ 	.word	0x00000060
        /*1480*/ 	.short	0x010a
        /*1482*/ 	.byte	0x3f
	.zero		1


	//   ....[106]....
        /*1484*/ 	.word	0x0002e930
        /*1488*/ 	.word	0x00000000
        /*148c*/ 	.word	0x0002a860
        /*1490*/ 	.short	0x010a
        /*1492*/ 	.byte	0x3f
	.zero		1


	//   ....[107]....
        /*1494*/ 	.word	0x0002f4b0
        /*1498*/ 	.word	0x00000000
        /*149c*/ 	.word	0x0002a820
        /*14a0*/ 	.short	0x010a
        /*14a2*/ 	.byte	0x3f
	.zero		1


	//   ....[108]....
        /*14a4*/ 	.word	0x0002f650
        /*14a8*/ 	.word	0x00000006
        /*14ac*/ 	.word	0x00000000
        /*14b0*/ 	.short	0x010a
        /*14b2*/ 	.byte	0x3f
	.zero		1


	//   ....[109]....
        /*14b4*/ 	.word	0x0002f6a0
        /*14b8*/ 	.word	0x00000007
        /*14bc*/ 	.word	0x00000000
        /*14c0*/ 	.short	0x010a
        /*14c2*/ 	.byte	0x3f
	.zero		1


	//   ....[110]....
        /*14c4*/ 	.word	0x0002f6f0
        /*14c8*/ 	.word	0x00000004
        /*14cc*/ 	.word	0x00000000
        /*14d0*/ 	.short	0x010a
        /*14d2*/ 	.byte	0x3f
	.zero		1


	//----- nvinfo : EIATTR_NUM_MBARRIERS
	.align		4
.L_243:
        /*14d4*/ 	.byte	0x03, 0x38
        /*14d6*/ 	.short	0x0016


	//----- nvinfo : EIATTR_EXIT_INSTR_OFFSETS
	.align		4
        /*14d8*/ 	.byte	0x04, 0x1c
        /*14da*/ 	.short	(.L_245 - .L_244)


	//   ....[0]....
.L_244:
        /*14dc*/ 	.word	0x0002cb00


	//----- nvinfo : EIATTR_MAX_THREADS
	.align		4
.L_245:
        /*14e0*/ 	.byte	0x04, 0x05
        /*14e2*/ 	.short	(.L_247 - .L_246)
.L_246:
        /*14e4*/ 	.word	0x00000180
        /*14e8*/ 	.word	0x00000001
        /*14ec*/ 	.word	0x00000001


	//----- nvinfo : EIATTR_CRS_STACK_SIZE
	.align		4
.L_247:
        /*14f0*/ 	.byte	0x04, 0x1e
        /*14f2*/ 	.short	(.L_249 - .L_248)
.L_248:
        /*14f4*/ 	.word	0x00000000


	//----- nvinfo : EIATTR_CBANK_PARAM_SIZE
	.align		4
.L_249:
        /*14f8*/ 	.byte	0x03, 0x19
        /*14fa*/ 	.short	0x0af0


	//----- nvinfo : EIATTR_PARAM_CBANK
	.align		4
        /*14fc*/ 	.byte	0x04, 0x0a
        /*14fe*/ 	.short	(.L_251 - .L_250)
	.align		4
.L_250:
        /*1500*/ 	.word	index@(.nv.constant0._ZN7cutlass13device_kernelIN5flash11enable_sm90INS1_16FlashAttnFwdSm90INS1_25CollectiveMainloopFwdSm90ILi2EN4cute5tupleIJNS5_1CILi1EEES8_S8_EEENS6_IJNS7_ILi128EEENS7_ILi96EEENS7_ILi192EEEEEELi128ENS_10bfloat16_tEfNS_4arch4Sm90ELb0ELb1ELb1ELb1ELb0ELb1ELb0ELb1ELb1ELb1ELb1ELb0EEENS1_21CollectiveEpilogueFwdINS6_IJSA_SA_SB_EEES9_SE_SG_Li256ELb1ELb1ELb1ELb0EEENS1_36VarlenDynamicPersistentTileSchedulerILi128ELi96ELi256ELi128ELb1ELb1ELb1ELb1ELb0ELb1EEEEEEEEEvNT_6ParamsE)
        /*1504*/ 	.short	0x0210
        /*1506*/ 	.short	0x0af0


	//----- nvinfo : EIATTR_SW_WAR
	.align		4
.L_251:
        /*1508*/ 	.byte	0x04, 0x36
        /*150a*/ 	.short	(.L_253 - .L_252)
.L_252:
        /*150c*/ 	.word	0x00000008
.L_253:


//--------------------- .nv.info._ZN7cutlass13device_kernelIN5flash11enable_sm90INS1_16FlashAttnFwdSm90INS1_25CollectiveMainloopFwdSm90ILi2EN4cute5tupleIJNS5_1CILi1EEES8_S8_EEENS6_IJNS7_ILi128EEESA_NS7_ILi192EEEEEELi128ENS_10bfloat16_tEfNS_4arch4Sm90ELb1ELb0ELb1ELb0ELb0ELb0ELb0ELb1ELb1ELb1ELb1ELb0EEENS1_21CollectiveEpilogueFwdINS6_IJSA_SA_SA_EEES9_SD_SF_Li256ELb0ELb1ELb1ELb0EEENS1_19SingleTileSchedulerILb0ELb1ELb1ELi128EEEEEEEEEvNT_6ParamsE --------------------------
	.section	.nv.info._ZN7cutlass13device_kernelIN5flash11enable_sm90INS1_16FlashAttnFwdSm90INS1_25CollectiveMainloopFwdSm90ILi2EN4cute5tupleIJNS5_1CILi1EEES8_S8_EEENS6_IJNS7_ILi128EEESA_NS7_ILi192EEEEEELi128ENS_10bfloat16_tEfNS_4arch4Sm90ELb1ELb0ELb1ELb0ELb0ELb0ELb0ELb1ELb1ELb1ELb1ELb0EEENS1_21CollectiveEpilogueFwdINS6_IJSA_SA_SA_EEES9_SD_SF_Li256ELb0ELb1ELb1ELb0EEENS1_19SingleTileSchedulerILb0ELb1ELb1ELi128EEEEEEEEEvNT_6ParamsE,"",@"SHT_CUDA_INFO"
	.sectionflags	@""
	.align	4


	//----- nvinfo : EIATTR_CUDA_API_VERSION
	.align		4
        /*0000*/ 	.byte	0x04, 0x37
        /*0002*/ 	.short	(.L_255 - .L_254)
.L_254:
        /*0004*/ 	.word	0x00000082


	//----- nvinfo : EIATTR_KPARAM_INFO
	.align		4
.L_255:
        /*0008*/ 	.byte	0x04, 0x17
        /*000a*/ 	.short	(.L_257 - .L_256)
.L_256:
        /*000c*/ 	.word	0x00000000
        /*0010*/ 	.short	0x0000
        /*0012*/ 	.short	0x0070
        /*0014*/ 	.byte	0x00, 0xf0, 0x01, 0x28


	//----- nvinfo : EIATTR_SPARSE_MMA_MASK
	.align		4
.L_257:
        /*0018*/ 	.byte	0x03, 0x50
        /*001a*/ 	.short	0x0000


	//----- nvinfo : EIATTR_MAXREG_COUNT
	.align		4
        /*001c*/ 	.byte	0x03, 0x1b
        /*001e*/ 	.short	0x00a8


	//----- nvinfo : EIATTR_NUM_BARRIERS
	.align		4
        /*0020*/ 	.byte	0x02, 0x4c
        /*0022*/ 	.byte	0x09
	.zero		1


	//----- nvinfo : EIATTR_EXTERNS
	.align		4
        /*0024*/ 	.byte	0x04, 0x0f
        /*0026*/ 	.short	(.L_259 - .L_258)


	//   ....[0]....
	.align		4
.L_258:
        /*0028*/ 	.word	index@(__assertfail)


	//----- nvinfo : EIATTR_ANNOTATIONS
	.align		4
.L_259:
        /*002c*/ 	.byte	0x04, 0x55
        /*002e*/ 	.short	(.L_261 - .L_260)


	//   ....[0]....
.L_260:
        /* <DEDUP_REMOVED lines=12> */


	//----- nvinfo : EIATTR_MERCURY_ISA_VERSION
	.align		4
.L_261:
        /*00e0*/ 	.byte	0x03, 0x5f
        /*00e2*/ 	.short	0x0101


	//----- nvinfo : EIATTR_INT_WARP_WIDE_INSTR_OFFSETS
	.align		4
        /*00e4*/ 	.byte	0x04, 0x31
        /*00e6*/ 	.short	(.L_263 - .L_262)


	//   ....[0]....
.L_262:
        /*00e8*/ 	.word	0x00000120


	//   ....[1]....
        /*00ec*/ 	.word	0x00000160


	//   ....[2]....
        /*00f0*/ 	.word	0x00000220


	//----- nvinfo : EIATTR_COOP_GROUP_MASK_REGIDS
	.align		4
.L_263:
        /*00f4*/ 	.byte	0x04, 0x29
        /*00f6*/ 	.short	(.L_265 - .L_264)


	//   ....[0]....
.L_264:
        /*00f8*/ 	.word	0xffffffff


	//   ....[1]....
        /*00fc*/ 	.word	0xffffffff


	//   ....[2]....
        /*0100*/ 	.word	0xffffffff


	//   ....[3]....
        /*0104*/ 	.word	0xffffffff


	//   ....[4]....
        /*0108*/ 	.word	0xffffffff


	//   ....[5]....
        /*010c*/ 	.word	0xffffffff


	//   ....[6]....
        /*0110*/ 	.word	0xffffffff


	//   ....[7]....
        /*0114*/ 	.word	0xffffffff


	//   ....[8]....
        /*0118*/ 	.word	0xffffffff


	//   ....[9]....
        /*011c*/ 	.word	0xffffffff


	//   ....[10]....
        /*0120*/ 	.word	0xffffffff


	//   ....[11]....
        /*0124*/ 	.word	0xffffffff


	//   ....[12]....
        /*0128*/ 	.word	0xffffffff


	//   ....[13]....
        /*012c*/ 	.word	0xffffffff


	//   ....[14]....
        /*0130*/ 	.word	0xffffffff


	//   ....[15]....
        /*0134*/ 	.word	0xffffffff


	//   ....[16]....
        /*0138*/ 	.word	0xffffffff


	//   ....[17]....
        /*013c*/ 	.word	0xffffffff


	//   ....[18]....
        /*0140*/ 	.word	0xffffffff


	//   ....[19]....
        /*0144*/ 	.word	0xffffffff


	//   ....[20]....
        /*0148*/ 	.word	0xffffffff


	//   ....[21]....
        /*014c*/ 	.word	0xffffffff


	//   ....[22]....
        /*0150*/ 	.word	0xffffffff


	//   ....[23]....
        /*0154*/ 	.word	0xffffffff


	//   ....[24]....
        /*0158*/ 	.word	0xffffffff


	//   ....[25]....
        /*015c*/ 	.word	0xffffffff


	//   ....[26]....
        /*0160*/ 	.word	0xffffffff


	//   ....[27]....
        /*0164*/ 	.word	0xffffffff


	//   ....[28]....
        /*0168*/ 	.word	0xffffffff


	//   ....[29]....
        /*016c*/ 	.word	0xffffffff


	//   ....[30]....
        /*0170*/ 	.word	0xffffffff


	//   ....[31]....
        /*0174*/ 	.word	0xffffffff


	//   ....[32]....
        /*0178*/ 	.word	0xffffffff


	//   ....[33]....
        /*017c*/ 	.word	0xffffffff


	//   ....[34]....
        /*0180*/ 	.word	0xffffffff


	//   ....[35]....
        /*0184*/ 	.word	0xffffffff


	//   ....[36]....
        /*0188*/ 	.word	0xffffffff


	//   ....[37]....
        /*018c*/ 	.word	0xffffffff


	//   ....[38]....
        /*0190*/ 	.word	0xffffffff


	//   ....[39]....
        /*0194*/ 	.word	0xffffffff


	//   ....[40]....
        /*0198*/ 	.word	0xffffffff


	//   ....[41]....
        /*019c*/ 	.word	0xffffffff


	//   ....[42]....
        /*01a0*/ 	.word	0xffffffff


	//   ....[43]....
        /*01a4*/ 	.word	0xffffffff


	//   ....[44]....
        /*01a8*/ 	.word	0xffffffff


	//   ....[45]....
        /*01ac*/ 	.word	0xffffffff


	//   ....[46]....
        /*01b0*/ 	.word	0xffffffff


	//   ....[47]....
        /*01b4*/ 	.word	0xffffffff


	//   ....[48]....
        /*01b8*/ 	.word	0xffffffff


	//   ....[49]....
        /*01bc*/ 	.word	0xffffffff


	//   ....[50]....
        /*01c0*/ 	.word	0xffffffff


	//   ....[51]....
        /*01c4*/ 	.word	0xffffffff


	//   ....[52]....
        /*01c8*/ 	.word	0xffffffff


	//   ....[53]....
        /*01cc*/ 	.word	0xffffffff


	//   ....[54]....
        /*01d0*/ 	.word	0xffffffff


	//   ....[55]....
        /*01d4*/ 	.word	0x0500000f


	//   ....[56]....
        /*01d8*/ 	.word	0x0500000f


	//   ....[57]....
        /*01dc*/ 	.word	0x0500000f


	//   ....[58]....
        /*01e0*/ 	.word	0x0500000f


	//   ....[59]....
        /*01e4*/ 	.word	0x0500000f


	//   ....[60]....
        /*01e8*/ 	.word	0x0500000f


	//   ....[61]....
        /*01ec*/ 	.word	0x0500000f


	//   ....[62]....
        /*01f0*/ 	.word	0x0500000f


	//   ....[63]....
        /*01f4*/ 	.word	0x0500000f


	//   ....[64]....
        /*01f8*/ 	.word	0x0500000f


	//   ....[65]....
        /*01fc*/ 	.word	0x0500000f


	//   ....[66]....
        /*0200*/ 	.word	0x0500000f


	//   ....[67]....
        /*0204*/ 	.word	0x0500000f


	//   ....[68]....
        /*0208*/ 	.word	0x0500000f


	//   ....[69]....
        /*020c*/ 	.word	0x0500000f


	//   ....[70]....
        /*0210*/ 	.word	0x0500000f


	//   ....[71]....
        /*0214*/ 	.word	0x0500000f


	//   ....[72]....
        /*0218*/ 	.word	0x0500000f


	//----- nvinfo : EIATTR_COOP_GROUP_INSTR_OFFSETS
	.align		4
.L_265:
        /*021c*/ 	.byte	0x04, 0x28
        /*021e*/ 	.short	(.L_267 - .L_266)


	//   ....[0]....
.L_266:
        /*0220*/ 	.word	0x00000060


	//   ....[1]....
        /*0224*/ 	.word	0x00000130


	//   ....[2]....
        /*0228*/ 	.word	0x00000230


	//   ....[3]....
        /*022c*/ 	.word	0x000003a0


	//   ....[4]....
        /*0230*/ 	.word	0x00000500


	//   ....[5]....
        /*0234*/ 	.word	0x00000620


	//   ....[6]....
        /*0238*/ 	.word	0x00000780


	//   ....[7]....
        /*023c*/ 	.word	0x00001150


	//   ....[8]....
        /*0240*/ 	.word	0x00002050


	//   ....[9]....
        /*0244*/ 	.word	0x00002180


	//   ....[10]....
        /*0248*/ 	.word	0x00002ab0


	//   ....[11]....
        /*024c*/ 	.word	0x00002b60


	//   ....[12]....
        /*0250*/ 	.word	0x000035b0


	//   ....[13]....
        /*0254*/ 	.word	0x00003610


	//   ....[14]....
        /*0258*/ 	.word	0x00004fb0


	//   ....[15]....
        /*025c*/ 	.word	0x00005260


	//   ....[16]....
        /*0260*/ 	.word	0x00005e30


	//   ....[17]....
        /*0264*/ 	.word	0x00005f40


	//   ....[18]....
        /*0268*/ 	.word	0x00006830


	//   ....[19]....
        /*026c*/ 	.word	0x00006880


	//   ....[20]....
        /*0270*/ 	.word	0x00008ac0


	//   ....[21]....
        /*0274*/ 	.word	0x00008ae0


	//   ....[22]....
        /*0278*/ 	.word	0x00008fe0


	//   ....[23]....
        /*027c*/ 	.word	0x00009040


	//   ....[24]....
        /*0280*/ 	.word	0x0000a2e0


	//   ....[25]....
        /*0284*/ 	.word	0x0000a310


	//   ....[26]....
        /*0288*/ 	.word	0x0000a3f0


	//   ....[27]....
        /*028c*/ 	.word	0x0000a400


	//   ....[28]....
        /*0290*/ 	.word	0x0000b2e0


	//   ....[29]....
        /*0294*/ 	.word	0x0000b320


	//   ....[30]....
        /*0298*/ 	.word	0x0000b360


	//   ....[31]....
        /*029c*/ 	.word	0x0000b390


	//   ....[32]....
        /*02a0*/ 	.word	0x0000b3b0


	//   ....[33]....
        /*02a4*/ 	.word	0x0000b3d0


	//   ....[34]....
        /*02a8*/ 	.word	0x0000ba10


	//   ....[35]....
        /*02ac*/ 	.word	0x0000ba20


	//   ....[36]....
        /*02b0*/ 	.word	0x0000c420


	//   ....[37]....
        /*02b4*/ 	.word	0x0000cf30


	//   ....[38]....
        /*02b8*/ 	.word	0x0000d8e0


	//   ....[39]....
        /*02bc*/ 	.word	0x0000d910


	//   ....[40]....
        /*02c0*/ 	.word	0x0000d940


	//   ....[41]....
        /*02c4*/ 	.word	0x0000d960


	//   ....[42]....
        /*02c8*/ 	.word	0x0000da20


	//   ....[43]....
        /*02cc*/ 	.word	0x0000da30


	//   ....[44]....
        /*02d0*/ 	.word	0x0000dad0


	//   ....[45]....
        /*02d4*/ 	.word	0x0000db10


	//   ....[46]....
        /*02d8*/ 	.word	0x0000db80


	//   ....[47]....
        /*02dc*/ 	.word	0x0000dbb0


	//   ....[48]....
        /*02e0*/ 	.word	0x0000dc30


	//   ....[49]....
        /*02e4*/ 	.word	0x0000dc70


	//   ....[50]....
        /*02e8*/ 	.word	0x0000dce0


	//   ....[51]....
        /*02ec*/ 	.word	0x0000dd10


	//   ....[52]....
        /*02f0*/ 	.word	0x0000dd90


	//   ....[53]....
        /*02f4*/ 	.word	0x0000ddc0


	//   ....[54]....
        /*02f8*/ 	.word	0x00010030


	//   ....[55]....
        /*02fc*/ 	.word	0x00010590


	//   ....[56]....
        /*0300*/ 	.word	0x00010700


	//   ....[57]....
        /*0304*/ 	.word	0x00010760


	//   ....[58]....
        /*0308*/ 	.word	0x00010800


	//   ....[59]....
        /*030c*/ 	.word	0x000108e0


	//   ....[60]....
        /*0310*/ 	.word	0x000109c0


	//   ....[61]....
        /*0314*/ 	.word	0x00010a90


	//   ....[62]....
        /*0318*/ 	.word	0x00010b20


	//   ....[63]....
        /*031c*/ 	.word	0x00010bf0


	//   ....[64]....
        /*0320*/ 	.word	0x00010c80


	//   ....[65]....
        /*0324*/ 	.word	0x00010d50


	//   ....[66]....
        /*0328*/ 	.word	0x00010de0


	//   ....[67]....
        /*032c*/ 	.word	0x00010eb0


	//   ....[68]....
        /*0330*/ 	.word	0x00010f40


	//   ....[69]....
        /*0334*/ 	.word	0x00011010


	//   ....[70]....
        /*0338*/ 	.word	0x00011090


	//   ....[71]....
        /*033c*/ 	.word	0x00011150


	//   ....[72]....
        /*0340*/ 	.word	0x00011550


	//----- nvinfo : EIATTR_REG_RECONFIG
	.align		4
.L_267:
        /*0344*/ 	.byte	0x01, 0x54
	.zero		2


	//----- nvinfo : EIATTR_SYSCALL_OFFSETS
	.align		4
        /*0348*/ 	.byte	0x04, 0x46
        /*034a*/ 	.short	(.L_269 - .L_268)


	//   ....[0]....
.L_268:
        /*034c*/ 	.word	0x00001310


	//   ....[1]....
        /*0350*/ 	.word	0x0000cbc0


	//   ....[2]....
        /*0354*/ 	.word	0x0000cd00


	//   ....[3]....
        /*0358*/ 	.word	0x0000cdf0


	//   ....[4]....
        /*035c*/ 	.word	0x0000d520


	//----- nvinfo : EIATTR_MBARRIER_INSTR_OFFSETS
	.align		4
.L_269:
        /*0360*/ 	.byte	0x04, 0x39
        /*0362*/ 	.short	(.L_271 - .L_270)


	//   ....[0]....
.L_270:
        /*0364*/ 	.word	0x00000250
        /*0368*/ 	.word	0x000000ff
        /*036c*/ 	.word	0x00034800
        /*0370*/ 	.short	0x0100
        /*0372*/ 	.byte	0x08
	.zero		1


	//   ....[1]....
        /*0374*/ 	.word	0x00000260
        /*0378*/ 	.word	0x000000ff
        /*037c*/ 	.word	0x00034820
        /*0380*/ 	.short	0x0100
        /*0382*/ 	.byte	0x08
	.zero		1


	//   ....[2]....
        /*0384*/ 	.word	0x00000350
        /*0388*/ 	.word	0x000000ff
        /*038c*/ 	.word	0x00034830
        /*0390*/ 	.short	0x0100
        /*0392*/ 	.byte	0x08
	.zero		1


	//   ....[3]....
        /*0394*/ 	.word	0x00000360
        /*0398*/ 	.word	0x000000ff
        /*039c*/ 	.word	0x00034840
        /*03a0*/ 	.short	0x0100
        /*03a2*/ 	.byte	0x08
	.zero		1


	//   ....[4]....
        /*03a4*/ 	.word	0x00000370
        /*03a8*/ 	.word	0x000000ff
        /*03ac*/ 	.word	0x00034838
        /*03b0*/ 	.short	0x0100
        /*03b2*/ 	.byte	0x08
	.zero		1


	//   ....[5]....
        /*03b4*/ 	.word	0x00000380
        /*03b8*/ 	.word	0x000000ff
        /*03bc*/ 	.word	0x00034848
        /*03c0*/ 	.short	0x0100
        /*03c2*/ 	.byte	0x08
	.zero		1


	//   ....[6]....
        /*03c4*/ 	.word	0x000004b0
        /*03c8*/ 	.word	0x000000ff
        /*03cc*/ 	.word	0x00034850
        /*03d0*/ 	.short	0x0100
        /*03d2*/ 	.byte	0x08
	.zero		1


	//   ....[7]....
        /*03d4*/ 	.word	0x000004c0
        /*03d8*/ 	.word	0x000000ff
        /*03dc*/ 	.word	0x00034860
        /*03e0*/ 	.short	0x0100
        /*03e2*/ 	.byte	0x08
	.zero		1


	//   ....[8]....
        /*03e4*/ 	.word	0x000004d0
        /*03e8*/ 	.word	0x000000ff
        /*03ec*/ 	.word	0x00034858
        /*03f0*/ 	.short	0x0100
        /*03f2*/ 	.byte	0x08
	.zero		1


	//   ....[9]....
        /*03f4*/ 	.word	0x000004e0
        /*03f8*/ 	.word	0x000000ff
        /*03fc*/ 	.word	0x00034868
        /*0400*/ 	.short	0x0100
        /*0402*/ 	.byte	0x08
	.zero		1


	//   ....[10]....
        /*0404*/ 	.word	0x000005d0
        /*0408*/ 	.word	0x000000ff
        /*040c*/ 	.word	0x00034870
        /*0410*/ 	.short	0x0100
        /*0412*/ 	.byte	0x06
	.zero		1


	//   ....[11]....
        /*0414*/ 	.word	0x000005e0
        /*0418*/ 	.word	0x000000ff
        /*041c*/ 	.word	0x00034880
        /*0420*/ 	.short	0x0100
        /*0422*/ 	.byte	0x06
	.zero		1


	//   ....[12]....
        /*0424*/ 	.word	0x000005f0
        /*0428*/ 	.word	0x000000ff
        /*042c*/ 	.word	0x00034878
        /*0430*/ 	.short	0x0100
        /*0432*/ 	.byte	0x06
	.zero		1


	//   ....[13]....
        /*0434*/ 	.word	0x00000600
        /*0438*/ 	.word	0x000000ff
        /*043c*/ 	.word	0x00034888
        /*0440*/ 	.short	0x0100
        /*0442*/ 	.byte	0x06
	.zero		1


	//   ....[14]....
        /*0444*/ 	.word	0x00000730
        /*0448*/ 	.word	0x000000ff
        /*044c*/ 	.word	0x00034890
        /*0450*/ 	.short	0x0100
        /*0452*/ 	.byte	0x08
	.zero		1


	//   ....[15]....
        /*0454*/ 	.word	0x00000740
        /*0458*/ 	.word	0x000000ff
        /*045c*/ 	.word	0x000348a0
        /*0460*/ 	.short	0x0100
        /*0462*/ 	.byte	0x08
	.zero		1


	//   ....[16]....
        /*0464*/ 	.word	0x00000750
        /*0468*/ 	.word	0x000000ff
        /*046c*/ 	.word	0x00034898
        /*0470*/ 	.short	0x0100
        /*0472*/ 	.byte	0x08
	.zero		1


	//   ....[17]....
        /*0474*/ 	.word	0x00000760
        /*0478*/ 	.word	0x000000ff
        /*047c*/ 	.word	0x000348a8
        /*0480*/ 	.short	0x0100
        /*0482*/ 	.byte	0x08
	.zero		1


	//   ....[18]....
        /*0484*/ 	.word	0x00000890
        /*0488*/ 	.word	0x000000ff
        /*048c*/ 	.word	0x000348b0
        /*0490*/ 	.short	0x0100
        /*0492*/ 	.byte	0x08
	.zero		1


	//   ....[19]....
        /*0494*/ 	.word	0x000008a0
        /*0498*/ 	.word	0x000000ff
        /*049c*/ 	.word	0x000348c0
        /*04a0*/ 	.short	0x0100
        /*04a2*/ 	.byte	0x08
	.zero		1


	//   ....[20]....
        /*04a4*/ 	.word	0x000008b0
        /*04a8*/ 	.word	0x000000ff
        /*04ac*/ 	.word	0x000348b8
        /*04b0*/ 	.short	0x0100
        /*04b2*/ 	.byte	0x08
	.zero		1


	//   ....[21]....
        /*04b4*/ 	.word	0x000008c0
        /*04b8*/ 	.word	0x000000ff
        /*04bc*/ 	.word	0x000348c8
        /*04c0*/ 	.short	0x0100
        /*04c2*/ 	.byte	0x08
	.zero		1


	//   ....[22]....
        /*04c4*/ 	.word	0x00001340
        /*04c8*/ 	.word	0x000000ff
        /*04cc*/ 	.word	0x00034800
        /*04d0*/ 	.short	0x010a
        /*04d2*/ 	.byte	0x24
	.zero		1


	//   ....[23]....
        /*04d4*/ 	.word	0x000013a0
        /*04d8*/ 	.word	0x000000ff
        /*04dc*/ 	.word	0x00034830
        /*04e0*/ 	.short	0x010a
        /*04e2*/ 	.byte	0x24
	.zero		1


	//   ....[24]....
        /*04e4*/ 	.word	0x00001430
        /*04e8*/ 	.word	0x000000ff
        /*04ec*/ 	.word	0x00034830
        /*04f0*/ 	.short	0x010a
        /*04f2*/ 	.byte	0x24
	.zero		1


	//   ....[25]....
        /*04f4*/ 	.word	0x00003a20
        /*04f8*/ 	.word	0x00000003
        /*04fc*/ 	.word	0x00000000
        /*0500*/ 	.short	0x0101
        /*0502*/ 	.byte	0x3f
	.zero		1


	//   ....[26]....
        /*0504*/ 	.word	0x00004450
        /*0508*/ 	.word	0x000000ff
        /*050c*/ 	.word	0x00034830
        /*0510*/ 	.short	0x010a
        /*0512*/ 	.byte	0x3d
	.zero		1


	//   ....[27]....
        /*0514*/ 	.word	0x00004490
        /*0518*/ 	.word	0x000000ff
        /*051c*/ 	.word	0x00034830
        /*0520*/ 	.short	0x010a
        /*0522*/ 	.byte	0x3d
	.zero		1


	//   ....[28]....
        /*0524*/ 	.word	0x00004cd0
        /*0528*/ 	.word	0x000000ff
        /*052c*/ 	.word	0x00034850
        /*0530*/ 	.short	0x010a
        /*0532*/ 	.byte	0x07
	.zero		1


	//   ....[29]....
        /*0534*/ 	.word	0x00004d10
        /*0538*/ 	.word	0x000000ff
        /*053c*/ 	.word	0x00034850
        /*0540*/ 	.short	0x010a
        /*0542*/ 	.byte	0x07
	.zero		1


	//   ....[30]....
        /*0544*/ 	.word	0x00006e10
        /*0548*/ 	.word	0x0000000c
        /*054c*/ 	.word	0x00000000
        /*0550*/ 	.short	0x0101
        /*0552*/ 	.byte	0x3f
	.zero		1


	//   ....[31]....
        /*0554*/ 	.word	0x00006e50
        /*0558*/ 	.word	0x00000029
        /*055c*/ 	.word	0x00000000
        /*0560*/ 	.short	0x0101
        /*0562*/ 	.byte	0x3f
	.zero		1


	//   ....[32]....
        /*0564*/ 	.word	0x00007640
        /*0568*/ 	.word	0x000000ff
        /*056c*/ 	.word	0x00034830
        /*0570*/ 	.short	0x010a
        /*0572*/ 	.byte	0x28
	.zero		1


	//   ....[33]....
        /*0574*/ 	.word	0x00007680
        /*0578*/ 	.word	0x000000ff
        /*057c*/ 	.word	0x00034830
        /*0580*/ 	.short	0x010a
        /*0582*/ 	.byte	0x28
	.zero		1


	//   ....[34]....
        /*0584*/ 	.word	0x00007ec0
        /*0588*/ 	.word	0x000000ff
        /*058c*/ 	.word	0x00034850
        /*0590*/ 	.short	0x010a
        /*0592*/ 	.byte	0x07
	.zero		1


	//   ....[35]....
        /*0594*/ 	.word	0x00007f00
        /*0598*/ 	.word	0x000000ff
        /*059c*/ 	.word	0x00034850
        /*05a0*/ 	.short	0x010a
        /*05a2*/ 	.byte	0x07
	.zero		1


	//   ....[36]....
        /*05a4*/ 	.word	0x00009b00
        /*05a8*/ 	.word	0x00000015
        /*05ac*/ 	.word	0x00000000
        /*05b0*/ 	.short	0x0101
        /*05b2*/ 	.byte	0x3f
	.zero		1


	//   ....[37]....
        /*05b4*/ 	.word	0x00009b80
        /*05b8*/ 	.word	0x00000015
        /*05bc*/ 	.word	0x00000000
        /*05c0*/ 	.short	0x0101
        /*05c2*/ 	.byte	0x3f
	.zero		1


	//   ....[38]....
        /*05c4*/ 	.word	0x0000a250
        /*05c8*/ 	.word	0x000000ff
        /*05cc*/ 	.word	0x00034850
        /*05d0*/ 	.short	0x010a
        /*05d2*/ 	.byte	0x05
	.zero		1


	//   ....[39]....
        /*05d4*/ 	.word	0x0000a290
        /*05d8*/ 	.word	0x000000ff
        /*05dc*/ 	.word	0x00034850
        /*05e0*/ 	.short	0x010a
        /*05e2*/ 	.byte	0x05
	.zero		1


	//   ....[40]....
        /*05e4*/ 	.word	0x0000a750
        /*05e8*/ 	.word	0x00000009
        /*05ec*/ 	.word	0x00000000
        /*05f0*/ 	.short	0x0101
        /*05f2*/ 	.byte	0x3f
	.zero		1


	//   ....[41]....
        /*05f4*/ 	.word	0x0000b3c0
        /*05f8*/ 	.word	0x000000ff
        /*05fc*/ 	.word	0x00000000
        /*0600*/ 	.short	0x0101
        /*0602*/ 	.byte	0x04
	.zero		1


	//   ....[42]....
        /*0604*/ 	.word	0x0000d140
        /*0608*/ 	.word	0x000000ff
        /*060c*/ 	.word	0x00034840
        /*0610*/ 	.short	0x010a
        /*0612*/ 	.byte	0x26
	.zero		1


	//   ....[43]....
        /*0614*/ 	.word	0x0000def0
        /*0618*/ 	.word	0x000000ff
        /*061c*/ 	.word	0x00034800
        /*0620*/ 	.short	0x0107
        /*0622*/ 	.byte	0x26
	.zero		1


	//   ....[44]....
        /*0624*/ 	.word	0x0000df60
        /*0628*/ 	.word	0x000000ff
        /*062c*/ 	.word	0x00034800
        /*0630*/ 	.short	0x0101
        /*0632*/ 	.byte	0x26
	.zero		1


	//   ....[45]....
        /*0634*/ 	.word	0x0000df80
        /*0638*/ 	.word	0x000000ff
        /*063c*/ 	.word	0x00034820
        /*0640*/ 	.short	0x010a
        /*0642*/ 	.byte	0x26
	.zero		1


	//   ....[46]....
        /*0644*/ 	.word	0x0000e360
        /*0648*/ 	.word	0x000000ff
        /*064c*/ 	.word	0x00034848
        /*0650*/ 	.short	0x010a
        /*0652*/ 	.byte	0x26
	.zero		1


	//   ....[47]....
        /*0654*/ 	.word	0x0000e700
        /*0658*/ 	.word	0x000000ff
        /*065c*/ 	.word	0x00034860
        /*0660*/ 	.short	0x010a
        /*0662*/ 	.byte	0x26
	.zero		1


	//   ....[48]....
        /*0664*/ 	.word	0x0000ec00
        /*0668*/ 	.word	0x000000ff
        /*066c*/ 	.word	0x00034840
        /*0670*/ 	.short	0x010a
        /*0672*/ 	.byte	0x26
	.zero		1


	//   ....[49]....
        /*0674*/ 	.word	0x0000efb0
        /*0678*/ 	.word	0x000000ff
        /*067c*/ 	.word	0x00034868
        /*0680*/ 	.short	0x010a
        /*0682*/ 	.byte	0x26
	.zero		1


	//   ....[50]....
        /*0684*/ 	.word	0x0000f500
        /*0688*/ 	.word	0x000000ff
        /*068c*/ 	.word	0x00034848
        /*0690*/ 	.short	0x010a
        /*0692*/ 	.byte	0x26
	.zero		1


	//   ....[51]....
        /*0694*/ 	.word	0x0000f890
        /*0698*/ 	.word	0x000000ff
        /*069c*/ 	.word	0x00034860
        /*06a0*/ 	.short	0x010a
        /*06a2*/ 	.byte	0x26
	.zero		1


	//   ....[52]....
        /*06a4*/ 	.word	0x0000fc30
        /*06a8*/ 	.word	0x00000003
        /*06ac*/ 	.word	0x00034860
        /*06b0*/ 	.short	0x010a
        /*06b2*/ 	.byte	0x3f
	.zero		1


	//   ....[53]....
        /*06b4*/ 	.word	0x0000ffc0
        /*06b8*/ 	.word	0x00000002
        /*06bc*/ 	.word	0x00034820
        /*06c0*/ 	.short	0x010a
        /*06c2*/ 	.byte	0x3f
	.zero		1


	//   ....[54]....
        /*06c4*/ 	.word	0x00010140
        /*06c8*/ 	.word	0x00000006
        /*06cc*/ 	.word	0x00000000
        /*06d0*/ 	.short	0x010a
        /*06d2*/ 	.byte	0x3f
	.zero		1


	//   ....[55]....
        /*06d4*/ 	.word	0x000101b0
        /*06d8*/ 	.word	0x00000003
        /*06dc*/ 	.word	0x00000000
        /*06e0*/ 	.short	0x010a
        /*06e2*/ 	.byte	0x3f
	.zero		1


	//   ....[56]....
        /*06e4*/ 	.word	0x00010210
        /*06e8*/ 	.word	0x00000000
        /*06ec*/ 	.word	0x00000000
        /*06f0*/ 	.short	0x010a
        /*06f2*/ 	.byte	0x3f
	.zero		1


	//   ....[57]....
        /*06f4*/ 	.word	0x00010240
        /*06f8*/ 	.word	0x00000003
        /*06fc*/ 	.word	0x00000000
        /*0700*/ 	.short	0x010a
        /*0702*/ 	.byte	0x3f
	.zero		1


	//   ....[58]....
        /*0704*/ 	.word	0x000102b0
        /*0708*/ 	.word	0x00000003
        /*070c*/ 	.word	0x00034800
        /*0710*/ 	.short	0x010a
        /*0712*/ 	.byte	0x3f
	.zero		1


	//   ....[59]....
        /*0714*/ 	.word	0x00010310
        /*0718*/ 	.word	0x00000003
        /*071c*/ 	.word	0x00034830
        /*0720*/ 	.short	0x010a
        /*0722*/ 	.byte	0x3f
	.zero		1


	//   ....[60]....
        /*0724*/ 	.word	0x00010370
        /*0728*/ 	.word	0x0000000b
        /*072c*/ 	.word	0x00034830
        /*0730*/ 	.short	0x010a
        /*0732*/ 	.byte	0x3f
	.zero		1


	//   ....[61]....
        /*0734*/ 	.word	0x000103d0
        /*0738*/ 	.word	0x0000000b
        /*073c*/ 	.word	0x00034850
        /*0740*/ 	.short	0x010a
        /*0742*/ 	.byte	0x3f
	.zero		1


	//   ....[62]....
        /*0744*/ 	.word	0x00010430
        /*0748*/ 	.word	0x0000000b
        /*074c*/ 	.word	0x00034830
        /*0750*/ 	.short	0x010a
        /*0752*/ 	.byte	0x3f
	.zero		1


	//   ....[63]....
        /*0754*/ 	.word	0x00010490
        /*0758*/ 	.word	0x00000009
        /*075c*/ 	.word	0x00034850
        /*0760*/ 	.short	0x010a
        /*0762*/ 	.byte	0x3f
	.zero		1


	//   ....[64]....
        /*0764*/ 	.word	0x000104f0
        /*0768*/ 	.word	0x00000000
        /*076c*/ 	.word	0x00034850
        /*0770*/ 	.short	0x010a
        /*0772*/ 	.byte	0x3f
	.zero		1


	//   ....[65]....
        /*0774*/ 	.word	0x00010650
        /*0778*/ 	.word	0x00000003
        /*077c*/ 	.word	0x00034840
        /*0780*/ 	.short	0x010a
        /*0782*/ 	.byte	0x3f
	.zero		1


	//   ....[66]....
        /*0784*/ 	.word	0x00011190
        /*0788*/ 	.word	0x00000003
        /*078c*/ 	.word	0x00034820
        /*0790*/ 	.short	0x010a
        /*0792*/ 	.byte	0x3f
	.zero		1


	//   ....[67]....
        /*0794*/ 	.word	0x000111f0
        /*0798*/ 	.word	0x00000003
        /*079c*/ 	.word	0x00034848
        /*07a0*/ 	.short	0x010a
        /*07a2*/ 	.byte	0x3f
	.zero		1


	//   ....[68]....
        /*07a4*/ 	.word	0x00011250
        /*07a8*/ 	.word	0x00000003
        /*07ac*/ 	.word	0x00034860
        /*07b0*/ 	.short	0x010a
        /*07b2*/ 	.byte	0x3f
	.zero		1


	//   ....[69]....
        /*07b4*/ 	.word	0x000112b0
        /*07b8*/ 	.word	0x00000003
        /*07bc*/ 	.word	0x00034840
        /*07c0*/ 	.short	0x010a
        /*07c2*/ 	.byte	0x3f
	.zero		1


	//   ....[70]....
        /*07c4*/ 	.word	0x00011310
        /*07c8*/ 	.word	0x00000003
        /*07cc*/ 	.word	0x00034868
        /*07d0*/ 	.short	0x010a
        /*07d2*/ 	.byte	0x3f
	.zero		1


	//   ....[71]....
        /*07d4*/ 	.word	0x00011370
        /*07d8*/ 	.word	0x00000003
        /*07dc*/ 	.word	0x00034848
        /*07e0*/ 	.short	0x010a
        /*07e2*/ 	.byte	0x3f
	.zero		1


	//   ....[72]....
        /*07e4*/ 	.word	0x000113d0
        /*07e8*/ 	.word	0x00000003
        /*07ec*/ 	.word	0x00034860
        /*07f0*/ 	.short	0x010a
        /*07f2*/ 	.byte	0x3f
	.zero		1


	//   ....[73]....
        /*07f4*/ 	.word	0x00011420
        /*07f8*/ 	.word	0x00000003
        /*07fc*/ 	.word	0x00034860
        /*0800*/ 	.short	0x010a
        /*0802*/ 	.byte	0x3f
	.zero		1


	//   ....[74]....
        /*0804*/ 	.word	0x00011470
        /*0808*/ 	.word	0x00000002
        /*080c*/ 	.word	0x00034820
        /*0810*/ 	.short	0x010a
        /*0812*/ 	.byte	0x3f
	.zero		1


	//   ....[75]....
        /*0814*/ 	.word	0x00011610
        /*0818*/ 	.word	0x00000006
        /*081c*/ 	.word	0x00000000
        /*0820*/ 	.short	0x010a
        /*0822*/ 	.byte	0x3f
	.zero		1


	//   ....[76]....
        /*0824*/ 	.word	0x00011660
        /*0828*/ 	.word	0x00000003
        /*082c*/ 	.word	0x00000000
        /*0830*/ 	.short	0x010a
        /*0832*/ 	.byte	0x3f
	.zero		1


	//   ....[77]....
        /*0834*/ 	.word	0x000116b0
        /*0838*/ 	.word	0x00000000
        /*083c*/ 	.word	0x00000000
        /*0840*/ 	.short	0x010a
        /*0842*/ 	.byte	0x3f
	.zero		1


	//----- nvinfo : EIATTR_NUM_MBARRIERS
	.align		4
.L_271:
        /*0844*/ 	.byte	0x03, 0x38
        /*0846*/ 	.short	0x0016


	//----- nvinfo : EIATTR_EXIT_INSTR_OFFSETS
	.align		4
        /*0848*/ 	.byte	0x04, 0x1c
        /*084a*/ 	.short	(.L_273 - .L_272)


	//   ....[0]....
.L_272:
        /*084c*/ 	.word	0x00010290


	//----- nvinfo : EIATTR_MAX_THREADS
	.align		4
.L_273:
        /*0850*/ 	.byte	0x04, 0x05
        /*0852*/ 	.short	(.L_275 - .L_274)
.L_274:
        /*0854*/ 	.word	0x00000180
        /*0858*/ 	.word	0x00000001
        /*085c*/ 	.word	0x00000001


	//----- nvinfo : EIATTR_CRS_STACK_SIZE
	.align		4
.L_275:
        /*0860*/ 	.byte	0x04, 0x1e
        /*0862*/ 	.short	(.L_277 - .L_276)
.L_276:
        /*0864*/ 	.word	0x00000000


	//----- nvinfo : EIATTR_CBANK_PARAM_SIZE
	.align		4
.L_277:
        /*0868*/ 	.byte	0x03, 0x19
        /*086a*/ 	.short	0x0a70


	//----- nvinfo : EIATTR_PARAM_CBANK
	.align		4
        /*086c*/ 	.byte	0x04, 0x0a
        /*086e*/ 	.short	(.L_279 - .L_278)
	.align		4
.L_278:
        /*0870*/ 	.word	index@(.nv.constant0._ZN7cutlass13device_kernelIN5flash11enable_sm90INS1_16FlashAttnFwdSm90INS1_25CollectiveMainloopFwdSm90ILi2EN4cute5tupleIJNS5_1CILi1EEES8_S8_EEENS6_IJNS7_ILi128EEESA_NS7_ILi192EEEEEELi128ENS_10bfloat16_tEfNS_4arch4Sm90ELb1ELb0ELb1ELb0ELb0ELb0ELb0ELb1ELb1ELb1ELb1ELb0EEENS1_21CollectiveEpilogueFwdINS6_IJSA_SA_SA_EEES9_SD_SF_Li256ELb0ELb1ELb1ELb0EEENS1_19SingleTileSchedulerILb0ELb1ELb1ELi128EEEEEEEEEvNT_6ParamsE)
        /*0874*/ 	.short	0x0210
        /*0876*/ 	.short	0x0a70


	//----- nvinfo : EIATTR_SW_WAR
	.align		4
.L_279:
        /*0878*/ 	.byte	0x04, 0x36
        /*087a*/ 	.short	(.L_281 - .L_280)
.L_280:
        /*087c*/ 	.word	0x00000008
.L_281:


//--------------------- .nv.info._ZN7cutlass13device_kernelIN5flash11enable_sm90INS1_16FlashAttnFwdSm90INS1_25CollectiveMainloopFwdSm90ILi2EN4cute5tupleIJNS5_1CILi1EEES8_S8_EEENS6_IJNS7_ILi128EEESA_NS7_ILi192EEEEEELi128ENS_10bfloat16_tEfNS_4arch4Sm90ELb1ELb0ELb1ELb1ELb0ELb0ELb0ELb1ELb1ELb1ELb1ELb0EEENS1_21CollectiveEpilogueFwdINS6_IJSA_SA_SA_EEES9_SD_SF_Li256ELb1ELb1ELb1ELb0EEENS1_36VarlenDynamicPersistentTileSchedulerILi128ELi128ELi256ELi128ELb1ELb1ELb1ELb1ELb1ELb1EEEEEEEEEvNT_6ParamsE --------------------------
	.section	.nv.info._ZN7cutlass13device_kernelIN5flash11enable_sm90INS1_16FlashAttnFwdSm90INS1_25CollectiveMainloopFwdSm90ILi2EN4cute5tupleIJNS5_1CILi1EEES8_S8_EEENS6_IJNS7_ILi128EEESA_NS7_ILi192EEEEEELi128ENS_10bfloat16_tEfNS_4arch4Sm90ELb1ELb0ELb1ELb1ELb0ELb0ELb0ELb1ELb1ELb1ELb1ELb0EEENS1_21CollectiveEpilogueFwdINS6_IJSA_SA_SA_EEES9_SD_SF_Li256ELb1ELb1ELb1ELb0EEENS1_36VarlenDynamicPersistentTileSchedulerILi128ELi128ELi256ELi128ELb1ELb1ELb1ELb1ELb1ELb1EEEEEEEEEvNT_6ParamsE,"",@"SHT_CUDA_INFO"
	.sectionflags	@""
	.align	4


	//----- nvinfo : EIATTR_CUDA_API_VERSION
	.align		4
        /*0000*/ 	.byte	0x04, 0x37
        /*0002*/ 	.short	(.L_283 - .L_282)
.L_282:
        /*0004*/ 	.word	0x00000082


	//----- nvinfo : EIATTR_KPARAM_INFO
	.align		4
.L_283:
        /*0008*/ 	.byte	0x04, 0x17
        /*000a*/ 	.short	(.L_285 - .L_284)
.L_284:
        /*000c*/ 	.word	0x00000000
        /*0010*/ 	.short	0x0000
        /*0012*/ 	.short	0x0070
        /*0014*/ 	.byte	0x00, 0xf0, 0x01, 0x2a


	//----- nvinfo : EIATTR_SPARSE_MMA_MASK
	.align		4
.L_285:
        /*0018*/ 	.byte	0x03, 0x50
        /*001a*/ 	.short	0x0000


	//----- nvinfo : EIATTR_MAXREG_COUNT
	.align		4
        /*001c*/ 	.byte	0x03, 0x1b
        /*001e*/ 	.short	0x00a8


	//----- nvinfo : EIATTR_NUM_BARRIERS
	.align		4
        /*0020*/ 	.byte	0x02, 0x4c
        /*0022*/ 	.byte	0x09
	.zero		1


	//----- nvinfo : EIATTR_EXTERNS
	.align		4
        /*0024*/ 	.byte	0x04, 0x0f
        /*0026*/ 	.short	(.L_287 - .L_286)


	//   ....[0]....
	.align		4
.L_286:
        /*0028*/ 	.word	index@(__assertfail)


	//----- nvinfo : EIATTR_ANNOTATIONS
	.align		4
.L_287:
        /*002c*/ 	.byte	0x04, 0x55
        /*002e*/ 	.short	(.L_289 - .L_288)


	//   ....[0]....
.L_288:
        /* <DEDUP_REMOVED lines=73> */


	//----- nvinfo : EIATTR_MERCURY_ISA_VERSION
	.align		4
.L_289:
        /*04a8*/ 	.byte	0x03, 0x5f
        /*04aa*/ 	.short	0x0101


	//----- nvinfo : EIATTR_UNUSED_LOAD_BYTE_OFFSET
	.align		4
        /*04ac*/ 	.byte	0x04, 0x44
        /*04ae*/ 	.short	(.L_291 - .L_290)


	//   ....[0]....
.L_290:
        /*04b0*/ 	.word	0x000009f0
        /*04b4*/ 	.word	0x0000fff0


	//   ....[1]....
        /*04b8*/ 	.word	0x0000b180
        /*04bc*/ 	.word	0x0000fff0


	//----- nvinfo : EIATTR_INT_WARP_WIDE_INSTR_OFFSETS
	.align		4
.L_291:
        /*04c0*/ 	.byte	0x04, 0x31
        /*04c2*/ 	.short	(.L_293 - .L_292)


	//   ....[0]....
.L_292:
        /*04c4*/ 	.word	0x00000120


	//   ....[1]....
        /*04c8*/ 	.word	0x00000160


	//   ....[2]....
        /*04cc*/ 	.word	0x00000220


	//   ....[3]....
        /*04d0*/ 	.word	0x0000f960


	//   ....[4]....
        /*04d4*/ 	.word	0x0000f9f0


	//   ....[5]....
        /*04d8*/ 	.word	0x00013470


	//   ....[6]....
        /*04dc*/ 	.word	0x000134d0


	//----- nvinfo : EIATTR_COOP_GROUP_MASK_REGIDS
	.align		4
.L_293:
        /*04e0*/ 	.byte	0x04, 0x29
        /*04e2*/ 	.short	(.L_295 - .L_294)


	//   ....[0]....
.L_294:
        /*04e4*/ 	.word	0xffffffff


	//   ....[1]....
        /*04e8*/ 	.word	0xffffffff


	//   ....[2]....
        /*04ec*/ 	.word	0xffffffff


	//   ....[3]....
        /*04f0*/ 	.word	0xffffffff


	//   ....[4]....
        /*04f4*/ 	.word	0xffffffff


	//   ....[5]....
        /*04f8*/ 	.word	0xffffffff


	//   ....[6]....
        /*04fc*/ 	.word	0xffffffff


	//   ....[7]....
        /*0500*/ 	.word	0xffffffff


	//   ....[8]....
        /*0504*/ 	.word	0xffffffff


	//   ....[9]....
        /*0508*/ 	.word	0xffffffff


	//   ....[10]....
        /*050c*/ 	.word	0xffffffff


	//   ....[11]....
        /*0510*/ 	.word	0xffffffff


	//   ....[12]....
        /*0514*/ 	.word	0xffffffff


	//   ....[13]....
        /*0518*/ 	.word	0xffffffff


	//   ....[14]....
        /*051c*/ 	.word	0xffffffff


	//   ....[15]....
        /*0520*/ 	.word	0xffffffff


	//   ....[16]....
        /*0524*/ 	.word	0xffffffff


	//   ....[17]....
        /*0528*/ 	.word	0xffffffff


	//   ....[18]....
        /*052c*/ 	.word	0xffffffff


	//   ....[19]....
        /*0530*/ 	.word	0xffffffff


	//   ....[20]....
        /*0534*/ 	.word	0xffffffff


	//   ....[21]....
        /*0538*/ 	.word	0xffffffff


	//   ....[22]....
        /*053c*/ 	.word	0xffffffff


	//   ....[23]....
        /*0540*/ 	.word	0xffffffff


	//   ....[24]....
        /*0544*/ 	.word	0xffffffff


	//   ....[25]....
        /*0548*/ 	.word	0xffffffff


	//   ....[26]....
        /*054c*/ 	.word	0xffffffff


	//   ....[27]....
        /*0550*/ 	.word	0xffffffff


	//   ....[28]....
        /*0554*/ 	.word	0xffffffff


	//   ....[29]....
        /*0558*/ 	.word	0xffffffff


	//   ....[30]....
        /*055c*/ 	.word	0xffffffff


	//   ....[31]....
        /*0560*/ 	.word	0xffffffff


	//   ....[32]....
        /*0564*/ 	.word	0xffffffff


	//   ....[33]....
        /*0568*/ 	.word	0xffffffff


	//   ....[34]....
        /*056c*/ 	.word	0xffffffff


	//   ....[35]....
        /*0570*/ 	.word	0xffffffff


	//   ....[36]....
        /*0574*/ 	.word	0xffffffff


	//   ....[37]....
        /*0578*/ 	.word	0xffffffff


	//   ....[38]....
        /*057c*/ 	.word	0xffffffff


	//   ....[39]....
        /*0580*/ 	.word	0xffffffff


	//   ....[40]....
        /*0584*/ 	.word	0xffffffff


	//   ....[41]....
        /*0588*/ 	.word	0xffffffff


	//   ....[42]....
        /*058c*/ 	.word	0xffffffff


	//   ....[43]....
        /*0590*/ 	.word	0xffffffff


	//   ....[44]....
        /*0594*/ 	.word	0xffffffff


	//   ....[45]....
        /*0598*/ 	.word	0xffffffff


	//   ....[46]....
        /*059c*/ 	.word	0xffffffff


	//   ....[47]....
        /*05a0*/ 	.word	0xffffffff


	//   ....[48]....
        /*05a4*/ 	.word	0xffffffff


	//   ....[49]....
        /*05a8*/ 	.word	0xffffffff


	//   ....[50]....
        /*05ac*/ 	.word	0xffffffff


	//   ....[51]....
        /*05b0*/ 	.word	0xffffffff


	//   ....[52]....
        /*05b4*/ 	.word	0xffffffff


	//   ....[53]....
        /*05b8*/ 	.word	0xffffffff


	//   ....[54]....
        /*05bc*/ 	.word	0xffffffff


	//   ....[55]....
        /*05c0*/ 	.word	0xffffffff


	//   ....[56]....
        /*05c4*/ 	.word	0xffffffff


	//   ....[57]....
        /*05c8*/ 	.word	0xffffffff


	//   ....[58]....
        /*05cc*/ 	.word	0xffffffff


	//   ....[59]....
        /*05d0*/ 	.word	0xffffffff


	//   ....[60]....
        /*05d4*/ 	.word	0xffffffff


	//   ....[61]....
        /*05d8*/ 	.word	0xffffffff


	//   ....[62]....
        /*05dc*/ 	.word	0xffffffff


	//   ....[63]....
        /*05e0*/ 	.word	0xffffffff


	//   ....[64]....
        /*05e4*/ 	.word	0xffffffff


	//   ....[65]....
        /*05e8*/ 	.word	0xffffffff


	//   ....[66]....
        /*05ec*/ 	.word	0xffffffff


	//   ....[67]....
        /*05f0*/ 	.word	0xffffffff


	//   ....[68]....
        /*05f4*/ 	.word	0xffffffff


	//   ....[69]....
        /*05f8*/ 	.word	0xffffffff


	//   ....[70]....
        /*05fc*/ 	.word	0xffffffff


	//   ....[71]....
        /*0600*/ 	.word	0xffffffff


	//   ....[72]....
        /*0604*/ 	.word	0xffffffff


	//   ....[73]....
        /*0608*/ 	.word	0xffffffff


	//   ....[74]....
        /*060c*/ 	.word	0xffffffff


	//   ....[75]....
        /*0610*/ 	.word	0xffffffff


	//   ....[76]....
        /*0614*/ 	.word	0xffffffff


	//   ....[77]....
        /*0618*/ 	.word	0xffffffff


	//   ....[78]....
        /*061c*/ 	.word	0xffffffff


	//   ....[79]....
        /*0620*/ 	.word	0xffffffff


	//   ....[80]....
        /*0624*/ 	.word	0xffffffff


	//   ....[81]....
        /*0628*/ 	.word	0xffffffff


	//   ....[82]....
        /*062c*/ 	.word	0xffffffff


	//   ....[83]....
        /*0630*/ 	.word	0xffffffff


	//   ....[84]....
        /*0634*/ 	.word	0xffffffff


	//   ....[85]....
        /*0638*/ 	.word	0xffffffff


	//   ....[86]....
        /*063c*/ 	.word	0xffffffff


	//   ....[87]....
        /*0640*/ 	.word	0xffffffff


	//   ....[88]....
        /*0644*/ 	.word	0xffffffff


	//   ....[89]....
        /*0648*/ 	.word	0xffffffff


	//   ....[90]....
        /*064c*/ 	.word	0xffffffff


	//   ....[91]....
        /*0650*/ 	.word	0xffffffff


	//   ....[92]....
        /*0654*/ 	.word	0xffffffff


	//   ....[93]....
        /*0658*/ 	.word	0xffffffff


	//   ....[94]....
        /*065c*/ 	.word	0xffffffff


	//   ....[95]....
        /*0660*/ 	.word	0xffffffff


	//   ....[96]....
        /*0664*/ 	.word	0xffffffff


	//   ....[97]....
        /*0668*/ 	.word	0xffffffff


	//   ....[98]....
        /*066c*/ 	.word	0xffffffff


	//   ....[99]....
        /*0670*/ 	.word	0xffffffff


	//   ....[100]....
        /*0674*/ 	.word	0xffffffff


	//   ....[101]....
        /*0678*/ 	.word	0xffffffff


	//   ....[102]....
        /*067c*/ 	.word	0xffffffff


	//   ....[103]....
        /*0680*/ 	.word	0xffffffff


	//   ....[104]....
        /*0684*/ 	.word	0xffffffff


	//   ....[105]....
        /*0688*/ 	.word	0x0500000f


	//   ....[106]....
        /*068c*/ 	.word	0x0500000f


	//   ....[107]....
        /*0690*/ 	.word	0x0500000f


	//   ....[108]....
        /*0694*/ 	.word	0x0500000f


	//   ....[109]....
        /*0698*/ 	.word	0x0500000f


	//   ....[110]....
        /*069c*/ 	.word	0x0500000f


	//   ....[111]....
        /*06a0*/ 	.word	0x0500000f


	//   ....[112]....
        /*06a4*/ 	.word	0x0500000f


	//   ....[113]....
        /*06a8*/ 	.word	0x0500000f


	//   ....[114]....
        /*06ac*/ 	.word	0x0500000f


	//   ....[115]....
        /*06b0*/ 	.word	0x0500000f


	//   ....[116]....
        /*06b4*/ 	.word	0x0500000f


	//   ....[117]....
        /*06b8*/ 	.word	0x0500000f


	//   ....[118]....
        /*06bc*/ 	.word	0x0500000f


	//   ....[119]....
        /*06c0*/ 	.word	0x0500000f


	//   ....[120]....
        /*06c4*/ 	.word	0x0500000f


	//   ....[121]....
        /*06c8*/ 	.word	0x0500000f


	//   ....[122]....
        /*06cc*/ 	.word	0x0500000f


	//   ....[123]....
        /*06d0*/ 	.word	0x0500000f


	//   ....[124]....
        /*06d4*/ 	.word	0x0500000f


	//   ....[125]....
        /*06d8*/ 	.word	0x0500000f


	//   ....[126]....
        /*06dc*/ 	.word	0x0500000f


	//   ....[127]....
        /*06e0*/ 	.word	0x0500000f


	//   ....[128]....
        /*06e4*/ 	.word	0x0500000f


	//   ....[129]....
        /*06e8*/ 	.word	0x0500000f


	//   ....[130]....
        /*06ec*/ 	.word	0x0500000f


	//   ....[131]....
        /*06f0*/ 	.word	0x0500000f


	//   ....[132]....
        /*06f4*/ 	.word	0x0500000f


	//   ....[133]....
        /*06f8*/ 	.word	0x0500000f


	//   ....[134]....
        /*06fc*/ 	.word	0x0500000f


	//   ....[135]....
        /*0700*/ 	.word	0x0500000f


	//   ....[136]....
        /*0704*/ 	.word	0x0500000f


	//   ....[137]....
        /*0708*/ 	.word	0x0500000f


	//   ....[138]....
        /*070c*/ 	.word	0x0500000f


	//   ....[139]....
        /*0710*/ 	.word	0x0500000f


	//   ....[140]....
        /*0714*/ 	.word	0x0500000f


	//----- nvinfo : EIATTR_COOP_GROUP_INSTR_OFFSETS
	.align		4
.L_295:
        /*0718*/ 	.byte	0x04, 0x28
        /*071a*/ 	.short	(.L_297 - .L_296)


	//   ....[0]....
.L_296:
        /*071c*/ 	.word	0x00000060


	//   ....[1]....
        /*0720*/ 	.word	0x00000130


	//   ....[2]....
        /*0724*/ 	.word	0x00000230


	//   ....[3]....
        /*0728*/ 	.word	0x000003a0


	//   ....[4]....
        /*072c*/ 	.word	0x00000500


	//   ....[5]....
        /*0730*/ 	.word	0x00000620


	//   ....[6]....
        /*0734*/ 	.word	0x00000780


	//   ....[7]....
        /*0738*/ 	.word	0x00001900


	//   ....[8]....
        /*073c*/ 	.word	0x00002510


	//   ....[9]....
        /*0740*/ 	.word	0x000026e0


	//   ....[10]....
        /*0744*/ 	.word	0x00003040


	//   ....[11]....
        /*0748*/ 	.word	0x000030c0


	//   ....[12]....
        /*074c*/ 	.word	0x00003b20


	//   ....[13]....
        /*0750*/ 	.word	0x00003b80


	//   ....[14]....
        /*0754*/ 	.word	0x00005a50


	//   ....[15]....
        /*0758*/ 	.word	0x00006270


	//   ....[16]....
        /*075c*/ 	.word	0x00006400


	//   ....[17]....
        /*0760*/ 	.word	0x00006500


	//   ....[18]....
        /*0764*/ 	.word	0x00006d90


	//   ....[19]....
        /*0768*/ 	.word	0x00006e00


	//   ....[20]....
        /*076c*/ 	.word	0x00009140


	//   ....[21]....
        /*0770*/ 	.word	0x00009170


	//   ....[22]....
        /*0774*/ 	.word	0x00009520


	//   ....[23]....
        /*0778*/ 	.word	0x000095a0


	//   ....[24]....
        /*077c*/ 	.word	0x0000a850


	//   ....[25]....
        /*0780*/ 	.word	0x0000a880


	//   ....[26]....
        /*0784*/ 	.word	0x0000a970


	//   ....[27]....
        /*0788*/ 	.word	0x0000a990


	//   ....[28]....
        /*078c*/ 	.word	0x0000bc00


	//   ....[29]....
        /*0790*/ 	.word	0x0000bc40


	//   ....[30]....
        /*0794*/ 	.word	0x0000bc60


	//   ....[31]....
        /*0798*/ 	.word	0x0000bc90


	//   ....[32]....
        /*079c*/ 	.word	0x0000c2f0


	//   ....[33]....
        /*07a0*/ 	.word	0x0000c330


	//   ....[34]....
        /*07a4*/ 	.word	0x0000c400


	//   ....[35]....
        /*07a8*/ 	.word	0x0000c420


	//   ....[36]....
        /*07ac*/ 	.word	0x0000c4e0


	//   ....[37]....
        /*07b0*/ 	.word	0x0000c500


	//   ....[38]....
        /*07b4*/ 	.word	0x0000c5d0


	//   ....[39]....
        /*07b8*/ 	.word	0x0000c5f0


	//   ....[40]....
        /*07bc*/ 	.word	0x0000c980


	//   ....[41]....
        /*07c0*/ 	.word	0x0000c990


	//   ....[42]....
        /*07c4*/ 	.word	0x0000cdd0


	//   ....[43]....
        /*07c8*/ 	.word	0x0000cde0


	//   ....[44]....
        /*07cc*/ 	.word	0x0000da10


	//   ....[45]....
        /*07d0*/ 	.word	0x0000da20


	//   ....[46]....
        /*07d4*/ 	.word	0x0000dae0


	//   ....[47]....
        /*07d8*/ 	.word	0x0000db00


	//   ....[48]....
        /*07dc*/ 	.word	0x0000dbc0


	//   ....[49]....
        /*07e0*/ 	.word	0x0000dbe0


	//   ....[50]....
        /*07e4*/ 	.word	0x0000dcb0


	//   ....[51]....
        /*07e8*/ 	.word	0x0000dcd0


	//   ....[52]....
        /*07ec*/ 	.word	0x0000de10


	//   ....[53]....
        /*07f0*/ 	.word	0x0000e040


	//   ....[54]....
        /*07f4*/ 	.word	0x0000e070


	//   ....[55]....
        /*07f8*/ 	.word	0x0000e0a0


	//   ....[56]....
        /*07fc*/ 	.word	0x0000e0d0


	//   ....[57]....
        /*0800*/ 	.word	0x0000e100


	//   ....[58]....
        /*0804*/ 	.word	0x0000e130


	//   ....[59]....
        /*0808*/ 	.word	0x0000e2d0


	//   ....[60]....
        /*080c*/ 	.word	0x0000e300


	//   ....[61]....
        /*0810*/ 	.word	0x0000e330


	//   ....[62]....
        /*0814*/ 	.word	0x0000e360


	//   ....[63]....
        /*0818*/ 	.word	0x0000e390


	//   ....[64]....
        /*081c*/ 	.word	0x0000e3c0


	//   ....[65]....
        /*0820*/ 	.word	0x0000e460


	//   ....[66]....
        /*0824*/ 	.word	0x0000e490


	//   ....[67]....
        /*0828*/ 	.word	0x0000e4a0


	//   ....[68]....
        /*082c*/ 	.word	0x0000e4d0


	//   ....[69]....
        /*0830*/ 	.word	0x0000ff40


	//   ....[70]....
        /*0834*/ 	.word	0x00010b40


	//   ....[71]....
        /*0838*/ 	.word	0x00010b70


	//   ....[72]....
        /*083c*/ 	.word	0x00010b90


	//   ....[73]....
        /*0840*/ 	.word	0x00010bb0


	//   ....[74]....
        /*0844*/ 	.word	0x00010c90


	//   ....[75]....
        /*0848*/ 	.word	0x00010cf0


	//   ....[76]....
        /*084c*/ 	.word	0x00010d90


	//   ....[77]....
        /*0850*/ 	.word	0x00010da0


	//   ....[78]....
        /*0854*/ 	.word	0x00010e40


	//   ....[79]....
        /*0858*/ 	.word	0x00010e50


	//   ....[80]....
        /*085c*/ 	.word	0x00010ef0


	//   ....[81]....
        /*0860*/ 	.word	0x00010f00


	//   ....[82]....
        /*0864*/ 	.word	0x00010f80


	//   ....[83]....
        /*0868*/ 	.word	0x00010fb0


	//   ....[84]....
        /*086c*/ 	.word	0x00011000


	//   ....[85]....
        /*0870*/ 	.word	0x00011040


	//   ....[86]....
        /*0874*/ 	.word	0x00013ba0


	//   ....[87]....
        /*0878*/ 	.word	0x00013bd0


	//   ....[88]....
        /*087c*/ 	.word	0x00013c20


	//   ....[89]....
        /*0880*/ 	.word	0x00013c60


	//   ....[90]....
        /*0884*/ 	.word	0x00013c90


	//   ....[91]....
        /*0888*/ 	.word	0x00013cc0


	//   ....[92]....
        /*088c*/ 	.word	0x00013cf0


	//   ....[93]....
        /*0890*/ 	.word	0x00013d20


	//   ....[94]....
        /*0894*/ 	.word	0x00013ee0


	//   ....[95]....
        /*0898*/ 	.word	0x00013f10


	//   ....[96]....
        /*089c*/ 	.word	0x00013f40


	//   ....[97]....
        /*08a0*/ 	.word	0x00013f70


	//   ....[98]....
        /*08a4*/ 	.word	0x00013fa0


	//   ....[99]....
        /*08a8*/ 	.word	0x00013fd0


	//   ....[100]....
        /*08ac*/ 	.word	0x000140a0


	//   ....[101]....
        /*08b0*/ 	.word	0x000140c0


	//   ....[102]....
        /*08b4*/ 	.word	0x000140d0


	//   ....[103]....
        /*08b8*/ 	.word	0x00014150


	//   ....[104]....
        /*08bc*/ 	.word	0x00014c90


	//   ....[105]....
        /*08c0*/ 	.word	0x00015240


	//   ....[106]....
        /*08c4*/ 	.word	0x00015410


	//   ....[107]....
        /*08c8*/ 	.word	0x00015460


	//   ....[108]....
        /*08cc*/ 	.word	0x000154c0


	//   ....[109]....
        /*08d0*/ 	.word	0x000155a0


	//   ....[110]....
        /*08d4*/ 	.word	0x00015660


	//   ....[111]....
        /*08d8*/ 	.word	0x00015760


	//   ....[112]....
        /*08dc*/ 	.word	0x00015830


	//   ....[113]....
        /*08e0*/ 	.word	0x00015940


	//   ....[114]....
        /*08e4*/ 	.word	0x000159a0


	//   ....[115]....
        /*08e8*/ 	.word	0x00015ab0


	//   ....[116]....
        /*08ec*/ 	.word	0x00015b10


	//   ....[117]....
        /*08f0*/ 	.word	0x00015c20


	//   ....[118]....
        /*08f4*/ 	.word	0x00015c80


	//   ....[119]....
        /*08f8*/ 	.word	0x00015d70


	//   ....[120]....
        /*08fc*/ 	.word	0x00015df0


	//   ....[121]....
        /*0900*/ 	.word	0x00015ed0


	//   ....[122]....
        /*0904*/ 	.word	0x00016240


	//   ....[123]....
        /*0908*/ 	.word	0x000162e0


	//   ....[124]....
        /*090c*/ 	.word	0x00016470


	//   ....[125]....
        /*0910*/ 	.word	0x000164f0


	//   ....[126]....
        /*0914*/ 	.word	0x00016570


	//   ....[127]....
        /*0918*/ 	.word	0x000165f0


	//   ....[128]....
        /*091c*/ 	.word	0x00016670


	//   ....[129]....
        /*0920*/ 	.word	0x00016700


	//   ....[130]....
        /*0924*/ 	.word	0x000167a0


	//   ....[131]....
        /*0928*/ 	.word	0x00016850


	//   ....[132]....
        /*092c*/ 	.word	0x000168d0


	//   ....[133]....
        /*0930*/ 	.word	0x00016950


	//   ....[134]....
        /*0934*/ 	.word	0x000169d0


	//   ....[135]....
        /*0938*/ 	.word	0x00016a60


	//   ....[136]....
        /*093c*/ 	.word	0x00016ae0


	//   ....[137]....
        /*0940*/ 	.word	0x00016b90


	//   ....[138]....
        /*0944*/ 	.word	0x00016be0


	//   ....[139]....
        /*0948*/ 	.word	0x00016ca0


	//   ....[140]....
        /*094c*/ 	.word	0x00016dd0


	//----- nvinfo : EIATTR_REG_RECONFIG
	.align		4
.L_297:
        /*0950*/ 	.byte	0x01, 0x54
	.zero		2


	//----- nvinfo : EIATTR_SYSCALL_OFFSETS
	.align		4
        /*0954*/ 	.byte	0x04, 0x46
        /*0956*/ 	.short	(.L_299 - .L_298)


	//   ....[0]....
.L_298:
        /*0958*/ 	.word	0x00001ae0


	//   ....[1]....
        /*095c*/ 	.word	0x0000fb60


	//   ....[2]....
        /*0960*/ 	.word	0x0000fcb0


	//   ....[3]....
        /*0964*/ 	.word	0x0000fdb0


	//   ....[4]....
        /*0968*/ 	.word	0x000106e0


	//----- nvinfo : EIATTR_MBARRIER_INSTR_OFFSETS
	.align		4
.L_299:
        /*096c*/ 	.byte	0x04, 0x39
        /*096e*/ 	.short	(.L_301 - .L_300)


	//   ....[0]....
.L_300:
        /*0970*/ 	.word	0x00000250
        /*0974*/ 	.word	0x000000ff
        /*0978*/ 	.word	0x00034800
        /*097c*/ 	.short	0x0100
        /*097e*/ 	.byte	0x08
	.zero		1


	//   ....[1]....
        /*0980*/ 	.word	0x00000260
        /*0984*/ 	.word	0x000000ff
        /*0988*/ 	.word	0x00034820
        /*098c*/ 	.short	0x0100
        /*098e*/ 	.byte	0x08
	.zero		1


	//   ....[2]....
        /*0990*/ 	.word	0x00000350
        /*0994*/ 	.word	0x000000ff
        /*0998*/ 	.word	0x00034830
        /*099c*/ 	.short	0x0100
        /*099e*/ 	.byte	0x08
	.zero		1


	//   ....[3]....
        /*09a0*/ 	.word	0x00000360
        /*09a4*/ 	.word	0x000000ff
        /*09a8*/ 	.word	0x00034840
        /*09ac*/ 	.short	0x0100
        /*09ae*/ 	.byte	0x08
	.zero		1


	//   ....[4]....
        /*09b0*/ 	.word	0x00000370
        /*09b4*/ 	.word	0x000000ff
        /*09b8*/ 	.word	0x00034838
        /*09bc*/ 	.short	0x0100
        /*09be*/ 	.byte	0x08
	.zero		1


	//   ....[5]....
        /*09c0*/ 	.word	0x00000380
        /*09c4*/ 	.word	0x000000ff
        /*09c8*/ 	.word	0x00034848
        /*09cc*/ 	.short	0x0100
        /*09ce*/ 	.byte	0x08
	.zero		1


	//   ....[6]....
        /*09d0*/ 	.word	0x000004b0
        /*09d4*/ 	.word	0x000000ff
        /*09d8*/ 	.word	0x00034850
        /*09dc*/ 	.short	0x0100
        /*09de*/ 	.byte	0x08
	.zero		1


	//   ....[7]....
        /*09e0*/ 	.word	0x000004c0
        /*09e4*/ 	.word	0x000000ff
        /*09e8*/ 	.word	0x00034860
        /*09ec*/ 	.short	0x0100
        /*09ee*/ 	.byte	0x08
	.zero		1


	//   ....[8]....
        /*09f0*/ 	.word	0x000004d0
        /*09f4*/ 	.word	0x000000ff
        /*09f8*/ 	.word	0x00034858
        /*09fc*/ 	.short	0x0100
        /*09fe*/ 	.byte	0x08
	.zero		1


	//   ....[9]....
        /*0a00*/ 	.word	0x000004e0
        /*0a04*/ 	.word	0x000000ff
        /*0a08*/ 	.word	0x00034868
        /*0a0c*/ 	.short	0x0100
        /*0a0e*/ 	.byte	0x08
	.zero		1


	//   ....[10]....
        /*0a10*/ 	.word	0x000005d0
        /*0a14*/ 	.word	0x000000ff
        /*0a18*/ 	.word	0x00034870
        /*0a1c*/ 	.short	0x0100
        /*0a1e*/ 	.byte	0x06
	.zero		1


	//   ....[11]....
        /*0a20*/ 	.word	0x000005e0
        /*0a24*/ 	.word	0x000000ff
        /*0a28*/ 	.word	0x00034880
        /*0a2c*/ 	.short	0x0100
        /*0a2e*/ 	.byte	0x06
	.zero		1


	//   ....[12]....
        /*0a30*/ 	.word	0x000005f0
        /*0a34*/ 	.word	0x000000ff
        /*0a38*/ 	.word	0x00034878
        /*0a3c*/ 	.short	0x0100
        /*0a3e*/ 	.byte	0x06
	.zero		1


	//   ....[13]....
        /*0a40*/ 	.word	0x00000600
        /*0a44*/ 	.word	0x000000ff
        /*0a48*/ 	.word	0x00034888
        /*0a4c*/ 	.short	0x0100
        /*0a4e*/ 	.byte	0x06
	.zero		1


	//   ....[14]....
        /*0a50*/ 	.word	0x00000730
        /*0a54*/ 	.word	0x000000ff
        /*0a58*/ 	.word	0x00034890
        /*0a5c*/ 	.short	0x0100
        /*0a5e*/ 	.byte	0x08
	.zero		1


	//   ....[15]....
        /*0a60*/ 	.word	0x00000740
        /*0a64*/ 	.word	0x000000ff
        /*0a68*/ 	.word	0x000348a0
        /*0a6c*/ 	.short	0x0100
        /*0a6e*/ 	.byte	0x08
	.zero		1


	//   ....[16]....
        /*0a70*/ 	.word	0x00000750
        /*0a74*/ 	.word	0x000000ff
        /*0a78*/ 	.word	0x00034898
        /*0a7c*/ 	.short	0x0100
        /*0a7e*/ 	.byte	0x08
	.zero		1


	//   ....[17]....
        /*0a80*/ 	.word	0x00000760
        /*0a84*/ 	.word	0x000000ff
        /*0a88*/ 	.word	0x000348a8
        /*0a8c*/ 	.short	0x0100
        /*0a8e*/ 	.byte	0x08
	.zero		1


	//   ....[18]....
        /*0a90*/ 	.word	0x00000890
        /*0a94*/ 	.word	0x000000ff
        /*0a98*/ 	.word	0x000348b0
        /*0a9c*/ 	.short	0x0100
        /*0a9e*/ 	.byte	0x08
	.zero		1


	//   ....[19]....
        /*0aa0*/ 	.word	0x000008a0
        /*0aa4*/ 	.word	0x000000ff
        /*0aa8*/ 	.word	0x000348c0
        /*0aac*/ 	.short	0x0100
        /*0aae*/ 	.byte	0x08
	.zero		1


	//   ....[20]....
        /*0ab0*/ 	.word	0x000008b0
        /*0ab4*/ 	.word	0x000000ff
        /*0ab8*/ 	.word	0x000348b8
        /*0abc*/ 	.short	0x0100
        /*0abe*/ 	.byte	0x08
	.zero		1


	//   ....[21]....
        /*0ac0*/ 	.word	0x000008c0
        /*0ac4*/ 	.word	0x000000ff
        /*0ac8*/ 	.word	0x000348c8
        /*0acc*/ 	.short	0x0100
        /*0ace*/ 	.byte	0x08
	.zero		1


	//   ....[22]....
        /*0ad0*/ 	.word	0x00001b40
        /*0ad4*/ 	.word	0x000000ff
        /*0ad8*/ 	.word	0x00034800
        /*0adc*/ 	.short	0x010a
        /*0ade*/ 	.byte	0x25
	.zero		1


	//   ....[23]....
        /*0ae0*/ 	.word	0x00001bc0
        /*0ae4*/ 	.word	0x00000000
        /*0ae8*/ 	.word	0x00034830
        /*0aec*/ 	.short	0x010a
        /*0aee*/ 	.byte	0x3f
	.zero		1


	//   ....[24]....
        /*0af0*/ 	.word	0x00001c20
        /*0af4*/ 	.word	0x00000000
        /*0af8*/ 	.word	0x00034830
        /*0afc*/ 	.short	0x010a
        /*0afe*/ 	.byte	0x3f
	.zero		1


	//   ....[25]....
        /*0b00*/ 	.word	0x00002ac0
        /*0b04*/ 	.word	0x00000000
        /*0b08*/ 	.word	0x00000000
        /*0b0c*/ 	.short	0x0101
        /*0b0e*/ 	.byte	0x3f
	.zero		1


	//   ....[26]....
        /*0b10*/ 	.word	0x000049d0
        /*0b14*/ 	.word	0x000000ff
        /*0b18*/ 	.word	0x00034830
        /*0b1c*/ 	.short	0x010a
        /*0b1e*/ 	.byte	0x3b
	.zero		1


	//   ....[27]....
        /*0b20*/ 	.word	0x00004a10
        /*0b24*/ 	.word	0x000000ff
        /*0b28*/ 	.word	0x00034830
        /*0b2c*/ 	.short	0x010a
        /*0b2e*/ 	.byte	0x3b
	.zero		1


	//   ....[28]....
        /*0b30*/ 	.word	0x00005240
        /*0b34*/ 	.word	0x000000ff
        /*0b38*/ 	.word	0x00034850
        /*0b3c*/ 	.short	0x010a
        /*0b3e*/ 	.byte	0x07
	.zero		1


	//   ....[29]....
        /*0b40*/ 	.word	0x00005280
        /*0b44*/ 	.word	0x000000ff
        /*0b48*/ 	.word	0x00034850
        /*0b4c*/ 	.short	0x010a
        /*0b4e*/ 	.byte	0x07
	.zero		1


	//   ....[30]....
        /*0b50*/ 	.word	0x00007330
        /*0b54*/ 	.word	0x00000008
        /*0b58*/ 	.word	0x00000000
        /*0b5c*/ 	.short	0x0101
        /*0b5e*/ 	.byte	0x3f
	.zero		1


	//   ....[31]....
        /*0b60*/ 	.word	0x00007390
        /*0b64*/ 	.word	0x00000014
        /*0b68*/ 	.word	0x00000000
        /*0b6c*/ 	.short	0x0101
        /*0b6e*/ 	.byte	0x3f
	.zero		1


	//   ....[32]....
        /*0b70*/ 	.word	0x00007bb0
        /*0b74*/ 	.word	0x000000ff
        /*0b78*/ 	.word	0x00034830
        /*0b7c*/ 	.short	0x010a
        /*0b7e*/ 	.byte	0x06
	.zero		1


	//   ....[33]....
        /*0b80*/ 	.word	0x00007bf0
        /*0b84*/ 	.word	0x000000ff
        /*0b88*/ 	.word	0x00034830
        /*0b8c*/ 	.short	0x010a
        /*0b8e*/ 	.byte	0x06
	.zero		1


	//   ....[34]....
        /*0b90*/ 	.word	0x00008420
        /*0b94*/ 	.word	0x000000ff
        /*0b98*/ 	.word	0x00034850
        /*0b9c*/ 	.short	0x010a
        /*0b9e*/ 	.byte	0x07
	.zero		1


	//   ....[35]....
        /*0ba0*/ 	.word	0x00008460
        /*0ba4*/ 	.word	0x000000ff
        /*0ba8*/ 	.word	0x00034850
        /*0bac*/ 	.short	0x010a
        /*0bae*/ 	.byte	0x07
	.zero		1


	//   ....[36]....
        /*0bb0*/ 	.word	0x00009d70
        /*0bb4*/ 	.word	0x00000021
        /*0bb8*/ 	.word	0x00000000
        /*0bbc*/ 	.short	0x0101
        /*0bbe*/ 	.byte	0x3f
	.zero		1


	//   ....[37]....
        /*0bc0*/ 	.word	0x00009e00
        /*0bc4*/ 	.word	0x00000023
        /*0bc8*/ 	.word	0x00000000
        /*0bcc*/ 	.short	0x0101
        /*0bce*/ 	.byte	0x3f
	.zero		1


	//   ....[38]....
        /*0bd0*/ 	.word	0x0000a7c0
        /*0bd4*/ 	.word	0x000000ff
        /*0bd8*/ 	.word	0x00034850
        /*0bdc*/ 	.short	0x010a
        /*0bde*/ 	.byte	0x05
	.zero		1


	//   ....[39]....
        /*0be0*/ 	.word	0x0000a800
        /*0be4*/ 	.word	0x000000ff
        /*0be8*/ 	.word	0x00034850
        /*0bec*/ 	.short	0x010a
        /*0bee*/ 	.byte	0x05
	.zero		1


	//   ....[40]....
        /*0bf0*/ 	.word	0x0000ad20
        /*0bf4*/ 	.word	0x00000002
        /*0bf8*/ 	.word	0x00000000
        /*0bfc*/ 	.short	0x0101
        /*0bfe*/ 	.byte	0x3f
	.zero		1


	//   ....[41]....
        /*0c00*/ 	.word	0x0000c310
        /*0c04*/ 	.word	0x00000016
        /*0c08*/ 	.word	0x00000000
        /*0c0c*/ 	.short	0x0101
        /*0c0e*/ 	.byte	0x3f
	.zero		1


	//   ....[42]....
        /*0c10*/ 	.word	0x0000c7b0
        /*0c14*/ 	.word	0x00000016
        /*0c18*/ 	.word	0x00000000
        /*0c1c*/ 	.short	0x0101
        /*0c1e*/ 	.byte	0x3f
	.zero		1


	//   ....[43]....
        /*0c20*/ 	.word	0x00010190
        /*0c24*/ 	.word	0x00000000
        /*0c28*/ 	.word	0x00034840
        /*0c2c*/ 	.short	0x010a
        /*0c2e*/ 	.byte	0x3f
	.zero		1


	//   ....[44]....
        /*0c30*/ 	.word	0x00011150
        /*0c34*/ 	.word	0x00000012
        /*0c38*/ 	.word	0x00034800
        /*0c3c*/ 	.short	0x0107
        /*0c3e*/ 	.byte	0x3f
	.zero		1


	//   ....[45]....
        /*0c40*/ 	.word	0x00011260
        /*0c44*/ 	.word	0x00000012
        /*0c48*/ 	.word	0x00034800
        /*0c4c*/ 	.short	0x0101
        /*0c4e*/ 	.byte	0x3f
	.zero		1


	//   ....[46]....
        /*0c50*/ 	.word	0x00011280
        /*0c54*/ 	.word	0x00000012
        /*0c58*/ 	.word	0x00034820
        /*0c5c*/ 	.short	0x010a
        /*0c5e*/ 	.byte	0x3f
	.zero		1


	//   ....[47]....
        /*0c60*/ 	.word	0x00011640
        /*0c64*/ 	.word	0x00000003
        /*0c68*/ 	.word	0x00034840
        /*0c6c*/ 	.short	0x010a
        /*0c6e*/ 	.byte	0x3f
	.zero		1


	//   ....[48]....
        /*0c70*/ 	.word	0x00011ad0
        /*0c74*/ 	.word	0x00000003
        /*0c78*/ 	.word	0x00000060
        /*0c7c*/ 	.short	0x010a
        /*0c7e*/ 	.byte	0x3f
	.zero		1


	//   ....[49]....
        /*0c80*/ 	.word	0x00012160
        /*0c84*/ 	.word	0x00000003
        /*0c88*/ 	.word	0x00034840
        /*0c8c*/ 	.short	0x010a
        /*0c8e*/ 	.byte	0x3f
	.zero		1


	//   ....[50]....
        /*0c90*/ 	.word	0x000125f0
        /*0c94*/ 	.word	0x00000002
        /*0c98*/ 	.word	0x00000060
        /*0c9c*/ 	.short	0x010a
        /*0c9e*/ 	.byte	0x3f
	.zero		1


	//   ....[51]....
        /*0ca0*/ 	.word	0x00012bc0
        /*0ca4*/ 	.word	0x00000002
        /*0ca8*/ 	.word	0x00034840
        /*0cac*/ 	.short	0x010a
        /*0cae*/ 	.byte	0x3f
	.zero		1


	//   ....[52]....
        /*0cb0*/ 	.word	0x00013050
        /*0cb4*/ 	.word	0x00000002
        /*0cb8*/ 	.word	0x00000060
        /*0cbc*/ 	.short	0x010a
        /*0cbe*/ 	.byte	0x3f
	.zero		1


	//   ....[53]....
        /*0cc0*/ 	.word	0x000135d0
        /*0cc4*/ 	.word	0x00000000
        /*0cc8*/ 	.word	0x00034860
        /*0ccc*/ 	.short	0x010a
        /*0cce*/ 	.byte	0x3f
	.zero		1


	//   ....[54]....
        /*0cd0*/ 	.word	0x00014c10
        /*0cd4*/ 	.word	0x00000000
        /*0cd8*/ 	.word	0x00034820
        /*0cdc*/ 	.short	0x010a
        /*0cde*/ 	.byte	0x3f
	.zero		1


	//   ....[55]....
        /*0ce0*/ 	.word	0x00014e00
        /*0ce4*/ 	.word	0x00000006
        /*0ce8*/ 	.word	0x00000000
        /*0cec*/ 	.short	0x010a
        /*0cee*/ 	.byte	0x3f
	.zero		1


	//   ....[56]....
        /*0cf0*/ 	.word	0x00014e30
        /*0cf4*/ 	.word	0x00000007
        /*0cf8*/ 	.word	0x00000000
        /*0cfc*/ 	.short	0x010a
        /*0cfe*/ 	.byte	0x3f
	.zero		1


	//   ....[57]....
        /*0d00*/ 	.word	0x00014e90
        /*0d04*/ 	.word	0x00000004
        /*0d08*/ 	.word	0x00000000
        /*0d0c*/ 	.short	0x010a
        /*0d0e*/ 	.byte	0x3f
	.zero		1


	//   ....[58]....
        /*0d10*/ 	.word	0x00014ec0
        /*0d14*/ 	.word	0x00000003
        /*0d18*/ 	.word	0x00000000
        /*0d1c*/ 	.short	0x010a
        /*0d1e*/ 	.byte	0x3f
	.zero		1


	//   ....[59]....
        /*0d20*/ 	.word	0x00014f30
        /*0d24*/ 	.word	0x00000003
        /*0d28*/ 	.word	0x00034800
        /*0d2c*/ 	.short	0x010a
        /*0d2e*/ 	.byte	0x3f
	.zero		1


	//   ....[60]....
        /*0d30*/ 	.word	0x00014f80
        /*0d34*/ 	.word	0x00000000
        /*0d38*/ 	.word	0x00034830
        /*0d3c*/ 	.short	0x010a
        /*0d3e*/ 	.byte	0x3f
	.zero		1


	//   ....[61]....
        /*0d40*/ 	.word	0x00014fe0
        /*0d44*/ 	.word	0x00000006
        /*0d48*/ 	.word	0x00034830
        /*0d4c*/ 	.short	0x010a
        /*0d4e*/ 	.byte	0x3f
	.zero		1


	//   ....[62]....
        /*0d50*/ 	.word	0x00015040
        /*0d54*/ 	.word	0x00000005
        /*0d58*/ 	.word	0x00034850
        /*0d5c*/ 	.short	0x010a
        /*0d5e*/ 	.byte	0x3f
	.zero		1


	//   ....[63]....
        /*0d60*/ 	.word	0x000150a0
        /*0d64*/ 	.word	0x00000006
        /*0d68*/ 	.word	0x00034830
        /*0d6c*/ 	.short	0x010a
        /*0d6e*/ 	.byte	0x3f
	.zero		1


	//   ....[64]....
        /*0d70*/ 	.word	0x00015100
        /*0d74*/ 	.word	0x00000005
        /*0d78*/ 	.word	0x00034850
        /*0d7c*/ 	.short	0x010a
        /*0d7e*/ 	.byte	0x3f
	.zero		1


	//   ....[65]....
        /*0d80*/ 	.word	0x00015160
        /*0d84*/ 	.word	0x00000007
        /*0d88*/ 	.word	0x00034850
        /*0d8c*/ 	.short	0x010a
        /*0d8e*/ 	.byte	0x3f
	.zero		1


	//   ....[66]....
        /*0d90*/ 	.word	0x00015300
        /*0d94*/ 	.word	0x00000000
        /*0d98*/ 	.word	0x00034840
        /*0d9c*/ 	.short	0x010a
        /*0d9e*/ 	.byte	0x3f
	.zero		1


	//   ....[67]....
        /*0da0*/ 	.word	0x00015f50
        /*0da4*/ 	.word	0x00000012
        /*0da8*/ 	.word	0x00034820
        /*0dac*/ 	.short	0x010a
        /*0dae*/ 	.byte	0x3f
	.zero		1


	//   ....[68]....
        /*0db0*/ 	.word	0x00015fa0
        /*0db4*/ 	.word	0x00000003
        /*0db8*/ 	.word	0x00034840
        /*0dbc*/ 	.short	0x010a
        /*0dbe*/ 	.byte	0x3f
	.zero		1


	//   ....[69]....
        /*0dc0*/ 	.word	0x00015ff0
        /*0dc4*/ 	.word	0x00000003
        /*0dc8*/ 	.word	0x00000060
        /*0dcc*/ 	.short	0x010a
        /*0dce*/ 	.byte	0x3f
	.zero		1


	//   ....[70]....
        /*0dd0*/ 	.word	0x00016040
        /*0dd4*/ 	.word	0x00000003
        /*0dd8*/ 	.word	0x00034840
        /*0ddc*/ 	.short	0x010a
        /*0dde*/ 	.byte	0x3f
	.zero		1


	//   ....[71]....
        /*0de0*/ 	.word	0x00016090
        /*0de4*/ 	.word	0x00000002
        /*0de8*/ 	.word	0x00000060
        /*0dec*/ 	.short	0x010a
        /*0dee*/ 	.byte	0x3f
	.zero		1


	//   ....[72]....
        /*0df0*/ 	.word	0x000160e0
        /*0df4*/ 	.word	0x00000002
        /*0df8*/ 	.word	0x00034840
        /*0dfc*/ 	.short	0x010a
        /*0dfe*/ 	.byte	0x3f
	.zero		1


	//   ....[73]....
        /*0e00*/ 	.word	0x00016130
        /*0e04*/ 	.word	0x00000002
        /*0e08*/ 	.word	0x00000060
        /*0e0c*/ 	.short	0x010a
        /*0e0e*/ 	.byte	0x3f
	.zero		1


	//   ....[74]....
        /*0e10*/ 	.word	0x00016180
        /*0e14*/ 	.word	0x00000000
        /*0e18*/ 	.word	0x00034860
        /*0e1c*/ 	.short	0x010a
        /*0e1e*/ 	.byte	0x3f
	.zero		1


	//   ....[75]....
        /*0e20*/ 	.word	0x00016cf0
        /*0e24*/ 	.word	0x00000000
        /*0e28*/ 	.word	0x00034820
        /*0e2c*/ 	.short	0x010a
        /*0e2e*/ 	.byte	0x3f
	.zero		1


	//   ....[76]....
        /*0e30*/ 	.word	0x00016e90
        /*0e34*/ 	.word	0x00000006
        /*0e38*/ 	.word	0x00000000
        /*0e3c*/ 	.short	0x010a
        /*0e3e*/ 	.byte	0x3f
	.zero		1


	//   ....[77]....
        /*0e40*/ 	.word	0x00016ee0
        /*0e44*/ 	.word	0x00000007
        /*0e48*/ 	.word	0x00000000
        /*0e4c*/ 	.short	0x010a
        /*0e4e*/ 	.byte	0x3f
	.zero		1


	//   ....[78]....
        /*0e50*/ 	.word	0x00016f30
        /*0e54*/ 	.word	0x00000004
        /*0e58*/ 	.word	0x00000000
        /*0e5c*/ 	.short	0x010a
        /*0e5e*/ 	.byte	0x3f
	.zero		1


	//----- nvinfo : EIATTR_NUM_MBARRIERS
	.align		4
.L_301:
        /*0e60*/ 	.byte	0x03, 0x38
        /*0e62*/ 	.short	0x0016


	//----- nvinfo : EIATTR_EXIT_INSTR_OFFSETS
	.align		4
        /*0e64*/ 	.byte	0x04, 0x1c
        /*0e66*/ 	.short	(.L_303 - .L_302)


	//   ....[0]....
.L_302:
        /*0e68*/ 	.word	0x00000a30


	//   ....[1]....
        /*0e6c*/ 	.word	0x0000ddc0


	//   ....[2]....
        /*0e70*/ 	.word	0x00014f10


	//----- nvinfo : EIATTR_MAX_THREADS
	.align		4
.L_303:
        /*0e74*/ 	.byte	0x04, 0x05
        /*0e76*/ 	.short	(.L_305 - .L_304)
.L_304:
        /*0e78*/ 	.word	0x00000180
        /*0e7c*/ 	.word	0x00000001
        /*0e80*/ 	.word	0x00000001


	//----- nvinfo : EIATTR_CRS_STACK_SIZE
	.align		4
.L_305:
        /*0e84*/ 	.byte	0x04, 0x1e
        /*0e86*/ 	.short	(.L_307 - .L_306)
.L_306:
        /*0e88*/ 	.word	0x00000000


	//----- nvinfo : EIATTR_CBANK_PARAM_SIZE
	.align		4
.L_307:
        /*0e8c*/ 	.byte	0x03, 0x19
        /*0e8e*/ 	.short	0x0af0


	//----- nvinfo : EIATTR_PARAM_CBANK
	.align		4
        /*0e90*/ 	.byte	0x04, 0x0a
        /*0e92*/ 	.short	(.L_309 - .L_308)
	.align		4
.L_308:
        /*0e94*/ 	.word	index@(.nv.constant0._ZN7cutlass13device_kernelIN5flash11enable_sm90INS1_16FlashAttnFwdSm90INS1_25CollectiveMainloopFwdSm90ILi2EN4cute5tupleIJNS5_1CILi1EEES8_S8_EEENS6_IJNS7_ILi128EEESA_NS7_ILi192EEEEEELi128ENS_10bfloat16_tEfNS_4arch4Sm90ELb1ELb0ELb1ELb1ELb0ELb0ELb0ELb1ELb1ELb1ELb1ELb0EEENS1_21CollectiveEpilogueFwdINS6_IJSA_SA_SA_EEES9_SD_SF_Li256ELb1ELb1ELb1ELb0EEENS1_36VarlenDynamicPersistentTileSchedulerILi128ELi128ELi256ELi128ELb1ELb1ELb1ELb1ELb1ELb1EEEEEEEEEvNT_6ParamsE)
        /*0e98*/ 	.short	0x0210
        /*0e9a*/ 	.short	0x0af0


	//----- nvinfo : EIATTR_SW_WAR
	.align		4
.L_309:
        /*0e9c*/ 	.byte	0x04, 0x36
        /*0e9e*/ 	.short	(.L_311 - .L_310)
.L_310:
        /*0ea0*/ 	.word	0x00000008
.L_311:


//--------------------- .nv.info._ZN7cutlass13device_kernelIN5flash11enable_sm90INS1_16FlashAttnFwdSm90INS1_25CollectiveMainloopFwdSm90ILi2EN4cute5tupleIJNS5_1CILi1EEES8_S8_EEENS6_IJNS7_ILi128EEESA_NS7_ILi192EEEEEELi128ENS_10bfloat16_tEfNS_4arch4Sm90ELb1ELb0ELb1ELb1ELb0ELb1ELb0ELb1ELb1ELb1ELb1ELb0EEENS1_21CollectiveEpilogueFwdINS6_IJSA_SA_SA_EEES9_SD_SF_Li256ELb1ELb1ELb1ELb0EEENS1_36VarlenDynamicPersistentTileSchedulerILi128ELi128ELi256ELi128ELb1ELb1ELb1ELb1ELb1ELb1EEEEEEEEEvNT_6ParamsE --------------------------
	.section	.nv.info._ZN7cutlass13device_kernelIN5flash11enable_sm90INS1_16FlashAttnFwdSm90INS1_25CollectiveMainloopFwdSm90ILi2EN4cute5tupleIJNS5_1CILi1EEES8_S8_EEENS6_IJNS7_ILi128EEESA_NS7_ILi192EEEEEELi128ENS_10bfloat16_tEfNS_4arch4Sm90ELb1ELb0ELb1ELb1ELb0ELb1ELb0ELb1ELb1ELb1ELb1ELb0EEENS1_21CollectiveEpilogueFwdINS6_IJSA_SA_SA_EEES9_SD_SF_Li256ELb1ELb1ELb1ELb0EEENS1_36VarlenDynamicPersistentTileSchedulerILi128ELi128ELi256ELi128ELb1ELb1ELb1ELb1ELb1ELb1EEEEEEEEEvNT_6ParamsE,"",@"SHT_CUDA_INFO"
	.sectionflags	@""
	.align	4


	//----- nvinfo : EIATTR_CUDA_API_VERSION
	.align		4
        /*0000*/ 	.byte	0x04, 0x37
        /*0002*/ 	.short	(.L_313 - .L_312)
.L_312:
        /*0004*/ 	.word	0x00000082


	//----- nvinfo : EIATTR_KPARAM_INFO
	.align		4
.L_313:
        /*0008*/ 	.byte	0x04, 0x17
        /*000a*/ 	.short	(.L_315 - .L_314)
.L_314:
        /*000c*/ 	.word	0x00000000
        /*0010*/ 	.short	0x0000
        /*0012*/ 	.short	0x0070
        /*0014*/ 	.byte	0x00, 0xf0, 0x01, 0x2a


	//----- nvinfo : EIATTR_SPARSE_MMA_MASK
	.align		4
.L_315:
        /*0018*/ 	.byte	0x03, 0x50
        /*001a*/ 	.short	0x0000


	//----- nvinfo : EIATTR_MAXREG_COUNT
	.align		4
        /*001c*/ 	.byte	0x03, 0x1b
        /*001e*/ 	.short	0x00a8


	//----- nvinfo : EIATTR_NUM_BARRIERS
	.align		4
        /*0020*/ 	.byte	0x02, 0x4c
        /*0022*/ 	.byte	0x10
	.zero		1


	//----- nvinfo : EIATTR_EXTERNS
	.align		4
        /*0024*/ 	.byte	0x04, 0x0f
        /*0026*/ 	.short	(.L_317 - .L_316)


	//   ....[0]....
	.align		4
.L_316:
        /*0028*/ 	.word	index@(__assertfail)


	//----- nvinfo : EIATTR_ANNOTATIONS
	.align		4
.L_317:
        /*002c*/ 	.byte	0x04, 0x55
        /*002e*/ 	.short	(.L_319 - .L_318)


	//   ....[0]....
.L_318:
        /* <DEDUP_REMOVED lines=121> */


	//----- nvinfo : EIATTR_MERCURY_ISA_VERSION
	.align		4
.L_319:
        /*07b0*/ 	.byte	0x03, 0x5f
        /*07b2*/ 	.short	0x0101


	//----- nvinfo : EIATTR_UNUSED_LOAD_BYTE_OFFSET
	.align		4
        /*07b4*/ 	.byte	0x04, 0x44
        /*07b6*/ 	.short	(.L_321 - .L_320)


	//   ....[0]....
.L_320:
        /*07b8*/ 	.word	0x00000ab0
        /*07bc*/ 	.word	0x0000fff0


	//   ....[1]....
        /*07c0*/ 	.word	0x0001ce50
        /*07c4*/ 	.word	0x0000fff0


	//----- nvinfo : EIATTR_INT_WARP_WIDE_INSTR_OFFSETS
	.align		4
.L_321:
        /*07c8*/ 	.byte	0x04, 0x31
        /*07ca*/ 	.short	(.L_323 - .L_322)


	//   ....[0]....
.L_322:
        /*07cc*/ 	.word	0x00000190


	//   ....[1]....
        /*07d0*/ 	.word	0x000001d0


	//   ....[2]....
        /*07d4*/ 	.word	0x00000240


	//   ....[3]....
        /*07d8*/ 	.word	0x00023000


	//   ....[4]....
        /*07dc*/ 	.word	0x00023090


	//   ....[5]....
        /*07e0*/ 	.word	0x00026b50


	//   ....[6]....
        /*07e4*/ 	.word	0x00026bb0


	//----- nvinfo : EIATTR_COOP_GROUP_MASK_REGIDS
	.align		4
.L_323:
        /*07e8*/ 	.byte	0x04, 0x29
        /*07ea*/ 	.short	(.L_325 - .L_324)


	//   ....[0]....
.L_324:
        /*07ec*/ 	.word	0xffffffff


	//   ....[1]....
        /*07f0*/ 	.word	0xffffffff


	//   ....[2]....
        /*07f4*/ 	.word	0xffffffff


	//   ....[3]....
        /*07f8*/ 	.word	0xffffffff


	//   ....[4]....
        /*07fc*/ 	.word	0xffffffff


	//   ....[5]....
        /*0800*/ 	.word	0xffffffff


	//   ....[6]....
        /*0804*/ 	.word	0xffffffff


	//   ....[7]....
        /*0808*/ 	.word	0xffffffff


	//   ....[8]....
        /*080c*/ 	.word	0xffffffff


	//   ....[9]....
        /*0810*/ 	.word	0xffffffff


	//   ....[10]....
        /*0814*/ 	.word	0xffffffff


	//   ....[11]....
        /*0818*/ 	.word	0xffffffff


	//   ....[12]....
        /*081c*/ 	.word	0xffffffff


	//   ....[13]....
        /*0820*/ 	.word	0xffffffff


	//   ....[14]....
        /*0824*/ 	.word	0xffffffff


	//   ....[15]....
        /*0828*/ 	.word	0xffffffff


	//   ....[16]....
        /*082c*/ 	.word	0xffffffff


	//   ....[17]....
        /*0830*/ 	.word	0xffffffff


	//   ....[18]....
        /*0834*/ 	.word	0xffffffff


	//   ....[19]....
        /*0838*/ 	.word	0xffffffff


	//   ....[20]....
        /*083c*/ 	.word	0xffffffff


	//   ....[21]....
        /*0840*/ 	.word	0xffffffff


	//   ....[22]....
        /*0844*/ 	.word	0xffffffff


	//   ....[23]....
        /*0848*/ 	.word	0xffffffff


	//   ....[24]....
        /*084c*/ 	.word	0xffffffff


	//   ....[25]....
        /*0850*/ 	.word	0xffffffff


	//   ....[26]....
        /*0854*/ 	.word	0xffffffff


	//   ....[27]....
        /*0858*/ 	.word	0xffffffff


	//   ....[28]....
        /*085c*/ 	.word	0xffffffff


	//   ....[29]....
        /*0860*/ 	.word	0xffffffff


	//   ....[30]....
        /*0864*/ 	.word	0xffffffff


	//   ....[31]....
        /*0868*/ 	.word	0xffffffff


	//   ....[32]....
        /*086c*/ 	.word	0xffffffff


	//   ....[33]....
        /*0870*/ 	.word	0xffffffff


	//   ....[34]....
        /*0874*/ 	.word	0xffffffff


	//   ....[35]....
        /*0878*/ 	.word	0xffffffff


	//   ....[36]....
        /*087c*/ 	.word	0xffffffff


	//   ....[37]....
        /*0880*/ 	.word	0xffffffff


	//   ....[38]....
        /*0884*/ 	.word	0xffffffff


	//   ....[39]....
        /*0888*/ 	.word	0xffffffff


	//   ....[40]....
        /*088c*/ 	.word	0xffffffff


	//   ....[41]....
        /*0890*/ 	.word	0xffffffff


	//   ....[42]....
        /*0894*/ 	.word	0xffffffff


	//   ....[43]....
        /*0898*/ 	.word	0xffffffff


	//   ....[44]....
        /*089c*/ 	.word	0xffffffff


	//   ....[45]....
        /*08a0*/ 	.word	0xffffffff


	//   ....[46]....
        /*08a4*/ 	.word	0xffffffff


	//   ....[47]....
        /*08a8*/ 	.word	0xffffffff


	//   ....[48]....
        /*08ac*/ 	.word	0xffffffff


	//   ....[49]....
        /*08b0*/ 	.word	0xffffffff


	//   ....[50]....
        /*08b4*/ 	.word	0xffffffff


	//   ....[51]....
        /*08b8*/ 	.word	0xffffffff


	//   ....[52]....
        /*08bc*/ 	.word	0xffffffff


	//   ....[53]....
        /*08c0*/ 	.word	0xffffffff


	//   ....[54]....
        /*08c4*/ 	.word	0xffffffff


	//   ....[55]....
        /*08c8*/ 	.word	0xffffffff


	//   ....[56]....
        /*08cc*/ 	.word	0xffffffff


	//   ....[57]....
        /*08d0*/ 	.word	0xffffffff


	//   ....[58]....
        /*08d4*/ 	.word	0xffffffff


	//   ....[59]....
        /*08d8*/ 	.word	0xffffffff


	//   ....[60]....
        /*08dc*/ 	.word	0xffffffff


	//   ....[61]....
        /*08e0*/ 	.word	0xffffffff


	//   ....[62]....
        /*08e4*/ 	.word	0xffffffff


	//   ....[63]....
        /*08e8*/ 	.word	0xffffffff


	//   ....[64]....
        /*08ec*/ 	.word	0xffffffff


	//   ....[65]....
        /*08f0*/ 	.word	0xffffffff


	//   ....[66]....
        /*08f4*/ 	.word	0xffffffff


	//   ....[67]....
        /*08f8*/ 	.word	0xffffffff


	//   ....[68]....
        /*08fc*/ 	.word	0xffffffff


	//   ....[69]....
        /*0900*/ 	.word	0xffffffff


	//   ....[70]....
        /*0904*/ 	.word	0xffffffff


	//   ....[71]....
        /*0908*/ 	.word	0xffffffff


	//   ....[72]....
        /*090c*/ 	.word	0xffffffff


	//   ....[73]....
        /*0910*/ 	.word	0xffffffff


	//   ....[74]....
        /*0914*/ 	.word	0xffffffff


	//   ....[75]....
        /*0918*/ 	.word	0xffffffff


	//   ....[76]....
        /*091c*/ 	.word	0xffffffff


	//   ....[77]....
        /*0920*/ 	.word	0xffffffff


	//   ....[78]....
        /*0924*/ 	.word	0xffffffff


	//   ....[79]....
        /*0928*/ 	.word	0xffffffff


	//   ....[80]....
        /*092c*/ 	.word	0xffffffff


	//   ....[81]....
        /*0930*/ 	.word	0xffffffff


	//   ....[82]....
        /*0934*/ 	.word	0xffffffff


	//   ....[83]....
        /*0938*/ 	.word	0xffffffff


	//   ....[84]....
        /*093c*/ 	.word	0xffffffff


	//   ....[85]....
        /*0940*/ 	.word	0xffffffff


	//   ....[86]....
        /*0944*/ 	.word	0xffffffff


	//   ....[87]....
        /*0948*/ 	.word	0xffffffff


	//   ....[88]....
        /*094c*/ 	.word	0xffffffff


	//   ....[89]....
        /*0950*/ 	.word	0xffffffff


	//   ....[90]....
        /*0954*/ 	.word	0xffffffff


	//   ....[91]....
        /*0958*/ 	.word	0xffffffff


	//   ....[92]....
        /*095c*/ 	.word	0xffffffff


	//   ....[93]....
        /*0960*/ 	.word	0xffffffff


	//   ....[94]....
        /*0964*/ 	.word	0xffffffff


	//   ....[95]....
        /*0968*/ 	.word	0xffffffff


	//   ....[96]....
        /*096c*/ 	.word	0xffffffff


	//   ....[97]....
        /*0970*/ 	.word	0xffffffff


	//   ....[98]....
        /*0974*/ 	.word	0xffffffff


	//   ....[99]....
        /*0978*/ 	.word	0xffffffff


	//   ....[100]....
        /*097c*/ 	.word	0xffffffff


	//   ....[101]....
        /*0980*/ 	.word	0xffffffff


	//   ....[102]....
        /*0984*/ 	.word	0xffffffff


	//   ....[103]....
        /*0988*/ 	.word	0xffffffff


	//   ....[104]....
        /*098c*/ 	.word	0xffffffff


	//   ....[105]....
        /*0990*/ 	.word	0xffffffff


	//   ....[106]....
        /*0994*/ 	.word	0xffffffff


	//   ....[107]....
        /*0998*/ 	.word	0xffffffff


	//   ....[108]....
        /*099c*/ 	.word	0xffffffff


	//   ....[109]....
        /*09a0*/ 	.word	0xffffffff


	//   ....[110]....
        /*09a4*/ 	.word	0xffffffff


	//   ....[111]....
        /*09a8*/ 	.word	0xffffffff


	//   ....[112]....
        /*09ac*/ 	.word	0xffffffff


	//   ....[113]....
        /*09b0*/ 	.word	0xffffffff


	//   ....[114]....
        /*09b4*/ 	.word	0xffffffff


	//   ....[115]....
        /*09b8*/ 	.word	0xffffffff


	//   ....[116]....
        /*09bc*/ 	.word	0xffffffff


	//   ....[117]....
        /*09c0*/ 	.word	0xffffffff


	//   ....[118]....
        /*09c4*/ 	.word	0xffffffff


	//   ....[119]....
        /*09c8*/ 	.word	0xffffffff


	//   ....[120]....
        /*09cc*/ 	.word	0xffffffff


	//   ....[121]....
        /*09d0*/ 	.word	0xffffffff


	//   ....[122]....
        /*09d4*/ 	.word	0x0500000f


	//   ....[123]....
        /*09d8*/ 	.word	0x0500000f


	//   ....[124]....
        /*09dc*/ 	.word	0x0500000f


	//   ....[125]....
        /*09e0*/ 	.word	0x0500000f


	//   ....[126]....
        /*09e4*/ 	.word	0x0500000f


	//   ....[127]....
        /*09e8*/ 	.word	0x0500000f


	//   ....[128]....
        /*09ec*/ 	.word	0x0500000f


	//   ....[129]....
        /*09f0*/ 	.word	0x0500000f


	//   ....[130]....
        /*09f4*/ 	.word	0x0500000f


	//   ....[131]....
        /*09f8*/ 	.word	0x0500000f


	//   ....[132]....
        /*09fc*/ 	.word	0x0500000f


	//   ....[133]....
        /*0a00*/ 	.word	0x0500000f


	//   ....[134]....
        /*0a04*/ 	.word	0x0500000f


	//   ....[135]....
        /*0a08*/ 	.word	0x0500000f


	//   ....[136]....
        /*0a0c*/ 	.word	0x0500000f


	//   ....[137]....
        /*0a10*/ 	.word	0x0500000f


	//   ....[138]....
        /*0a14*/ 	.word	0x0500000f


	//   ....[139]....
        /*0a18*/ 	.word	0x0500000f


	//   ....[140]....
        /*0a1c*/ 	.word	0x0500000f


	//   ....[141]....
        /*0a20*/ 	.word	0x0500000f


	//   ....[142]....
        /*0a24*/ 	.word	0x0500000f


	//   ....[143]....
        /*0a28*/ 	.word	0x0500000f


	//   ....[144]....
        /*0a2c*/ 	.word	0x0500000f


	//   ....[145]....
        /*0a30*/ 	.word	0x0500000f


	//   ....[146]....
        /*0a34*/ 	.word	0x0500000f


	//   ....[147]....
        /*0a38*/ 	.word	0x0500000f


	//   ....[148]....
        /*0a3c*/ 	.word	0x0500000f


	//   ....[149]....
        /*0a40*/ 	.word	0x0500000f


	//   ....[150]....
        /*0a44*/ 	.word	0x0500000f


	//   ....[151]....
        /*0a48*/ 	.word	0x0500000f


	//   ....[152]....
        /*0a4c*/ 	.word	0x0500000f


	//   ....[153]....
        /*0a50*/ 	.word	0x0500000f


	//   ....[154]....
        /*0a54*/ 	.word	0x0500000f


	//   ....[155]....
        /*0a58*/ 	.word	0x0500000f


	//   ....[156]....
        /*0a5c*/ 	.word	0x0500000f


	//   ....[157]....
        /*0a60*/ 	.word	0x0500000f


	//   ....[158]....
        /*0a64*/ 	.word	0x0500000f


	//   ....[159]....
        /*0a68*/ 	.word	0x0500000f


	//   ....[160]....
        /*0a6c*/ 	.word	0x0500000f


	//   ....[161]....
        /*0a70*/ 	.word	0x0500000f


	//   ....[162]....
        /*0a74*/ 	.word	0x0500000f


	//   ....[163]....
        /*0a78*/ 	.word	0x0500000f


	//   ....[164]....
        /*0a7c*/ 	.word	0x0500000f


	//   ....[165]....
        /*0a80*/ 	.word	0x0500000f


	//   ....[166]....
        /*0a84*/ 	.word	0x0500000f


	//   ....[167]....
        /*0a88*/ 	.word	0x0500000f


	//   ....[168]....
        /*0a8c*/ 	.word	0x0500000f


	//   ....[169]....
        /*0a90*/ 	.word	0x0500000f


	//   ....[170]....
        /*0a94*/ 	.word	0x0500000f


	//   ....[171]....
        /*0a98*/ 	.word	0x0500000f


	//   ....[172]....
        /*0a9c*/ 	.word	0x0500000f


	//   ....[173]....
        /*0aa0*/ 	.word	0x0500000f


	//   ....[174]....
        /*0aa4*/ 	.word	0x0500000f


	//----- nvinfo : EIATTR_COOP_GROUP_INSTR_OFFSETS
	.align		4
.L_325:
        /*0aa8*/ 	.byte	0x04, 0x28
        /*0aaa*/ 	.short	(.L_327 - .L_326)


	//   ....[0]....
.L_326:
        /*0aac*/ 	.word	0x00000060


	//   ....[1]....
        /*0ab0*/ 	.word	0x000001a0


	//   ....[2]....
        /*0ab4*/ 	.word	0x000001f0


	//   ....[3]....
        /*0ab8*/ 	.word	0x00000420


	//   ....[4]....
        /*0abc*/ 	.word	0x00000580


	//   ....[5]....
        /*0ac0*/ 	.word	0x000006a0


	//   ....[6]....
        /*0ac4*/ 	.word	0x00000800


	//   ....[7]....
        /*0ac8*/ 	.word	0x0000b400


	//   ....[8]....
        /*0acc*/ 	.word	0x0000bb20


	//   ....[9]....
        /*0ad0*/ 	.word	0x0000bb30


	//   ....[10]....
        /*0ad4*/ 	.word	0x0000bb40


	//   ....[11]....
        /*0ad8*/ 	.word	0x0000bb50


	//   ....[12]....
        /*0adc*/ 	.word	0x0000c3a0


	//   ....[13]....
        /*0ae0*/ 	.word	0x0000c3b0


	//   ....[14]....
        /*0ae4*/ 	.word	0x0000c3c0


	//   ....[15]....
        /*0ae8*/ 	.word	0x0000c3d0


	//   ....[16]....
        /*0aec*/ 	.word	0x0000f4c0


	//   ....[17]....
        /*0af0*/ 	.word	0x0000f4d0


	//   ....[18]....
        /*0af4*/ 	.word	0x0000f4e0


	//   ....[19]....
        /*0af8*/ 	.word	0x0000f4f0


	//   ....[20]....
        /*0afc*/ 	.word	0x0000fb50


	//   ....[21]....
        /*0b00*/ 	.word	0x0000fb60


	//   ....[22]....
        /*0b04*/ 	.word	0x0000fb70


	//   ....[23]....
        /*0b08*/ 	.word	0x0000fb80


	//   ....[24]....
        /*0b0c*/ 	.word	0x000138a0


	//   ....[25]....
        /*0b10*/ 	.word	0x00013ab0


	//   ....[26]....
        /*0b14*/ 	.word	0x000143e0


	//   ....[27]....
        /*0b18*/ 	.word	0x00014460


	//   ....[28]....
        /*0b1c*/ 	.word	0x00014e60


	//   ....[29]....
        /*0b20*/ 	.word	0x00014eb0


	//   ....[30]....
        /*0b24*/ 	.word	0x00017350


	//   ....[31]....
        /*0b28*/ 	.word	0x00017980


	//   ....[32]....
        /*0b2c*/ 	.word	0x00017c00


	//   ....[33]....
        /*0b30*/ 	.word	0x00017cc0


	//   ....[34]....
        /*0b34*/ 	.word	0x00018510


	//   ....[35]....
        /*0b38*/ 	.word	0x00018570


	//   ....[36]....
        /*0b3c*/ 	.word	0x0001ac30


	//   ....[37]....
        /*0b40*/ 	.word	0x0001ac90


	//   ....[38]....
        /*0b44*/ 	.word	0x0001b250


	//   ....[39]....
        /*0b48*/ 	.word	0x0001b2d0


	//   ....[40]....
        /*0b4c*/ 	.word	0x0001c7a0


	//   ....[41]....
        /*0b50*/ 	.word	0x0001c820


	//   ....[42]....
        /*0b54*/ 	.word	0x0001c850


	//   ....[43]....
        /*0b58*/ 	.word	0x0001c870


	//   ....[44]....
        /*0b5c*/ 	.word	0x0001d8f0


	//   ....[45]....
        /*0b60*/ 	.word	0x0001d900


	//   ....[46]....
        /*0b64*/ 	.word	0x0001d910


	//   ....[47]....
        /*0b68*/ 	.word	0x0001d920


	//   ....[48]....
        /*0b6c*/ 	.word	0x0001dff0


	//   ....[49]....
        /*0b70*/ 	.word	0x0001e030


	//   ....[50]....
        /*0b74*/ 	.word	0x0001e100


	//   ....[51]....
        /*0b78*/ 	.word	0x0001e120


	//   ....[52]....
        /*0b7c*/ 	.word	0x0001e1e0


	//   ....[53]....
        /*0b80*/ 	.word	0x0001e200


	//   ....[54]....
        /*0b84*/ 	.word	0x0001e2d0


	//   ....[55]....
        /*0b88*/ 	.word	0x0001e2f0


	//   ....[56]....
        /*0b8c*/ 	.word	0x0001e770


	//   ....[57]....
        /*0b90*/ 	.word	0x0001e780


	//   ....[58]....
        /*0b94*/ 	.word	0x0001ebc0


	//   ....[59]....
        /*0b98*/ 	.word	0x0001ebd0


	//   ....[60]....
        /*0b9c*/ 	.word	0x0001f820


	//   ....[61]....
        /*0ba0*/ 	.word	0x0001f840


	//   ....[62]....
        /*0ba4*/ 	.word	0x0001f900


	//   ....[63]....
        /*0ba8*/ 	.word	0x0001f920


	//   ....[64]....
        /*0bac*/ 	.word	0x0001f9e0


	//   ....[65]....
        /*0bb0*/ 	.word	0x0001fa00


	//   ....[66]....
        /*0bb4*/ 	.word	0x0001fad0


	//   ....[67]....
        /*0bb8*/ 	.word	0x0001faf0


	//   ....[68]....
        /*0bbc*/ 	.word	0x0001fc40


	//   ....[69]....
        /*0bc0*/ 	.word	0x0001fe70


	//   ....[70]....
        /*0bc4*/ 	.word	0x0001fea0


	//   ....[71]....
        /*0bc8*/ 	.word	0x0001fed0


	//   ....[72]....
        /*0bcc*/ 	.word	0x0001ff00


	//   ....[73]....
        /*0bd0*/ 	.word	0x0001ff30


	//   ....[74]....
        /*0bd4*/ 	.word	0x0001ff60


	//   ....[75]....
        /*0bd8*/ 	.word	0x00020100


	//   ....[76]....
        /*0bdc*/ 	.word	0x00020130


	//   ....[77]....
        /*0be0*/ 	.word	0x00020160


	//   ....[78]....
        /*0be4*/ 	.word	0x00020190


	//   ....[79]....
        /*0be8*/ 	.word	0x000201c0


	//   ....[80]....
        /*0bec*/ 	.word	0x000201f0


	//   ....[81]....
        /*0bf0*/ 	.word	0x00020290


	//   ....[82]....
        /*0bf4*/ 	.word	0x000202c0


	//   ....[83]....
        /*0bf8*/ 	.word	0x000202d0


	//   ....[84]....
        /*0bfc*/ 	.word	0x00020300


	//   ....[85]....
        /*0c00*/ 	.word	0x000218f0


	//   ....[86]....
        /*0c04*/ 	.word	0x000235e0


	//   ....[87]....
        /*0c08*/ 	.word	0x00024240


	//   ....[88]....
        /*0c0c*/ 	.word	0x00024260


	//   ....[89]....
        /*0c10*/ 	.word	0x00024270


	//   ....[90]....
        /*0c14*/ 	.word	0x000242a0


	//   ....[91]....
        /*0c18*/ 	.word	0x000243c0


	//   ....[92]....
        /*0c1c*/ 	.word	0x000243d0


	//   ....[93]....
        /*0c20*/ 	.word	0x00024470


	//   ....[94]....
        /*0c24*/ 	.word	0x00024480


	//   ....[95]....
        /*0c28*/ 	.word	0x00024520


	//   ....[96]....
        /*0c2c*/ 	.word	0x00024530


	//   ....[97]....
        /*0c30*/ 	.word	0x000245d0


	//   ....[98]....
        /*0c34*/ 	.word	0x000245e0


	//   ....[99]....
        /*0c38*/ 	.word	0x00024660


	//   ....[100]....
        /*0c3c*/ 	.word	0x00024690


	//   ....[101]....
        /*0c40*/ 	.word	0x000246e0


	//   ....[102]....
        /*0c44*/ 	.word	0x00024720


	//   ....[103]....
        /*0c48*/ 	.word	0x00027290


	//   ....[104]....
        /*0c4c*/ 	.word	0x000272c0


	//   ....[105]....
        /*0c50*/ 	.word	0x00027320


	//   ....[106]....
        /*0c54*/ 	.word	0x00027350


	//   ....[107]....
        /*0c58*/ 	.word	0x00027380


	//   ....[108]....
        /*0c5c*/ 	.word	0x000273b0


	//   ....[109]....
        /*0c60*/ 	.word	0x000273e0


	//   ....[110]....
        /*0c64*/ 	.word	0x00027410


	//   ....[111]....
        /*0c68*/ 	.word	0x000275d0


	//   ....[112]....
        /*0c6c*/ 	.word	0x00027600


	//   ....[113]....
        /*0c70*/ 	.word	0x00027630


	//   ....[114]....
        /*0c74*/ 	.word	0x00027660


	//   ....[115]....
        /*0c78*/ 	.word	0x00027690


	//   ....[116]....
        /*0c7c*/ 	.word	0x000276c0


	//   ....[117]....
        /*0c80*/ 	.word	0x00027790


	//   ....[118]....
        /*0c84*/ 	.word	0x000277b0


	//   ....[119]....
        /*0c88*/ 	.word	0x000277c0


	//   ....[120]....
        /*0c8c*/ 	.word	0x00027840


	//   ....[121]....
        /*0c90*/ 	.word	0x00028380


	//   ....[122]....
        /*0c94*/ 	.word	0x000287c0


	//   ....[123]....
        /*0c98*/ 	.word	0x00028850


	//   ....[124]....
        /*0c9c*/ 	.word	0x000288a0


	//   ....[125]....
        /*0ca0*/ 	.word	0x000288f0


	//   ....[126]....
        /*0ca4*/ 	.word	0x00028990


	//   ....[127]....
        /*0ca8*/ 	.word	0x00028a20


	//   ....[128]....
        /*0cac*/ 	.word	0x00028a70


	//   ....[129]....
        /*0cb0*/ 	.word	0x00028ac0


	//   ....[130]....
        /*0cb4*/ 	.word	0x00028bb0


	//   ....[131]....
        /*0cb8*/ 	.word	0x00028c40


	//   ....[132]....
        /*0cbc*/ 	.word	0x00028ca0


	//   ....[133]....
        /*0cc0*/ 	.word	0x00028d00


	//   ....[134]....
        /*0cc4*/ 	.word	0x00028d90


	//   ....[135]....
        /*0cc8*/ 	.word	0x00028e20


	//   ....[136]....
        /*0ccc*/ 	.word	0x00028e70


	//   ....[137]....
        /*0cd0*/ 	.word	0x00028ec0


	//   ....[138]....
        /*0cd4*/ 	.word	0x000291c0


	//   ....[139]....
        /*0cd8*/ 	.word	0x000294a0


	//   ....[140]....
        /*0cdc*/ 	.word	0x00029680


	//   ....[141]....
        /*0ce0*/ 	.word	0x000296d0


	//   ....[142]....
        /*0ce4*/ 	.word	0x00029730


	//   ....[143]....
        /*0ce8*/ 	.word	0x000297d0


	//   ....[144]....
        /*0cec*/ 	.word	0x000298a0


	//   ....[145]....
        /*0cf0*/ 	.word	0x000299a0


	//   ....[146]....
        /*0cf4*/ 	.word	0x00029a70


	//   ....[147]....
        /*0cf8*/ 	.word	0x00029b80


	//   ....[148]....
        /*0cfc*/ 	.word	0x00029be0


	//   ....[149]....
        /*0d00*/ 	.word	0x00029cf0


	//   ....[150]....
        /*0d04*/ 	.word	0x00029d50


	//   ....[151]....
        /*0d08*/ 	.word	0x00029e60


	//   ....[152]....
        /*0d0c*/ 	.word	0x00029ec0


	//   ....[153]....
        /*0d10*/ 	.word	0x00029fb0


	//   ....[154]....
        /*0d14*/ 	.word	0x0002a030


	//   ....[155]....
        /*0d18*/ 	.word	0x0002a110


	//   ....[156]....
        /*0d1c*/ 	.word	0x0002a480


	//   ....[157]....
        /*0d20*/ 	.word	0x0002a520


	//   ....[158]....
        /*0d24*/ 	.word	0x0002a6c0


	//   ....[159]....
        /*0d28*/ 	.word	0x0002a740


	//   ....[160]....
        /*0d2c*/ 	.word	0x0002a7c0


	//   ....[161]....
        /*0d30*/ 	.word	0x0002a840


	//   ....[162]....
        /*0d34*/ 	.word	0x0002a8c0


	//   ....[163]....
        /*0d38*/ 	.word	0x0002a950


	//   ....[164]....
        /*0d3c*/ 	.word	0x0002a9f0


	//   ....[165]....
        /*0d40*/ 	.word	0x0002aaa0


	//   ....[166]....
        /*0d44*/ 	.word	0x0002ab20


	//   ....[167]....
        /*0d48*/ 	.word	0x0002aba0


	//   ....[168]....
        /*0d4c*/ 	.word	0x0002ac20


	//   ....[169]....
        /*0d50*/ 	.word	0x0002acb0


	//   ....[170]....
        /*0d54*/ 	.word	0x0002ad30


	//   ....[171]....
        /*0d58*/ 	.word	0x0002ade0


	//   ....[172]....
        /*0d5c*/ 	.word	0x0002ae30


	//   ....[173]....
        /*0d60*/ 	.word	0x0002aef0


	//   ....[174]....
        /*0d64*/ 	.word	0x0002b020


	//----- nvinfo : EIATTR_REG_RECONFIG
	.align		4
.L_327:
        /*0d68*/ 	.byte	0x01, 0x54
	.zero		2


	//----- nvinfo : EIATTR_SYSCALL_OFFSETS
	.align		4
        /*0d6c*/ 	.byte	0x04, 0x46
        /*0d6e*/ 	.short	(.L_329 - .L_328)


	//   ....[0]....
.L_328:
        /*0d70*/ 	.word	0x00001fe0


	//   ....[1]....
        /*0d74*/ 	.word	0x00002130


	//   ....[2]....
        /*0d78*/ 	.word	0x0000b5b0


	//   ....[3]....
        /*0d7c*/ 	.word	0x0000b8a0


	//   ....[4]....
        /*0d80*/ 	.word	0x00023200


	//   ....[5]....
        /*0d84*/ 	.word	0x00023350


	//   ....[6]....
        /*0d88*/ 	.word	0x00023440


	//   ....[7]....
        /*0d8c*/ 	.word	0x00023dc0


	//----- nvinfo : EIATTR_MBARRIER_INSTR_OFFSETS
	.align		4
.L_329:
        /*0d90*/ 	.byte	0x04, 0x39
        /*0d92*/ 	.short	(.L_331 - .L_330)


	//   ....[0]....
.L_330:
        /*0d94*/ 	.word	0x000002d0
        /*0d98*/ 	.word	0x000000ff
        /*0d9c*/ 	.word	0x00034800
        /*0da0*/ 	.short	0x0100
        /*0da2*/ 	.byte	0x08
	.zero		1


	//   ....[1]....
        /*0da4*/ 	.word	0x000002e0
        /*0da8*/ 	.word	0x000000ff
        /*0dac*/ 	.word	0x00034820
        /*0db0*/ 	.short	0x0100
        /*0db2*/ 	.byte	0x08
	.zero		1


	//   ....[2]....
        /*0db4*/ 	.word	0x000003d0
        /*0db8*/ 	.word	0x000000ff
        /*0dbc*/ 	.word	0x00034830
        /*0dc0*/ 	.short	0x0100
        /*0dc2*/ 	.byte	0x08
	.zero		1


	//   ....[3]....
        /*0dc4*/ 	.word	0x000003e0
        /*0dc8*/ 	.word	0x000000ff
        /*0dcc*/ 	.word	0x00034840
        /*0dd0*/ 	.short	0x0100
        /*0dd2*/ 	.byte	0x08
	.zero		1


	//   ....[4]....
        /*0dd4*/ 	.word	0x000003f0
        /*0dd8*/ 	.word	0x000000ff
        /*0ddc*/ 	.word	0x00034838
        /*0de0*/ 	.short	0x0100
        /*0de2*/ 	.byte	0x08
	.zero		1


	//   ....[5]....
        /*0de4*/ 	.word	0x00000400
        /*0de8*/ 	.word	0x000000ff
        /*0dec*/ 	.word	0x00034848
        /*0df0*/ 	.short	0x0100
        /*0df2*/ 	.byte	0x08
	.zero		1


	//   ....[6]....
        /*0df4*/ 	.word	0x00000530
        /*0df8*/ 	.word	0x000000ff
        /*0dfc*/ 	.word	0x00034850
        /*0e00*/ 	.short	0x0100
        /*0e02*/ 	.byte	0x08
	.zero		1


	//   ....[7]....
        /*0e04*/ 	.word	0x00000540
        /*0e08*/ 	.word	0x000000ff
        /*0e0c*/ 	.word	0x00034860
        /*0e10*/ 	.short	0x0100
        /*0e12*/ 	.byte	0x08
	.zero		1


	//   ....[8]....
        /*0e14*/ 	.word	0x00000550
        /*0e18*/ 	.word	0x000000ff
        /*0e1c*/ 	.word	0x00034858
        /*0e20*/ 	.short	0x0100
        /*0e22*/ 	.byte	0x08
	.zero		1


	//   ....[9]....
        /*0e24*/ 	.word	0x00000560
        /*0e28*/ 	.word	0x000000ff
        /*0e2c*/ 	.word	0x00034868
        /*0e30*/ 	.short	0x0100
        /*0e32*/ 	.byte	0x08
	.zero		1


	//   ....[10]....
        /*0e34*/ 	.word	0x00000650
        /*0e38*/ 	.word	0x000000ff
        /*0e3c*/ 	.word	0x00034870
        /*0e40*/ 	.short	0x0100
        /*0e42*/ 	.byte	0x06
	.zero		1


	//   ....[11]....
        /*0e44*/ 	.word	0x00000660
        /*0e48*/ 	.word	0x000000ff
        /*0e4c*/ 	.word	0x00034880
        /*0e50*/ 	.short	0x0100
        /*0e52*/ 	.byte	0x06
	.zero		1


	//   ....[12]....
        /*0e54*/ 	.word	0x00000670
        /*0e58*/ 	.word	0x000000ff
        /*0e5c*/ 	.word	0x00034878
        /*0e60*/ 	.short	0x0100
        /*0e62*/ 	.byte	0x06
	.zero		1


	//   ....[13]....
        /*0e64*/ 	.word	0x00000680
        /*0e68*/ 	.word	0x000000ff
        /*0e6c*/ 	.word	0x00034888
        /*0e70*/ 	.short	0x0100
        /*0e72*/ 	.byte	0x06
	.zero		1


	//   ....[14]....
        /*0e74*/ 	.word	0x000007b0
        /*0e78*/ 	.word	0x000000ff
        /*0e7c*/ 	.word	0x00034890
        /*0e80*/ 	.short	0x0100
        /*0e82*/ 	.byte	0x08
	.zero		1


	//   ....[15]....
        /*0e84*/ 	.word	0x000007c0
        /*0e88*/ 	.word	0x000000ff
        /*0e8c*/ 	.word	0x000348a0
        /*0e90*/ 	.short	0x0100
        /*0e92*/ 	.byte	0x08
	.zero		1


	//   ....[16]....
        /*0e94*/ 	.word	0x000007d0
        /*0e98*/ 	.word	0x000000ff
        /*0e9c*/ 	.word	0x00034898
        /*0ea0*/ 	.short	0x0100
        /*0ea2*/ 	.byte	0x08
	.zero		1


	//   ....[17]....
        /*0ea4*/ 	.word	0x000007e0
        /*0ea8*/ 	.word	0x000000ff
        /*0eac*/ 	.word	0x000348a8
        /*0eb0*/ 	.short	0x0100
        /*0eb2*/ 	.byte	0x08
	.zero		1


	//   ....[18]....
        /*0eb4*/ 	.word	0x00000910
        /*0eb8*/ 	.word	0x000000ff
        /*0ebc*/ 	.word	0x000348b0
        /*0ec0*/ 	.short	0x0100
        /*0ec2*/ 	.byte	0x08
	.zero		1


	//   ....[19]....
        /*0ec4*/ 	.word	0x00000920
        /*0ec8*/ 	.word	0x000000ff
        /*0ecc*/ 	.word	0x000348c0
        /*0ed0*/ 	.short	0x0100
        /*0ed2*/ 	.byte	0x08
	.zero		1


	//   ....[20]....
        /*0ed4*/ 	.word	0x00000930
        /*0ed8*/ 	.word	0x000000ff
        /*0edc*/ 	.word	0x000348b8
        /*0ee0*/ 	.short	0x0100
        /*0ee2*/ 	.byte	0x08
	.zero		1


	//   ....[21]....
        /*0ee4*/ 	.word	0x00000940
        /*0ee8*/ 	.word	0x000000ff
        /*0eec*/ 	.word	0x000348c8
        /*0ef0*/ 	.short	0x0100
        /*0ef2*/ 	.byte	0x08
	.zero		1


	//   ....[22]....
        /*0ef4*/ 	.word	0x00003c60
        /*0ef8*/ 	.word	0x00000003
        /*0efc*/ 	.word	0x00034890
        /*0f00*/ 	.short	0x010a
        /*0f02*/ 	.byte	0x3f
	.zero		1


	//   ....[23]....
        /*0f04*/ 	.word	0x00007250
        /*0f08*/ 	.word	0x00000003
        /*0f0c*/ 	.word	0x00034890
        /*0f10*/ 	.short	0x010a
        /*0f12*/ 	.byte	0x3f
	.zero		1


	//   ....[24]....
        /*0f14*/ 	.word	0x0000a520
        /*0f18*/ 	.word	0x00000003
        /*0f1c*/ 	.word	0x00034890
        /*0f20*/ 	.short	0x010a
        /*0f22*/ 	.byte	0x3f
	.zero		1


	//   ....[25]....
        /*0f24*/ 	.word	0x0000a8f0
        /*0f28*/ 	.word	0x00000020
        /*0f2c*/ 	.word	0x00000000
        /*0f30*/ 	.short	0x0101
        /*0f32*/ 	.byte	0x3f
	.zero		1


	//   ....[26]....
        /*0f34*/ 	.word	0x0000a930
        /*0f38*/ 	.word	0x00000003
        /*0f3c*/ 	.word	0x000348b0
        /*0f40*/ 	.short	0x010a
        /*0f42*/ 	.byte	0x3f
	.zero		1


	//   ....[27]....
        /*0f44*/ 	.word	0x0000add0
        /*0f48*/ 	.word	0x00000003
        /*0f4c*/ 	.word	0x00000000
        /*0f50*/ 	.short	0x0101
        /*0f52*/ 	.byte	0x3f
	.zero		1


	//   ....[28]....
        /*0f54*/ 	.word	0x0000b630
        /*0f58*/ 	.word	0x00000002
        /*0f5c*/ 	.word	0x00034800
        /*0f60*/ 	.short	0x010a
        /*0f62*/ 	.byte	0x3f
	.zero		1


	//   ....[29]....
        /*0f64*/ 	.word	0x0000b680
        /*0f68*/ 	.word	0x00000002
        /*0f6c*/ 	.word	0x00034800
        /*0f70*/ 	.short	0x010a
        /*0f72*/ 	.byte	0x3f
	.zero		1


	//   ....[30]....
        /*0f74*/ 	.word	0x0000ca70
        /*0f78*/ 	.word	0x00000002
        /*0f7c*/ 	.word	0x00034800
        /*0f80*/ 	.short	0x010a
        /*0f82*/ 	.byte	0x3f
	.zero		1


	//   ....[31]....
        /*0f84*/ 	.word	0x0000ff90
        /*0f88*/ 	.word	0x00000002
        /*0f8c*/ 	.word	0x00034800
        /*0f90*/ 	.short	0x010a
        /*0f92*/ 	.byte	0x3f
	.zero		1


	//   ....[32]....
        /*0f94*/ 	.word	0x00012be0
        /*0f98*/ 	.word	0x00000000
        /*0f9c*/ 	.word	0x00034830
        /*0fa0*/ 	.short	0x010a
        /*0fa2*/ 	.byte	0x3f
	.zero		1


	//   ....[33]....
        /*0fa4*/ 	.word	0x00012c50
        /*0fa8*/ 	.word	0x00000000
        /*0fac*/ 	.word	0x00034830
        /*0fb0*/ 	.short	0x010a
        /*0fb2*/ 	.byte	0x3f
	.zero		1


	//   ....[34]....
        /*0fb4*/ 	.word	0x00013d70
        /*0fb8*/ 	.word	0x00000000
        /*0fbc*/ 	.word	0x00000000
        /*0fc0*/ 	.short	0x0101
        /*0fc2*/ 	.byte	0x3f
	.zero		1


	//   ....[35]....
        /*0fc4*/ 	.word	0x00015d70
        /*0fc8*/ 	.word	0x0000000d
        /*0fcc*/ 	.word	0x00034830
        /*0fd0*/ 	.short	0x010a
        /*0fd2*/ 	.byte	0x3f
	.zero		1


	//   ....[36]....
        /*0fd4*/ 	.word	0x00015df0
        /*0fd8*/ 	.word	0x0000000d
        /*0fdc*/ 	.word	0x00034830
        /*0fe0*/ 	.short	0x010a
        /*0fe2*/ 	.byte	0x3f
	.zero		1


	//   ....[37]....
        /*0fe4*/ 	.word	0x000168f0
        /*0fe8*/ 	.word	0x0000000e
        /*0fec*/ 	.word	0x00034850
        /*0ff0*/ 	.short	0x010a
        /*0ff2*/ 	.byte	0x3f
	.zero		1


	//   ....[38]....
        /*0ff4*/ 	.word	0x00016940
        /*0ff8*/ 	.word	0x0000000e
        /*0ffc*/ 	.word	0x00034850
        /*1000*/ 	.short	0x010a
        /*1002*/ 	.byte	0x3f
	.zero		1


	//   ....[39]....
        /*1004*/ 	.word	0x00018dd0
        /*1008*/ 	.word	0x0000000d
        /*100c*/ 	.word	0x00000000
        /*1010*/ 	.short	0x0101
        /*1012*/ 	.byte	0x3f
	.zero		1


	//   ....[40]....
        /*1014*/ 	.word	0x00018e00
        /*1018*/ 	.word	0x0000000e
        /*101c*/ 	.word	0x00000000
        /*1020*/ 	.short	0x0101
        /*1022*/ 	.byte	0x3f
	.zero		1


	//   ....[41]....
        /*1024*/ 	.word	0x00019380
        /*1028*/ 	.word	0x00000008
        /*102c*/ 	.word	0x00034830
        /*1030*/ 	.short	0x010a
        /*1032*/ 	.byte	0x3f
	.zero		1


	//   ....[42]....
        /*1034*/ 	.word	0x00019400
        /*1038*/ 	.word	0x00000008
        /*103c*/ 	.word	0x00034830
        /*1040*/ 	.short	0x010a
        /*1042*/ 	.byte	0x3f
	.zero		1


	//   ....[43]....
        /*1044*/ 	.word	0x00019ee0
        /*1048*/ 	.word	0x0000000b
        /*104c*/ 	.word	0x00034850
        /*1050*/ 	.short	0x010a
        /*1052*/ 	.byte	0x3f
	.zero		1


	//   ....[44]....
        /*1054*/ 	.word	0x00019f30
        /*1058*/ 	.word	0x0000000b
        /*105c*/ 	.word	0x00034850
        /*1060*/ 	.short	0x010a
        /*1062*/ 	.byte	0x3f
	.zero		1


	//   ....[45]....
        /*1064*/ 	.word	0x0001b900
        /*1068*/ 	.word	0x0000000e
        /*106c*/ 	.word	0x00000000
        /*1070*/ 	.short	0x0101
        /*1072*/ 	.byte	0x3f
	.zero		1


	//   ....[46]....
        /*1074*/ 	.word	0x0001b950
        /*1078*/ 	.word	0x0000000b
        /*107c*/ 	.word	0x00000000
        /*1080*/ 	.short	0x0101
        /*1082*/ 	.byte	0x3f
	.zero		1


	//   ....[47]....
        /*1084*/ 	.word	0x0001c380
        /*1088*/ 	.word	0x00000006
        /*108c*/ 	.word	0x00034850
        /*1090*/ 	.short	0x010a
        /*1092*/ 	.byte	0x3f
	.zero		1


	//   ....[48]....
        /*1094*/ 	.word	0x0001c420
        /*1098*/ 	.word	0x00000006
        /*109c*/ 	.word	0x00034850
        /*10a0*/ 	.short	0x010a
        /*10a2*/ 	.byte	0x3f
	.zero		1


	//   ....[49]....
        /*10a4*/ 	.word	0x0001c9e0
        /*10a8*/ 	.word	0x00000006
        /*10ac*/ 	.word	0x00000000
        /*10b0*/ 	.short	0x0101
        /*10b2*/ 	.byte	0x3f
	.zero		1


	//   ....[50]....
        /*10b4*/ 	.word	0x0001dfe0
        /*10b8*/ 	.word	0x00000000
        /*10bc*/ 	.word	0x00000000
        /*10c0*/ 	.short	0x0101
        /*10c2*/ 	.byte	0x3f
	.zero		1


	//   ....[51]....
        /*10c4*/ 	.word	0x0001e4e0
        /*10c8*/ 	.word	0x00000004
        /*10cc*/ 	.word	0x00000000
        /*10d0*/ 	.short	0x0101
        /*10d2*/ 	.byte	0x3f
	.zero		1


	//   ....[52]....
        /*10d4*/ 	.word	0x000219d0
        /*10d8*/ 	.word	0x00000012
        /*10dc*/ 	.word	0x00034820
        /*10e0*/ 	.short	0x010a
        /*10e2*/ 	.byte	0x3f
	.zero		1


	//   ....[53]....
        /*10e4*/ 	.word	0x00021aa0
        /*10e8*/ 	.word	0x00000005
        /*10ec*/ 	.word	0x000348a0
        /*10f0*/ 	.short	0x010a
        /*10f2*/ 	.byte	0x3f
	.zero		1


	//   ....[54]....
        /*10f4*/ 	.word	0x00021ed0
        /*10f8*/ 	.word	0x00000005
        /*10fc*/ 	.word	0x000348c0
        /*1100*/ 	.short	0x010a
        /*1102*/ 	.byte	0x3f
	.zero		1


	//   ....[55]....
        /*1104*/ 	.word	0x000223d0
        /*1108*/ 	.word	0x00000007
        /*110c*/ 	.word	0x000348a0
        /*1110*/ 	.short	0x010a
        /*1112*/ 	.byte	0x3f
	.zero		1


	//   ....[56]....
        /*1114*/ 	.word	0x000227f0
        /*1118*/ 	.word	0x00000007
        /*111c*/ 	.word	0x000348c0
        /*1120*/ 	.short	0x010a
        /*1122*/ 	.byte	0x3f
	.zero		1


	//   ....[57]....
        /*1124*/ 	.word	0x00023850
        /*1128*/ 	.word	0x00000000
        /*112c*/ 	.word	0x00034840
        /*1130*/ 	.short	0x010a
        /*1132*/ 	.byte	0x3f
	.zero		1


	//   ....[58]....
        /*1134*/ 	.word	0x00024830
        /*1138*/ 	.word	0x00000012
        /*113c*/ 	.word	0x00034800
        /*1140*/ 	.short	0x0107
        /*1142*/ 	.byte	0x3f
	.zero		1


	//   ....[59]....
        /*1144*/ 	.word	0x00024940
        /*1148*/ 	.word	0x00000012
        /*114c*/ 	.word	0x00034800
        /*1150*/ 	.short	0x0101
        /*1152*/ 	.byte	0x3f
	.zero		1


	//   ....[60]....
        /*1154*/ 	.word	0x00024960
        /*1158*/ 	.word	0x00000012
        /*115c*/ 	.word	0x00034820
        /*1160*/ 	.short	0x010a
        /*1162*/ 	.byte	0x3f
	.zero		1


	//   ....[61]....
        /*1164*/ 	.word	0x00024d20
        /*1168*/ 	.word	0x00000003
        /*116c*/ 	.word	0x00034840
        /*1170*/ 	.short	0x010a
        /*1172*/ 	.byte	0x3f
	.zero		1


	//   ....[62]....
        /*1174*/ 	.word	0x000251b0
        /*1178*/ 	.word	0x00000003
        /*117c*/ 	.word	0x00000060
        /*1180*/ 	.short	0x010a
        /*1182*/ 	.byte	0x3f
	.zero		1


	//   ....[63]....
        /*1184*/ 	.word	0x00025840
        /*1188*/ 	.word	0x00000003
        /*118c*/ 	.word	0x00034840
        /*1190*/ 	.short	0x010a
        /*1192*/ 	.byte	0x3f
	.zero		1


	//   ....[64]....
        /*1194*/ 	.word	0x00025cd0
        /*1198*/ 	.word	0x00000002
        /*119c*/ 	.word	0x00000060
        /*11a0*/ 	.short	0x010a
        /*11a2*/ 	.byte	0x3f
	.zero		1


	//   ....[65]....
        /*11a4*/ 	.word	0x000262a0
        /*11a8*/ 	.word	0x00000002
        /*11ac*/ 	.word	0x00034840
        /*11b0*/ 	.short	0x010a
        /*11b2*/ 	.byte	0x3f
	.zero		1


	//   ....[66]....
        /*11b4*/ 	.word	0x00026730
        /*11b8*/ 	.word	0x00000002
        /*11bc*/ 	.word	0x00000060
        /*11c0*/ 	.short	0x010a
        /*11c2*/ 	.byte	0x3f
	.zero		1


	//   ....[67]....
        /*11c4*/ 	.word	0x00026cb0
        /*11c8*/ 	.word	0x00000000
        /*11cc*/ 	.word	0x00034860
        /*11d0*/ 	.short	0x010a
        /*11d2*/ 	.byte	0x3f
	.zero		1


	//   ....[68]....
        /*11d4*/ 	.word	0x00028300
        /*11d8*/ 	.word	0x00000000
        /*11dc*/ 	.word	0x00034820
        /*11e0*/ 	.short	0x010a
        /*11e2*/ 	.byte	0x3f
	.zero		1


	//   ....[69]....
        /*11e4*/ 	.word	0x00028500
        /*11e8*/ 	.word	0x00000006
        /*11ec*/ 	.word	0x00000000
        /*11f0*/ 	.short	0x010a
        /*11f2*/ 	.byte	0x3f
	.zero		1


	//   ....[70]....
        /*11f4*/ 	.word	0x00028530
        /*11f8*/ 	.word	0x00000007
        /*11fc*/ 	.word	0x00000000
        /*1200*/ 	.short	0x010a
        /*1202*/ 	.byte	0x3f
	.zero		1


	//   ....[71]....
        /*1204*/ 	.word	0x00028590
        /*1208*/ 	.word	0x00000004
        /*120c*/ 	.word	0x00000000
        /*1210*/ 	.short	0x010a
        /*1212*/ 	.byte	0x3f
	.zero		1


	//   ....[72]....
        /*1214*/ 	.word	0x000285c0
        /*1218*/ 	.word	0x00000003
        /*121c*/ 	.word	0x00000000
        /*1220*/ 	.short	0x010a
        /*1222*/ 	.byte	0x3f
	.zero		1


	//   ....[73]....
        /*1224*/ 	.word	0x00028620
        /*1228*/ 	.word	0x00000003
        /*122c*/ 	.word	0x00034890
        /*1230*/ 	.short	0x010a
        /*1232*/ 	.byte	0x3f
	.zero		1


	//   ....[74]....
        /*1234*/ 	.word	0x00028670
        /*1238*/ 	.word	0x00000003
        /*123c*/ 	.word	0x00034890
        /*1240*/ 	.short	0x010a
        /*1242*/ 	.byte	0x3f
	.zero		1


	//   ....[75]....
        /*1244*/ 	.word	0x000286c0
        /*1248*/ 	.word	0x00000003
        /*124c*/ 	.word	0x00034890
        /*1250*/ 	.short	0x010a
        /*1252*/ 	.byte	0x3f
	.zero		1


	//   ....[76]....
        /*1254*/ 	.word	0x00028710
        /*1258*/ 	.word	0x00000003
        /*125c*/ 	.word	0x000348b0
        /*1260*/ 	.short	0x010a
        /*1262*/ 	.byte	0x3f
	.zero		1


	//   ....[77]....
        /*1264*/ 	.word	0x00028b00
        /*1268*/ 	.word	0x00000002
        /*126c*/ 	.word	0x00034800
        /*1270*/ 	.short	0x010a
        /*1272*/ 	.byte	0x3f
	.zero		1


	//   ....[78]....
        /*1274*/ 	.word	0x00028f00
        /*1278*/ 	.word	0x00000002
        /*127c*/ 	.word	0x00034800
        /*1280*/ 	.short	0x010a
        /*1282*/ 	.byte	0x3f
	.zero		1


	//   ....[79]....
        /*1284*/ 	.word	0x00028f50
        /*1288*/ 	.word	0x00000000
        /*128c*/ 	.word	0x00034830
        /*1290*/ 	.short	0x010a
        /*1292*/ 	.byte	0x3f
	.zero		1


	//   ....[80]....
        /*1294*/ 	.word	0x00028fa0
        /*1298*/ 	.word	0x0000000d
        /*129c*/ 	.word	0x00034830
        /*12a0*/ 	.short	0x010a
        /*12a2*/ 	.byte	0x3f
	.zero		1


	//   ....[81]....
        /*12a4*/ 	.word	0x00028ff0
        /*12a8*/ 	.word	0x0000000e
        /*12ac*/ 	.word	0x00034850
        /*12b0*/ 	.short	0x010a
        /*12b2*/ 	.byte	0x3f
	.zero		1


	//   ....[82]....
        /*12b4*/ 	.word	0x00029040
        /*12b8*/ 	.word	0x00000008
        /*12bc*/ 	.word	0x00034830
        /*12c0*/ 	.short	0x010a
        /*12c2*/ 	.byte	0x3f
	.zero		1


	//   ....[83]....
        /*12c4*/ 	.word	0x00029090
        /*12c8*/ 	.word	0x0000000b
        /*12cc*/ 	.word	0x00034850
        /*12d0*/ 	.short	0x010a
        /*12d2*/ 	.byte	0x3f
	.zero		1


	//   ....[84]....
        /*12d4*/ 	.word	0x000290e0
        /*12d8*/ 	.word	0x00000006
        /*12dc*/ 	.word	0x00034850
        /*12e0*/ 	.short	0x010a
        /*12e2*/ 	.byte	0x3f
	.zero		1


	//   ....[85]....
        /*12e4*/ 	.word	0x00029280
        /*12e8*/ 	.word	0x00000012
        /*12ec*/ 	.word	0x00034820
        /*12f0*/ 	.short	0x010a
        /*12f2*/ 	.byte	0x3f
	.zero		1


	//   ....[86]....
        /*12f4*/ 	.word	0x000292d0
        /*12f8*/ 	.word	0x00000005
        /*12fc*/ 	.word	0x000348a0
        /*1300*/ 	.short	0x010a
        /*1302*/ 	.byte	0x3f
	.zero		1


	//   ....[87]....
        /*1304*/ 	.word	0x00029320
        /*1308*/ 	.word	0x00000005
        /*130c*/ 	.word	0x000348c0
        /*1310*/ 	.short	0x010a
        /*1312*/ 	.byte	0x3f
	.zero		1


	//   ....[88]....
        /*1314*/ 	.word	0x00029370
        /*1318*/ 	.word	0x00000007
        /*131c*/ 	.word	0x000348a0
        /*1320*/ 	.short	0x010a
        /*1322*/ 	.byte	0x3f
	.zero		1


	//   ....[89]....
        /*1324*/ 	.word	0x000293c0
        /*1328*/ 	.word	0x00000007
        /*132c*/ 	.word	0x000348c0
        /*1330*/ 	.short	0x010a
        /*1332*/ 	.byte	0x3f
	.zero		1


	//   ....[90]....
        /*1334*/ 	.word	0x00029560
        /*1338*/ 	.word	0x00000000
        /*133c*/ 	.word	0x00034840
        /*1340*/ 	.short	0x010a
        /*1342*/ 	.byte	0x3f
	.zero		1


	//   ....[91]....
        /*1344*/ 	.word	0x0002a190
        /*1348*/ 	.word	0x00000012
        /*134c*/ 	.word	0x00034820
        /*1350*/ 	.short	0x010a
        /*1352*/ 	.byte	0x3f
	.zero		1


	//   ....[92]....
        /*1354*/ 	.word	0x0002a1e0
        /*1358*/ 	.word	0x00000003
        /*135c*/ 	.word	0x00034840
        /*1360*/ 	.short	0x010a
        /*1362*/ 	.byte	0x3f
	.zero		1


	//   ....[93]....
        /*1364*/ 	.word	0x0002a230
        /*1368*/ 	.word	0x00000003
        /*136c*/ 	.word	0x00000060
        /*1370*/ 	.short	0x010a
        /*1372*/ 	.byte	0x3f
	.zero		1


	//   ....[94]....
        /*1374*/ 	.word	0x0002a280
        /*1378*/ 	.word	0x00000003
        /*137c*/ 	.word	0x00034840
        /*1380*/ 	.short	0x010a
        /*1382*/ 	.byte	0x3f
	.zero		1


	//   ....[95]....
        /*1384*/ 	.word	0x0002a2d0
        /*1388*/ 	.word	0x00000002
        /*138c*/ 	.word	0x00000060
        /*1390*/ 	.short	0x010a
        /*1392*/ 	.byte	0x3f
	.zero		1


	//   ....[96]....
        /*1394*/ 	.word	0x0002a320
        /*1398*/ 	.word	0x00000002
        /*139c*/ 	.word	0x00034840
        /*13a0*/ 	.short	0x010a
        /*13a2*/ 	.byte	0x3f
	.zero		1


	//   ....[97]....
        /*13a4*/ 	.word	0x0002a370
        /*13a8*/ 	.word	0x00000002
        /*13ac*/ 	.word	0x00000060
        /*13b0*/ 	.short	0x010a
        /*13b2*/ 	.byte	0x3f
	.zero		1


	//   ....[98]....
        /*13b4*/ 	.word	0x0002a3c0
        /*13b8*/ 	.word	0x00000000
        /*13bc*/ 	.word	0x00034860
        /*13c0*/ 	.short	0x010a
        /*13c2*/ 	.byte	0x3f
	.zero		1


	//   ....[99]....
        /*13c4*/ 	.word	0x0002af40
        /*13c8*/ 	.word	0x00000000
        /*13cc*/ 	.word	0x00034820
        /*13d0*/ 	.short	0x010a
        /*13d2*/ 	.byte	0x3f
	.zero		1


	//   ....[100]....
        /*13d4*/ 	.word	0x0002b0e0
        /*13d8*/ 	.word	0x00000006
        /*13dc*/ 	.word	0x00000000
        /*13e0*/ 	.short	0x010a
        /*13e2*/ 	.byte	0x3f
	.zero		1


	//   ....[101]....
        /*13e4*/ 	.word	0x0002b130
        /*13e8*/ 	.word	0x00000007
        /*13ec*/ 	.word	0x00000000
        /*13f0*/ 	.short	0x010a
        /*13f2*/ 	.byte	0x3f
	.zero		1


	//   ....[102]....
        /*13f4*/ 	.word	0x0002b180
        /*13f8*/ 	.word	0x00000004
        /*13fc*/ 	.word	0x00000000
        /*1400*/ 	.short	0x010a
        /*1402*/ 	.byte	0x3f
	.zero		1


	//----- nvinfo : EIATTR_NUM_MBARRIERS
	.align		4
.L_331:
        /*1404*/ 	.byte	0x03, 0x38
        /*1406*/ 	.short	0x0016


	//----- nvinfo : EIATTR_EXIT_INSTR_OFFSETS
	.align		4
        /*1408*/ 	.byte	0x04, 0x1c
        /*140a*/ 	.short	(.L_333 - .L_332)


	//   ....[0]....
.L_332:
        /*140c*/ 	.word	0x00028610


	//----- nvinfo : EIATTR_MAX_THREADS
	.align		4
.L_333:
        /*1410*/ 	.byte	0x04, 0x05
        /*1412*/ 	.short	(.L_335 - .L_334)
.L_334:
        /*1414*/ 	.word	0x00000180
        /*1418*/ 	.word	0x00000001
        /*141c*/ 	.word	0x00000001


	//----- nvinfo : EIATTR_CRS_STACK_SIZE
	.align		4
.L_335:
        /*1420*/ 	.byte	0x04, 0x1e
        /*1422*/ 	.short	(.L_337 - .L_336)
.L_336:
        /*1424*/ 	.word	0x00000000


	//----- nvinfo : EIATTR_CBANK_PARAM_SIZE
	.align		4
.L_337:
        /*1428*/ 	.byte	0x03, 0x19
        /*142a*/ 	.short	0x0af0


	//----- nvinfo : EIATTR_PARAM_CBANK
	.align		4
        /*142c*/ 	.byte	0x04, 0x0a
        /*142e*/ 	.short	(.L_339 - .L_338)
	.align		4
.L_338:
        /*1430*/ 	.word	index@(.nv.constant0._ZN7cutlass13device_kernelIN5flash11enable_sm90INS1_16FlashAttnFwdSm90INS1_25CollectiveMainloopFwdSm90ILi2EN4cute5tupleIJNS5_1CILi1EEES8_S8_EEENS6_IJNS7_ILi128EEESA_NS7_ILi192EEEEEELi128ENS_10bfloat16_tEfNS_4arch4Sm90ELb1ELb0ELb1ELb1ELb0ELb1ELb0ELb1ELb1ELb1ELb1ELb0EEENS1_21CollectiveEpilogueFwdINS6_IJSA_SA_SA_EEES9_SD_SF_Li256ELb1ELb1ELb1ELb0EEENS1_36VarlenDynamicPersistentTileSchedulerILi128ELi128ELi256ELi128ELb1ELb1ELb1ELb1ELb1ELb1EEEEEEEEEvNT_6ParamsE)
        /*1434*/ 	.short	0x0210
        /*1436*/ 	.short	0x0af0


	//----- nvinfo : EIATTR_SW_WAR
	.align		4
.L_339:
        /*1438*/ 	.byte	0x04, 0x36
        /*143a*/ 	.short	(.L_341 - .L_340)
.L_340:
        /*143c*/ 	.word	0x00000008
.L_341:


//--------------------- .nv.callgraph             --------------------------
	.section	.nv.callgraph,"",@"SHT_CUDA_CALLGRAPH"
	.align	4
	.sectionentsize	8
	.align		4
        /*0000*/ 	.word	0x00000000
	.align		4
        /*0004*/ 	.word	0xffffffff
	.align		4
        /*0008*/ 	.word	index@(_ZN7cutlass13device_kernelIN5flash11enable_sm90INS1_16FlashAttnFwdSm90INS1_25CollectiveMainloopFwdSm90ILi2EN4cute5tupleIJNS5_1CILi1EEES8_S8_EEENS6_IJNS7_ILi128EEESA_NS7_ILi192EEEEEELi128ENS_10bfloat16_tEfNS_4arch4Sm90ELb0ELb0ELb1ELb0ELb0ELb0ELb0ELb1ELb1ELb1ELb1ELb0EEENS1_21CollectiveEpilogueFwdINS6_IJSA_SA_SA_EEES9_SD_SF_Li256ELb0ELb1ELb1ELb0EEENS1_19SingleTileSchedulerILb0ELb1ELb1ELi128EEEEEEEEEvNT_6ParamsE)
	.align		4
        /*000c*/ 	.word	index@(__assertfail)
	.align		4
        /*0010*/ 	.word	index@(_ZN7cutlass13device_kernelIN5flash11enable_sm90INS1_16FlashAttnFwdSm90INS1_25CollectiveMainloopFwdSm90ILi2EN4cute5tupleIJNS5_1CILi1EEES8_S8_EEENS6_IJNS7_ILi128EEESA_NS7_ILi192EEEEEELi128ENS_10bfloat16_tEfNS_4arch4Sm90ELb0ELb0ELb1ELb1ELb0ELb0ELb0ELb1ELb1ELb1ELb1ELb0EEENS1_21CollectiveEpilogueFwdINS6_IJSA_SA_SA_EEES9_SD_SF_Li256ELb1ELb1ELb1ELb0EEENS1_36VarlenDynamicPersistentTileSchedulerILi128ELi128ELi256ELi128ELb1ELb1ELb1ELb0ELb1ELb1EEEEEEEEEvNT_6ParamsE)
	.align		4
        /*0014*/ 	.word	index@(__assertfail)
	.align		4
        /*0018*/ 	.word	index@(_ZN7cutlass13device_kernelIN5flash11enable_sm90INS1_16FlashAttnFwdSm90INS1_25CollectiveMainloopFwdSm90ILi2EN4cute5tupleIJNS5_1CILi1EEES8_S8_EEENS6_IJNS7_ILi128EEESA_NS7_ILi192EEEEEELi128ENS_10bfloat16_tEfNS_4arch4Sm90ELb0ELb0ELb1ELb1ELb0ELb1ELb0ELb1ELb1ELb1ELb1ELb0EEENS1_21CollectiveEpilogueFwdINS6_IJSA_SA_SA_EEES9_SD_SF_Li256ELb1ELb1ELb1ELb0EEENS1_36VarlenDynamicPersistentTileSchedulerILi128ELi128ELi256ELi128ELb1ELb1ELb1ELb0ELb1ELb1EEEEEEEEEvNT_6ParamsE)
	.align		4
        /*001c*/ 	.word	index@(__assertfail)
	.align		4
        /*0020*/ 	.word	index@(_ZN7cutlass13device_kernelIN5flash11enable_sm90INS1_16FlashAttnFwdSm90INS1_25CollectiveMainloopFwdSm90ILi2EN4cute5tupleIJNS5_1CILi1EEES8_S8_EEENS6_IJNS7_ILi128EEENS7_ILi96EEENS7_ILi192EEEEEELi128ENS_10bfloat16_tEfNS_4arch4Sm90ELb0ELb1ELb1ELb0ELb0ELb0ELb0ELb1ELb1ELb1ELb1ELb0EEENS1_21CollectiveEpilogueFwdINS6_IJSA_SA_SB_EEES9_SE_SG_Li256ELb0ELb1ELb1ELb0EEENS1_19SingleTileSchedulerILb0ELb1ELb1ELi128EEEEEEEEEvNT_6ParamsE)
	.align		4
        /*0024*/ 	.word	index@(__assertfail)
	.align		4
        /*0028*/ 	.word	index@(_ZN7cutlass13device_kernelIN5flash11enable_sm90INS1_16FlashAttnFwdSm90INS1_25CollectiveMainloopFwdSm90ILi2EN4cute5tupleIJNS5_1CILi1EEES8_S8_EEENS6_IJNS7_ILi128EEENS7_ILi96EEENS7_ILi192EEEEEELi128ENS_10bfloat16_tEfNS_4arch4Sm90ELb0ELb1ELb1ELb1ELb0ELb0ELb0ELb1ELb1ELb1ELb1ELb0EEENS1_21CollectiveEpilogueFwdINS6_IJSA_SA_SB_EEES9_SE_SG_Li256ELb1ELb1ELb1ELb0EEENS1_36VarlenDynamicPersistentTileSchedulerILi128ELi96ELi256ELi128ELb1ELb1ELb1ELb1ELb0ELb1EEEEEEEEEvNT_6ParamsE)
	.align		4
        /*002c*/ 	.word	index@(__assertfail)
	.align		4
        /*0030*/ 	.word	index@(_ZN7cutlass13device_kernelIN5flash11enable_sm90INS1_16FlashAttnFwdSm90INS1_25CollectiveMainloopFwdSm90ILi2EN4cute5tupleIJNS5_1CILi1EEES8_S8_EEENS6_IJNS7_ILi128EEENS7_ILi96EEENS7_ILi192EEEEEELi128ENS_10bfloat16_tEfNS_4arch4Sm90ELb0ELb1ELb1ELb1ELb0ELb1ELb0ELb1ELb1ELb1ELb1ELb0EEENS1_21CollectiveEpilogueFwdINS6_IJSA_SA_SB_EEES9_SE_SG_Li256ELb1ELb1ELb1ELb0EEENS1_36VarlenDynamicPersistentTileSchedulerILi128ELi96ELi256ELi128ELb1ELb1ELb1ELb1ELb0ELb1EEEEEEEEEvNT_6ParamsE)
	.align		4
        /*0034*/ 	.word	index@(__assertfail)
	.align		4
        /*0038*/ 	.word	index@(_ZN7cutlass13device_kernelIN5flash11enable_sm90INS1_16FlashAttnFwdSm90INS1_25CollectiveMainloopFwdSm90ILi2EN4cute5tupleIJNS5_1CILi1EEES8_S8_EEENS6_IJNS7_ILi128EEESA_NS7_ILi192EEEEEELi128ENS_10bfloat16_tEfNS_4arch4Sm90ELb1ELb0ELb1ELb0ELb0ELb0ELb0ELb1ELb1ELb1ELb1ELb0EEENS1_21CollectiveEpilogueFwdINS6_IJSA_SA_SA_EEES9_SD_SF_Li256ELb0ELb1ELb1ELb0EEENS1_19SingleTileSchedulerILb0ELb1ELb1ELi128EEEEEEEEEvNT_6ParamsE)
	.align		4
        /*003c*/ 	.word	index@(__assertfail)
	.align		4
        /*0040*/ 	.word	index@(_ZN7cutlass13device_kernelIN5flash11enable_sm90INS1_16FlashAttnFwdSm90INS1_25CollectiveMainloopFwdSm90ILi2EN4cute5tupleIJNS5_1CILi1EEES8_S8_EEENS6_IJNS7_ILi128EEESA_NS7_ILi192EEEEEELi128ENS_10bfloat16_tEfNS_4arch4Sm90ELb1ELb0ELb1ELb1ELb0ELb0ELb0ELb1ELb1ELb1ELb1ELb0EEENS1_21CollectiveEpilogueFwdINS6_IJSA_SA_SA_EEES9_SD_SF_Li256ELb1ELb1ELb1ELb0EEENS1_36VarlenDynamicPersistentTileSchedulerILi128ELi128ELi256ELi128ELb1ELb1ELb1ELb1ELb1ELb1EEEEEEEEEvNT_6ParamsE)
	.align		4
        /*0044*/ 	.word	index@(__assertfail)
	.align		4
        /*0048*/ 	.word	index@(_ZN7cutlass13device_kernelIN5flash11enable_sm90INS1_16FlashAttnFwdSm90INS1_25CollectiveMainloopFwdSm90ILi2EN4cute5tupleIJNS5_1CILi1EEES8_S8_EEENS6_IJNS7_ILi128EEESA_NS7_ILi192EEEEEELi128ENS_10bfloat16_tEfNS_4arch4Sm90ELb1ELb0ELb1ELb1ELb0ELb1ELb0ELb1ELb1ELb1ELb1ELb0EEENS1_21CollectiveEpilogueFwdINS6_IJSA_SA_SA_EEES9_SD_SF_Li256ELb1ELb1ELb1ELb0EEENS1_36VarlenDynamicPersistentTileSchedulerILi128ELi128ELi256ELi128ELb1ELb1ELb1ELb1ELb1ELb1EEEEEEEEEvNT_6ParamsE)
	.align		4
        /*004c*/ 	.word	index@(__assertfail)
	.align		4
        /*0050*/ 	.word	0x00000000
	.align		4
        /*0054*/ 	.word	0xfffffffe
	.align		4
        /*0058*/ 	.word	0x00000000
	.align		4
        /*005c*/ 	.word	0xfffffffd
	.align		4
        /*0060*/ 	.word	0x00000000
	.align		4
        /*0064*/ 	.word	0xfffffffc


//--------------------- .nv.constant4             --------------------------
	.section	.nv.constant4,"a",@progbits
	.align	8
	.align		8
.nv.constant4:
        /*0000*/ 	.dword	__assertfail
	.align		8
        /*0008*/ 	.dword	__unnamed_1
	.align		8
        /*0010*/ 	.dword	__unnamed_2
	.align		8
        /*0018*/ 	.dword	__unnamed_3
	.align		8
        /*0020*/ 	.dword	__unnamed_4
	.align		8
        /*0028*/ 	.dword	__unnamed_5
	.align		8
        /*0030*/ 	.dword	__unnamed_6
	.align		8
        /*0038*/ 	.dword	__unnamed_7
	.align		8
        /*0040*/ 	.dword	__unnamed_8
	.align		8
        /*0048*/ 	.dword	__unnamed_9
	.align		8
        /*0050*/ 	.dword	__unnamed_10
	.align		8
        /*0058*/ 	.dword	__unnamed_11
	.align		8
        /*0060*/ 	.dword	_ZN84_INTERNAL_650d7d4a_48_flash_fwd_hdim192_128_bf16_split_softcap_sm90_cu_ee213261_32364cuda3std3__45__cpo5beginE
	.align		8
        /*0068*/ 	.dword	_ZN84_INTERNAL_650d7d4a_48_flash_fwd_hdim192_128_bf16_split_softcap_sm90_cu_ee213261_32364cuda3std3__45__cpo3endE
	.align		8
        /*0070*/ 	.dword	_ZN84_INTERNAL_650d7d4a_48_flash_fwd_hdim192_128_bf16_split_softcap_sm90_cu_ee213261_32364cuda3std3__45__cpo6cbeginE
	.align		8
        /*0078*/ 	.dword	_ZN84_INTERNAL_650d7d4a_48_flash_fwd_hdim192_128_bf16_split_softcap_sm90_cu_ee213261_32364cuda3std3__45__cpo4cendE
	.align		8
        /*0080*/ 	.dword	_ZN84_INTERNAL_650d7d4a_48_flash_fwd_hdim192_128_bf16_split_softcap_sm90_cu_ee213261_32364cuda3std3__486_GLOBAL__N__650d7d4a_48_flash_fwd_hdim192_128_bf16_split_softcap_sm90_cu_ee213261_32366ignoreE
	.align		8
        /*0088*/ 	.dword	_ZN84_INTERNAL_650d7d4a_48_flash_fwd_hdim192_128_bf16_split_softcap_sm90_cu_ee213261_32364cuda3std3__419piecewise_constructE
	.align		8
        /*0090*/ 	.dword	_ZN84_INTERNAL_650d7d4a_48_flash_fwd_hdim192_128_bf16_split_softcap_sm90_cu_ee213261_32364cuda3std3__48in_placeE
	.align		8
        /*0098*/ 	.dword	_ZN84_INTERNAL_650d7d4a_48_flash_fwd_hdim192_128_bf16_split_softcap_sm90_cu_ee213261_32364cuda3std6ranges3__45__cpo4swapE
	.align		8
        /*00a0*/ 	.dword	_ZN84_INTERNAL_650d7d4a_48_flash_fwd_hdim192_128_bf16_split_softcap_sm90_cu_ee213261_32364cuda3std6ranges3__45__cpo9iter_moveE
	.align		8
        /*00a8*/ 	.dword	_ZN84_INTERNAL_650d7d4a_48_flash_fwd_hdim192_128_bf16_split_softcap_sm90_cu_ee213261_32364cute7productE
	.align		8
        /*00b0*/ 	.dword	_ZN84_INTERNAL_650d7d4a_48_flash_fwd_hdim192_128_bf16_split_softcap_sm90_cu_ee213261_32364cute1_E
	.align		8
        /*00b8*/ 	.dword	$str$20
	.align		8
        /*00c0*/ 	.dword	$str$21


//--------------------- .text._ZN7cutlass13device_kernelIN5flash11enable_sm90INS1_16FlashAttnFwdSm90INS1_25CollectiveMainloopFwdSm90ILi2EN4cute5tupleIJNS5_1CILi1EEES8_S8_EEENS6_IJNS7_ILi128EEESA_NS7_ILi192EEEEEELi128ENS_10bfloat16_tEfNS_4arch4Sm90ELb0ELb0ELb1ELb0ELb0ELb0ELb0ELb1ELb1ELb1ELb1ELb0EEENS1_21CollectiveEpilogueFwdINS6_IJSA_SA_SA_EEES9_SD_SF_Li256ELb0ELb1ELb1ELb0EEENS1_19SingleTileSchedulerILb0ELb1ELb1ELi128EEEEEEEEEvNT_6ParamsE --------------------------
	.section	.text._ZN7cutlass13device_kernelIN5flash11enable_sm90INS1_16FlashAttnFwdSm90INS1_25CollectiveMainloopFwdSm90ILi2EN4cute5tupleIJNS5_1CILi1EEES8_S8_EEENS6_IJNS7_ILi128EEESA_NS7_ILi192EEEEEELi128ENS_10bfloat16_tEfNS_4arch4Sm90ELb0ELb0ELb1ELb0ELb0ELb0ELb0ELb1ELb1ELb1ELb1ELb0EEENS1_21CollectiveEpilogueFwdINS6_IJSA_SA_SA_EEES9_SD_SF_Li256ELb0ELb1ELb1ELb0EEENS1_19SingleTileSchedulerILb0ELb1ELb1ELi128EEEEEEEEEvNT_6ParamsE,"ax",@progbits
	.align	128
.text._ZN7cutlass13device_kernelIN5flash11enable_sm90INS1_16FlashAttnFwdSm90INS1_25CollectiveMainloopFwdSm90ILi2EN4cute5tupleIJNS5_1CILi1EEES8_S8_EEENS6_IJNS7_ILi128EEESA_NS7_ILi192EEEEEELi128ENS_10bfloat16_tEfNS_4arch4Sm90ELb0ELb0ELb1ELb0ELb0ELb0ELb0ELb1ELb1ELb1ELb1ELb0EEENS1_21CollectiveEpilogueFwdINS6_IJSA_SA_SA_EEES9_SD_SF_Li256ELb0ELb1ELb1ELb0EEENS1_19SingleTileSchedulerILb0ELb1ELb1ELi128EEEEEEEEEvNT_6ParamsE:
        .type           _ZN7cutlass13device_kernelIN5flash11enable_sm90INS1_16FlashAttnFwdSm90INS1_25CollectiveMainloopFwdSm90ILi2EN4cute5tupleIJNS5_1CILi1EEES8_S8_EEENS6_IJNS7_ILi128EEESA_NS7_ILi192EEEEEELi128ENS_10bfloat16_tEfNS_4arch4Sm90ELb0ELb0ELb1ELb0ELb0ELb0ELb0ELb1ELb1ELb1ELb1ELb0EEENS1_21CollectiveEpilogueFwdINS6_IJSA_SA_SA_EEES9_SD_SF_Li256ELb0ELb1ELb1ELb0EEENS1_19SingleTileSchedulerILb0ELb1ELb1ELi128EEEEEEEEEvNT_6ParamsE,@function
        .size           _ZN7cutlass13device_kernelIN5flash11enable_sm90INS1_16FlashAttnFwdSm90INS1_25CollectiveMainloopFwdSm90ILi2EN4cute5tupleIJNS5_1CILi1EEES8_S8_EEENS6_IJNS7_ILi128EEESA_NS7_ILi192EEEEEELi128ENS_10bfloat16_tEfNS_4arch4Sm90ELb0ELb0ELb1ELb0ELb0ELb0ELb0ELb1ELb1ELb1ELb1ELb0EEENS1_21CollectiveEpilogueFwdINS6_IJSA_SA_SA_EEES9_SD_SF_Li256ELb0ELb1ELb1ELb0EEENS1_19SingleTileSchedulerILb0ELb1ELb1ELi128EEEEEEEEEvNT_6ParamsE,(.L_x_2980 - _ZN7cutlass13device_kernelIN5flash11enable_sm90INS1_16FlashAttnFwdSm90INS1_25CollectiveMainloopFwdSm90ILi2EN4cute5tupleIJNS5_1CILi1EEES8_S8_EEENS6_IJNS7_ILi128EEESA_NS7_ILi192EEEEEELi128ENS_10bfloat16_tEfNS_4arch4Sm90ELb0ELb0ELb1ELb0ELb0ELb0ELb0ELb1ELb1ELb1ELb1ELb0EEENS1_21CollectiveEpilogueFwdINS6_IJSA_SA_SA_EEES9_SD_SF_Li256ELb0ELb1ELb1ELb0EEENS1_19SingleTileSchedulerILb0ELb1ELb1ELi128EEEEEEEEEvNT_6ParamsE)
        .other          _ZN7cutlass13device_kernelIN5flash11enable_sm90INS1_16FlashAttnFwdSm90INS1_25CollectiveMainloopFwdSm90ILi2EN4cute5tupleIJNS5_1CILi1EEES8_S8_EEENS6_IJNS7_ILi128EEESA_NS7_ILi192EEEEEELi128ENS_10bfloat16_tEfNS_4arch4Sm90ELb0ELb0ELb1ELb0ELb0ELb0ELb0ELb1ELb1ELb1ELb1ELb0EEENS1_21CollectiveEpilogueFwdINS6_IJSA_SA_SA_EEES9_SD_SF_Li256ELb0ELb1ELb1ELb0EEENS1_19SingleTileSchedulerILb0ELb1ELb1ELi128EEEEEEEEEvNT_6ParamsE,@"STO_CUDA_ENTRY STV_DEFAULT"
_ZN7cutlass13device_kernelIN5flash11enable_sm90INS1_16FlashAttnFwdSm90INS1_25CollectiveMainloopFwdSm90ILi2EN4cute5tupleIJNS5_1CILi1EEES8_S8_EEENS6_IJNS7_ILi128EEESA_NS7_ILi192EEEEEELi128ENS_10bfloat16_tEfNS_4arch4Sm90ELb0ELb0ELb1ELb0ELb0ELb0ELb0ELb1ELb1ELb1ELb1ELb0EEENS1_21CollectiveEpilogueFwdINS6_IJSA_SA_SA_EEES9_SD_SF_Li256ELb0ELb1ELb1ELb0EEENS1_19SingleTileSchedulerILb0ELb1ELb1ELi128EEEEEEEEEvNT_6ParamsE:
[----:B------:R-:W0:Y:S02]  /*0000*/  LDC R1, c[0x0][0x28] ;  /* 0x00000a00ff017b82 */ /* 0x000e240000000800 */
[----:B0-----:R-:W-:Y:S01]  /*0010*/  VIADD R1, R1, 0xffffffe8 ;  /* 0xffffffe801017836 */ /* 0x001fe20000000000 */
[----:B------:R-:W0:Y:S01]  /*0020*/  S2R R3, SR_TID.X ;  /* 0x0000000000037919 */ /* 0x000e220000002100 */
[----:B------:R-:W-:Y:S01]  /*0030*/  ELECT P0, URZ, PT ;  /* 0x00000000003f782f */ /* 0x000fe20003800000 */
[----:B------:R-:W-:Y:S01]  /*0040*/  BSSY B0, `(.L_x_0) ;  /* 0x000000d000007945 */ /* 0x000fe20003800000 */
[----:B0-----:R-:W-:-:S05]  /*0050*/  SHF.R.U32.HI R0, RZ, 0x5, R3 ;  /* 0x00000005ff007819 */ /* 0x001fca0000011603 */
[----:B------:R-:W0:Y:S02]  /*0060*/  SHFL.IDX PT, R2, R0, RZ, 0x1f ;  /* 0x00001fff00027589 */ /* 0x000e2400000e0000 */
[----:B0-----:R-:W-:-:S13]  /*0070*/  ISETP.EQ.AND P0, PT, R2, RZ, P0 ;  /* 0x000000ff0200720c */ /* 0x001fda0000702270 */
[----:B------:R-:W-:Y:S05]  /*0080*/  @!P0 BRA `(.L_x_1) ;  /* 0x0000000000208947 */ /* 0x000fea0003800000 */
[----:B------:R-:W-:Y:S02]  /*0090*/  ULDC.64 UR4, c[0x0][0x198] ;  /* 0x0000660000047ab9 */ /* 0x000fe40000000a00 */
[----:B------:R-:W-:Y:S02]  /*00a0*/  UIADD3 UR6, UP0, UR4, 0x370, URZ ;  /* 0x0000037004067890 */ /* 0x000fe4000ff1e03f */
[----:B------:R-:W-:Y:S02]  /*00b0*/  UIADD3 UR4, UP1, UR4, 0x470, URZ ;  /* 0x0000047004047890 */ /* 0x000fe4000ff3e03f */
[----:B------:R-:W-:Y:S02]  /*00c0*/  UIADD3.X UR7, URZ, UR5, URZ, UP0, !UPT ;  /* 0x000000053f077290 */ /* 0x000fe400087fe43f */
[----:B------:R-:W-:-:S07]  /*00d0*/  UIADD3.X UR5, URZ, UR5, URZ, UP1, !UPT ;  /* 0x000000053f057290 */ /* 0x000fce0008ffe43f */
[----:B------:R0:W-:Y:S02]  /*00e0*/  UTMACCTL.PF [UR6] ;  /* 0x00000000060079b9 */ /* 0x0001e40008040000 */
[----:B------:R0:W-:Y:S02]  /*00f0*/  UTMACCTL.PF [UR4] ;  /* 0x00000000040079b9 */ /* 0x0001e40008040000 */
[----:B0-----:R-:W-:Y:S01]  /*0100*/  NOP ;  /* 0x0000000000007918 */ /* 0x001fe20000000000 */
.L_x_1:
[----:B------:R-:W-:Y:S05]  /*0110*/  BSYNC B0 ;  /* 0x0000000000007941 */ /* 0x000fea0003800000 */
.L_x_0:
[----:B------:R-:W-:Y:S01]  /*0120*/  VOTEU.ANY UP0, P0 ;  /* 0x00000000003f7886 */ /* 0x000fe20000000100 */
[----:B------:R-:W0:Y:S01]  /*0130*/  SHFL.IDX PT, R2, R0, RZ, 0x1f ;  /* 0x00001fff00027589 */ /* 0x000e2200000e0000 */
[----:B------:R-:W-:Y:S01]  /*0140*/  UMOV UR4, 0x80 ;  /* 0x0000008000047882 */ /* 0x000fe20000000000 */
[----:B------:R-:W-:Y:S01]  /*0150*/  UMOV UR7, 0x100 ;  /* 0x0000010000077882 */ /* 0x000fe20000000000 */
[----:B------:R-:W-:Y:S01]  /*0160*/  VOTEU.ANY UP1, P0 ;  /* 0x00000000003f7886 */ /* 0x000fe20000020100 */
[----:B------:R-:W1:Y:S01]  /*0170*/  @UP0 S2UR UR8, SR_CgaCtaId ;  /* 0x00000000000809c3 */ /* 0x000e620000008800 */
[----:B------:R-:W-:Y:S01]  /*0180*/  @UP0 UMOV UR6, 0x400 ;  /* 0x0000040000060882 */ /* 0x000fe20000000000 */
[----:B------:R-:W-:-:S04]  /*0190*/  @UP0 UIADD3 UR4, -UR4, 0x100000, URZ ;  /* 0x0010000004040890 */ /* 0x000fc8000fffe13f */
[----:B------:R-:W-:Y:S02]  /*01a0*/  @UP0 USHF.L.U32 UR5, UR4, 0xb, URZ ;  /* 0x0000000b04050899 */ /* 0x000fe4000800063f */
[----:B------:R-:W-:Y:S01]  /*01b0*/  @UP0 USHF.L.U32 UR4, UR4, 0x1, URZ ;  /* 0x0000000104040899 */ /* 0x000fe2000800063f */
[----:B0-----:R-:W-:Y:S02]  /*01c0*/  ISETP.NE.AND P1, PT, R2, RZ, PT ;  /* 0x000000ff0200720c */ /* 0x001fe40003f25270 */
[----:B------:R-:W-:Y:S01]  /*01d0*/  SHF.R.U32.HI R2, RZ, 0x7, R3 ;  /* 0x00000007ff027819 */ /* 0x000fe20000011603 */
[----:B-1----:R-:W-:Y:S02]  /*01e0*/  @UP0 ULEA UR8, UR8, UR6, 0x18 ;  /* 0x0000000608080291 */ /* 0x002fe4000f8ec03f */
[----:B------:R-:W-:-:S04]  /*01f0*/  @UP0 UIADD3 UR6, -UR7, 0x100000, URZ ;  /* 0x0010000007060890 */ /* 0x000fc8000fffe13f */
[----:B------:R-:W-:Y:S02]  /*0200*/  @UP0 USHF.L.U32 UR7, UR6, 0xb, URZ ;  /* 0x0000000b06070899 */ /* 0x000fe4000800063f */
[----:B------:R-:W-:Y:S01]  /*0210*/  @UP0 USHF.L.U32 UR6, UR6, 0x1, URZ ;  /* 0x0000000106060899 */ /* 0x000fe2000800063f */
[----:B------:R-:W-:Y:S01]  /*0220*/  VOTEU.ANY UP0, P0 ;  /* 0x00000000003f7886 */ /* 0x000fe20000000100 */
[----:B------:R-:W0:Y:S04]  /*0230*/  SHFL.IDX PT, R2, R2, RZ, 0x1f ;  /* 0x00001fff02027589 */ /* 0x000e2800000e0000 */
[----:B------:R-:W1:Y:S02]  /*0240*/  FENCE.VIEW.ASYNC.S ;  /* 0x00000000000073c6 */ /* 0x000e640000000000 */
[----:B-1----:R1:W2:Y:S04]  /*0250*/  @UP0 SYNCS.EXCH.64 URZ, [UR8+0x34800], UR4 ;  /* 0x03480004083f05b2 */ /* 0x0022a80008000100 */
[----:B------:R1:W3:Y:S01]  /*0260*/  @UP1 SYNCS.EXCH.64 URZ, [UR8+0x34820], UR6 ;  /* 0x03482006083f15b2 */ /* 0x0002e20008000100 */
[----:B------:R-:W-:Y:S05]  /*0270*/  @P1 BRA `(.L_x_2) ;  /* 0x0000000000481947 */ /* 0x000fea0003800000 */
[----:B-1----:R-:W1:Y:S01]  /*0280*/  S2UR UR5, SR_CgaCtaId ;  /* 0x00000000000579c3 */ /* 0x002e620000008800 */
[----:B------:R-:W-:Y:S01]  /*0290*/  UMOV UR4, 0x400 ;  /* 0x0000040000047882 */ /* 0x000fe20000000000 */
[----:B------:R-:W-:Y:S01]  /*02a0*/  UMOV UR6, 0x1 ;  /* 0x0000000100067882 */ /* 0x000fe20000000000 */
[----:B------:R-:W-:Y:S01]  /*02b0*/  UMOV UR7, 0x2 ;  /* 0x0000000200077882 */ /* 0x000fe20000000000 */
[----:B------:R-:W-:Y:S01]  /*02c0*/  ELECT P0, URZ, PT ;  /* 0x00000000003f782f */ /* 0x000fe20003800000 */
[----:B-1----:R-:W-:Y:S02]  /*02d0*/  ULEA UR8, UR5, UR4, 0x18 ;  /* 0x0000000405087291 */ /* 0x002fe4000f8ec03f */
[----:B------:R-:W-:-:S04]  /*02e0*/  UIADD3 UR4, -UR6, 0x100000, URZ ;  /* 0x0010000006047890 */ /* 0x000fc8000fffe13f */
[----:B------:R-:W-:Y:S02]  /*02f0*/  USHF.L.U32 UR5, UR4, 0xb, URZ ;  /* 0x0000000b04057899 */ /* 0x000fe4000800063f */
[----:B------:R-:W-:Y:S02]  /*0300*/  USHF.L.U32 UR4, UR4, 0x1, URZ ;  /* 0x0000000104047899 */ /* 0x000fe4000800063f */
[----:B------:R-:W-:-:S04]  /*0310*/  UIADD3 UR6, -UR7, 0x100000, URZ ;  /* 0x0010000007067890 */ /* 0x000fc8000fffe13f */
[----:B------:R-:W-:Y:S02]  /*0320*/  USHF.L.U32 UR7, UR6, 0xb, URZ ;  /* 0x0000000b06077899 */ /* 0x000fe4000800063f */
[----:B------:R-:W-:Y:S01]  /*0330*/  USHF.L.U32 UR6, UR6, 0x1, URZ ;  /* 0x0000000106067899 */ /* 0x000fe2000800063f */
[----:B------:R-:W1:Y:S03]  /*0340*/  FENCE.VIEW.ASYNC.S ;  /* 0x00000000000073c6 */ /* 0x000e660000000000 */
[----:B-1----:R4:W1:Y:S08]  /*0350*/  SYNCS.EXCH.64 URZ, [UR8+0x34830], UR4 ;  /* 0x03483004083f75b2 */ /* 0x0028700008000100 */
[----:B------:R4:W0:Y:S01]  /*0360*/  SYNCS.EXCH.64 URZ, [UR8+0x34840], UR6 ;  /* 0x03484006083f75b2 */ /* 0x0008220008000100 */
[----:B------:R4:W0:Y:S01]  /*0370*/  SYNCS.EXCH.64 URZ, [UR8+0x34838], UR4 ;  /* 0x03483804083f75b2 */ /* 0x0008220008000100 */
[----:B------:R4:W0:Y:S02]  /*0380*/  SYNCS.EXCH.64 URZ, [UR8+0x34848], UR6 ;  /* 0x03484806083f75b2 */ /* 0x0008240008000100 */
[----:B----4-:R-:W-:Y:S01]  /*0390*/  NOP ;  /* 0x0000000000007918 */ /* 0x010fe20000000000 */
.L_x_2:
[----:B------:R-:W4:Y:S01]  /*03a0*/  SHFL.IDX PT, R3, R0, RZ, 0x1f ;  /* 0x00001fff00037589 */ /* 0x000f2200000e0000 */
[----:B------:R-:W-:Y:S01]  /*03b0*/  NOP ;  /* 0x0000000000007918 */ /* 0x000fe20000000000 */
[----:B----4-:R-:W-:-:S13]  /*03c0*/  ISETP.NE.AND P0, PT, R3, RZ, PT ;  /* 0x000000ff0300720c */ /* 0x010fda0003f05270 */
        /* <DEDUP_REMOVED lines=19> */
.L_x_3:
[----:B------:R-:W4:Y:S01]  /*0500*/  SHFL.IDX PT, R3, R0, RZ, 0x1f ;  /* 0x00001fff00037589 */ /* 0x000f2200000e0000 */
[----:B------:R-:W-:Y:S01]  /*0510*/  NOP ;  /* 0x0000000000007918 */ /* 0x000fe20000000000 */
[----:B----4-:R-:W-:-:S13]  /*0520*/  ISETP.NE.AND P0, PT, R3, RZ, PT ;  /* 0x000000ff0300720c */ /* 0x010fda0003f05270 */
[----:B------:R-:W-:Y:S05]  /*0530*/  @P0 BRA `(.L_x_4) ;  /* 0x0000000000380947 */ /* 0x000fea0003800000 */
[----:B-1----:R-:W1:Y:S01]  /*0540*/  S2UR UR5, SR_CgaCtaId ;  /* 0x00000000000579c3 */ /* 0x002e620000008800 */
[----:B------:R-:W-:Y:S01]  /*0550*/  UMOV UR4, 0x400 ;  /* 0x0000040000047882 */ /* 0x000fe20000000000 */
[----:B------:R-:W-:Y:S01]  /*0560*/  UMOV UR7, 0x1 ;  /* 0x0000000100077882 */ /* 0x000fe20000000000 */
[----:B------:R-:W-:Y:S01]  /*0570*/  ELECT P0, URZ, PT ;  /* 0x00000000003f782f */ /* 0x000fe20003800000 */
[----:B-1----:R-:W-:Y:S02]  /*0580*/  ULEA UR6, UR5, UR4, 0x18 ;  /* 0x0000000405067291 */ /* 0x002fe4000f8ec03f */
[----:B------:R-:W-:-:S04]  /*0590*/  UIADD3 UR4, -UR7, 0x100000, URZ ;  /* 0x0010000007047890 */ /* 0x000fc8000fffe13f */
[----:B------:R-:W-:Y:S02]  /*05a0*/  USHF.L.U32 UR5, UR4, 0xb, URZ ;  /* 0x0000000b04057899 */ /* 0x000fe4000800063f */
[----:B------:R-:W-:Y:S01]  /*05b0*/  USHF.L.U32 UR4, UR4, 0x1, URZ ;  /* 0x0000000104047899 */ /* 0x000fe2000800063f */
[----:B------:R-:W1:Y:S11]  /*05c0*/  FENCE.VIEW.ASYNC.S ;  /* 0x00000000000073c6 */ /* 0x000e760000000000 */
[----:B-1----:R4:W1:Y:S01]  /*05d0*/  SYNCS.EXCH.64 URZ, [UR6+0x34870], UR4 ;  /* 0x03487004063f75b2 */ /* 0x0028620008000100 */
[----:B------:R4:W0:Y:S01]  /*05e0*/  SYNCS.EXCH.64 URZ, [UR6+0x34880], UR4 ;  /* 0x03488004063f75b2 */ /* 0x0008220008000100 */
[----:B------:R4:W0:Y:S01]  /*05f0*/  SYNCS.EXCH.64 URZ, [UR6+0x34878], UR4 ;  /* 0x03487804063f75b2 */ /* 0x0008220008000100 */
[----:B------:R4:W0:Y:S02]  /*0600*/  SYNCS.EXCH.64 URZ, [UR6+0x34888], UR4 ;  /* 0x03488804063f75b2 */ /* 0x0008240008000100 */
[----:B----4-:R-:W-:Y:S01]  /*0610*/  NOP ;  /* 0x0000000000007918 */ /* 0x010fe20000000000 */
.L_x_4:
        /* <DEDUP_REMOVED lines=22> */
.L_x_5:
        /* <DEDUP_REMOVED lines=22> */
.L_x_6:
[----:B0-----:R-:W-:Y:S01]  /*08e0*/  ISETP.NE.AND P0, PT, R2, RZ, PT ;  /* 0x000000ff0200720c */ /* 0x001fe20003f05270 */
[----:B------:R-:W-:Y:S01]  /*08f0*/  IMAD.MOV.U32 R2, RZ, RZ, 0x1 ;  /* 0x00000001ff027424 */ /* 0x000fe200078e00ff */
[----:B------:R-:W-:Y:S01]  /*0900*/  NOP ;  /* 0x0000000000007918 */ /* 0x000fe20000000000 */
[----:B------:R-:W-:Y:S01]  /*0910*/  ULDC.64 UR42, c[0x0][0x208] ;  /* 0x00008200002a7ab9 */ /* 0x000fe20000000a00 */
[----:B------:R-:W-:Y:S02]  /*0920*/  BSSY B6, `(.L_x_7) ;  /* 0x0000c47000067945 */ /* 0x000fe40003800000 */
[----:B------:R-:W-:-:S05]  /*0930*/  SEL R2, R2, 0x2, !P0 ;  /* 0x0000000202027807 */ /* 0x000fca0004000000 */
[----:B------:R0:W-:Y:S01]  /*0940*/  STL [R1+0x14], R2 ;  /* 0x0000140201007387 */ /* 0x0001e20000100800 */
[----:B-123--:R-:W-:Y:S06]  /*0950*/  BAR.SYNC.DEFER_BLOCKING 0x0 ;  /* 0x0000000000007b1d */ /* 0x00efec0000010000 */
[----:B------:R-:W-:Y:S05]  /*0960*/  @!P0 BRA `(.L_x_8) ;  /* 0x0000008400a08947 */ /* 0x000fea0003800000 */
.L_x_9:
[----:B------:R-:W-:-:S08]  /*0970*/  NOP ;  /* 0x0000000000007918 */ /* 0x000fd00000000000 */
[----:B------:R-:W1:Y:S02]  /*0980*/  USETMAXREG.TRY_ALLOC.CTAPOOL UP0, 0xf0 ;  /* 0x000000f0000079c8 */ /* 0x000e640008000600 */
[----:B-1----:R-:W-:-:S13]  /*0990*/  PLOP3.LUT P0, PT, PT, PT, UP0, 0x80, 0x0 ;  /* 0x000000000000781c */ /* 0x002fda0003f0f008 */
[----:B------:R-:W-:Y:S05]  /*09a0*/  @!P0 BRA `(.L_x_9) ;  /* 0xfffffffc00f08947 */ /* 0x000fea000383ffff */
[----:B0-----:R-:W0:Y:S08]  /*09b0*/  LDC R2, c[0x0][0xc50] ;  /* 0x00031400ff027b82 */ /* 0x001e300000000800 */
[----:B------:R-:W1:Y:S08]  /*09c0*/  S2UR UR4, SR_CTAID.Y ;  /* 0x00000000000479c3 */ /* 0x000e700000002600 */
[----:B------:R-:W2:Y:S08]  /*09d0*/  S2UR UR5, SR_CTAID.Z ;  /* 0x00000000000579c3 */ /* 0x000eb00000002700 */
[----:B------:R-:W-:Y:S06]  /*09e0*/  BAR.ARV 0x8, 0x180 ;  /* 0x0206000000007b1d */ /* 0x000fec0000002000 */
[----:B0-----:R-:W-:Y:S01]  /*09f0*/  ISETP.NE.AND P0, PT, R2, 0x1, PT ;  /* 0x000000010200780c */ /* 0x001fe20003f05270 */
[----:B-1----:R-:W-:-:S12]  /*0a00*/  IMAD.U32 R16, RZ, RZ, UR4 ;  /* 0x00000004ff107e24 */ /* 0x002fd8000f8e00ff */
[----:B------:R-:W0:Y:S08]  /*0a10*/  @P0 LDC R0, c[0x0][0xc54] ;  /* 0x00031500ff000b82 */ /* 0x000e300000000800 */
[----:B------:R-:W1:Y:S01]  /*0a20*/  @P0 LDC R3, c[0x0][0xc58] ;  /* 0x00031600ff030b82 */ /* 0x000e620000000800 */
[----:B0-----:R-:W-:-:S05]  /*0a30*/  @P0 IMAD.HI.U32 R0, R0, UR4, RZ ;  /* 0x0000000400000c27 */ /* 0x001fca000f8e00ff */
[----:B-1----:R-:W-:Y:S02]  /*0a40*/  @P0 SHF.R.U32.HI R16, RZ, R3, R0 ;  /* 0x00000003ff100219 */ /* 0x002fe40000011600 */
[----:B--2---:R-:W-:Y:S02]  /*0a50*/  ISETP.LE.AND P0, PT, RZ, UR5, PT ;  /* 0x00000005ff007c0c */ /* 0x004fe4000bf03270 */
[----:B------:R-:W-:-:S05]  /*0a60*/  IADD3 R3, -R16, RZ, RZ ;  /* 0x000000ff10037210 */ /* 0x000fca0007ffe1ff */
[----:B------:R-:W-:-:S06]  /*0a70*/  IMAD R2, R2, R3, UR4 ;  /* 0x0000000402027e24 */ /* 0x000fcc000f8e0203 */
[----:B------:R-:W-:Y:S05]  /*0a80*/  @!P0 BRA `(.L_x_10) ;  /* 0x000000c000c08947 */ /* 0x000fea0003800000 */
[----:B------:R-:W0:Y:S01]  /*0a90*/  LDC.64 R4, c[0x0][0x418] ;  /* 0x00010600ff047b82 */ /* 0x000e220000000a00 */
[----:B------:R-:W-:-:S07]  /*0aa0*/  LOP3.LUT R7, R2, 0xffff, RZ, 0xc0, !PT ;  /* 0x0000ffff02077812 */ /* 0x000fce00078ec0ff */
[----:B------:R-:W1:Y:S08]  /*0ab0*/  LDC R18, c[0x0][0x424] ;  /* 0x00010900ff127b82 */ /* 0x000e700000000800 */
[----:B------:R-:W2:Y:S01]  /*0ac0*/  LDC R3, c[0x0][0x2f0] ;  /* 0x0000bc00ff037b82 */ /* 0x000ea20000000800 */
[----:B0-----:R-:W-:-:S04]  /*0ad0*/  ISETP.NE.U32.AND P0, PT, R4, RZ, PT ;  /* 0x000000ff0400720c */ /* 0x001fc80003f05070 */
[----:B------:R-:W-:-:S04]  /*0ae0*/  ISETP.NE.AND.EX P0, PT, R5, RZ, PT, P0 ;  /* 0x000000ff0500720c */ /* 0x000fc80003f05300 */
[----:B-1----:R-:W-:-:S05]  /*0af0*/  SEL R18, R18, 0x1, P0 ;  /* 0x0000000112127807 */ /* 0x002fca0000000000 */
[----:B--2---:R-:W-:-:S04]  /*0b00*/  IMAD R18, R18, R3, RZ ;  /* 0x0000000312127224 */ /* 0x004fc800078e02ff */
[C---:B------:R-:W-:Y:S01]  /*0b10*/  VIADD R0, R18.reuse, 0x7f ;  /* 0x0000007f12007836 */ /* 0x040fe20000000000 */
[----:B------:R-:W-:-:S04]  /*0b20*/  ISETP.GE.AND P0, PT, R18, 0x1, PT ;  /* 0x000000011200780c */ /* 0x000fc80003f06270 */
[----:B------:R-:W-:-:S04]  /*0b30*/  SHF.R.S32.HI R3, RZ, 0x1f, R0 ;  /* 0x0000001fff037819 */ /* 0x000fc80000011400 */
[----:B------:R-:W-:Y:S01]  /*0b40*/  LEA.HI R3, R3, R0, RZ, 0x7 ;  /* 0x0000000003037211 */ /* 0x000fe200078f38ff */
[----:B------:R-:W-:-:S03]  /*0b50*/  IMAD.MOV.U32 R0, RZ, RZ, RZ ;  /* 0x000000ffff007224 */ /* 0x000fc600078e00ff */
[----:B------:R-:W-:Y:S01]  /*0b60*/  SHF.R.S32.HI R17, RZ, 0x7, R3 ;  /* 0x00000007ff117819 */ /* 0x000fe20000011403 */
[----:B------:R-:W-:Y:S06]  /*0b70*/  @!P0 BRA `(.L_x_11) ;  /* 0x0000000000788947 */ /* 0x000fec0003800000 */
[----:B------:R-:W-:-:S04]  /*0b80*/  SHF.R.U32.HI R0, RZ, 0x10, R2 ;  /* 0x00000010ff007819 */ /* 0x000fc80000011602 */
[----:B------:R-:W-:-:S13]  /*0b90*/  ISETP.NE.AND P0, PT, R0, RZ, PT ;  /* 0x000000ff0000720c */ /* 0x000fda0003f05270 */
[----:B------:R-:W0:Y:S02]  /*0ba0*/  @!P0 LDC R0, c[0x0][0x9f0] ;  /* 0x00027c00ff008b82 */ /* 0x000e240000000800 */
[-C--:B0-----:R-:W-:Y:S02]  /*0bb0*/  IABS R9, R0.reuse ;  /* 0x0000000000097213 */ /* 0x081fe40000000000 */
[----:B------:R-:W-:Y:S02]  /*0bc0*/  IADD3 R5, R17, -0x1, R0 ;  /* 0xffffffff11057810 */ /* 0x000fe40007ffe000 */
[----:B------:R-:W0:Y:S01]  /*0bd0*/  I2F.RP R4, R9 ;  /* 0x0000000900047306 */ /* 0x000e220000209400 */
[----:B------:R-:W-:-:S05]  /*0be0*/  IABS R8, R0 ;  /* 0x0000000000087213 */ /* 0x000fca0000000000 */
[----:B------:R-:W-:Y:S02]  /*0bf0*/  IMAD.MOV R8, RZ, RZ, -R8 ;  /* 0x000000ffff087224 */ /* 0x000fe400078e0a08 */
[----:B0-----:R-:W0:Y:S02]  /*0c00*/  MUFU.RCP R4, R4 ;  /* 0x0000000400047308 */ /* 0x001e240000001000 */
[----:B0-----:R-:W-:Y:S01]  /*0c10*/  VIADD R2, R4, 0xffffffe ;  /* 0x0ffffffe04027836 */ /* 0x001fe20000000000 */
[----:B------:R-:W-:Y:S02]  /*0c20*/  IABS R4, R5 ;  /* 0x0000000500047213 */ /* 0x000fe40000000000 */
[----:B------:R-:W-:-:S03]  /*0c30*/  LOP3.LUT R5, R5, R0, RZ, 0x3c, !PT ;  /* 0x0000000005057212 */ /* 0x000fc600078e3cff */
[----:B------:R0:W1:Y:S01]  /*0c40*/  F2I.FTZ.U32.TRUNC.NTZ R3, R2 ;  /* 0x0000000200037305 */ /* 0x000062000021f000 */
[----:B------:R-:W-:Y:S01]  /*0c50*/  ISETP.GE.AND P2, PT, R5, RZ, PT ;  /* 0x000000ff0500720c */ /* 0x000fe20003f46270 */
[----:B0-----:R-:W-:Y:S01]  /*0c60*/  IMAD.MOV.U32 R2, RZ, RZ, RZ ;  /* 0x000000ffff027224 */ /* 0x001fe200078e00ff */
[----:B-1----:R-:W-:-:S05]  /*0c70*/  IADD3 R6, RZ, -R3, RZ ;  /* 0x80000003ff067210 */ /* 0x002fca0007ffe0ff */
[----:B------:R-:W-:-:S04]  /*0c80*/  IMAD R11, R6, R9, RZ ;  /* 0x00000009060b7224 */ /* 0x000fc800078e02ff */
[----:B------:R-:W-:-:S04]  /*0c90*/  IMAD.HI.U32 R3, R3, R11, R2 ;  /* 0x0000000b03037227 */ /* 0x000fc800078e0002 */
[----:B------:R-:W-:Y:S02]  /*0ca0*/  IMAD.MOV.U32 R2, RZ, RZ, R8 ;  /* 0x000000ffff027224 */ /* 0x000fe400078e0008 */
[----:B------:R-:W-:-:S04]  /*0cb0*/  IMAD.HI.U32 R3, R3, R4, RZ ;  /* 0x0000000403037227 */ /* 0x000fc800078e00ff */
[----:B------:R-:W-:-:S05]  /*0cc0*/  IMAD R2, R3, R2, R4 ;  /* 0x0000000203027224 */ /* 0x000fca00078e0204 */
[----:B------:R-:W-:-:S13]  /*0cd0*/  ISETP.GT.U32.AND P1, PT, R9, R2, PT ;  /* 0x000000020900720c */ /* 0x000fda0003f24070 */
[-C--:B------:R-:W-:Y:S01]  /*0ce0*/  @!P1 IADD3 R2, R2, -R9.reuse, RZ ;  /* 0x8000000902029210 */ /* 0x080fe20007ffe0ff */
[----:B------:R-:W-:Y:S01]  /*0cf0*/  @!P1 VIADD R3, R3, 0x1 ;  /* 0x0000000103039836 */ /* 0x000fe20000000000 */
[----:B------:R-:W-:Y:S02]  /*0d00*/  ISETP.NE.AND P1, PT, R0, RZ, PT ;  /* 0x000000ff0000720c */ /* 0x000fe40003f25270 */
[----:B------:R-:W-:-:S13]  /*0d10*/  ISETP.GE.U32.AND P0, PT, R2, R9, PT ;  /* 0x000000090200720c */ /* 0x000fda0003f06070 */
[----:B------:R-:W-:-:S04]  /*0d20*/  @P0 VIADD R3, R3, 0x1 ;  /* 0x0000000103030836 */ /* 0x000fc80000000000 */
[----:B------:R-:W-:Y:S01]  /*0d30*/  @!P2 IMAD.MOV R3, RZ, RZ, -R3 ;  /* 0x000000ffff03a224 */ /* 0x000fe200078e0a03 */
[----:B------:R-:W-:-:S04]  /*0d40*/  @!P1 LOP3.LUT R3, RZ, R0, RZ, 0x33, !PT ;  /* 0x00000000ff039212 */ /* 0x000fc800078e33ff */
[----:B------:R-:W-:-:S07]  /*0d50*/  MOV R0, R3 ;  /* 0x0000000300007202 */ /* 0x000fce0000000f00 */
.L_x_11:
[----:B------:R-:W0:Y:S01]  /*0d60*/  S2R R3, SR_TID.X ;  /* 0x0000000000037919 */ /* 0x000e220000002100 */
[-C--:B------:R-:W-:Y:S01]  /*0d70*/  IMAD R2, R7, R0.reuse, RZ ;  /* 0x0000000007027224 */ /* 0x080fe200078e02ff */
[----:B------:R-:W-:Y:S02]  /*0d80*/  PLOP3.LUT P0, PT, PT, PT, PT, 0x80, 0x0 ;  /* 0x000000000000781c */ /* 0x000fe40003f0f070 */
[----:B------:R-:W-:Y:S02]  /*0d90*/  CS2R R86, SRZ ;  /* 0x0000000000567805 */ /* 0x000fe4000001ff00 */
[----:B------:R-:W-:Y:S02]  /*0da0*/  CS2R R84, SRZ ;  /* 0x0000000000547805 */ /* 0x000fe4000001ff00 */
[----:B------:R-:W-:Y:S02]  /*0db0*/  CS2R R82, SRZ ;  /* 0x0000000000527805 */ /* 0x000fe4000001ff00 */
[----:B------:R-:W-:Y:S01]  /*0dc0*/  VIADDMNMX R17, R2, R0, R17, PT ;  /* 0x0000000002117246 */ /* 0x000fe20003800111 */
[----:B------:R-:W-:Y:S01]  /*0dd0*/  IMAD.MOV.U32 R0, RZ, RZ, RZ ;  /* 0x000000ffff007224 */ /* 0x000fe200078e00ff */
[----:B------:R-:W-:-:S02]  /*0de0*/  CS2R R80, SRZ ;  /* 0x0000000000507805 */ /* 0x000fc4000001ff00 */
[----:B------:R-:W-:Y:S02]  /*0df0*/  CS2R R78, SRZ ;  /* 0x00000000004e7805 */ /* 0x000fe4000001ff00 */
[----:B------:R-:W-:Y:S02]  /*0e00*/  ISETP.GT.AND P1, PT, R17, R2, PT ;  /* 0x000000021100720c */ /* 0x000fe40003f24270 */
[----:B------:R-:W-:Y:S02]  /*0e10*/  CS2R R76, SRZ ;  /* 0x00000000004c7805 */ /* 0x000fe4000001ff00 */
[----:B------:R-:W-:Y:S02]  /*0e20*/  CS2R R74, SRZ ;  /* 0x00000000004a7805 */ /* 0x000fe4000001ff00 */
[----:B------:R-:W-:Y:S02]  /*0e30*/  CS2R R72, SRZ ;  /* 0x0000000000487805 */ /* 0x000fe4000001ff00 */
[----:B------:R-:W-:-:S02]  /*0e40*/  CS2R R70, SRZ ;  /* 0x0000000000467805 */ /* 0x000fc4000001ff00 */
[----:B------:R-:W-:Y:S02]  /*0e50*/  CS2R R68, SRZ ;  /* 0x0000000000447805 */ /* 0x000fe4000001ff00 */
[----:B------:R-:W-:Y:S02]  /*0e60*/  CS2R R66, SRZ ;  /* 0x0000000000427805 */ /* 0x000fe4000001ff00 */
        /* <DEDUP_REMOVED lines=14> */
[----:B------:R-:W-:Y:S01]  /*0f50*/  CS2R R36, SRZ ;  /* 0x0000000000247805 */ /* 0x000fe2000001ff00 */
[----:B0-----:R-:W-:Y:S01]  /*0f60*/  VIADD R19, R3, 0xffffff80 ;  /* 0xffffff8003137836 */ /* 0x001fe20000000000 */
[----:B------:R-:W-:Y:S01]  /*0f70*/  CS2R R34, SRZ ;  /* 0x0000000000227805 */ /* 0x000fe2000001ff00 */
[----:B------:R-:W-:Y:S01]  /*0f80*/  IMAD.MOV.U32 R3, RZ, RZ, RZ ;  /* 0x000000ffff037224 */ /* 0x000fe200078e00ff */
[----:B------:R-:W-:-:S02]  /*0f90*/  CS2R R32, SRZ ;  /* 0x0000000000207805 */ /* 0x000fc4000001ff00 */
[----:B------:R-:W-:Y:S02]  /*0fa0*/  CS2R R30, SRZ ;  /* 0x00000000001e7805 */ /* 0x000fe4000001ff00 */
[----:B------:R-:W-:Y:S02]  /*0fb0*/  CS2R R28, SRZ ;  /* 0x00000000001c7805 */ /* 0x000fe4000001ff00 */
[----:B------:R-:W-:Y:S02]  /*0fc0*/  CS2R R26, SRZ ;  /* 0x00000000001a7805 */ /* 0x000fe4000001ff00 */
[----:B------:R-:W-:Y:S01]  /*0fd0*/  CS2R R24, SRZ ;  /* 0x0000000000187805 */ /* 0x000fe2000001ff00 */
[----:B------:R-:W-:Y:S06]  /*0fe0*/  @!P1 BRA `(.L_x_12) ;  /* 0x0000006400e49947 */ /* 0x000fec0003800000 */
[----:B------:R-:W-:Y:S01]  /*0ff0*/  SHF.R.S32.HI R0, RZ, 0x1f, R19 ;  /* 0x0000001fff007819 */ /* 0x000fe20000011413 */
[----:B------:R-:W0:Y:S01]  /*1000*/  S2UR UR6, SR_CgaCtaId ;  /* 0x00000000000679c3 */ /* 0x000e220000008800 */
[----:B------:R-:W-:Y:S02]  /*1010*/  UMOV UR36, 0x400 ;  /* 0x0000040000247882 */ /* 0x000fe40000000000 */
[----:B------:R-:W-:-:S04]  /*1020*/  LEA.HI R22, R0, R19, RZ, 0x7 ;  /* 0x0000001300167211 */ /* 0x000fc800078f38ff */
[----:B------:R-:W-:-:S06]  /*1030*/  SHF.R.S32.HI R0, RZ, 0x7, R22 ;  /* 0x00000007ff007819 */ /* 0x000fcc0000011416 */
[----:B------:R-:W1:Y:S01]  /*1040*/  SHFL.IDX PT, R0, R0, RZ, 0x1f ;  /* 0x00001fff00007589 */ /* 0x000e6200000e0000 */
[----:B0-----:R-:W-:-:S04]  /*1050*/  ULEA UR36, UR6, UR36, 0x18 ;  /* 0x0000002406247291 */ /* 0x001fc8000f8ec03f */
[----:B------:R-:W-:-:S04]  /*1060*/  UIADD3 UR6, UR36, 0x10400, URZ ;  /* 0x0001040024067890 */ /* 0x000fc8000fffe03f */
[----:B------:R-:W-:Y:S01]  /*1070*/  ULOP3.LUT UP0, URZ, UR6, 0x3ff, URZ, 0xc0, !UPT ;  /* 0x000003ff063f7892 */ /* 0x000fe2000f80c03f */
[----:B-1----:R-:W-:-:S05]  /*1080*/  R2UR UR4, R0 ;  /* 0x00000000000472ca */ /* 0x002fca00000e0000 */
[----:B------:R-:W-:-:S08]  /*1090*/  PLOP3.LUT P0, PT, PT, PT, UP0, 0x80, 0x0 ;  /* 0x000000000000781c */ /* 0x000fd00003f0f008 */
[----:B------:R-:W-:-:S04]  /*10a0*/  ULEA.HI UR5, UR4, UR4, URZ, 0x1 ;  /* 0x0000000404057291 */ /* 0x000fc8000f8f083f */
[----:B------:R-:W-:-:S04]  /*10b0*/  ULOP3.LUT UR5, UR5, 0x1e, URZ, 0xc0, !UPT ;  /* 0x0000001e05057892 */ /* 0x000fc8000f8ec03f */
[----:B------:R-:W-:-:S04]  /*10c0*/  UIADD3 UR5, UR4, -UR5, URZ ;  /* 0x8000000504057290 */ /* 0x000fc8000fffe03f */
[----:B------:R-:W-:-:S04]  /*10d0*/  ULEA UR5, UR5, UR6, 0xd ;  /* 0x0000000605057291 */ /* 0x000fc8000f8e683f */
[----:B------:R-:W-:-:S04]  /*10e0*/  USHF.R.U32.HI UR5, URZ, 0x4, UR5 ;  /* 0x000000043f057899 */ /* 0x000fc80008011605 */
[----:B------:R-:W-:Y:S01]  /*10f0*/  ULOP3.LUT UR37, UR5, 0x3fff, URZ, 0xc0, !UPT ;  /* 0x00003fff05257892 */ /* 0x000fe2000f8ec03f */
[----:B------:R-:W-:Y:S11]  /*1100*/  @!P0 BRA `(.L_x_13) ;  /* 0x0000000000408947 */ /* 0x000ff60003800000 */
[----:B------:R-:W-:Y:S01]  /*1110*/  MOV R0, 0x0 ;  /* 0x0000000000007802 */ /* 0x000fe20000000f00 */
[----:B------:R-:W-:Y:S01]  /*1120*/  ULDC.64 UR4, c[0x4][0xb8] ;  /* 0x01002e0000047ab9 */ /* 0x000fe20000000a00 */
[----:B------:R-:W-:Y:S01]  /*1130*/  ULDC.64 UR6, c[0x4][0x30] ;  /* 0x01000c0000067ab9 */ /* 0x000fe20000000a00 */
[----:B------:R-:W-:Y:S01]  /*1140*/  MOV R4, UR4 ;  /* 0x0000000400047c02 */ /* 0x000fe20008000f00 */
[----:B------:R0:W1:Y:S01]  /*1150*/  LDC.64 R14, c[0x4][R0] ;  /* 0x01000000000e7b82 */ /* 0x0000620000000a00 */
[----:B------:R-:W-:Y:S01]  /*1160*/  IMAD.U32 R5, RZ, RZ, UR5 ;  /* 0x00000005ff057e24 */ /* 0x000fe2000f8e00ff */
[----:B------:R-:W-:Y:S01]  /*1170*/  ULDC.64 UR4, c[0x4][0xc0] ;  /* 0x0100300000047ab9 */ /* 0x000fe20000000a00 */
[----:B------:R-:W-:Y:S01]  /*1180*/  MOV R10, UR6 ;  /* 0x00000006000a7c02 */ /* 0x000fe20008000f00 */
[----:B------:R-:W-:Y:S01]  /*1190*/  IMAD.U32 R6, RZ, RZ, UR4 ;  /* 0x00000004ff067e24 */ /* 0x000fe2000f8e00ff */
[----:B------:R-:W-:Y:S01]  /*11a0*/  MOV R13, RZ ;  /* 0x000000ff000d7202 */ /* 0x000fe20000000f00 */
[----:B------:R-:W-:-:S02]  /*11b0*/  IMAD.U32 R7, RZ, RZ, UR5 ;  /* 0x00000005ff077e24 */ /* 0x000fc4000f8e00ff */
[----:B------:R-:W-:Y:S02]  /*11c0*/  IMAD.U32 R11, RZ, RZ, UR7 ;  /* 0x00000007ff0b7e24 */ /* 0x000fe4000f8e00ff */
[----:B------:R-:W-:Y:S02]  /*11d0*/  IMAD.MOV.U32 R8, RZ, RZ, 0x70 ;  /* 0x00000070ff087424 */ /* 0x000fe400078e00ff */
[----:B0-----:R-:W-:-:S07]  /*11e0*/  IMAD.MOV.U32 R12, RZ, RZ, 0x1 ;  /* 0x00000001ff0c7424 */ /* 0x001fce00078e00ff */
[----:B------:R-:W-:-:S07]  /*11f0*/  LEPC R20, `(.L_x_13) ;  /* 0x000000001014794e */ /* 0x000fce0000000000 */
[----:B-1----:R-:W-:Y:S05]  /*1200*/  CALL.ABS.NOINC R14 ;  /* 0x000000000e007343 */ /* 0x002fea0003c00000 */
.L_x_13:
[----:B------:R-:W2:Y:S01]  /*1210*/  LDL.LU R20, [R1+0x14] ;  /* 0x0000140001147983 */ /* 0x000ea20000300800 */
[----:B------:R-:W-:-:S04]  /*1220*/  SHF.L.U32 R3, RZ, 0x1f, RZ ;  /* 0x0000001fff037819 */ /* 0x000fc800000006ff */
[----:B------:R-:W0:Y:S01]  /*1230*/  SYNCS.PHASECHK.TRANS64.TRYWAIT P1, [UR36+0x34800], R3 ;  /* 0x03480003ff0075a7 */ /* 0x000e220008020164 */
[----:B--2---:R-:W-:-:S04]  /*1240*/  LOP3.LUT R0, R20, 0x1, RZ, 0xfc, !PT ;  /* 0x0000000114007812 */ /* 0x004fc800078efcff */
[----:B------:R-:W-:Y:S01]  /*1250*/  ISETP.NE.AND P0, PT, R0, 0x3, PT ;  /* 0x000000030000780c */ /* 0x000fe20003f05270 */
[----:B0-----:R-:W-:-:S12]  /*1260*/  @!P1 BRA `(.L_x_14) ;  /* 0x000000b800d09947 */ /* 0x001fd80003800000 */
.L_x_121:
[----:B------:R-:W-:Y:S05]  /*1270*/  @!P0 BRA `(.L_x_15) ;  /* 0x0000000000048947 */ /* 0x000fea0003800000 */
[----:B------:R-:W-:Y:S01]  /*1280*/  BPT.TRAP 0x1 ;  /* 0x000000040000795c */ /* 0x000fe20000300000 */
.L_x_15:
[----:B------:R1:W2:Y:S01]  /*1290*/  SYNCS.PHASECHK.TRANS64.TRYWAIT P2, [UR36+0x34830], R3 ;  /* 0x03483003ff0075a7 */ /* 0x0002a20008040164 */
[----:B------:R-:W-:Y:S05]  /*12a0*/  @!P0 BRA `(.L_x_16) ;  /* 0x0000000000048947 */ /* 0x000fea0003800000 */
[----:B------:R-:W-:Y:S01]  /*12b0*/  BPT.TRAP 0x1 ;  /* 0x000000040000795c */ /* 0x000fe20000300000 */
.L_x_16:
[----:B0-----:R-:W0:Y:S01]  /*12c0*/  S2R R0, SR_TID.X ;  /* 0x0000000000007919 */ /* 0x001e220000002100 */
[----:B------:R-:W-:Y:S01]  /*12d0*/  IMAD.U32 R4, RZ, RZ, UR37 ;  /* 0x00000025ff047e24 */ /* 0x000fe2000f8e00ff */
[----:B0-----:R-:W-:-:S04]  /*12e0*/  LOP3.LUT R0, R0, 0x7f, RZ, 0xc0, !PT ;  /* 0x0000007f00007812 */ /* 0x001fc800078ec0ff */
[----:B------:R-:W-:Y:S01]  /*12f0*/  ISETP.NE.AND P1, PT, R0, RZ, PT ;  /* 0x000000ff0000720c */ /* 0x000fe20003f25270 */
[----:B--2---:R-:W-:-:S12]  /*1300*/  @P2 BRA `(.L_x_17) ;  /* 0x0000000000082947 */ /* 0x004fd80003800000 */
[----:B------:R-:W0:Y:S02]  /*1310*/  SYNCS.PHASECHK.TRANS64.TRYWAIT P2, [UR36+0x34830], R3 ;  /* 0x03483003ff0075a7 */ /* 0x000e240008040164 */
[----:B0-----:R-:W-:Y:S05]  /*1320*/  @!P2 BRA `(.L_x_18) ;  /* 0x000000b800b8a947 */ /* 0x001fea0003800000 */
.L_x_17:
[----:B------:R-:W-:Y:S05]  /*1330*/  WARPSYNC.ALL ;  /* 0x0000000000007948 */ /* 0x000fea0003800000 */
[----:B0-----:R-:W-:Y:S01]  /*1340*/  IMAD.MOV.U32 R0, RZ, RZ, RZ ;  /* 0x000000ffff007224 */ /* 0x001fe200078e00ff */
[----:B------:R-:W-:Y:S01]  /*1350*/  LOP3.LUT R4, R4, 0x10000, RZ, 0xfc, !PT ;  /* 0x0001000004047812 */ /* 0x000fe200078efcff */
[----:B------:R-:W-:Y:S01]  /*1360*/  IMAD.MOV.U32 R151, RZ, RZ, RZ ;  /* 0x000000ffff977224 */ /* 0x000fe200078e00ff */
[----:B------:R-:W-:Y:S01]  /*1370*/  MOV R5, 0x40000040 ;  /* 0x4000004000057802 */ /* 0x000fe20000000f00 */
[----:B------:R-:W-:Y:S01]  /*1380*/  UIADD3 UR4, UR36, 0x1c400, URZ ;  /* 0x0001c40024047890 */ /* 0x000fe2000fffe03f */
[C---:B------:R-:W-:Y:S01]  /*1390*/  R2UR UR8, R4.reuse ;  /* 0x00000000040872ca */ /* 0x040fe200000e0000 */
[----:B------:R-:W-:Y:S01]  /*13a0*/  WARPGROUP.ARRIVE ;  /* 0x00000000000079c5 */ /* 0x000fe20000000000 */
[----:B------:R-:W-:Y:S01]  /*13b0*/  R2UR UR9, R5 ;  /* 0x00000000050972ca */ /* 0x000fe200000e0000 */
[----:B------:R-:W-:Y:S01]  /*13c0*/  USHF.R.U32.HI UR4, URZ, 0x4, UR4 ;  /* 0x000000043f047899 */ /* 0x000fe20008011604 */
[----:B------:R-:W-:Y:S01]  /*13d0*/  R2UR UR6, R4 ;  /* 0x00000000040672ca */ /* 0x000fe200000e0000 */
[----:B------:R-:W-:Y:S01]  /*13e0*/  UMOV UR11, 0x40000040 ;  /* 0x40000040000b7882 */ /* 0x000fe20000000000 */
[----:B------:R-:W-:Y:S01]  /*13f0*/  UMOV UR5, 0x40000040 ;  /* 0x4000004000057882 */ /* 0x000fe20000000000 */
[----:B------:R-:W-:Y:S01]  /*1400*/  ULOP3.LUT UR4, UR4, 0x3fff, URZ, 0xc0, !UPT ;  /* 0x00003fff04047892 */ /* 0x000fe2000f8ec03f */
[----:B------:R-:W-:Y:S01]  /*1410*/  LOP3.LUT R22, R22, 0xffffff80, RZ, 0xc0, !PT ;  /* 0xffffff8016167812 */ /* 0x000fe200078ec0ff */
[----:B------:R-:W-:Y:S01]  /*1420*/  UMOV UR13, 0x40000040 ;  /* 0x40000040000d7882 */ /* 0x000fe20000000000 */
[----:B------:R-:W-:Y:S01]  /*1430*/  UMOV UR15, 0x40000040 ;  /* 0x40000040000f7882 */ /* 0x000fe20000000000 */
[----:B------:R-:W-:Y:S01]  /*1440*/  ULOP3.LUT UR38, UR4, 0x10000, URZ, 0xfc, !UPT ;  /* 0x0001000004267892 */ /* 0x000fe2000f8efc3f */
[----:B------:R-:W-:Y:S01]  /*1450*/  IMAD.MOV.U32 R10, RZ, RZ, -0x2 ;  /* 0xfffffffeff0a7424 */ /* 0x000fe200078e00ff */
[----:B------:R-:W-:Y:S01]  /*1460*/  UMOV UR17, 0x40000040 ;  /* 0x4000004000117882 */ /* 0x000fe20000000000 */
[----:B------:R-:W-:Y:S01]  /*1470*/  UMOV UR19, 0x40000040 ;  /* 0x4000004000137882 */ /* 0x000fe20000000000 */
[----:B------:R-:W-:Y:S01]  /*1480*/  UIADD3 UR14, UR38, 0x6, URZ ;  /* 0x00000006260e7890 */ /* 0x000fe2000fffe03f */
[----:B------:R-:W-:Y:S01]  /*1490*/  IMAD.IADD R22, R19, 0x1, -R22 ;  /* 0x0000000113167824 */ /* 0x000fe200078e0a16 */
[----:B------:R-:W-:Y:S01]  /*14a0*/  UIADD3 UR4, UR6, 0x2, URZ ;  /* 0x0000000206047890 */ /* 0x000fe2000fffe03f */
[----:B------:R-:W-:Y:S01]  /*14b0*/  P2R R11, PR, RZ, 0x1 ;  /* 0x00000001ff0b7803 */ /* 0x000fe20000000000 */
[----:B------:R-:W-:Y:S01]  /*14c0*/  UMOV UR10, UR38 ;  /* 0x00000026000a7c82 */ /* 0x000fe20008000000 */
[----:B------:R-:W-:Y:S01]  /*14d0*/  UIADD3 UR12, UR6, 0x6, URZ ;  /* 0x00000006060c7890 */ /* 0x000fe2000fffe03f */
[----:B------:R-:W-:Y:S01]  /*14e0*/  HGMMA.64x128x16.F32.BF16 R24, gdesc[UR8], RZ, !UPT, gsb0 ;  /* 0x01e00000081879f0 */ /* 0x000fe2000c0018ff */
[----:B------:R-:W-:Y:S01]  /*14f0*/  UIADD3 UR10, UR38, 0x2, URZ ;  /* 0x00000002260a7890 */ /* 0x000fe2000fffe03f */
[----:B------:R-:W-:Y:S01]  /*1500*/  SHF.R.S32.HI R7, RZ, 0x1f, R22 ;  /* 0x0000001fff077819 */ /* 0x000fe20000011416 */
[----:B------:R-:W-:Y:S01]  /*1510*/  UMOV UR8, UR4 ;  /* 0x0000000400087c82 */ /* 0x000fe20008000000 */
[----:B------:R-:W-:Y:S01]  /*1520*/  UMOV UR9, UR5 ;  /* 0x0000000500097c82 */ /* 0x000fe20008000000 */
[----:B------:R-:W-:Y:S01]  /*1530*/  UMOV UR11, 0x40000040 ;  /* 0x40000040000b7882 */ /* 0x000fe20000000000 */
[----:B------:R-:W-:Y:S01]  /*1540*/  UIADD3 UR16, UR6, 0x400, URZ ;  /* 0x0000040006107890 */ /* 0x000fe2000fffe03f */
[----:B------:R-:W-:Y:S01]  /*1550*/  LEA.HI R7, R7, R22, RZ, 0x2 ;  /* 0x0000001607077211 */ /* 0x000fe200078f10ff */
[----:B------:R-:W-:Y:S01]  /*1560*/  UIADD3 UR18, UR38, 0x400, URZ ;  /* 0x0000040026127890 */ /* 0x000fe2000fffe03f */
[----:B------:R-:W-:Y:S01]  /*1570*/  MOV R150, R151 ;  /* 0x0000009700967202 */ /* 0x000fe20000000f00 */
[----:B------:R-:W-:Y:S01]  /*1580*/  UIADD3 UR20, UR6, 0x402, URZ ;  /* 0x0000040206147890 */ /* 0x000fe2000fffe03f */
[----:B------:R-:W-:Y:S01]  /*1590*/  LOP3.LUT R7, R7, 0x7ffffffc, RZ, 0xc0, !PT ;  /* 0x7ffffffc07077812 */ /* 0x000fe200078ec0ff */
[----:B------:R-:W-:Y:S01]  /*15a0*/  UIADD3 UR22, UR38, 0x402, URZ ;  /* 0x0000040226167890 */ /* 0x000fe2000fffe03f */
[----:B------:R-:W-:Y:S01]  /*15b0*/  IMAD.MOV.U32 R149, RZ, RZ, R151 ;  /* 0x000000ffff957224 */ /* 0x000fe200078e0097 */
[----:B------:R-:W-:Y:S01]  /*15c0*/  UMOV UR21, 0x40000040 ;  /* 0x4000004000157882 */ /* 0x000fe20000000000 */
[----:B------:R-:W-:Y:S01]  /*15d0*/  UMOV UR23, 0x40000040 ;  /* 0x4000004000177882 */ /* 0x000fe20000000000 */
[----:B------:R-:W-:Y:S01]  /*15e0*/  UIADD3 UR24, UR6, 0x404, URZ ;  /* 0x0000040406187890 */ /* 0x000fe2000fffe03f */
[----:B------:R-:W-:Y:S01]  /*15f0*/  IMAD.IADD R7, R22, 0x1, -R7 ;  /* 0x0000000116077824 */ /* 0x000fe200078e0a07 */
[----:B------:R-:W-:Y:S01]  /*1600*/  UIADD3 UR26, UR38, 0x404, URZ ;  /* 0x00000404261a7890 */ /* 0x000fe2000fffe03f */
[--C-:B------:R-:W-:Y:S01]  /*1610*/  IMAD.MOV.U32 R148, RZ, RZ, R151.reuse ;  /* 0x000000ffff947224 */ /* 0x100fe200078e0097 */
[----:B------:R-:W-:Y:S01]  /*1620*/  UMOV UR25, 0x40000040 ;  /* 0x4000004000197882 */ /* 0x000fe20000000000 */
[----:B------:R-:W-:Y:S01]  /*1630*/  UMOV UR27, 0x40000040 ;  /* 0x40000040001b7882 */ /* 0x000fe20000000000 */
[----:B------:R-:W-:Y:S01]  /*1640*/  UIADD3 UR28, UR6, 0x406, URZ ;  /* 0x00000406061c7890 */ /* 0x000fe2000fffe03f */
[----:B------:R-:W-:Y:S01]  /*1650*/  IMAD R7, R7, R10, 0x80 ;  /* 0x0000008007077424 */ /* 0x000fe200078e020a */
[----:B------:R-:W-:Y:S01]  /*1660*/  UIADD3 UR30, UR38, 0x406, URZ ;  /* 0x00000406261e7890 */ /* 0x000fe2000fffe03f */
[--C-:B------:R-:W-:Y:S01]  /*1670*/  IMAD.MOV.U32 R147, RZ, RZ, R151.reuse ;  /* 0x000000ffff937224 */ /* 0x100fe200078e0097 */
[----:B------:R-:W-:Y:S01]  /*1680*/  UMOV UR29, 0x40000040 ;  /* 0x40000040001d7882 */ /* 0x000fe20000000000 */
[----:B------:R-:W-:Y:S01]  /*1690*/  UMOV UR31, 0x40000040 ;  /* 0x40000040001f7882 */ /* 0x000fe20000000000 */
[----:B------:R-:W-:Y:S01]  /*16a0*/  UIADD3 UR32, UR6, 0x800, URZ ;  /* 0x0000080006207890 */ /* 0x000fe2000fffe03f */
[----:B------:R-:W-:Y:S01]  /*16b0*/  IADD3 R18, R18, R7, RZ ;  /* 0x0000000712127210 */ /* 0x000fe20007ffe0ff */
[----:B------:R-:W-:Y:S01]  /*16c0*/  UIADD3 UR34, UR38, 0x800, URZ ;  /* 0x0000080026227890 */ /* 0x000fe2000fffe03f */
[----:B------:R-:W-:Y:S01]  /*16d0*/  MOV R146, R151 ;  /* 0x0000009700927202 */ /* 0x000fe20000000f00 */
[----:B------:R-:W-:Y:S01]  /*16e0*/  UMOV UR33, 0x40000040 ;  /* 0x4000004000217882 */ /* 0x000fe20000000000 */
[----:B------:R-:W-:Y:S01]  /*16f0*/  UMOV UR35, 0x40000040 ;  /* 0x4000004000237882 */ /* 0x000fe20000000000 */
[----:B------:R-:W-:Y:S01]  /*1700*/  UIADD3 UR44, UR6, 0x802, URZ ;  /* 0x00000802062c7890 */ /* 0x000fe2000fffe03f */
[----:B------:R-:W-:Y:S01]  /*1710*/  IMAD R7, R17, -0x80, R18 ;  /* 0xffffff8011077824 */ /* 0x000fe200078e0212 */
[----:B------:R-:W-:Y:S01]  /*1720*/  UIADD3 UR46, UR38, 0x802, URZ ;  /* 0x00000802262e7890 */ /* 0x000fe2000fffe03f */
[--C-:B------:R-:W-:Y:S01]  /*1730*/  IMAD.MOV.U32 R145, RZ, RZ, R151.reuse ;  /* 0x000000ffff917224 */ /* 0x100fe200078e0097 */
[----:B------:R-:W-:Y:S01]  /*1740*/  UMOV UR45, 0x40000040 ;  /* 0x40000040002d7882 */ /* 0x000fe20000000000 */
[----:B------:R-:W-:Y:S01]  /*1750*/  UMOV UR47, 0x40000040 ;  /* 0x40000040002f7882 */ /* 0x000fe20000000000 */
[----:B------:R-:W-:Y:S01]  /*1760*/  UIADD3 UR48, UR6, 0x804, URZ ;  /* 0x0000080406307890 */ /* 0x000fe2000fffe03f */
[C---:B------:R-:W-:Y:S01]  /*1770*/  ISETP.GT.AND P2, PT, R7.reuse, RZ, PT ;  /* 0x000000ff0700720c */ /* 0x040fe20003f44270 */
[----:B------:R-:W-:Y:S01]  /*1780*/  UIADD3 UR50, UR38, 0x804, URZ ;  /* 0x0000080426327890 */ /* 0x000fe2000fffe03f */
[C---:B------:R-:W-:Y:S01]  /*1790*/  ISETP.GT.AND P3, PT, R7.reuse, 0x1, PT ;  /* 0x000000010700780c */ /* 0x040fe20003f64270 */
[----:B------:R-:W-:Y:S01]  /*17a0*/  UMOV UR49, 0x40000040 ;  /* 0x4000004000317882 */ /* 0x000fe20000000000 */
[----:B------:R-:W-:Y:S01]  /*17b0*/  UMOV UR51, 0x40000040 ;  /* 0x4000004000337882 */ /* 0x000fe20000000000 */
[----:B------:R-:W-:Y:S01]  /*17c0*/  UIADD3 UR52, UR6, 0x806, URZ ;  /* 0x0000080606347890 */ /* 0x000fe2000fffe03f */
[C---:B------:R-:W-:Y:S01]  /*17d0*/  ISETP.GT.AND P6, PT, R7.reuse, 0x8, PT ;  /* 0x000000080700780c */ /* 0x040fe20003fc4270 */
[----:B------:R-:W-:Y:S01]  /*17e0*/  UIADD3 UR54, UR38, 0x806, URZ ;  /* 0x0000080626367890 */ /* 0x000fe2000fffe03f */
[C---:B------:R-:W-:Y:S01]  /*17f0*/  ISETP.GT.AND P5, PT, R7.reuse, 0x9, PT ;  /* 0x000000090700780c */ /* 0x040fe20003fa4270 */
[----:B------:R-:W-:Y:S01]  /*1800*/  UMOV UR53, 0x40000040 ;  /* 0x4000004000357882 */ /* 0x000fe20000000000 */
[----:B------:R-:W-:Y:S01]  /*1810*/  UMOV UR55, 0x40000040 ;  /* 0x4000004000377882 */ /* 0x000fe20000000000 */
[----:B------:R-:W-:Y:S01]  /*1820*/  ISETP.GT.AND P4, PT, R7, 0x10, PT ;  /* 0x000000100700780c */ /* 0x000fe20003f84270 */
[----:B------:R-:W-:Y:S01]  /*1830*/  ULDC UR7, c[0x0][0x988] ;  /* 0x0002620000077ab9 */ /* 0x000fe20000000800 */
[----:B------:R-:W-:-:S02]  /*1840*/  IMAD.MOV.U32 R143, RZ, RZ, R151 ;  /* 0x000000ffff8f7224 */ /* 0x000fc400078e0097 */
[--C-:B------:R-:W-:Y:S02]  /*1850*/  IMAD.MOV.U32 R141, RZ, RZ, R151.reuse ;  /* 0x000000ffff8d7224 */ /* 0x100fe400078e0097 */
[--C-:B------:R-:W-:Y:S02]  /*1860*/  IMAD.MOV.U32 R139, RZ, RZ, R151.reuse ;  /* 0x000000ffff8b7224 */ /* 0x100fe400078e0097 */
[--C-:B------:R-:W-:Y:S02]  /*1870*/  IMAD.MOV.U32 R137, RZ, RZ, R151.reuse ;  /* 0x000000ffff897224 */ /* 0x100fe400078e0097 */
[--C-:B------:R-:W-:Y:S02]  /*1880*/  IMAD.MOV.U32 R135, RZ, RZ, R151.reuse ;  /* 0x000000ffff877224 */ /* 0x100fe400078e0097 */
[--C-:B------:R-:W-:Y:S02]  /*1890*/  IMAD.MOV.U32 R133, RZ, RZ, R151.reuse ;  /* 0x000000ffff857224 */ /* 0x100fe400078e0097 */
        /* <DEDUP_REMOVED lines=21> */
[----:B------:R-:W-:Y:S01]  /*19f0*/  IMAD.MOV.U32 R89, RZ, RZ, R151 ;  /* 0x000000ffff597224 */ /* 0x000fe200078e0097 */
[----:B------:R-:W-:Y:S02]  /*1a00*/  WARPGROUP.DEPBAR.LE gsb0, 0x0 ;  /* 0x00008000000079c5 */ /* 0x000fe40000010000 */
[----:B------:R-:W-:-:S06]  /*1a10*/  WARPGROUP.ARRIVE ;  /* 0x00000000000079c5 */ /* 0x000fcc0000000000 */
[----:B------:R-:W-:Y:S01]  /*1a20*/  HGMMA.64x128x16.F32.BF16 R24, gdesc[UR8], R24, gsb0 ;  /* 0x01e00000081879f0 */ /* 0x000fe20008001818 */
[----:B------:R-:W-:Y:S02]  /*1a30*/  UIADD3 UR8, UR6, 0x4, URZ ;  /* 0x0000000406087890 */ /* 0x000fe4000fffe03f */
[----:B------:R-:W-:Y:S01]  /*1a40*/  UIADD3 UR10, UR38, 0x4, URZ ;  /* 0x00000004260a7890 */ /* 0x000fe2000fffe03f */
[----:B------:R-:W-:Y:S01]  /*1a50*/  UMOV UR9, 0x40000040 ;  /* 0x4000004000097882 */ /* 0x000fe20000000000 */
[----:B------:R-:W-:Y:S01]  /*1a60*/  UMOV UR11, 0x40000040 ;  /* 0x40000040000b7882 */ /* 0x000fe20000000000 */
[----:B------:R-:W-:Y:S01]  /*1a70*/  ULDC UR6, c[0x0][0x9d8] ;  /* 0x0002760000067ab9 */ /* 0x000fe20000000800 */
[----:B------:R-:W-:Y:S02]  /*1a80*/  WARPGROUP.DEPBAR.LE gsb0, 0x0 ;  /* 0x00008000000079c5 */ /* 0x000fe40000010000 */
[----:B------:R-:W-:-:S06]  /*1a90*/  WARPGROUP.ARRIVE ;  /* 0x00000000000079c5 */ /* 0x000fcc0000000000 */
[----:B------:R-:W-:Y:S03]  /*1aa0*/  HGMMA.64x128x16.F32.BF16 R24, gdesc[UR8], R24, gsb0 ;  /* 0x01e00000081879f0 */ /* 0x000fe60008001818 */
[----:B------:R-:W-:Y:S02]  /*1ab0*/  WARPGROUP.DEPBAR.LE gsb0, 0x0 ;  /* 0x00008000000079c5 */ /* 0x000fe40000010000 */
[----:B------:R-:W-:-:S07]  /*1ac0*/  WARPGROUP.ARRIVE ;  /* 0x00000000000079c5 */ /* 0x000fce0000000000 */
        /* <DEDUP_REMOVED lines=26> */
[----:B------:R-:W-:Y:S01]  /*1c70*/  FMUL.FTZ R26, R26, UR6 ;  /* 0x000000061a1a7c20 */ /* 0x000fe20008410000 */
[----:B------:R-:W-:Y:S01]  /*1c80*/  FMUL.FTZ R27, R27, UR6 ;  /* 0x000000061b1b7c20 */ /* 0x000fe20008410000 */
[----:B------:R-:W-:Y:S01]  /*1c90*/  FMUL.FTZ R30, R30, UR6 ;  /* 0x000000061e1e7c20 */ /* 0x000fe20008410000 */
[----:B------:R-:W-:Y:S01]  /*1ca0*/  FMUL.FTZ R31, R31, UR6 ;  /* 0x000000061f1f7c20 */ /* 0x000fe20008410000 */
[----:B------:R-:W-:Y:S01]  /*1cb0*/  FMUL.FTZ R34, R34, UR6 ;  /* 0x0000000622227c20 */ /* 0x000fe20008410000 */
[----:B------:R-:W-:Y:S01]  /*1cc0*/  FMUL.FTZ R24, R24, UR6 ;  /* 0x0000000618187c20 */ /* 0x000fe20008410000 */
[----:B------:R-:W0:Y:S01]  /*1cd0*/  MUFU.TANH R26, R26 ;  /* 0x0000001a001a7308 */ /* 0x000e220000002400 */
[----:B------:R-:W-:Y:S01]  /*1ce0*/  FMUL.FTZ R35, R35, UR6 ;  /* 0x0000000623237c20 */ /* 0x000fe20008410000 */
[----:B------:R-:W-:Y:S01]  /*1cf0*/  FMUL.FTZ R25, R25, UR6 ;  /* 0x0000000619197c20 */ /* 0x000fe20008410000 */
[----:B------:R-:W-:Y:S01]  /*1d00*/  FMUL.FTZ R38, R38, UR6 ;  /* 0x0000000626267c20 */ /* 0x000fe20008410000 */
[----:B------:R-:W-:Y:S01]  /*1d10*/  FMUL.FTZ R28, R28, UR6 ;  /* 0x000000061c1c7c20 */ /* 0x000fe20008410000 */
[----:B------:R-:W-:Y:S01]  /*1d20*/  FMUL.FTZ R39, R39, UR6 ;  /* 0x0000000627277c20 */ /* 0x000fe20008410000 */
[----:B------:R-:W-:Y:S01]  /*1d30*/  FMUL.FTZ R29, R29, UR6 ;  /* 0x000000061d1d7c20 */ /* 0x000fe20008410000 */
[----:B------:R-:W-:Y:S01]  /*1d40*/  FMUL.FTZ R32, R32, UR6 ;  /* 0x0000000620207c20 */ /* 0x000fe20008410000 */
[----:B------:R-:W2:Y:S01]  /*1d50*/  MUFU.TANH R27, R27 ;  /* 0x0000001b001b7308 */ /* 0x000ea20000002400 */
[----:B------:R-:W-:Y:S01]  /*1d60*/  FMUL.FTZ R42, R42, UR6 ;  /* 0x000000062a2a7c20 */ /* 0x000fe20008410000 */
[----:B------:R-:W-:Y:S01]  /*1d70*/  FMUL.FTZ R43, R43, UR6 ;  /* 0x000000062b2b7c20 */ /* 0x000fe20008410000 */
[----:B------:R-:W-:Y:S01]  /*1d80*/  FMUL.FTZ R33, R33, UR6 ;  /* 0x0000000621217c20 */ /* 0x000fe20008410000 */
[----:B------:R-:W-:Y:S01]  /*1d90*/  FMUL.FTZ R36, R36, UR6 ;  /* 0x0000000624247c20 */ /* 0x000fe20008410000 */
[----:B------:R-:W-:Y:S01]  /*1da0*/  FMUL.FTZ R46, R46, UR6 ;  /* 0x000000062e2e7c20 */ /* 0x000fe20008410000 */
[----:B------:R-:W-:Y:S01]  /*1db0*/  FMUL.FTZ R47, R47, UR6 ;  /* 0x000000062f2f7c20 */ /* 0x000fe20008410000 */
[----:B------:R-:W-:Y:S01]  /*1dc0*/  FMUL.FTZ R37, R37, UR6 ;  /* 0x0000000625257c20 */ /* 0x000fe20008410000 */
[----:B------:R-:W3:Y:S01]  /*1dd0*/  MUFU.TANH R30, R30 ;  /* 0x0000001e001e7308 */ /* 0x000ee20000002400 */
[----:B0-----:R-:W-:Y:S01]  /*1de0*/  FSEL R12, R26, -INF , P2 ;  /* 0xff8000001a0c7808 */ /* 0x001fe20001000000 */
[----:B------:R-:W-:Y:S01]  /*1df0*/  FMUL.FTZ R40, R40, UR6 ;  /* 0x0000000628287c20 */ /* 0x000fe20008410000 */
[----:B------:R-:W-:Y:S01]  /*1e00*/  FMUL.FTZ R50, R50, UR6 ;  /* 0x0000000632327c20 */ /* 0x000fe20008410000 */
[----:B------:R-:W-:Y:S01]  /*1e10*/  FMUL.FTZ R51, R51, UR6 ;  /* 0x0000000633337c20 */ /* 0x000fe20008410000 */
[----:B------:R-:W-:Y:S01]  /*1e20*/  FMUL.FTZ R41, R41, UR6 ;  /* 0x0000000629297c20 */ /* 0x000fe20008410000 */
[----:B------:R-:W-:Y:S01]  /*1e30*/  FMUL.FTZ R44, R44, UR6 ;  /* 0x000000062c2c7c20 */ /* 0x000fe20008410000 */
[----:B------:R-:W-:Y:S01]  /*1e40*/  FMUL.FTZ R54, R54, UR6 ;  /* 0x0000000636367c20 */ /* 0x000fe20008410000 */
[----:B------:R-:W0:Y:S01]  /*1e50*/  MUFU.TANH R31, R31 ;  /* 0x0000001f001f7308 */ /* 0x000e220000002400 */
[----:B--2---:R-:W-:Y:S01]  /*1e60*/  FSEL R27, R27, -INF , P3 ;  /* 0xff8000001b1b7808 */ /* 0x004fe20001800000 */
[----:B------:R-:W-:Y:S01]  /*1e70*/  FMUL.FTZ R45, R45, UR6 ;  /* 0x000000062d2d7c20 */ /* 0x000fe20008410000 */
[----:B------:R-:W-:Y:S01]  /*1e80*/  FMUL.FTZ R55, R55, UR6 ;  /* 0x0000000637377c20 */ /* 0x000fe20008410000 */
[----:B------:R-:W-:Y:S01]  /*1e90*/  FMUL.FTZ R48, R48, UR6 ;  /* 0x0000000630307c20 */ /* 0x000fe20008410000 */
[----:B------:R-:W-:Y:S01]  /*1ea0*/  FMNMX.FTZ R9, R12, R27, !PT ;  /* 0x0000001b0c097209 */ /* 0x000fe20007810000 */
[----:B------:R-:W-:Y:S01]  /*1eb0*/  FMUL.FTZ R58, R58, UR6 ;  /* 0x000000063a3a7c20 */ /* 0x000fe20008410000 */
[----:B------:R-:W-:Y:S01]  /*1ec0*/  FMUL.FTZ R49, R49, UR6 ;  /* 0x0000000631317c20 */ /* 0x000fe20008410000 */
[----:B------:R-:W2:Y:S01]  /*1ed0*/  MUFU.TANH R6, R24 ;  /* 0x0000001800067308 */ /* 0x000ea20000002400 */
[----:B---3--:R-:W-:Y:S01]  /*1ee0*/  FSEL R88, R30, -INF , P6 ;  /* 0xff8000001e587808 */ /* 0x008fe20003000000 */
[----:B------:R-:W-:Y:S01]  /*1ef0*/  FMUL.FTZ R59, R59, UR6 ;  /* 0x000000063b3b7c20 */ /* 0x000fe20008410000 */
[----:B------:R-:W-:Y:S01]  /*1f00*/  FMUL.FTZ R52, R52, UR6 ;  /* 0x0000000634347c20 */ /* 0x000fe20008410000 */
[----:B------:R-:W-:Y:S01]  /*1f10*/  FMUL.FTZ R62, R62, UR6 ;  /* 0x000000063e3e7c20 */ /* 0x000fe20008410000 */
[----:B------:R-:W-:Y:S01]  /*1f20*/  FMNMX.FTZ R9, R88, R9, !PT ;  /* 0x0000000958097209 */ /* 0x000fe20007810000 */
[----:B------:R-:W-:Y:S01]  /*1f30*/  FMUL.FTZ R53, R53, UR6 ;  /* 0x0000000635357c20 */ /* 0x000fe20008410000 */
[----:B------:R-:W-:Y:S01]  /*1f40*/  FMUL.FTZ R63, R63, UR6 ;  /* 0x000000063f3f7c20 */ /* 0x000fe20008410000 */
[----:B------:R-:W3:Y:S01]  /*1f50*/  MUFU.TANH R34, R34 ;  /* 0x0000002200227308 */ /* 0x000ee20000002400 */
[----:B0-----:R-:W-:Y:S01]  /*1f60*/  FSEL R90, R31, -INF , P5 ;  /* 0xff8000001f5a7808 */ /* 0x001fe20002800000 */
[----:B------:R-:W-:Y:S01]  /*1f70*/  FMUL.FTZ R56, R56, UR6 ;  /* 0x0000000638387c20 */ /* 0x000fe20008410000 */
[----:B------:R-:W-:Y:S01]  /*1f80*/  FMUL.FTZ R66, R66, UR6 ;  /* 0x0000000642427c20 */ /* 0x000fe20008410000 */
[----:B------:R-:W-:Y:S01]  /*1f90*/  FMUL.FTZ R57, R57, UR6 ;  /* 0x0000000639397c20 */ /* 0x000fe20008410000 */
[----:B------:R-:W-:Y:S01]  /*1fa0*/  FMNMX.FTZ R9, R90, R9, !PT ;  /* 0x000000095a097209 */ /* 0x000fe20007810000 */
[----:B------:R-:W-:Y:S01]  /*1fb0*/  FMUL.FTZ R67, R67, UR6 ;  /* 0x0000000643437c20 */ /* 0x000fe20008410000 */
[----:B------:R-:W-:Y:S01]  /*1fc0*/  FMUL.FTZ R60, R60, UR6 ;  /* 0x000000063c3c7c20 */ /* 0x000fe20008410000 */
[----:B-1----:R-:W0:Y:S01]  /*1fd0*/  MUFU.TANH R3, R25 ;  /* 0x0000001900037308 */ /* 0x002e220000002400 */
[----:B--2---:R-:W-:Y:S01]  /*1fe0*/  FSEL R6, R6, -INF , P2 ;  /* 0xff80000006067808 */ /* 0x004fe20001000000 */
[----:B------:R-:W-:Y:S01]  /*1ff0*/  FMUL.FTZ R70, R70, UR6 ;  /* 0x0000000646467c20 */ /* 0x000fe20008410000 */
[----:B------:R-:W-:Y:S01]  /*2000*/  ISETP.GT.AND P2, PT, R7, 0x11, PT ;  /* 0x000000110700780c */ /* 0x000fe20003f44270 */
[----:B------:R-:W-:Y:S01]  /*2010*/  FMUL.FTZ R61, R61, UR6 ;  /* 0x000000063d3d7c20 */ /* 0x000fe20008410000 */
[----:B------:R-:W-:Y:S01]  /*2020*/  FMUL.FTZ R71, R71, UR6 ;  /* 0x0000000647477c20 */ /* 0x000fe20008410000 */
[----:B------:R-:W-:Y:S01]  /*2030*/  FMUL.FTZ R65, R65, UR6 ;  /* 0x0000000641417c20 */ /* 0x000fe20008410000 */
[----:B------:R-:W-:Y:S01]  /*2040*/  FMUL.FTZ R74, R74, UR6 ;  /* 0x000000064a4a7c20 */ /* 0x000fe20008410000 */
[----:B------:R-:W1:Y:S01]  /*2050*/  MUFU.TANH R35, R35 ;  /* 0x0000002300237308 */ /* 0x000e620000002400 */
[----:B---3--:R-:W-:Y:S01]  /*2060*/  FSEL R92, R34, -INF , P4 ;  /* 0xff800000225c7808 */ /* 0x008fe20002000000 */
[----:B------:R-:W-:Y:S01]  /*2070*/  FMUL.FTZ R64, R64, UR6 ;  /* 0x0000000640407c20 */ /* 0x000fe20008410000 */
[----:B------:R-:W-:Y:S01]  /*2080*/  FMUL.FTZ R75, R75, UR6 ;  /* 0x000000064b4b7c20 */ /* 0x000fe20008410000 */
[----:B------:R-:W-:Y:S01]  /*2090*/  FMUL.FTZ R68, R68, UR6 ;  /* 0x0000000644447c20 */ /* 0x000fe20008410000 */
[----:B------:R-:W-:Y:S01]  /*20a0*/  FMNMX.FTZ R9, R92, R9, !PT ;  /* 0x000000095c097209 */ /* 0x000fe20007810000 */
[----:B------:R-:W-:Y:S01]  /*20b0*/  FMUL.FTZ R78, R78, UR6 ;  /* 0x000000064e4e7c20 */ /* 0x000fe20008410000 */
[----:B------:R-:W-:Y:S01]  /*20c0*/  FMUL.FTZ R69, R69, UR6 ;  /* 0x0000000645457c20 */ /* 0x000fe20008410000 */
[----:B------:R-:W2:Y:S01]  /*20d0*/  MUFU.TANH R8, R28 ;  /* 0x0000001c00087308 */ /* 0x000ea20000002400 */
[----:B0-----:R-:W-:Y:S01]  /*20e0*/  FSEL R3, R3, -INF , P3 ;  /* 0xff80000003037808 */ /* 0x001fe20001800000 */
[----:B------:R-:W-:Y:S01]  /*20f0*/  FMUL.FTZ R79, R79, UR6 ;  /* 0x000000064f4f7c20 */ /* 0x000fe20008410000 */
[----:B------:R-:W-:Y:S01]  /*2100*/  ISETP.GT.AND P3, PT, R7, 0x18, PT ;  /* 0x000000180700780c */ /* 0x000fe20003f64270 */
[----:B------:R-:W-:Y:S01]  /*2110*/  FMUL.FTZ R72, R72, UR6 ;  /* 0x0000000648487c20 */ /* 0x000fe20008410000 */
[----:B------:R-:W-:Y:S01]  /*2120*/  FMUL.FTZ R82, R82, UR6 ;  /* 0x0000000652527c20 */ /* 0x000fe20008410000 */
[----:B------:R-:W-:Y:S01]  /*2130*/  FMUL.FTZ R73, R73, UR6 ;  /* 0x0000000649497c20 */ /* 0x000fe20008410000 */
[----:B------:R-:W-:Y:S01]  /*2140*/  FMUL.FTZ R83, R83, UR6 ;  /* 0x0000000653537c20 */ /* 0x000fe20008410000 */
[----:B------:R-:W0:Y:S01]  /*2150*/  MUFU.TANH R38, R38 ;  /* 0x0000002600267308 */ /* 0x000e220000002400 */
[----:B-1----:R-:W-:Y:S01]  /*2160*/  FSEL R94, R35, -INF , P2 ;  /* 0xff800000235e7808 */ /* 0x002fe20001000000 */
[----:B------:R-:W-:Y:S01]  /*2170*/  FMUL.FTZ R76, R76, UR6 ;  /* 0x000000064c4c7c20 */ /* 0x000fe20008410000 */
[----:B------:R-:W-:Y:S01]  /*2180*/  FMUL.FTZ R86, R86, UR6 ;  /* 0x0000000656567c20 */ /* 0x000fe20008410000 */
[----:B------:R-:W-:Y:S01]  /*2190*/  FMUL.FTZ R87, R87, UR6 ;  /* 0x0000000657577c20 */ /* 0x000fe20008410000 */
[----:B------:R-:W-:Y:S01]  /*21a0*/  FMNMX.FTZ R9, R94, R9, !PT ;  /* 0x000000095e097209 */ /* 0x000fe20007810000 */
[----:B------:R-:W-:Y:S01]  /*21b0*/  FMUL.FTZ R77, R77, UR6 ;  /* 0x000000064d4d7c20 */ /* 0x000fe20008410000 */
[----:B------:R-:W-:Y:S01]  /*21c0*/  FMUL.FTZ R80, R80, UR6 ;  /* 0x0000000650507c20 */ /* 0x000fe20008410000 */
[----:B------:R-:W1:Y:S01]  /*21d0*/  MUFU.TANH R14, R29 ;  /* 0x0000001d000e7308 */ /* 0x000e620000002400 */
[----:B--2---:R-:W-:Y:S01]  /*21e0*/  FSEL R8, R8, -INF , P6 ;  /* 0xff80000008087808 */ /* 0x004fe20003000000 */
[----:B------:R-:W-:Y:S01]  /*21f0*/  FMUL.FTZ R81, R81, UR6 ;  /* 0x0000000651517c20 */ /* 0x000fe20008410000 */
[----:B------:R-:W-:Y:S01]  /*2200*/  ISETP.GT.AND P6, PT, R7, 0x19, PT ;  /* 0x000000190700780c */ /* 0x000fe20003fc4270 */
[----:B------:R-:W-:Y:S01]  /*2210*/  FMUL.FTZ R84, R84, UR6 ;  /* 0x0000000654547c20 */ /* 0x000fe20008410000 */
[----:B------:R-:W-:-:S03]  /*2220*/  FMUL.FTZ R85, R85, UR6 ;  /* 0x0000000655557c20 */ /* 0x000fc60008410000 */
[----:B------:R-:W2:Y:S01]  /*2230*/  MUFU.TANH R39, R39 ;  /* 0x0000002700277308 */ /* 0x000ea20000002400 */
[----:B0-----:R-:W-:-:S04]  /*2240*/  FSEL R96, R38, -INF , P3 ;  /* 0xff80000026607808 */ /* 0x001fc80001800000 */
[----:B------:R-:W-:-:S03]  /*2250*/  FMNMX.FTZ R9, R96, R9, !PT ;  /* 0x0000000960097209 */ /* 0x000fc60007810000 */
[----:B------:R-:W0:Y:S01]  /*2260*/  MUFU.TANH R32, R32 ;  /* 0x0000002000207308 */ /* 0x000e220000002400 */
[----:B-1----:R-:W-:Y:S02]  /*2270*/  FSEL R14, R14, -INF , P5 ;  /* 0xff8000000e0e7808 */ /* 0x002fe40002800000 */
[----:B------:R-:W-:-:S05]  /*2280*/  ISETP.GT.AND P5, PT, R7, 0x20, PT ;  /* 0x000000200700780c */ /* 0x000fca0003fa4270 */
[----:B------:R-:W1:Y:S01]  /*2290*/  MUFU.TANH R42, R42 ;  /* 0x0000002a002a7308 */ /* 0x000e620000002400 */
[----:B--2---:R-:W-:-:S04]  /*22a0*/  FSEL R98, R39, -INF , P6 ;  /* 0xff80000027627808 */ /* 0x004fc80003000000 */
[----:B------:R-:W-:-:S03]  /*22b0*/  FMNMX.FTZ R9, R98, R9, !PT ;  /* 0x0000000962097209 */ /* 0x000fc60007810000 */
[----:B------:R-:W2:Y:S01]  /*22c0*/  MUFU.TANH R20, R33 ;  /* 0x0000002100147308 */ /* 0x000ea20000002400 */
[----:B0-----:R-:W-:Y:S02]  /*22d0*/  FSEL R18, R32, -INF , P4 ;  /* 0xff80000020127808 */ /* 0x001fe40002000000 */
[----:B------:R-:W-:-:S05]  /*22e0*/  ISETP.GT.AND P4, PT, R7, 0x21, PT ;  /* 0x000000210700780c */ /* 0x000fca0003f84270 */
[----:B------:R-:W0:Y:S01]  /*22f0*/  MUFU.TANH R43, R43 ;  /* 0x0000002b002b7308 */ /* 0x000e220000002400 */
[----:B-1----:R-:W-:-:S04]  /*2300*/  FSEL R100, R42, -INF , P5 ;  /* 0xff8000002a647808 */ /* 0x002fc80002800000 */
[----:B------:R-:W-:-:S03]  /*2310*/  FMNMX.FTZ R9, R100, R9, !PT ;  /* 0x0000000964097209 */ /* 0x000fc60007810000 */
[----:B------:R-:W1:Y:S01]  /*2320*/  MUFU.TANH R36, R36 ;  /* 0x0000002400247308 */ /* 0x000e620000002400 */
[----:B--2---:R-:W-:Y:S02]  /*2330*/  FSEL R20, R20, -INF , P2 ;  /* 0xff80000014147808 */ /* 0x004fe40001000000 */
[----:B------:R-:W-:-:S05]  /*2340*/  ISETP.GT.AND P2, PT, R7, 0x28, PT ;  /* 0x000000280700780c */ /* 0x000fca0003f44270 */
        /* <DEDUP_REMOVED lines=130> */
[----:B-1----:R-:W-:-:S04]  /*2b70*/  FSEL R144, R87, -INF , P2 ;  /* 0xff80000057907808 */ /* 0x002fc80001000000 */
[----:B------:R-:W-:Y:S01]  /*2b80*/  FMNMX.FTZ R7, R144, R9, !PT ;  /* 0x0000000990077209 */ /* 0x000fe20007810000 */
[----:B------:R-:W-:Y:S02]  /*2b90*/  IMAD.U32 R9, RZ, RZ, UR7 ;  /* 0x00000007ff097e24 */ /* 0x000fe4000f8e00ff */
[----:B------:R-:W1:Y:S01]  /*2ba0*/  MUFU.TANH R81, R81 ;  /* 0x0000005100517308 */ /* 0x000e620000002400 */
[----:B--2---:R-:W-:Y:S01]  /*2bb0*/  FSEL R82, R77, -INF , P6 ;  /* 0xff8000004d527808 */ /* 0x004fe20003000000 */
[----:B------:R-:W2:Y:S06]  /*2bc0*/  SHFL.BFLY PT, R10, R7, 0x2, 0x1f ;  /* 0x0c401f00070a7f89 */ /* 0x000eac00000e0000 */
[----:B------:R-:W3:Y:S01]  /*2bd0*/  MUFU.TANH R84, R84 ;  /* 0x0000005400547308 */ /* 0x000ee20000002400 */
[----:B0-----:R-:W-:-:S07]  /*2be0*/  FSEL R80, R80, -INF , P5 ;  /* 0xff80000050507808 */ /* 0x001fce0002800000 */
[----:B------:R-:W0:Y:S01]  /*2bf0*/  MUFU.TANH R85, R85 ;  /* 0x0000005500557308 */ /* 0x000e220000002400 */
[----:B-1----:R-:W-:Y:S02]  /*2c00*/  FSEL R86, R81, -INF , P4 ;  /* 0xff80000051567808 */ /* 0x002fe40002000000 */
[----:B---3--:R-:W-:Y:S02]  /*2c10*/  FSEL R84, R84, -INF , P3 ;  /* 0xff80000054547808 */ /* 0x008fe40001800000 */
[----:B--2---:R-:W-:Y:S02]  /*2c20*/  FMNMX.FTZ R13, R7, R10, !PT ;  /* 0x0000000a070d7209 */ /* 0x004fe40007810000 */
[----:B------:R-:W-:-:S03]  /*2c30*/  FMNMX.FTZ R7, R6, R3, !PT ;  /* 0x0000000306077209 */ /* 0x000fc60007810000 */
[----:B------:R-:W1:Y:S01]  /*2c40*/  SHFL.BFLY PT, R10, R13, 0x1, 0x1f ;  /* 0x0c201f000d0a7f89 */ /* 0x000e6200000e0000 */
[----:B------:R-:W-:-:S04]  /*2c50*/  FMNMX.FTZ R7, R8, R7, !PT ;  /* 0x0000000708077209 */ /* 0x000fc80007810000 */
[----:B------:R-:W-:-:S04]  /*2c60*/  FMNMX.FTZ R7, R14, R7, !PT ;  /* 0x000000070e077209 */ /* 0x000fc80007810000 */
[----:B------:R-:W-:-:S04]  /*2c70*/  FMNMX.FTZ R7, R18, R7, !PT ;  /* 0x0000000712077209 */ /* 0x000fc80007810000 */
[----:B------:R-:W-:-:S04]  /*2c80*/  FMNMX.FTZ R7, R20, R7, !PT ;  /* 0x0000000714077209 */ /* 0x000fc80007810000 */
[----:B------:R-:W-:-:S04]  /*2c90*/  FMNMX.FTZ R7, R22, R7, !PT ;  /* 0x0000000716077209 */ /* 0x000fc80007810000 */
[----:B------:R-:W-:Y:S02]  /*2ca0*/  FMNMX.FTZ R7, R24, R7, !PT ;  /* 0x0000000718077209 */ /* 0x000fe40007810000 */
[----:B-1----:R-:W-:Y:S02]  /*2cb0*/  FMNMX.FTZ R10, R13, R10, !PT ;  /* 0x0000000a0d0a7209 */ /* 0x002fe40007810000 */
[----:B------:R-:W-:Y:S02]  /*2cc0*/  FMNMX.FTZ R7, R26, R7, !PT ;  /* 0x000000071a077209 */ /* 0x000fe40007810000 */
[C---:B------:R-:W-:Y:S01]  /*2cd0*/  FSETP.NEU.FTZ.AND P0, PT, R10.reuse, -INF , PT ;  /* 0xff8000000a00780b */ /* 0x040fe20003f1d000 */
[----:B------:R-:W-:Y:S01]  /*2ce0*/  FMUL.FTZ R15, R10, R9 ;  /* 0x000000090a0f7220 */ /* 0x000fe20000410000 */
[----:B------:R-:W-:-:S04]  /*2cf0*/  FMNMX.FTZ R7, R28, R7, !PT ;  /* 0x000000071c077209 */ /* 0x000fc80007810000 */
[----:B------:R-:W-:Y:S02]  /*2d00*/  FMNMX.FTZ R7, R30, R7, !PT ;  /* 0x000000071e077209 */ /* 0x000fe40007810000 */
[----:B------:R-:W-:Y:S02]  /*2d10*/  FSEL R15, R15, RZ, P0 ;  /* 0x000000ff0f0f7208 */ /* 0x000fe40000000000 */
[----:B------:R-:W-:Y:S02]  /*2d20*/  FMNMX.FTZ R7, R32, R7, !PT ;  /* 0x0000000720077209 */ /* 0x000fe40007810000 */
[----:B------:R-:W-:Y:S01]  /*2d30*/  ISETP.NE.AND P0, PT, R11, RZ, PT ;  /* 0x000000ff0b00720c */ /* 0x000fe20003f05270 */
[--C-:B------:R-:W-:Y:S01]  /*2d40*/  FFMA.FTZ R183, R88, R9, -R15.reuse ;  /* 0x0000000958b77223 */ /* 0x100fe2000001080f */
[----:B------:R-:W-:Y:S01]  /*2d50*/  FMNMX.FTZ R7, R34, R7, !PT ;  /* 0x0000000722077209 */ /* 0x000fe20007810000 */
[-CC-:B------:R-:W-:Y:S01]  /*2d60*/  FFMA.FTZ R181, R12, R9.reuse, -R15.reuse ;  /* 0x000000090cb57223 */ /* 0x180fe2000001080f */
[----:B0-----:R-:W-:Y:S01]  /*2d70*/  FSEL R88, R85, -INF , P2 ;  /* 0xff80000055587808 */ /* 0x001fe20001000000 */
[--C-:B------:R-:W-:Y:S01]  /*2d80*/  FFMA.FTZ R64, R27, R9, -R15.reuse ;  /* 0x000000091b407223 */ /* 0x100fe2000001080f */
[----:B------:R-:W-:Y:S01]  /*2d90*/  FMNMX.FTZ R7, R36, R7, !PT ;  /* 0x0000000724077209 */ /* 0x000fe20007810000 */
[-CC-:B------:R-:W-:Y:S01]  /*2da0*/  FFMA.FTZ R66, R90, R9.reuse, -R15.reuse ;  /* 0x000000095a427223 */ /* 0x180fe2000001080f */
[----:B------:R-:W-:Y:S01]  /*2db0*/  MUFU.EX2 R183, R183 ;  /* 0x000000b700b77308 */ /* 0x000fe20000000800 */
[--C-:B------:R-:W-:Y:S01]  /*2dc0*/  FFMA.FTZ R177, R92, R9, -R15.reuse ;  /* 0x000000095cb17223 */ /* 0x100fe2000001080f */
[----:B------:R-:W-:Y:S01]  /*2dd0*/  FMNMX.FTZ R7, R38, R7, !PT ;  /* 0x0000000726077209 */ /* 0x000fe20007810000 */
[-CC-:B------:R-:W-:Y:S01]  /*2de0*/  FFMA.FTZ R68, R94, R9.reuse, -R15.reuse ;  /* 0x000000095e447223 */ /* 0x180fe2000001080f */
[-CC-:B------:R-:W-:Y:S01]  /*2df0*/  FFMA.FTZ R179, R96, R9.reuse, -R15.reuse ;  /* 0x0000000960b37223 */ /* 0x180fe2000001080f */
        /* <DEDUP_REMOVED lines=11> */
[----:B------:R-:W0:Y:S01]  /*2eb0*/  MUFU.EX2 R64, R64 ;  /* 0x0000004000407308 */ /* 0x000e220000000800 */
[--C-:B------:R-:W-:Y:S01]  /*2ec0*/  FFMA.FTZ R171, R112, R9, -R15.reuse ;  /* 0x0000000970ab7223 */ /* 0x100fe2000001080f */
[----:B------:R-:W-:Y:S01]  /*2ed0*/  FMNMX.FTZ R7, R46, R7, !PT ;  /* 0x000000072e077209 */ /* 0x000fe20007810000 */
[-CC-:B------:R-:W-:Y:S01]  /*2ee0*/  FFMA.FTZ R114, R114, R9.reuse, -R15.reuse ;  /* 0x0000000972727223 */ /* 0x180fe2000001080f */
[-CC-:B------:R-:W-:Y:S01]  /*2ef0*/  FFMA.FTZ R116, R116, R9.reuse, -R15.reuse ;  /* 0x0000000974747223 */ /* 0x180fe2000001080f */
[--C-:B------:R-:W-:Y:S01]  /*2f00*/  FFMA.FTZ R118, R118, R9, -R15.reuse ;  /* 0x0000000976767223 */ /* 0x100fe2000001080f */
[----:B------:R-:W-:Y:S01]  /*2f10*/  FMNMX.FTZ R7, R48, R7, !PT ;  /* 0x0000000730077209 */ /* 0x000fe20007810000 */
[-CC-:B------:R-:W-:Y:S01]  /*2f20*/  FFMA.FTZ R120, R120, R9.reuse, -R15.reuse ;  /* 0x0000000978787223 */ /* 0x180fe2000001080f */
[----:B------:R-:W1:Y:S01]  /*2f30*/  MUFU.EX2 R66, R66 ;  /* 0x0000004200427308 */ /* 0x000e620000000800 */
[--C-:B------:R-:W-:Y:S01]  /*2f40*/  FFMA.FTZ R122, R122, R9, -R15.reuse ;  /* 0x000000097a7a7223 */ /* 0x100fe2000001080f */
[----:B------:R-:W-:Y:S01]  /*2f50*/  FMNMX.FTZ R7, R50, R7, !PT ;  /* 0x0000000732077209 */ /* 0x000fe20007810000 */
[-CC-:B------:R-:W-:Y:S01]  /*2f60*/  FFMA.FTZ R124, R124, R9.reuse, -R15.reuse ;  /* 0x000000097c7c7223 */ /* 0x180fe2000001080f */
[-CC-:B------:R-:W-:Y:S01]  /*2f70*/  FFMA.FTZ R126, R126, R9.reuse, -R15.reuse ;  /* 0x000000097e7e7223 */ /* 0x180fe2000001080f */
[--C-:B------:R-:W-:Y:S01]  /*2f80*/  FFMA.FTZ R128, R128, R9, -R15.reuse ;  /* 0x0000000980807223 */ /* 0x100fe2000001080f */
[----:B------:R-:W-:Y:S01]  /*2f90*/  FMNMX.FTZ R7, R52, R7, !PT ;  /* 0x0000000734077209 */ /* 0x000fe20007810000 */
[-CC-:B------:R-:W-:Y:S01]  /*2fa0*/  FFMA.FTZ R130, R130, R9.reuse, -R15.reuse ;  /* 0x0000000982827223 */ /* 0x180fe2000001080f */
[----:B------:R-:W2:Y:S01]  /*2fb0*/  MUFU.EX2 R177, R177 ;  /* 0x000000b100b17308 */ /* 0x000ea20000000800 */
[--C-:B------:R-:W-:Y:S01]  /*2fc0*/  FFMA.FTZ R132, R132, R9, -R15.reuse ;  /* 0x0000000984847223 */ /* 0x100fe2000001080f */
[----:B------:R-:W-:Y:S01]  /*2fd0*/  FMNMX.FTZ R7, R54, R7, !PT ;  /* 0x0000000736077209 */ /* 0x000fe20007810000 */
[-CC-:B------:R-:W-:Y:S01]  /*2fe0*/  FFMA.FTZ R134, R134, R9.reuse, -R15.reuse ;  /* 0x0000000986867223 */ /* 0x180fe2000001080f */
[-CC-:B------:R-:W-:Y:S01]  /*2ff0*/  FFMA.FTZ R78, R78, R9.reuse, -R15.reuse ;  /* 0x000000094e4e7223 */ /* 0x180fe2000001080f */
[--C-:B------:R-:W-:Y:S01]  /*3000*/  FFMA.FTZ R136, R136, R9, -R15.reuse ;  /* 0x0000000988887223 */ /* 0x100fe2000001080f */
[----:B------:R-:W-:Y:S01]  /*3010*/  FMNMX.FTZ R7, R56, R7, !PT ;  /* 0x0000000738077209 */ /* 0x000fe20007810000 */
[-CC-:B------:R-:W-:Y:S01]  /*3020*/  FFMA.FTZ R138, R138, R9.reuse, -R15.reuse ;  /* 0x000000098a8a7223 */ /* 0x180fe2000001080f */
[----:B------:R-:W3:Y:S01]  /*3030*/  MUFU.EX2 R68, R68 ;  /* 0x0000004400447308 */ /* 0x000ee20000000800 */
[--C-:B------:R-:W-:Y:S01]  /*3040*/  FFMA.FTZ R140, R140, R9, -R15.reuse ;  /* 0x000000098c8c7223 */ /* 0x100fe2000001080f */
[----:B------:R-:W-:Y:S01]  /*3050*/  FMNMX.FTZ R7, R58, R7, !PT ;  /* 0x000000073a077209 */ /* 0x000fe20007810000 */
[-CC-:B------:R-:W-:Y:S01]  /*3060*/  FFMA.FTZ R142, R142, R9.reuse, -R15.reuse ;  /* 0x000000098e8e7223 */ /* 0x180fe2000001080f */
[----:B------:R-:W-:Y:S01]  /*3070*/  FFMA.FTZ R15, R144, R9, -R15 ;  /* 0x00000009900f7223 */ /* 0x000fe2000001080f */
[--C-:B------:R-:W-:Y:S01]  /*3080*/  IMAD.MOV.U32 R144, RZ, RZ, R151.reuse ;  /* 0x000000ffff907224 */ /* 0x100fe200078e0097 */
[----:B------:R-:W-:Y:S01]  /*3090*/  FMNMX.FTZ R7, R60, R7, !PT ;  /* 0x000000073c077209 */ /* 0x000fe20007810000 */
[--C-:B------:R-:W-:Y:S01]  /*30a0*/  IMAD.MOV.U32 R112, RZ, RZ, R151.reuse ;  /* 0x000000ffff707224 */ /* 0x100fe200078e0097 */
[----:B------:R-:W4:Y:S01]  /*30b0*/  MUFU.EX2 R179, R179 ;  /* 0x000000b300b37308 */ /* 0x000f220000000800 */
[----:B------:R-:W-:Y:S01]  /*30c0*/  MOV R110, R151 ;  /* 0x00000097006e7202 */ /* 0x000fe20000000f00 */
[--C-:B------:R-:W-:Y:S01]  /*30d0*/  IMAD.MOV.U32 R108, RZ, RZ, R151.reuse ;  /* 0x000000ffff6c7224 */ /* 0x100fe200078e0097 */
[----:B------:R-:W-:Y:S01]  /*30e0*/  FMNMX.FTZ R7, R62, R7, !PT ;  /* 0x000000073e077209 */ /* 0x000fe20007810000 */
[--C-:B------:R-:W-:Y:S01]  /*30f0*/  IMAD.MOV.U32 R104, RZ, RZ, R151.reuse ;  /* 0x000000ffff687224 */ /* 0x100fe200078e0097 */
[----:B------:R-:W-:Y:S01]  /*3100*/  MOV R106, R151 ;  /* 0x00000097006a7202 */ /* 0x000fe20000000f00 */
[--C-:B------:R-:W-:Y:S01]  /*3110*/  IMAD.MOV.U32 R100, RZ, RZ, R151.reuse ;  /* 0x000000ffff647224 */ /* 0x100fe200078e0097 */
[----:B------:R-:W-:Y:S01]  /*3120*/  FMNMX.FTZ R7, R82, R7, !PT ;  /* 0x0000000752077209 */ /* 0x000fe20007810000 */
[----:B------:R-:W-:Y:S01]  /*3130*/  MUFU.EX2 R70, R70 ;  /* 0x0000004600467308 */ /* 0x000fe20000000800 */
[----:B------:R-:W-:Y:S01]  /*3140*/  MOV R102, R151 ;  /* 0x0000009700667202 */ /* 0x000fe20000000f00 */
[--C-:B------:R-:W-:Y:S01]  /*3150*/  IMAD.MOV.U32 R96, RZ, RZ, R151.reuse ;  /* 0x000000ffff607224 */ /* 0x100fe200078e0097 */
[----:B------:R-:W-:Y:S01]  /*3160*/  FMNMX.FTZ R7, R80, R7, !PT ;  /* 0x0000000750077209 */ /* 0x000fe20007810000 */
[----:B------:R-:W-:Y:S01]  /*3170*/  IMAD.MOV.U32 R92, RZ, RZ, R151 ;  /* 0x000000ffff5c7224 */ /* 0x000fe200078e0097 */
[----:B------:R-:W-:-:S02]  /*3180*/  MOV R98, R151 ;  /* 0x0000009700627202 */ /* 0x000fc40000000f00 */
[----:B------:R-:W-:Y:S01]  /*3190*/  FMNMX.FTZ R7, R86, R7, !PT ;  /* 0x0000000756077209 */ /* 0x000fe20007810000 */
[----:B------:R-:W-:Y:S01]  /*31a0*/  MUFU.EX2 R173, R173 ;  /* 0x000000ad00ad7308 */ /* 0x000fe20000000800 */
[----:B------:R-:W-:Y:S02]  /*31b0*/  MOV R94, R151 ;  /* 0x00000097005e7202 */ /* 0x000fe40000000f00 */
[----:B------:R-:W-:Y:S02]  /*31c0*/  FMNMX.FTZ R7, R84, R7, !PT ;  /* 0x0000000754077209 */ /* 0x000fe40007810000 */
[----:B------:R-:W-:Y:S02]  /*31d0*/  MOV R90, R151 ;  /* 0x00000097005a7202 */ /* 0x000fe40000000f00 */
[----:B------:R-:W-:Y:S01]  /*31e0*/  FMNMX.FTZ R7, R88, R7, !PT ;  /* 0x0000000758077209 */ /* 0x000fe20007810000 */
[----:B------:R-:W-:Y:S04]  /*31f0*/  MUFU.EX2 R72, R72 ;  /* 0x0000004800487308 */ /* 0x000fe80000000800 */
[----:B------:R-:W5:Y:S04]  /*3200*/  SHFL.BFLY PT, R12, R7, 0x2, 0x1f ;  /* 0x0c401f00070c7f89 */ /* 0x000f6800000e0000 */
[----:B------:R-:W-:Y:S08]  /*3210*/  MUFU.EX2 R175, R175 ;  /* 0x000000af00af7308 */ /* 0x000ff00000000800 */
[----:B------:R-:W-:Y:S08]  /*3220*/  MUFU.EX2 R167, R15 ;  /* 0x0000000f00a77308 */ /* 0x000ff00000000800 */
[----:B------:R-:W-:Y:S01]  /*3230*/  MUFU.EX2 R74, R74 ;  /* 0x0000004a004a7308 */ /* 0x000fe20000000800 */
[----:B-----5:R-:W-:-:S07]  /*3240*/  FMNMX.FTZ R11, R7, R12, !PT ;  /* 0x0000000c070b7209 */ /* 0x020fce0007810000 */
[----:B------:R-:W-:Y:S01]  /*3250*/  MUFU.EX2 R169, R169 ;  /* 0x000000a900a97308 */ /* 0x000fe20000000800 */
[----:B------:R-:W5:Y:S07]  /*3260*/  SHFL.BFLY PT, R12, R11, 0x1, 0x1f ;  /* 0x0c201f000b0c7f89 */ /* 0x000f6e00000e0000 */
[----:B------:R-:W-:Y:S08]  /*3270*/  MUFU.EX2 R76, R76 ;  /* 0x0000004c004c7308 */ /* 0x000ff00000000800 */
[----:B------:R-:W-:Y:S08]  /*3280*/  MUFU.EX2 R171, R171 ;  /* 0x000000ab00ab7308 */ /* 0x000ff00000000800 */
[----:B------:R-:W-:Y:S01]  /*3290*/  MUFU.EX2 R114, R114 ;  /* 0x0000007200727308 */ /* 0x000fe20000000800 */
[----:B-----5:R-:W-:-:S04]  /*32a0*/  FMNMX.FTZ R12, R11, R12, !PT ;  /* 0x0000000c0b0c7209 */ /* 0x020fc80007810000 */
[C---:B------:R-:W-:Y:S01]  /*32b0*/  FSETP.NEU.FTZ.AND P2, PT, R12.reuse, -INF , PT ;  /* 0xff8000000c00780b */ /* 0x040fe20003f5d000 */
[----:B------:R-:W-:Y:S02]  /*32c0*/  FMUL.FTZ R7, R12, R9 ;  /* 0x000000090c077220 */ /* 0x000fe40000410000 */
[----:B------:R-:W-:Y:S03]  /*32d0*/  MUFU.EX2 R116, R116 ;  /* 0x0000007400747308 */ /* 0x000fe60000000800 */
[----:B------:R-:W-:-:S05]  /*32e0*/  FSEL R7, R7, RZ, P2 ;  /* 0x000000ff07077208 */ /* 0x000fca0001000000 */
[-CC-:B------:R-:W-:Y:S01]  /*32f0*/  FFMA.FTZ R14, R14, R9.reuse, -R7.reuse ;  /* 0x000000090e0e7223 */ /* 0x180fe20000010807 */
[-CC-:B------:R-:W-:Y:S01]  /*3300*/  FFMA.FTZ R6, R6, R9.reuse, -R7.reuse ;  /* 0x0000000906067223 */ /* 0x180fe20000010807 */
[-CC-:B------:R-:W-:Y:S01]  /*3310*/  FFMA.FTZ R3, R3, R9.reuse, -R7.reuse ;  /* 0x0000000903037223 */ /* 0x180fe20000010807 */
[-CC-:B------:R-:W-:Y:S01]  /*3320*/  FFMA.FTZ R8, R8, R9.reuse, -R7.reuse ;  /* 0x0000000908087223 */ /* 0x180fe20000010807 */
[----:B------:R0:W-:Y:S01]  /*3330*/  MUFU.EX2 R13, R14 ;  /* 0x0000000e000d7308 */ /* 0x0001e20000000800 */
[-CC-:B------:R-:W-:Y:S01]  /*3340*/  FFMA.FTZ R18, R18, R9.reuse, -R7.reuse ;  /* 0x0000000912127223 */ /* 0x180fe20000010807 */
[-CC-:B------:R-:W-:Y:S01]  /*3350*/  FFMA.FTZ R20, R20, R9.reuse, -R7.reuse ;  /* 0x0000000914147223 */ /* 0x180fe20000010807 */
[-CC-:B------:R-:W-:Y:S01]  /*3360*/  FFMA.FTZ R22, R22, R9.reuse, -R7.reuse ;  /* 0x0000000916167223 */ /* 0x180fe20000010807 */
[-CC-:B------:R-:W-:Y:S01]  /*3370*/  FFMA.FTZ R24, R24, R9.reuse, -R7.reuse ;  /* 0x0000000918187223 */ /* 0x180fe20000010807 */
[-CC-:B------:R-:W-:Y:S01]  /*3380*/  FFMA.FTZ R26, R26, R9.reuse, -R7.reuse ;  /* 0x000000091a1a7223 */ /* 0x180fe20000010807 */
[-CC-:B------:R-:W-:Y:S01]  /*3390*/  FFMA.FTZ R28, R28, R9.reuse, -R7.reuse ;  /* 0x000000091c1c7223 */ /* 0x180fe20000010807 */
[-CC-:B------:R-:W-:Y:S01]  /*33a0*/  FFMA.FTZ R30, R30, R9.reuse, -R7.reuse ;  /* 0x000000091e1e7223 */ /* 0x180fe20000010807 */
[----:B------:R5:W-:Y:S01]  /*33b0*/  MUFU.EX2 R11, R3 ;  /* 0x00000003000b7308 */ /* 0x000be20000000800 */
[----:B0-----:R-:W-:Y:S01]  /*33c0*/  FADD.FTZ R14, R181, R64 ;  /* 0x00000040b50e7221 */ /* 0x001fe20000010000 */
[-CC-:B------:R-:W-:Y:S01]  /*33d0*/  FFMA.FTZ R32, R32, R9.reuse, -R7.reuse ;  /* 0x0000000920207223 */ /* 0x180fe20000010807 */
[-CC-:B------:R-:W-:Y:S01]  /*33e0*/  FFMA.FTZ R34, R34, R9.reuse, -R7.reuse ;  /* 0x0000000922227223 */ /* 0x180fe20000010807 */
[-CC-:B------:R-:W-:Y:S01]  /*33f0*/  FFMA.FTZ R36, R36, R9.reuse, -R7.reuse ;  /* 0x0000000924247223 */ /* 0x180fe20000010807 */
[-CC-:B------:R-:W-:Y:S01]  /*3400*/  FFMA.FTZ R38, R38, R9.reuse, -R7.reuse ;  /* 0x0000000926267223 */ /* 0x180fe20000010807 */
[-CC-:B------:R-:W-:Y:S01]  /*3410*/  FFMA.FTZ R40, R40, R9.reuse, -R7.reuse ;  /* 0x0000000928287223 */ /* 0x180fe20000010807 */
[-CC-:B------:R-:W-:Y:S01]  /*3420*/  FFMA.FTZ R42, R42, R9.reuse, -R7.reuse ;  /* 0x000000092a2a7223 */ /* 0x180fe20000010807 */
[----:B------:R-:W0:Y:S01]  /*3430*/  MUFU.EX2 R6, R6 ;  /* 0x0000000600067308 */ /* 0x000e220000000800 */
[----:B-----5:R-:W-:Y:S01]  /*3440*/  FADD.FTZ R3, R183, R14 ;  /* 0x0000000eb7037221 */ /* 0x020fe20000010000 */
[-CC-:B------:R-:W-:Y:S01]  /*3450*/  FFMA.FTZ R44, R44, R9.reuse, -R7.reuse ;  /* 0x000000092c2c7223 */ /* 0x180fe20000010807 */
[-CC-:B------:R-:W-:Y:S01]  /*3460*/  FFMA.FTZ R46, R46, R9.reuse, -R7.reuse ;  /* 0x000000092e2e7223 */ /* 0x180fe20000010807 */
[-C--:B------:R-:W-:Y:S01]  /*3470*/  FFMA.FTZ R48, R48, R9.reuse, -R7 ;  /* 0x0000000930307223 */ /* 0x080fe20000010807 */
[----:B-1----:R-:W-:Y:S01]  /*3480*/  FADD.FTZ R14, R66, R3 ;  /* 0x00000003420e7221 */ /* 0x002fe20000010000 */
[-CC-:B------:R-:W-:Y:S01]  /*3490*/  FFMA.FTZ R50, R50, R9.reuse, -R7.reuse ;  /* 0x0000000932327223 */ /* 0x180fe20000010807 */
[-CC-:B------:R-:W-:Y:S01]  /*34a0*/  FFMA.FTZ R52, R52, R9.reuse, -R7.reuse ;  /* 0x0000000934347223 */ /* 0x180fe20000010807 */
[----:B------:R-:W1:Y:S01]  /*34b0*/  MUFU.EX2 R8, R8 ;  /* 0x0000000800087308 */ /* 0x000e620000000800 */
[----:B--2---:R-:W-:Y:S01]  /*34c0*/  FADD.FTZ R3, R177, R14 ;  /* 0x0000000eb1037221 */ /* 0x004fe20000010000 */
[-CC-:B------:R-:W-:Y:S01]  /*34d0*/  FFMA.FTZ R54, R54, R9.reuse, -R7.reuse ;  /* 0x0000000936367223 */ /* 0x180fe20000010807 */
[-CC-:B------:R-:W-:Y:S01]  /*34e0*/  FFMA.FTZ R56, R56, R9.reuse, -R7.reuse ;  /* 0x0000000938387223 */ /* 0x180fe20000010807 */
[-C--:B------:R-:W-:Y:S01]  /*34f0*/  FFMA.FTZ R58, R58, R9.reuse, -R7 ;  /* 0x000000093a3a7223 */ /* 0x080fe20000010807 */
[----:B---3--:R-:W-:Y:S01]  /*3500*/  FADD.FTZ R14, R68, R3 ;  /* 0x00000003440e7221 */ /* 0x008fe20000010000 */
[-CC-:B------:R-:W-:Y:S01]  /*3510*/  FFMA.FTZ R60, R60, R9.reuse, -R7.reuse ;  /* 0x000000093c3c7223 */ /* 0x180fe20000010807 */
[-C--:B------:R-:W-:Y:S01]  /*3520*/  FFMA.FTZ R62, R62, R9.reuse, -R7 ;  /* 0x000000093e3e7223 */ /* 0x080fe20000010807 */
[----:B------:R-:W2:Y:S01]  /*3530*/  MUFU.EX2 R18, R18 ;  /* 0x0000001200127308 */ /* 0x000ea20000000800 */
[----:B----4-:R-:W-:Y:S01]  /*3540*/  FADD.FTZ R31, R179, R14 ;  /* 0x0000000eb31f7221 */ /* 0x010fe20000010000 */
[----:B0-----:R-:W-:Y:S01]  /*3550*/  FADD.FTZ R3, R6, R11 ;  /* 0x0000000b06037221 */ /* 0x001fe20000010000 */
[-CC-:B------:R-:W-:Y:S01]  /*3560*/  FFMA.FTZ R82, R82, R9.reuse, -R7.reuse ;  /* 0x0000000952527223 */ /* 0x180fe20000010807 */
[-CC-:B------:R-:W-:Y:S01]  /*3570*/  FFMA.FTZ R80, R80, R9.reuse, -R7.reuse ;  /* 0x0000000950507223 */ /* 0x180fe20000010807 */
[-CC-:B------:R-:W-:Y:S01]  /*3580*/  FFMA.FTZ R86, R86, R9.reuse, -R7.reuse ;  /* 0x0000000956567223 */ /* 0x180fe20000010807 */
[-CC-:B------:R-:W-:Y:S01]  /*3590*/  FFMA.FTZ R84, R84, R9.reuse, -R7.reuse ;  /* 0x0000000954547223 */ /* 0x180fe20000010807 */
[----:B------:R-:W-:Y:S01]  /*35a0*/  FFMA.FTZ R88, R88, R9, -R7 ;  /* 0x0000000958587223 */ /* 0x000fe20000010807 */
[----:B------:R0:W3:Y:S01]  /*35b0*/  MUFU.EX2 R15, R20 ;  /* 0x00000014000f7308 */ /* 0x0000e20000000800 */
[----:B-1----:R-:W-:Y:S01]  /*35c0*/  FADD.FTZ R14, R8, R3 ;  /* 0x00000003080e7221 */ /* 0x002fe20000010000 */
[----:B------:R-:W-:-:S02]  /*35d0*/  F2FP.BF16.F32.PACK_AB R180, R11, R6 ;  /* 0x000000060bb4723e */ /* 0x000fc400000010ff */
[C---:B------:R-:W-:Y:S01]  /*35e0*/  F2FP.BF16.F32.PACK_AB R182, R13.reuse, R8 ;  /* 0x000000080db6723e */ /* 0x040fe200000010ff */
[----:B------:R-:W-:Y:S01]  /*35f0*/  FADD.FTZ R3, R13, R14 ;  /* 0x0000000e0d037221 */ /* 0x000fe20000010000 */
[----:B------:R-:W-:Y:S01]  /*3600*/  F2FP.BF16.F32.PACK_AB R181, R64, R181 ;  /* 0x000000b540b5723e */ /* 0x000fe200000010ff */
[----:B------:R-:W-:Y:S01]  /*3610*/  IMAD.MOV.U32 R8, RZ, RZ, 0x3f800000 ;  /* 0x3f800000ff087424 */ /* 0x000fe200078e00ff */
[----:B------:R-:W1:Y:S01]  /*3620*/  MUFU.EX2 R22, R22 ;  /* 0x0000001600167308 */ /* 0x000e620000000800 */
[----:B0-----:R-:W-:Y:S01]  /*3630*/  FADD.FTZ R20, R70, R31 ;  /* 0x0000001f46147221 */ /* 0x001fe20000010000 */
[----:B--2---:R-:W-:Y:S01]  /*3640*/  FADD.FTZ R14, R18, R3 ;  /* 0x00000003120e7221 */ /* 0x004fe20000010000 */
[----:B------:R-:W-:Y:S02]  /*3650*/  F2FP.BF16.F32.PACK_AB R183, R66, R183 ;  /* 0x000000b742b7723e */ /* 0x000fe400000010ff */
[----:B------:R-:W-:Y:S01]  /*3660*/  FADD.FTZ R33, R173, R20 ;  /* 0x00000014ad217221 */ /* 0x000fe20000010000 */
[----:B------:R-:W-:-:S02]  /*3670*/  F2FP.BF16.F32.PACK_AB R177, R68, R177 ;  /* 0x000000b144b1723e */ /* 0x000fc400000010ff */
[----:B------:R0:W2:Y:S01]  /*3680*/  MUFU.EX2 R19, R24 ;  /* 0x0000001800137308 */ /* 0x0000a20000000800 */
[----:B------:R-:W-:Y:S01]  /*3690*/  FADD.FTZ R20, R72, R33 ;  /* 0x0000002148147221 */ /* 0x000fe20000010000 */
[----:B---3--:R-:W-:Y:S01]  /*36a0*/  FADD.FTZ R3, R15, R14 ;  /* 0x0000000e0f037221 */ /* 0x008fe20000010000 */
[----:B------:R-:W-:Y:S02]  /*36b0*/  F2FP.BF16.F32.PACK_AB R179, R70, R179 ;  /* 0x000000b346b3723e */ /* 0x000fe400000010ff */
[----:B------:R-:W-:Y:S01]  /*36c0*/  FADD.FTZ R33, R175, R20 ;  /* 0x00000014af217221 */ /* 0x000fe20000010000 */
[----:B------:R-:W-:Y:S02]  /*36d0*/  F2FP.BF16.F32.PACK_AB R173, R72, R173 ;  /* 0x000000ad48ad723e */ /* 0x000fe400000010ff */
[----:B------:R-:W3:Y:S01]  /*36e0*/  MUFU.EX2 R26, R26 ;  /* 0x0000001a001a7308 */ /* 0x000ee20000000800 */
[----:B0-----:R-:W-:Y:S02]  /*36f0*/  IMAD.U32 R24, RZ, RZ, UR36 ;  /* 0x00000024ff187e24 */ /* 0x001fe4000f8e00ff */
[----:B------:R-:W-:Y:S01]  /*3700*/  FADD.FTZ R20, R74, R33 ;  /* 0x000000214a147221 */ /* 0x000fe20000010000 */
[----:B-1----:R-:W-:Y:S01]  /*3710*/  FADD.FTZ R14, R22, R3 ;  /* 0x00000003160e7221 */ /* 0x002fe20000010000 */
[----:B------:R-:W-:Y:S01]  /*3720*/  F2FP.BF16.F32.PACK_AB R175, R74, R175 ;  /* 0x000000af4aaf723e */ /* 0x000fe200000010ff */
[----:B------:R-:W-:-:S02]  /*3730*/  @!P1 VIADD R3, R24, 0x34840 ;  /* 0x0003484018039836 */ /* 0x000fc40000000000 */
[----:B------:R-:W-:Y:S01]  /*3740*/  FADD.FTZ R37, R169, R20 ;  /* 0x00000014a9257221 */ /* 0x000fe20000010000 */
[C---:B------:R-:W-:Y:S01]  /*3750*/  F2FP.BF16.F32.PACK_AB R169, R76.reuse, R169 ;  /* 0x000000a94ca9723e */ /* 0x040fe200000010ff */
[----:B------:R-:W0:Y:S01]  /*3760*/  MUFU.EX2 R21, R28 ;  /* 0x0000001c00157308 */ /* 0x000e220000000800 */
[----:B--2---:R-:W-:Y:S01]  /*3770*/  FADD.FTZ R35, R19, R14 ;  /* 0x0000000e13237221 */ /* 0x004fe20000010000 */
[----:B------:R-:W-:Y:S01]  /*3780*/  FADD.FTZ R20, R76, R37 ;  /* 0x000000254c147221 */ /* 0x000fe20000010000 */
[----:B------:R-:W-:Y:S02]  /*3790*/  @!P1 PRMT R3, RZ, 0x654, R3 ;  /* 0x00000654ff039816 */ /* 0x000fe40000000003 */
[----:B------:R-:W-:Y:S02]  /*37a0*/  F2FP.BF16.F32.PACK_AB R176, R15, R18 ;  /* 0x000000120fb0723e */ /* 0x000fe400000010ff */
[----:B------:R0:W-:Y:S01]  /*37b0*/  @!P1 SYNCS.ARRIVE.TRANS64.RED.A1T0 RZ, [R3+URZ], RZ ;  /* 0x000000ff03ff99a7 */ /* 0x0001e2000810043f */
[----:B------:R-:W1:Y:S01]  /*37c0*/  MUFU.EX2 R30, R30 ;  /* 0x0000001e001e7308 */ /* 0x000e620000000800 */
[----:B---3--:R-:W-:Y:S01]  /*37d0*/  FADD.FTZ R14, R26, R35 ;  /* 0x000000231a0e7221 */ /* 0x008fe20000010000 */
[----:B------:R-:W-:Y:S01]  /*37e0*/  FADD.FTZ R35, R171, R20 ;  /* 0x00000014ab237221 */ /* 0x000fe20000010000 */
[----:B------:R-:W-:-:S02]  /*37f0*/  F2FP.BF16.F32.PACK_AB R171, R114, R171 ;  /* 0x000000ab72ab723e */ /* 0x000fc400000010ff */
[----:B------:R-:W-:Y:S01]  /*3800*/  F2FP.BF16.F32.PACK_AB R178, R19, R22 ;  /* 0x0000001613b2723e */ /* 0x000fe200000010ff */
[----:B------:R-:W-:Y:S01]  /*3810*/  FADD.FTZ R35, R114, R35 ;  /* 0x0000002372237221 */ /* 0x000fe20000010000 */
[----:B------:R-:W-:Y:S01]  /*3820*/  MOV R114, R151 ;  /* 0x0000009700727202 */ /* 0x000fe20000000f00 */
[----:B------:R-:W2:Y:S01]  /*3830*/  MUFU.EX2 R23, R32 ;  /* 0x0000002000177308 */ /* 0x000ea20000000800 */
[C---:B0-----:R-:W-:Y:S01]  /*3840*/  FADD.FTZ R3, R21.reuse, R14 ;  /* 0x0000000e15037221 */ /* 0x041fe20000010000 */
[----:B------:R-:W-:Y:S01]  /*3850*/  FADD.FTZ R20, R116, R35 ;  /* 0x0000002374147221 */ /* 0x000fe20000010000 */
[----:B------:R-:W-:-:S05]  /*3860*/  F2FP.BF16.F32.PACK_AB R172, R21, R26 ;  /* 0x0000001a15ac723e */ /* 0x000fca00000010ff */
[----:B------:R0:W3:Y:S01]  /*3870*/  MUFU.EX2 R153, R118 ;  /* 0x0000007600997308 */ /* 0x0000e20000000800 */
[----:B-1----:R-:W-:-:S07]  /*3880*/  FADD.FTZ R14, R30, R3 ;  /* 0x000000031e0e7221 */ /* 0x002fce0000010000 */
[----:B------:R-:W1:Y:S01]  /*3890*/  MUFU.EX2 R34, R34 ;  /* 0x0000002200227308 */ /* 0x000e620000000800 */
[C---:B--2---:R-:W-:Y:S01]  /*38a0*/  FADD.FTZ R35, R23.reuse, R14 ;  /* 0x0000000e17237221 */ /* 0x044fe20000010000 */
[----:B------:R-:W-:Y:S02]  /*38b0*/  F2FP.BF16.F32.PACK_AB R174, R23, R30 ;  /* 0x0000001e17ae723e */ /* 0x000fe400000010ff */
[----:B0-----:R-:W-:-:S04]  /*38c0*/  MOV R118, R151 ;  /* 0x0000009700767202 */ /* 0x001fc80000000f00 */
[----:B------:R-:W0:Y:S01]  /*38d0*/  MUFU.EX2 R120, R120 ;  /* 0x0000007800787308 */ /* 0x000e220000000800 */
[C---:B---3--:R-:W-:Y:S01]  /*38e0*/  FADD.FTZ R37, R153.reuse, R20 ;  /* 0x0000001499257221 */ /* 0x048fe20000010000 */
[----:B------:R-:W-:Y:S01]  /*38f0*/  F2FP.BF16.F32.PACK_AB R153, R153, R116 ;  /* 0x000000749999723e */ /* 0x000fe200000010ff */
[----:B------:R-:W-:-:S05]  /*3900*/  IMAD.MOV.U32 R116, RZ, RZ, R151 ;  /* 0x000000ffff747224 */ /* 0x000fca00078e0097 */
[----:B------:R-:W2:Y:S01]  /*3910*/  MUFU.EX2 R25, R36 ;  /* 0x0000002400197308 */ /* 0x000ea20000000800 */
[----:B-1----:R-:W-:-:S07]  /*3920*/  FADD.FTZ R14, R34, R35 ;  /* 0x00000023220e7221 */ /* 0x002fce0000010000 */
[----:B------:R1:W3:Y:S01]  /*3930*/  MUFU.EX2 R155, R122 ;  /* 0x0000007a009b7308 */ /* 0x0002e20000000800 */
[----:B0-----:R-:W-:-:S07]  /*3940*/  FADD.FTZ R20, R120, R37 ;  /* 0x0000002578147221 */ /* 0x001fce0000010000 */
[----:B------:R-:W0:Y:S01]  /*3950*/  MUFU.EX2 R38, R38 ;  /* 0x0000002600267308 */ /* 0x000e220000000800 */
[C---:B--2---:R-:W-:Y:S01]  /*3960*/  FADD.FTZ R35, R25.reuse, R14 ;  /* 0x0000000e19237221 */ /* 0x044fe20000010000 */
[----:B------:R-:W-:Y:S02]  /*3970*/  F2FP.BF16.F32.PACK_AB R168, R25, R34 ;  /* 0x0000002219a8723e */ /* 0x000fe400000010ff */
[----:B-1----:R-:W-:-:S04]  /*3980*/  MOV R122, R151 ;  /* 0x00000097007a7202 */ /* 0x002fc80000000f00 */
[----:B------:R-:W1:Y:S01]  /*3990*/  MUFU.EX2 R124, R124 ;  /* 0x0000007c007c7308 */ /* 0x000e620000000800 */
[C---:B---3--:R-:W-:Y:S01]  /*39a0*/  FADD.FTZ R37, R155.reuse, R20 ;  /* 0x000000149b257221 */ /* 0x048fe20000010000 */
[----:B------:R-:W-:Y:S01]  /*39b0*/  F2FP.BF16.F32.PACK_AB R155, R155, R120 ;  /* 0x000000789b9b723e */ /* 0x000fe200000010ff */
[----:B------:R-:W-:-:S05]  /*39c0*/  IMAD.MOV.U32 R120, RZ, RZ, R151 ;  /* 0x000000ffff787224 */ /* 0x000fca00078e0097 */
[----:B------:R-:W2:Y:S01]  /*39d0*/  MUFU.EX2 R27, R40 ;  /* 0x00000028001b7308 */ /* 0x000ea20000000800 */
[----:B0-----:R-:W-:-:S07]  /*39e0*/  FADD.FTZ R14, R38, R35 ;  /* 0x00000023260e7221 */ /* 0x001fce0000010000 */
        /* <DEDUP_REMOVED lines=40> */
[----:B------:R-:W-:Y:S01]  /*3c70*/  F2FP.BF16.F32.PACK_AB R156, R33, R50 ;  /* 0x00000032219c723e */ /* 0x000fe200000010ff */
[----:B-1----:R-:W-:-:S05]  /*3c80*/  IMAD.MOV.U32 R136, RZ, RZ, R151 ;  /* 0x000000ffff887224 */ /* 0x002fca00078e0097 */
[----:B------:R-:W1:Y:S01]  /*3c90*/  MUFU.EX2 R138, R138 ;  /* 0x0000008a008a7308 */ /* 0x000e620000000800 */
[C---:B---3--:R-:W-:Y:S01]  /*3ca0*/  FADD.FTZ R39, R163.reuse, R20 ;  /* 0x00000014a3277221 */ /* 0x048fe20000010000 */
[----:B------:R-:W-:-:S06]  /*3cb0*/  F2FP.BF16.F32.PACK_AB R163, R163, R78 ;  /* 0x0000004ea3a3723e */ /* 0x000fcc00000010ff */
[----:B------:R-:W2:Y:S01]  /*3cc0*/  MUFU.EX2 R3, R56 ;  /* 0x0000003800037308 */ /* 0x000ea20000000800 */
[----:B0-----:R-:W-:-:S07]  /*3cd0*/  FADD.FTZ R14, R54, R7 ;  /* 0x00000007360e7221 */ /* 0x001fce0000010000 */
[----:B------:R0:W3:Y:S01]  /*3ce0*/  MUFU.EX2 R165, R140 ;  /* 0x0000008c00a57308 */ /* 0x0000e20000000800 */
[----:B-1----:R-:W-:-:S07]  /*3cf0*/  FADD.FTZ R20, R138, R39 ;  /* 0x000000278a147221 */ /* 0x002fce0000010000 */
[----:B------:R-:W1:Y:S01]  /*3d00*/  MUFU.EX2 R58, R58 ;  /* 0x0000003a003a7308 */ /* 0x000e620000000800 */
[C---:B--2---:R-:W-:Y:S01]  /*3d10*/  FADD.FTZ R7, R3.reuse, R14 ;  /* 0x0000000e03077221 */ /* 0x044fe20000010000 */
[----:B------:R-:W-:Y:S01]  /*3d20*/  F2FP.BF16.F32.PACK_AB R158, R3, R54 ;  /* 0x00000036039e723e */ /* 0x000fe200000010ff */
[----:B------:R-:W-:Y:S02]  /*3d30*/  IMAD.MOV.U32 R3, RZ, RZ, RZ ;  /* 0x000000ffff037224 */ /* 0x000fe400078e00ff */
[----:B0-----:R-:W-:-:S03]  /*3d40*/  IMAD.MOV.U32 R140, RZ, RZ, R151 ;  /* 0x000000ffff8c7224 */ /* 0x001fc600078e0097 */
[----:B------:R-:W0:Y:S01]  /*3d50*/  MUFU.EX2 R142, R142 ;  /* 0x0000008e008e7308 */ /* 0x000e220000000800 */
[C---:B---3--:R-:W-:Y:S01]  /*3d60*/  FADD.FTZ R41, R165.reuse, R20 ;  /* 0x00000014a5297221 */ /* 0x048fe20000010000 */
[----:B------:R-:W-:Y:S02]  /*3d70*/  F2FP.BF16.F32.PACK_AB R165, R165, R138 ;  /* 0x0000008aa5a5723e */ /* 0x000fe400000010ff */
[----:B------:R-:W-:-:S04]  /*3d80*/  MOV R138, R151 ;  /* 0x00000097008a7202 */ /* 0x000fc80000000f00 */
[----:B------:R-:W2:Y:S01]  /*3d90*/  MUFU.EX2 R35, R60 ;  /* 0x0000003c00237308 */ /* 0x000ea20000000800 */
[----:B-1----:R-:W-:-:S07]  /*3da0*/  FADD.FTZ R14, R58, R7 ;  /* 0x000000073a0e7221 */ /* 0x002fce0000010000 */
[----:B------:R-:W1:Y:S01]  /*3db0*/  MUFU.EX2 R62, R62 ;  /* 0x0000003e003e7308 */ /* 0x000e620000000800 */
[----:B0-----:R-:W-:-:S04]  /*3dc0*/  FADD.FTZ R20, R142, R41 ;  /* 0x000000298e147221 */ /* 0x001fc80000010000 */
[C---:B------:R-:W-:Y:S01]  /*3dd0*/  FADD.FTZ R7, R167.reuse, R20 ;  /* 0x00000014a7077221 */ /* 0x040fe20000010000 */
[----:B------:R-:W-:Y:S02]  /*3de0*/  F2FP.BF16.F32.PACK_AB R167, R167, R142 ;  /* 0x0000008ea7a7723e */ /* 0x000fe400000010ff */
[----:B------:R-:W0:Y:S01]  /*3df0*/  MUFU.EX2 R37, R82 ;  /* 0x0000005200257308 */ /* 0x000e220000000800 */
[C---:B--2---:R-:W-:Y:S01]  /*3e00*/  FADD.FTZ R41, R35.reuse, R14 ;  /* 0x0000000e23297221 */ /* 0x044fe20000010000 */
[----:B------:R-:W-:Y:S02]  /*3e10*/  F2FP.BF16.F32.PACK_AB R160, R35, R58 ;  /* 0x0000003a23a0723e */ /* 0x000fe400000010ff */
[----:B------:R-:W-:-:S04]  /*3e20*/  MOV R142, R151 ;  /* 0x00000097008e7202 */ /* 0x000fc80000000f00 */
[----:B------:R-:W2:Y:S01]  /*3e30*/  MUFU.EX2 R80, R80 ;  /* 0x0000005000507308 */ /* 0x000ea20000000800 */
[----:B-1----:R-:W-:-:S07]  /*3e40*/  FADD.FTZ R6, R62, R41 ;  /* 0x000000293e067221 */ /* 0x002fce0000010000 */
[----:B------:R-:W1:Y:S01]  /*3e50*/  MUFU.EX2 R39, R86 ;  /* 0x0000005600277308 */ /* 0x000e620000000800 */
[C---:B0-----:R-:W-:Y:S01]  /*3e60*/  FADD.FTZ R13, R37.reuse, R6 ;  /* 0x00000006250d7221 */ /* 0x041fe20000010000 */
[----:B------:R-:W-:-:S06]  /*3e70*/  F2FP.BF16.F32.PACK_AB R162, R37, R62 ;  /* 0x0000003e25a2723e */ /* 0x000fcc00000010ff */
[----:B------:R-:W0:Y:S01]  /*3e80*/  MUFU.EX2 R84, R84 ;  /* 0x0000005400547308 */ /* 0x000e220000000800 */
[----:B--2---:R-:W-:-:S07]  /*3e90*/  FADD.FTZ R6, R80, R13 ;  /* 0x0000000d50067221 */ /* 0x004fce0000010000 */
[----:B------:R2:W3:Y:S01]  /*3ea0*/  MUFU.EX2 R11, R88 ;  /* 0x00000058000b7308 */ /* 0x0004e20000000800 */
[C---:B-1----:R-:W-:Y:S01]  /*3eb0*/  FADD.FTZ R13, R39.reuse, R6 ;  /* 0x00000006270d7221 */ /* 0x042fe20000010000 */
[----:B------:R-:W-:-:S03]  /*3ec0*/  F2FP.BF16.F32.PACK_AB R164, R39, R80 ;  /* 0x0000005027a4723e */ /* 0x000fc600000010ff */
[----:B0-----:R-:W-:Y:S01]  /*3ed0*/  FADD.FTZ R6, R84, R13 ;  /* 0x0000000d54067221 */ /* 0x001fe20000010000 */
[----:B------:R-:W-:Y:S01]  /*3ee0*/  IADD3 R13, R17, -0x2, RZ ;  /* 0xfffffffe110d7810 */ /* 0x000fe20007ffe0ff */
[----:B--2---:R-:W-:-:S03]  /*3ef0*/  IMAD.MOV.U32 R88, RZ, RZ, R151 ;  /* 0x000000ffff587224 */ /* 0x004fc600078e0097 */
[----:B------:R-:W-:Y:S01]  /*3f00*/  ISETP.GE.AND P2, PT, R13, R2, PT ;  /* 0x000000020d00720c */ /* 0x000fe20003f46270 */
[C---:B---3--:R-:W-:Y:S01]  /*3f10*/  FADD.FTZ R6, R11.reuse, R6 ;  /* 0x000000060b067221 */ /* 0x048fe20000010000 */
[----:B------:R-:W-:Y:S01]  /*3f20*/  F2FP.BF16.F32.PACK_AB R166, R11, R84 ;  /* 0x000000540ba6723e */ /* 0x000fe200000010ff */
[----:B------:R-:W-:-:S10]  /*3f30*/  IMAD.MOV.U32 R11, RZ, RZ, 0x3f800000 ;  /* 0x3f800000ff0b7424 */ /* 0x000fd400078e00ff */
[----:B------:R-:W-:Y:S05]  /*3f40*/  @!P2 BRA `(.L_x_19) ;  /* 0x0000002800b4a947 */ /* 0x000fea0003800000 */
[----:B------:R-:W-:Y:S01]  /*3f50*/  IMAD.MOV.U32 R15, RZ, RZ, R10 ;  /* 0x000000ffff0f7224 */ /* 0x000fe200078e000a */
[----:B------:R-:W-:Y:S01]  /*3f60*/  MOV R17, R12 ;  /* 0x0000000c00117202 */ /* 0x000fe20000000f00 */
[----:B------:R-:W-:Y:S01]  /*3f70*/  IMAD.MOV.U32 R14, RZ, RZ, RZ ;  /* 0x000000ffff0e7224 */ /* 0x000fe200078e00ff */
[----:B------:R-:W-:Y:S01]  /*3f80*/  CS2R R150, SRZ ;  /* 0x0000000000967805 */ /* 0x000fe2000001ff00 */
[----:B------:R-:W-:Y:S01]  /*3f90*/  IMAD.MOV.U32 R8, RZ, RZ, 0x3f800000 ;  /* 0x3f800000ff087424 */ /* 0x000fe200078e00ff */
        /* <DEDUP_REMOVED lines=30> */
[----:B------:R-:W-:Y:S01]  /*4180*/  CS2R R88, SRZ ;  /* 0x0000000000587805 */ /* 0x000fe2000001ff00 */
[----:B------:R-:W-:Y:S01]  /*4190*/  UMOV UR37, URZ ;  /* 0x0000003f00257c82 */ /* 0x000fe20008000000 */
[----:B------:R-:W-:-:S05]  /*41a0*/  ULDC UR40, c[0x0][0x9d8] ;  /* 0x0002760000287ab9 */ /* 0x000fca0000000800 */
.L_x_28:
[----:B------:R-:W-:-:S04]  /*41b0*/  UIADD3 UR6, UR37, 0x1, URZ ;  /* 0x0000000125067890 */ /* 0x000fc8000fffe03f */
[----:B------:R-:W-:-:S04]  /*41c0*/  UISETP.NE.AND UP0, UPT, UR6, 0x2, UPT ;  /* 0x000000020600788c */ /* 0x000fc8000bf05270 */
[----:B------:R-:W-:Y:S02]  /*41d0*/  USEL UR7, URZ, 0x1, UP0 ;  /* 0x000000013f077887 */ /* 0x000fe40008000000 */
[----:B------:R-:W-:-:S04]  /*41e0*/  USEL UR6, UR6, URZ, UP0 ;  /* 0x0000003f06067287 */ /* 0x000fc80008000000 */
[----:B------:R-:W-:Y:S02]  /*41f0*/  LOP3.LUT R3, R14, UR7, RZ, 0x3c, !PT ;  /* 0x000000070e037c12 */ /* 0x000fe4000f8e3cff */
[----:B------:R-:W-:Y:S01]  /*4200*/  IMAD.U32 R0, RZ, RZ, UR6 ;  /* 0x00000006ff007e24 */ /* 0x000fe2000f8e00ff */
[----:B------:R-:W-:Y:S06]  /*4210*/  @!P0 BRA `(.L_x_20) ;  /* 0x0000000000048947 */ /* 0x000fec0003800000 */
[----:B------:R-:W-:Y:S01]  /*4220*/  BPT.TRAP 0x1 ;  /* 0x000000040000795c */ /* 0x000fe20000300000 */
.L_x_20:
[----:B------:R-:W-:Y:S01]  /*4230*/  ULEA UR39, UR6, UR36, 0x3 ;  /* 0x0000002406277291 */ /* 0x000fe2000f8e183f */
[----:B------:R-:W-:-:S08]  /*4240*/  SHF.L.U32 R9, R3, 0x1f, RZ ;  /* 0x0000001f03097819 */ /* 0x000fd000000006ff */
[----:B------:R0:W1:Y:S01]  /*4250*/  SYNCS.PHASECHK.TRANS64.TRYWAIT P2, [UR39+0x34830], R9 ;  /* 0x03483009ff0075a7 */ /* 0x0000620008040167 */
[----:B------:R-:W-:Y:S05]  /*4260*/  @!P0 BRA `(.L_x_21) ;  /* 0x0000000000048947 */ /* 0x000fea0003800000 */
[----:B------:R-:W-:Y:S01]  /*4270*/  BPT.TRAP 0x1 ;  /* 0x000000040000795c */ /* 0x000fe20000300000 */
.L_x_21:
[----:B-1----:R-:W-:Y:S05]  /*4280*/  @P2 BRA `(.L_x_22) ;  /* 0x0000000000082947 */ /* 0x002fea0003800000 */
[----:B------:R-:W1:Y:S02]  /*4290*/  SYNCS.PHASECHK.TRANS64.TRYWAIT P2, [UR39+0x34830], R9 ;  /* 0x03483009ff0075a7 */ /* 0x000e640008040167 */
[----:B-1----:R-:W-:Y:S05]  /*42a0*/  @!P2 BRA `(.L_x_23) ;  /* 0x0000008800f0a947 */ /* 0x002fea0003800000 */
.L_x_22:
[----:B------:R-:W-:Y:S01]  /*42b0*/  R2UR UR58, R0 ;  /* 0x00000000003a72ca */ /* 0x000fe200000e0000 */
[----:B------:R-:W-:Y:S01]  /*42c0*/  WARPGROUP.ARRIVE ;  /* 0x00000000000079c5 */ /* 0x000fe20000000000 */
[----:B------:R-:W-:Y:S01]  /*42d0*/  R2UR UR56, R4 ;  /* 0x00000000043872ca */ /* 0x000fe200000e0000 */
[----:B------:R-:W-:Y:S01]  /*42e0*/  UMOV UR59, 0x40000040 ;  /* 0x40000040003b7882 */ /* 0x000fe20000000000 */
[----:B------:R-:W-:Y:S01]  /*42f0*/  R2UR UR57, R5 ;  /* 0x00000000053972ca */ /* 0x000fe200000e0000 */
[----:B------:R-:W-:Y:S01]  /*4300*/  UMOV UR7, 0x40000040 ;  /* 0x4000004000077882 */ /* 0x000fe20000000000 */
[----:B------:R-:W-:Y:S01]  /*4310*/  UMOV UR11, 0x40000040 ;  /* 0x40000040000b7882 */ /* 0x000fe20000000000 */
[----:B------:R-:W-:Y:S01]  /*4320*/  UMOV UR15, 0x40000040 ;  /* 0x40000040000f7882 */ /* 0x000fe20000000000 */
[----:B------:R-:W-:Y:S01]  /*4330*/  UMOV UR19, 0x40000040 ;  /* 0x4000004000137882 */ /* 0x000fe20000000000 */
[----:B------:R-:W-:Y:S01]  /*4340*/  UMOV UR23, 0x40000040 ;  /* 0x4000004000177882 */ /* 0x000fe20000000000 */
[----:B------:R-:W-:Y:S01]  /*4350*/  UMOV UR27, 0x40000040 ;  /* 0x40000040001b7882 */ /* 0x000fe20000000000 */
[----:B------:R-:W-:Y:S01]  /*4360*/  UMOV UR31, 0x40000040 ;  /* 0x40000040001f7882 */ /* 0x000fe20000000000 */
[----:B------:R-:W-:Y:S01]  /*4370*/  UMOV UR35, 0x40000040 ;  /* 0x4000004000237882 */ /* 0x000fe20000000000 */
[----:B------:R-:W-:Y:S01]  /*4380*/  UIMAD UR58, UR58, 0xc00, UR38 ;  /* 0x00000c003a3a78a4 */ /* 0x000fe2000f8e0226 */
[-C--:B------:R-:W-:Y:S01]  /*4390*/  FMUL.FTZ R88, R88, R11.reuse ;  /* 0x0000000b58587220 */ /* 0x080fe20000410000 */
[----:B------:R-:W-:Y:S01]  /*43a0*/  UMOV UR47, 0x40000040 ;  /* 0x40000040002f7882 */ /* 0x000fe20000000000 */
[----:B------:R-:W-:Y:S01]  /*43b0*/  UMOV UR51, 0x40000040 ;  /* 0x4000004000337882 */ /* 0x000fe20000000000 */
[----:B------:R-:W-:Y:S01]  /*43c0*/  UIADD3 UR6, UR58, 0x2, URZ ;  /* 0x000000023a067890 */ /* 0x000fe2000fffe03f */
[-C--:B------:R-:W-:Y:S01]  /*43d0*/  FMUL.FTZ R89, R89, R11.reuse ;  /* 0x0000000b59597220 */ /* 0x080fe20000410000 */
[----:B------:R-:W-:Y:S01]  /*43e0*/  UIADD3 UR10, UR58, 0x4, URZ ;  /* 0x000000043a0a7890 */ /* 0x000fe2000fffe03f */
[----:B------:R-:W-:Y:S01]  /*43f0*/  FMUL.FTZ R92, R92, R11 ;  /* 0x0000000b5c5c7220 */ /* 0x000fe20000410000 */
[----:B------:R-:W-:-:S02]  /*4400*/  UIADD3 UR14, UR58, 0x6, URZ ;  /* 0x000000063a0e7890 */ /* 0x000fc4000fffe03f */
[----:B------:R-:W-:Y:S01]  /*4410*/  HGMMA.64x128x16.F32.BF16 R24, gdesc[UR56], RZ, !UPT, gsb0 ;  /* 0x01e00000381879f0 */ /* 0x000fe2000c0018ff */
[----:B------:R-:W-:Y:S01]  /*4420*/  UIADD3 UR18, UR58, 0x400, URZ ;  /* 0x000004003a127890 */ /* 0x000fe2000fffe03f */
[-C--:B------:R-:W-:Y:S01]  /*4430*/  FMUL.FTZ R93, R93, R11.reuse ;  /* 0x0000000b5d5d7220 */ /* 0x080fe20000410000 */
        /* <DEDUP_REMOVED lines=14> */
[----:B------:R-:W-:Y:S01]  /*4520*/  UMOV UR55, 0x40000040 ;  /* 0x4000004000377882 */ /* 0x000fe20000000000 */
[-C--:B------:R-:W-:Y:S01]  /*4530*/  FMUL.FTZ R109, R109, R11.reuse ;  /* 0x0000000b6d6d7220 */ /* 0x080fe20000410000 */
        /* <DEDUP_REMOVED lines=19> */
[----:B------:R-:W-:Y:S01]  /*4670*/  FMUL.FTZ R149, R149, R11 ;  /* 0x0000000b95957220 */ /* 0x000fe20000410000 */
        /* <DEDUP_REMOVED lines=32> */
[----:B------:R-:W-:-:S02]  /*4880*/  WARPGROUP.DEPBAR.LE gsb0, 0x0 ;  /* 0x00008000000079c5 */ /* 0x000fc40000010000 */
        /* <DEDUP_REMOVED lines=33> */
[----:B------:R-:W-:Y:S05]  /*4aa0*/  @!P0 BRA `(.L_x_24) ;  /* 0x0000000000048947 */ /* 0x000fea0003800000 */
[----:B------:R-:W-:Y:S01]  /*4ab0*/  BPT.TRAP 0x1 ;  /* 0x000000040000795c */ /* 0x000fe20000300000 */
.L_x_24:
[----:B------:R-:W-:Y:S01]  /*4ac0*/  ULEA UR7, UR37, UR36, 0x3 ;  /* 0x0000002425077291 */ /* 0x000fe2000f8e183f */
[----:B------:R-:W-:-:S08]  /*4ad0*/  SHF.L.U32 R8, R14, 0x1f, RZ ;  /* 0x0000001f0e087819 */ /* 0x000fd000000006ff */
[----:B------:R2:W3:Y:S01]  /*4ae0*/  SYNCS.PHASECHK.TRANS64.TRYWAIT P2, [UR7+0x34850], R8 ;  /* 0x03485008ff0075a7 */ /* 0x0004e20008040147 */
[----:B------:R-:W-:Y:S05]  /*4af0*/  @!P0 BRA `(.L_x_25) ;  /* 0x0000000000048947 */ /* 0x000fea0003800000 */
[----:B------:R-:W-:Y:S01]  /*4b00*/  BPT.TRAP 0x1 ;  /* 0x000000040000795c */ /* 0x000fe20000300000 */
.L_x_25:
[----:B---3--:R-:W-:Y:S05]  /*4b10*/  @P2 BRA `(.L_x_26) ;  /* 0x0000000000082947 */ /* 0x008fea0003800000 */
[----:B------:R-:W3:Y:S02]  /*4b20*/  SYNCS.PHASECHK.TRANS64.TRYWAIT P2, [UR7+0x34850], R8 ;  /* 0x03485008ff0075a7 */ /* 0x000ee40008040147 */
[----:B---3--:R-:W-:Y:S05]  /*4b30*/  @!P2 BRA `(.L_x_27) ;  /* 0x0000008000e4a947 */ /* 0x008fea0003800000 */
.L_x_26:
[----:B------:R-:W-:Y:S01]  /*4b40*/  UIADD3 UR6, UR36, 0x400, URZ ;  /* 0x0000040024067890 */ /* 0x000fe2000fffe03f */
[----:B------:R-:W-:Y:S01]  /*4b50*/  WARPGROUP.ARRIVE ;  /* 0x00000000000079c5 */ /* 0x000fe20000000000 */
[----:B------:R-:W-:Y:S01]  /*4b60*/  UMOV UR11, 0x40000040 ;  /* 0x40000040000b7882 */ /* 0x000fe20000000000 */
[----:B0-2---:R-:W-:Y:S01]  /*4b70*/  FMUL.FTZ R8, R24, UR40 ;  /* 0x0000002818087c20 */ /* 0x005fe20008410000 */
[----:B------:R-:W-:Y:S01]  /*4b80*/  USHF.R.U32.HI UR6, URZ, 0x4, UR6 ;  /* 0x000000043f067899 */ /* 0x000fe20008011606 */
[----:B-1----:R-:W-:Y:S01]  /*4b90*/  FMUL.FTZ R10, R25, UR40 ;  /* 0x00000028190a7c20 */ /* 0x002fe20008410000 */
[----:B------:R-:W-:Y:S01]  /*4ba0*/  FMUL.FTZ R184, R32, UR40 ;  /* 0x0000002820b87c20 */ /* 0x000fe20008410000 */
[----:B------:R-:W-:Y:S01]  /*4bb0*/  FMUL.FTZ R186, R33, UR40 ;  /* 0x0000002821ba7c20 */ /* 0x000fe20008410000 */
[----:B------:R-:W-:Y:S01]  /*4bc0*/  ULOP3.LUT UR6, UR6, 0x3fff, URZ, 0xc0, !UPT ;  /* 0x00003fff06067892 */ /* 0x000fe2000f8ec03f */
[----:B------:R-:W0:Y:S01]  /*4bd0*/  MUFU.TANH R8, R8 ;  /* 0x0000000800087308 */ /* 0x000e220000002400 */
[----:B------:R-:W-:Y:S01]  /*4be0*/  FMUL.FTZ R188, R36, UR40 ;  /* 0x0000002824bc7c20 */ /* 0x000fe20008410000 */
[----:B------:R-:W-:Y:S01]  /*4bf0*/  FMUL.FTZ R190, R37, UR40 ;  /* 0x0000002825be7c20 */ /* 0x000fe20008410000 */
[----:B------:R-:W-:Y:S01]  /*4c00*/  ULOP3.LUT UR6, UR6, 0x4000000, URZ, 0xfc, !UPT ;  /* 0x0400000006067892 */ /* 0x000fe2000f8efc3f */
[----:B------:R-:W-:Y:S01]  /*4c10*/  FMUL.FTZ R192, R40, UR40 ;  /* 0x0000002828c07c20 */ /* 0x000fe20008410000 */
[----:B------:R-:W-:Y:S01]  /*4c20*/  FMUL.FTZ R194, R41, UR40 ;  /* 0x0000002829c27c20 */ /* 0x000fe20008410000 */
[----:B------:R-:W-:Y:S01]  /*4c30*/  FMUL.FTZ R196, R44, UR40 ;  /* 0x000000282cc47c20 */ /* 0x000fe20008410000 */
[----:B------:R-:W-:Y:S01]  /*4c40*/  ULEA UR6, UR37, UR6, 0xb ;  /* 0x0000000625067291 */ /* 0x000fe2000f8e583f */
[----:B------:R-:W1:Y:S01]  /*4c50*/  MUFU.TANH R10, R10 ;  /* 0x0000000a000a7308 */ /* 0x000e620000002400 */
[----:B------:R-:W-:Y:S01]  /*4c60*/  FMUL.FTZ R198, R49, UR40 ;  /* 0x0000002831c67c20 */ /* 0x000fe20008410000 */
[----:B------:R-:W-:Y:S01]  /*4c70*/  FMUL.FTZ R200, R52, UR40 ;  /* 0x0000002834c87c20 */ /* 0x000fe20008410000 */
[----:B------:R-:W-:Y:S01]  /*4c80*/  FMUL.FTZ R202, R53, UR40 ;  /* 0x0000002835ca7c20 */ /* 0x000fe20008410000 */
[----:B------:R-:W-:Y:S01]  /*4c90*/  FMUL.FTZ R44, R54, UR40 ;  /* 0x00000028362c7c20 */ /* 0x000fe20008410000 */
[----:B------:R-:W-:Y:S01]  /*4ca0*/  FMUL.FTZ R54, R56, UR40 ;  /* 0x0000002838367c20 */ /* 0x000fe20008410000 */
[----:B------:R-:W-:Y:S01]  /*4cb0*/  UMOV UR10, UR6 ;  /* 0x00000006000a7c82 */ /* 0x000fe20008000000 */
[----:B------:R-:W-:Y:S01]  /*4cc0*/  FMUL.FTZ R56, R57, UR40 ;  /* 0x0000002839387c20 */ /* 0x000fe20008410000 */
[----:B------:R-:W-:Y:S01]  /*4cd0*/  HGMMA.64x128x16.F32.BF16 R88, R180, gdesc[UR8].tnspB, R88, gsb0 ;  /* 0x41e00008b4587df0 */ /* 0x000fe20008001858 */
[----:B------:R-:W-:Y:S01]  /*4ce0*/  UIADD3 UR10, UR6, 0x80, URZ ;  /* 0x00000080060a7890 */ /* 0x000fe2000fffe03f */
[----:B------:R-:W-:Y:S01]  /*4cf0*/  MUFU.TANH R184, R184 ;  /* 0x000000b800b87308 */ /* 0x000fe20000002400 */
[----:B------:R-:W-:Y:S01]  /*4d00*/  UMOV UR11, 0x40000040 ;  /* 0x40000040000b7882 */ /* 0x000fe20000000000 */
[----:B0-----:R-:W-:Y:S01]  /*4d10*/  FMNMX.FTZ R9, R8, R17, !PT ;  /* 0x0000001108097209 */ /* 0x001fe20007810000 */
[----:B------:R-:W-:Y:S01]  /*4d20*/  FMUL.FTZ R40, R50, UR40 ;  /* 0x0000002832287c20 */ /* 0x000fe20008410000 */
[----:B------:R-:W-:Y:S01]  /*4d30*/  FMUL.FTZ R50, R58, UR40 ;  /* 0x000000283a327c20 */ /* 0x000fe20008410000 */
[----:B------:R-:W-:Y:S01]  /*4d40*/  FMUL.FTZ R58, R60, UR40 ;  /* 0x000000283c3a7c20 */ /* 0x000fe20008410000 */
[----:B------:R-:W-:Y:S01]  /*4d50*/  FMUL.FTZ R14, R26, UR40 ;  /* 0x000000281a0e7c20 */ /* 0x000fe20008410000 */
[----:B-1----:R-:W-:Y:S01]  /*4d60*/  FMNMX.FTZ R9, R10, R9, !PT ;  /* 0x000000090a097209 */ /* 0x002fe20007810000 */
[----:B------:R-:W-:Y:S01]  /*4d70*/  MUFU.TANH R186, R186 ;  /* 0x000000ba00ba7308 */ /* 0x000fe20000002400 */
[----:B------:R-:W-:Y:S01]  /*4d80*/  FMUL.FTZ R60, R61, UR40 ;  /* 0x000000283d3c7c20 */ /* 0x000fe20008410000 */
[----:B------:R-:W-:Y:S01]  /*4d90*/  FMUL.FTZ R18, R27, UR40 ;  /* 0x000000281b127c20 */ /* 0x000fe20008410000 */
[----:B------:R-:W-:Y:S01]  /*4da0*/  FMUL.FTZ R52, R62, UR40 ;  /* 0x000000283e347c20 */ /* 0x000fe20008410000 */
[----:B------:R-:W-:Y:S01]  /*4db0*/  FMUL.FTZ R62, R64, UR40 ;  /* 0x00000028403e7c20 */ /* 0x000fe20008410000 */
[----:B------:R-:W-:Y:S01]  /*4dc0*/  FMUL.FTZ R20, R30, UR40 ;  /* 0x000000281e147c20 */ /* 0x000fe20008410000 */
[----:B------:R-:W-:Y:S01]  /*4dd0*/  FMUL.FTZ R64, R65, UR40 ;  /* 0x0000002841407c20 */ /* 0x000fe20008410000 */
[----:B------:R-:W-:Y:S01]  /*4de0*/  FMUL.FTZ R22, R31, UR40 ;  /* 0x000000281f167c20 */ /* 0x000fe20008410000 */
        /* <DEDUP_REMOVED lines=31> */
[C---:B------:R-:W-:Y:S01]  /*4fe0*/  ISETP.GT.AND P2, PT, R13.reuse, R2, PT ;  /* 0x000000020d00720c */ /* 0x040fe20003f44270 */
[----:B------:R-:W-:Y:S01]  /*4ff0*/  MUFU.TANH R196, R196 ;  /* 0x000000c400c47308 */ /* 0x000fe20000002400 */
[----:B------:R-:W-:Y:S01]  /*5000*/  R2UR UR37, R0 ;  /* 0x00000000002572ca */ /* 0x000fe200000e0000 */
[----:B------:R-:W-:-:S06]  /*5010*/  VIADD R13, R13, 0xffffffff ;  /* 0xffffffff0d0d7836 */ /* 0x000fcc0000000000 */
[----:B------:R-:W-:Y:S08]  /*5020*/  MUFU.TANH R198, R198 ;  /* 0x000000c600c67308 */ /* 0x000ff00000002400 */
[----:B------:R-:W-:Y:S08]  /*5030*/  MUFU.TANH R200, R200 ;  /* 0x000000c800c87308 */ /* 0x000ff00000002400 */
[----:B------:R-:W-:Y:S08]  /*5040*/  MUFU.TANH R202, R202 ;  /* 0x000000ca00ca7308 */ /* 0x000ff00000002400 */
[----:B------:R-:W-:Y:S08]  /*5050*/  MUFU.TANH R54, R54 ;  /* 0x0000003600367308 */ /* 0x000ff00000002400 */
[----:B------:R-:W-:Y:S08]  /*5060*/  MUFU.TANH R56, R56 ;  /* 0x0000003800387308 */ /* 0x000ff00000002400 */
[----:B------:R-:W-:Y:S08]  /*5070*/  MUFU.TANH R58, R58 ;  /* 0x0000003a003a7308 */ /* 0x000ff00000002400 */
[----:B------:R-:W0:Y:S08]  /*5080*/  MUFU.TANH R14, R14 ;  /* 0x0000000e000e7308 */ /* 0x000e300000002400 */
[----:B------:R-:W-:Y:S08]  /*5090*/  MUFU.TANH R60, R60 ;  /* 0x0000003c003c7308 */ /* 0x000ff00000002400 */
[----:B------:R-:W1:Y:S01]  /*50a0*/  MUFU.TANH R18, R18 ;  /* 0x0000001200127308 */ /* 0x000e620000002400 */
[----:B0-----:R-:W-:-:S07]  /*50b0*/  FMNMX.FTZ R23, R14, R15, !PT ;  /* 0x0000000f0e177209 */ /* 0x001fce0007810000 */
[----:B------:R-:W-:Y:S08]  /*50c0*/  MUFU.TANH R62, R62 ;  /* 0x0000003e003e7308 */ /* 0x000ff00000002400 */
[----:B------:R-:W0:Y:S01]  /*50d0*/  MUFU.TANH R20, R20 ;  /* 0x0000001400147308 */ /* 0x000e220000002400 */
[----:B-1----:R-:W-:Y:S01]  /*50e0*/  FMNMX.FTZ R25, R18, R23, !PT ;  /* 0x0000001712197209 */ /* 0x002fe20007810000 */
[----:B------:R-:W-:-:S02]  /*50f0*/  WARPGROUP.DEPBAR.LE gsb0, 0x0 ;  /* 0x00008000000079c5 */ /* 0x000fc40000010000 */
[----:B------:R-:W-:Y:S01]  /*5100*/  WARPGROUP.ARRIVE ;  /* 0x00000000000079c5 */ /* 0x000fe20000000000 */
[----:B------:R-:W-:Y:S01]  /*5110*/  FMUL.FTZ R180, R28, UR40 ;  /* 0x000000281cb47c20 */ /* 0x000fe20008410000 */
[----:B------:R-:W-:Y:S02]  /*5120*/  FMUL.FTZ R182, R29, UR40 ;  /* 0x000000281db67c20 */ /* 0x000fe40008410000 */
[----:B------:R-:W-:Y:S01]  /*5130*/  MUFU.TANH R64, R64 ;  /* 0x0000004000407308 */ /* 0x000fe20000002400 */
[----:B------:R-:W-:Y:S01]  /*5140*/  FMUL.FTZ R28, R38, UR40 ;  /* 0x00000028261c7c20 */ /* 0x000fe20008410000 */
[----:B------:R-:W-:Y:S01]  /*5150*/  FMUL.FTZ R38, R47, UR40 ;  /* 0x000000282f267c20 */ /* 0x000fe20008410000 */
[----:B------:R-:W-:Y:S01]  /*5160*/  HGMMA.64x128x16.F32.BF16 R88, R176, gdesc[UR8].tnspB, R88, gsb0 ;  /* 0x41e00008b0587df0 */ /* 0x000fe20008001858 */
[----:B------:R-:W-:Y:S01]  /*5170*/  UIADD3 UR10, UR6, 0x100, URZ ;  /* 0x00000100060a7890 */ /* 0x000fe2000fffe03f */
[----:B------:R-:W-:-:S03]  /*5180*/  UMOV UR11, 0x40000040 ;  /* 0x40000040000b7882 */ /* 0x000fc60000000000 */
[----:B------:R-:W1:Y:S01]  /*5190*/  MUFU.TANH R180, R180 ;  /* 0x000000b400b47308 */ /* 0x000e620000002400 */
[----:B0-----:R-:W-:-:S07]  /*51a0*/  FMNMX.FTZ R25, R20, R25, !PT ;  /* 0x0000001914197209 */ /* 0x001fce0007810000 */
[----:B------:R-:W0:Y:S08]  /*51b0*/  MUFU.TANH R182, R182 ;  /* 0x000000b600b67308 */ /* 0x000e300000002400 */
[----:B------:R-:W2:Y:S01]  /*51c0*/  MUFU.TANH R22, R22 ;  /* 0x0000001600167308 */ /* 0x000ea20000002400 */
[----:B-1----:R-:W-:-:S07]  /*51d0*/  FMNMX.FTZ R9, R180, R9, !PT ;  /* 0x00000009b4097209 */ /* 0x002fce0007810000 */
[----:B------:R-:W-:Y:S01]  /*51e0*/  MUFU.TANH R68, R68 ;  /* 0x0000004400447308 */ /* 0x000fe20000002400 */
[----:B0-----:R-:W-:-:S04]  /*51f0*/  FMNMX.FTZ R9, R182, R9, !PT ;  /* 0x00000009b6097209 */ /* 0x001fc80007810000 */
[----:B------:R-:W-:-:S03]  /*5200*/  FMNMX.FTZ R9, R184, R9, !PT ;  /* 0x00000009b8097209 */ /* 0x000fc60007810000 */
[----:B------:R-:W0:Y:S01]  /*5210*/  MUFU.TANH R24, R24 ;  /* 0x0000001800187308 */ /* 0x000e220000002400 */
[----:B------:R-:W-:Y:S02]  /*5220*/  FMNMX.FTZ R9, R186, R9, !PT ;  /* 0x00000009ba097209 */ /* 0x000fe40007810000 */
[----:B--2---:R-:W-:Y:S02]  /*5230*/  FMNMX.FTZ R25, R22, R25, !PT ;  /* 0x0000001916197209 */ /* 0x004fe40007810000 */
[----:B------:R-:W-:-:S03]  /*5240*/  FMNMX.FTZ R9, R188, R9, !PT ;  /* 0x00000009bc097209 */ /* 0x000fc60007810000 */
[----:B------:R-:W1:Y:S01]  /*5250*/  MUFU.TANH R26, R26 ;  /* 0x0000001a001a7308 */ /* 0x000e620000002400 */
[----:B------:R-:W-:-:S04]  /*5260*/  FMNMX.FTZ R9, R190, R9, !PT ;  /* 0x00000009be097209 */ /* 0x000fc80007810000 */
[----:B------:R-:W-:-:S03]  /*5270*/  FMNMX.FTZ R9, R192, R9, !PT ;  /* 0x00000009c0097209 */ /* 0x000fc60007810000 */
[----:B------:R-:W-:Y:S01]  /*5280*/  MUFU.TANH R72, R72 ;  /* 0x0000004800487308 */ /* 0x000fe20000002400 */
[----:B------:R-:W-:Y:S02]  /*5290*/  FMNMX.FTZ R9, R194, R9, !PT ;  /* 0x00000009c2097209 */ /* 0x000fe40007810000 */
[----:B0-----:R-:W-:Y:S02]  /*52a0*/  FMNMX.FTZ R25, R24, R25, !PT ;  /* 0x0000001918197209 */ /* 0x001fe40007810000 */
[----:B------:R-:W-:-:S03]  /*52b0*/  FMNMX.FTZ R9, R196, R9, !PT ;  /* 0x00000009c4097209 */ /* 0x000fc60007810000 */
[----:B------:R-:W0:Y:S01]  /*52c0*/  MUFU.TANH R28, R28 ;  /* 0x0000001c001c7308 */ /* 0x000e220000002400 */
[----:B-1----:R-:W-:-:S07]  /*52d0*/  FMNMX.FTZ R27, R26, R25, !PT ;  /* 0x000000191a1b7209 */ /* 0x002fce0007810000 */
[----:B------:R-:W1:Y:S08]  /*52e0*/  MUFU.TANH R30, R30 ;  /* 0x0000001e001e7308 */ /* 0x000e700000002400 */
[----:B------:R-:W-:Y:S01]  /*52f0*/  MUFU.TANH R76, R76 ;  /* 0x0000004c004c7308 */ /* 0x000fe20000002400 */
[----:B0-----:R-:W-:-:S07]  /*5300*/  FMNMX.FTZ R27, R28, R27, !PT ;  /* 0x0000001b1c1b7209 */ /* 0x001fce0007810000 */
[----:B------:R-:W0:Y:S01]  /*5310*/  MUFU.TANH R32, R32 ;  /* 0x0000002000207308 */ /* 0x000e220000002400 */
[----:B-1----:R-:W-:-:S07]  /*5320*/  FMNMX.FTZ R27, R30, R27, !PT ;  /* 0x0000001b1e1b7209 */ /* 0x002fce0007810000 */
[----:B------:R-:W-:Y:S08]  /*5330*/  MUFU.TANH R204, R204 ;  /* 0x000000cc00cc7308 */ /* 0x000ff00000002400 */
[----:B------:R-:W1:Y:S01]  /*5340*/  MUFU.TANH R34, R34 ;  /* 0x0000002200227308 */ /* 0x000e620000002400 */
[----:B0-----:R-:W-:-:S07]  /*5350*/  FMNMX.FTZ R27, R32, R27, !PT ;  /* 0x0000001b201b7209 */ /* 0x001fce0007810000 */
[----:B------:R-:W-:Y:S08]  /*5360*/  MUFU.TANH R206, R206 ;  /* 0x000000ce00ce7308 */ /* 0x000ff00000002400 */
[----:B------:R-:W0:Y:S01]  /*5370*/  MUFU.TANH R36, R36 ;  /* 0x0000002400247308 */ /* 0x000e220000002400 */
[----:B-1----:R-:W-:-:S07]  /*5380*/  FMNMX.FTZ R29, R34, R27, !PT ;  /* 0x0000001b221d7209 */ /* 0x002fce0007810000 */
[----:B------:R-:W-:Y:S08]  /*5390*/  MUFU.TANH R208, R208 ;  /* 0x000000d000d07308 */ /* 0x000ff00000002400 */
[----:B------:R-:W1:Y:S01]  /*53a0*/  MUFU.TANH R38, R38 ;  /* 0x0000002600267308 */ /* 0x000e620000002400 */
[----:B0-----:R-:W-:-:S07]  /*53b0*/  FMNMX.FTZ R29, R36, R29, !PT ;  /* 0x0000001d241d7209 */ /* 0x001fce0007810000 */
[----:B------:R-:W-:Y:S01]  /*53c0*/  MUFU.TANH R84, R84 ;  /* 0x0000005400547308 */ /* 0x000fe20000002400 */
[----:B------:R-:W-:Y:S02]  /*53d0*/  WARPGROUP.DEPBAR.LE gsb0, 0x0 ;  /* 0x00008000000079c5 */ /* 0x000fe40000010000 */
[----:B------:R-:W-:Y:S01]  /*53e0*/  WARPGROUP.ARRIVE ;  /* 0x00000000000079c5 */ /* 0x000fe20000000000 */
[----:B------:R-:W-:Y:S01]  /*53f0*/  FMUL.FTZ R176, R45, UR40 ;  /* 0x000000282db07c20 */ /* 0x000fe20008410000 */
[----:B------:R-:W-:Y:S01]  /*5400*/  FMUL.FTZ R178, R48, UR40 ;  /* 0x0000002830b27c20 */ /* 0x000fe20008410000 */
[----:B------:R-:W-:Y:S02]  /*5410*/  FMUL.FTZ R48, R59, UR40 ;  /* 0x000000283b307c20 */ /* 0x000fe40008410000 */
[----:B------:R-:W0:Y:S01]  /*5420*/  MUFU.TANH R40, R40 ;  /* 0x0000002800287308 */ /* 0x000e220000002400 */
[----:B------:R-:W-:Y:S01]  /*5430*/  HGMMA.64x128x16.F32.BF16 R88, R172, gdesc[UR8].tnspB, R88, gsb0 ;  /* 0x41e00008ac587df0 */ /* 0x000fe20008001858 */
[----:B------:R-:W-:Y:S01]  /*5440*/  UIADD3 UR10, UR6, 0x180, URZ ;  /* 0x00000180060a7890 */ /* 0x000fe2000fffe03f */
[----:B-1----:R-:W-:Y:S01]  /*5450*/  FMNMX.FTZ R29, R38, R29, !PT ;  /* 0x0000001d261d7209 */ /* 0x002fe20007810000 */
[----:B------:R-:W-:-:S04]  /*5460*/  UMOV UR11, 0x40000040 ;  /* 0x40000040000b7882 */ /* 0x000fc80000000000 */
[----:B------:R-:W1:Y:S08]  /*5470*/  MUFU.TANH R176, R176 ;  /* 0x000000b000b07308 */ /* 0x000e700000002400 */
[----:B------:R-:W2:Y:S01]  /*5480*/  MUFU.TANH R178, R178 ;  /* 0x000000b200b27308 */ /* 0x000ea20000002400 */
[----:B0-----:R-:W-:-:S07]  /*5490*/  FMNMX.FTZ R29, R40, R29, !PT ;  /* 0x0000001d281d7209 */ /* 0x001fce0007810000 */
[----:B------:R-:W-:Y:S01]  /*54a0*/  MUFU.TANH R210, R210 ;  /* 0x000000d200d27308 */ /* 0x000fe20000002400 */
[----:B-1----:R-:W-:-:S07]  /*54b0*/  FMNMX.FTZ R9, R176, R9, !PT ;  /* 0x00000009b0097209 */ /* 0x002fce0007810000 */
[----:B------:R-:W0:Y:S01]  /*54c0*/  MUFU.TANH R42, R42 ;  /* 0x0000002a002a7308 */ /* 0x000e220000002400 */
[----:B--2---:R-:W-:-:S04]  /*54d0*/  FMNMX.FTZ R9, R178, R9, !PT ;  /* 0x00000009b2097209 */ /* 0x004fc80007810000 */
[----:B------:R-:W-:-:S03]  /*54e0*/  FMNMX.FTZ R9, R198, R9, !PT ;  /* 0x00000009c6097209 */ /* 0x000fc60007810000 */
[----:B------:R-:W1:Y:S01]  /*54f0*/  MUFU.TANH R44, R44 ;  /* 0x0000002c002c7308 */ /* 0x000e620000002400 */
[----:B------:R-:W-:-:S04]  /*5500*/  FMNMX.FTZ R9, R200, R9, !PT ;  /* 0x00000009c8097209 */ /* 0x000fc80007810000 */
[----:B------:R-:W-:-:S03]  /*5510*/  FMNMX.FTZ R9, R202, R9, !PT ;  /* 0x00000009ca097209 */ /* 0x000fc60007810000 */
[----:B------:R-:W2:Y:S01]  /*5520*/  MUFU.TANH R46, R46 ;  /* 0x0000002e002e7308 */ /* 0x000ea20000002400 */
[----:B------:R-:W-:Y:S02]  /*5530*/  FMNMX.FTZ R9, R54, R9, !PT ;  /* 0x0000000936097209 */ /* 0x000fe40007810000 */
[----:B0-----:R-:W-:Y:S02]  /*5540*/  FMNMX.FTZ R31, R42, R29, !PT ;  /* 0x0000001d2a1f7209 */ /* 0x001fe40007810000 */
[----:B------:R-:W-:-:S03]  /*5550*/  FMNMX.FTZ R9, R56, R9, !PT ;  /* 0x0000000938097209 */ /* 0x000fc60007810000 */
[----:B------:R-:W0:Y:S01]  /*5560*/  MUFU.TANH R50, R50 ;  /* 0x0000003200327308 */ /* 0x000e220000002400 */
[----:B------:R-:W-:Y:S02]  /*5570*/  FMNMX.FTZ R9, R58, R9, !PT ;  /* 0x000000093a097209 */ /* 0x000fe40007810000 */
[----:B-1----:R-:W-:Y:S02]  /*5580*/  FMNMX.FTZ R31, R44, R31, !PT ;  /* 0x0000001f2c1f7209 */ /* 0x002fe40007810000 */
[----:B------:R-:W-:-:S03]  /*5590*/  FMNMX.FTZ R9, R60, R9, !PT ;  /* 0x000000093c097209 */ /* 0x000fc60007810000 */
[----:B------:R-:W1:Y:S01]  /*55a0*/  MUFU.TANH R48, R48 ;  /* 0x0000003000307308 */ /* 0x000e620000002400 */
[----:B------:R-:W-:Y:S02]  /*55b0*/  FMNMX.FTZ R9, R62, R9, !PT ;  /* 0x000000093e097209 */ /* 0x000fe40007810000 */
[----:B--2---:R-:W-:Y:S02]  /*55c0*/  FMNMX.FTZ R31, R46, R31, !PT ;  /* 0x0000001f2e1f7209 */ /* 0x004fe40007810000 */
[----:B------:R-:W-:-:S03]  /*55d0*/  FMNMX.FTZ R9, R64, R9, !PT ;  /* 0x0000000940097209 */ /* 0x000fc60007810000 */
[----:B------:R-:W2:Y:S01]  /*55e0*/  MUFU.TANH R52, R52 ;  /* 0x0000003400347308 */ /* 0x000ea20000002400 */
[----:B------:R-:W-:Y:S02]  /*55f0*/  FMNMX.FTZ R9, R68, R9, !PT ;  /* 0x0000000944097209 */ /* 0x000fe40007810000 */
[----:B0-----:R-:W-:-:S05]  /*5600*/  FMNMX.FTZ R31, R50, R31, !PT ;  /* 0x0000001f321f7209 */ /* 0x001fca0007810000 */
[----:B------:R-:W0:Y:S01]  /*5610*/  MUFU.TANH R80, R80 ;  /* 0x0000005000507308 */ /* 0x000e220000002400 */
[----:B-1----:R-:W-:-:S07]  /*5620*/  FMNMX.FTZ R33, R48, R31, !PT ;  /* 0x0000001f30217209 */ /* 0x002fce0007810000 */
[----:B------:R-:W1:Y:S01]  /*5630*/  MUFU.TANH R66, R66 ;  /* 0x0000004200427308 */ /* 0x000e620000002400 */
[----:B--2---:R-:W-:-:S07]  /*5640*/  FMNMX.FTZ R33, R52, R33, !PT ;  /* 0x0000002134217209 */ /* 0x004fce0007810000 */
[----:B------:R-:W-:Y:S01]  /*5650*/  MUFU.TANH R70, R70 ;  /* 0x0000004600467308 */ /* 0x000fe20000002400 */
[----:B0-----:R-:W-:-:S07]  /*5660*/  FMNMX.FTZ R33, R80, R33, !PT ;  /* 0x0000002150217209 */ /* 0x001fce0007810000 */
[----:B------:R-:W-:Y:S01]  /*5670*/  MUFU.TANH R74, R74 ;  /* 0x0000004a004a7308 */ /* 0x000fe20000002400 */
[----:B-1----:R-:W-:-:S07]  /*5680*/  FMNMX.FTZ R33, R66, R33, !PT ;  /* 0x0000002142217209 */ /* 0x002fce0007810000 */
[----:B------:R-:W-:Y:S08]  /*5690*/  MUFU.TANH R212, R212 ;  /* 0x000000d400d47308 */ /* 0x000ff00000002400 */
[----:B------:R-:W-:Y:S08]  /*56a0*/  MUFU.TANH R78, R78 ;  /* 0x0000004e004e7308 */ /* 0x000ff00000002400 */
[----:B------:R-:W-:Y:S08]  /*56b0*/  MUFU.TANH R214, R214 ;  /* 0x000000d600d67308 */ /* 0x000ff00000002400 */
[----:B------:R-:W-:Y:S01]  /*56c0*/  MUFU.TANH R82, R82 ;  /* 0x0000005200527308 */ /* 0x000fe20000002400 */
[----:B------:R-:W-:-:S02]  /*56d0*/  WARPGROUP.DEPBAR.LE gsb0, 0x0 ;  /* 0x00008000000079c5 */ /* 0x000fc40000010000 */
[----:B------:R-:W-:Y:S01]  /*56e0*/  WARPGROUP.ARRIVE ;  /* 0x00000000000079c5 */ /* 0x000fe20000000000 */
[----:B------:R-:W-:Y:S01]  /*56f0*/  FMUL.FTZ R172, R69, UR40 ;  /* 0x0000002845ac7c20 */ /* 0x000fe20008410000 */
[----:B------:R-:W-:-:S03]  /*5700*/  FMUL.FTZ R174, R73, UR40 ;  /* 0x0000002849ae7c20 */ /* 0x000fc60008410000 */
[----:B------:R-:W-:Y:S01]  /*5710*/  MUFU.TANH R216, R216 ;  /* 0x000000d800d87308 */ /* 0x000fe20000002400 */
[----:B------:R-:W-:Y:S01]  /*5720*/  HGMMA.64x128x16.F32.BF16 R88, R168, gdesc[UR8].tnspB, R88, gsb0 ;  /* 0x41e00008a8587df0 */ /* 0x000fe20008001858 */
[----:B------:R-:W-:Y:S01]  /*5730*/  UIADD3 UR10, UR6, 0x200, URZ ;  /* 0x00000200060a7890 */ /* 0x000fe2000fffe03f */
[----:B------:R-:W-:-:S05]  /*5740*/  UMOV UR11, 0x40000040 ;  /* 0x40000040000b7882 */ /* 0x000fca0000000000 */
[----:B------:R-:W0:Y:S08]  /*5750*/  MUFU.TANH R172, R172 ;  /* 0x000000ac00ac7308 */ /* 0x000e300000002400 */
[----:B------:R-:W1:Y:S08]  /*5760*/  MUFU.TANH R174, R174 ;  /* 0x000000ae00ae7308 */ /* 0x000e700000002400 */
[----:B------:R-:W-:Y:S01]  /*5770*/  MUFU.TANH R86, R86 ;  /* 0x0000005600567308 */ /* 0x000fe20000002400 */
[----:B0-----:R-:W-:-:S04]  /*5780*/  FMNMX.FTZ R9, R172, R9, !PT ;  /* 0x00000009ac097209 */ /* 0x001fc80007810000 */
[----:B------:R-:W-:-:S03]  /*5790*/  FMNMX.FTZ R9, R72, R9, !PT ;  /* 0x0000000948097209 */ /* 0x000fc60007810000 */
[----:B------:R-:W-:Y:S01]  /*57a0*/  MUFU.TANH R218, R218 ;  /* 0x000000da00da7308 */ /* 0x000fe20000002400 */
[----:B-1----:R-:W-:-:S04]  /*57b0*/  FMNMX.FTZ R9, R174, R9, !PT ;  /* 0x00000009ae097209 */ /* 0x002fc80007810000 */
[----:B------:R-:W-:-:S04]  /*57c0*/  FMNMX.FTZ R9, R76, R9, !PT ;  /* 0x000000094c097209 */ /* 0x000fc80007810000 */
[----:B------:R-:W-:-:S04]  /*57d0*/  FMNMX.FTZ R9, R204, R9, !PT ;  /* 0x00000009cc097209 */ /* 0x000fc80007810000 */
[----:B------:R-:W-:-:S04]  /*57e0*/  FMNMX.FTZ R9, R206, R9, !PT ;  /* 0x00000009ce097209 */ /* 0x000fc80007810000 */
[----:B------:R-:W-:-:S04]  /*57f0*/  FMNMX.FTZ R9, R208, R9, !PT ;  /* 0x00000009d0097209 */ /* 0x000fc80007810000 */
[----:B------:R-:W-:-:S04]  /*5800*/  FMNMX.FTZ R9, R84, R9, !PT ;  /* 0x0000000954097209 */ /* 0x000fc80007810000 */
[----:B------:R-:W-:-:S05]  /*5810*/  FMNMX.FTZ R9, R210, R9, !PT ;  /* 0x00000009d2097209 */ /* 0x000fca0007810000 */
[----:B------:R-:W0:Y:S02]  /*5820*/  SHFL.BFLY PT, R12, R9, 0x2, 0x1f ;  /* 0x0c401f00090c7f89 */ /* 0x000e2400000e0000 */
[----:B0-----:R-:W-:Y:S02]  /*5830*/  FMNMX.FTZ R12, R9, R12, !PT ;  /* 0x0000000c090c7209 */ /* 0x001fe40007810000 */
[----:B------:R-:W0:Y:S03]  /*5840*/  LDC R9, c[0x0][0x988] ;  /* 0x00026200ff097b82 */ /* 0x000e260000000800 */
[----:B------:R-:W1:Y:S02]  /*5850*/  SHFL.BFLY PT, R11, R12, 0x1, 0x1f ;  /* 0x0c201f000c0b7f89 */ /* 0x000e6400000e0000 */
[----:B-1----:R-:W-:-:S05]  /*5860*/  FMNMX.FTZ R12, R12, R11, !PT ;  /* 0x0000000b0c0c7209 */ /* 0x002fca0007810000 */
[C---:B------:R-:W-:Y:S01]  /*5870*/  FADD.FTZ R220, -R12.reuse, R17 ;  /* 0x000000110cdc7221 */ /* 0x040fe20000010100 */
[----:B0-----:R-:W-:-:S03]  /*5880*/  FMUL.FTZ R21, R12, R9 ;  /* 0x000000090c157220 */ /* 0x001fc60000410000 */
[-C--:B------:R-:W-:Y:S01]  /*5890*/  FMUL.FTZ R11, R220, R9.reuse ;  /* 0x00000009dc0b7220 */ /* 0x080fe20000410000 */
[-CC-:B------:R-:W-:Y:S01]  /*58a0*/  FFMA.FTZ R220, R8, R9.reuse, -R21.reuse ;  /* 0x0000000908dc7223 */ /* 0x180fe20000010815 */
        /* <DEDUP_REMOVED lines=16> */
[-CC-:B0-----:R-:W-:Y:S01]  /*59b0*/  FFMA.FTZ R184, R194, R9.reuse, -R21.reuse ;  /* 0x00000009c2b87223 */ /* 0x181fe20000010815 */
[-CC-:B------:R-:W-:Y:S01]  /*59c0*/  FFMA.FTZ R41, R172, R9.reuse, -R21.reuse ;  /* 0x00000009ac297223 */ /* 0x180fe20000010815 */
[----:B------:R-:W-:Y:S01]  /*59d0*/  FFMA.FTZ R43, R72, R9, -R21 ;  /* 0x00000009482b7223 */ /* 0x000fe20000010815 */
[----:B------:R-:W-:-:S02]  /*59e0*/  WARPGROUP.DEPBAR.LE gsb0, 0x0 ;  /* 0x00008000000079c5 */ /* 0x000fc40000010000 */
[----:B------:R-:W-:Y:S01]  /*59f0*/  WARPGROUP.ARRIVE ;  /* 0x00000000000079c5 */ /* 0x000fe20000000000 */
[----:B------:R-:W-:Y:S01]  /*5a00*/  FMUL.FTZ R168, R67, UR40 ;  /* 0x0000002843a87c20 */ /* 0x000fe20008410000 */
[----:B------:R-:W-:Y:S01]  /*5a10*/  FMUL.FTZ R170, R71, UR40 ;  /* 0x0000002847aa7c20 */ /* 0x000fe20008410000 */
[-CC-:B-1----:R-:W-:Y:S01]  /*5a20*/  FFMA.FTZ R188, R198, R9.reuse, -R21.reuse ;  /* 0x00000009c6bc7223 */ /* 0x182fe20000010815 */
[-CC-:B------:R-:W-:Y:S01]  /*5a30*/  FFMA.FTZ R60, R174, R9.reuse, -R21.reuse ;  /* 0x00000009ae3c7223 */ /* 0x180fe20000010815 */
[-CC-:B------:R-:W-:Y:S01]  /*5a40*/  FFMA.FTZ R47, R206, R9.reuse, -R21.reuse ;  /* 0x00000009ce2f7223 */ /* 0x180fe20000010815 */
[----:B------:R-:W-:Y:S01]  /*5a50*/  HGMMA.64x128x16.F32.BF16 R88, R152, gdesc[UR8].tnspB, R88, gsb0 ;  /* 0x41e0000898587df0 */ /* 0x000fe20008001858 */
[----:B------:R-:W-:Y:S01]  /*5a60*/  UIADD3 UR10, UR6, 0x280, URZ ;  /* 0x00000280060a7890 */ /* 0x000fe2000fffe03f */
[----:B------:R-:W0:Y:S01]  /*5a70*/  MUFU.TANH R168, R168 ;  /* 0x000000a800a87308 */ /* 0x000e220000002400 */
[----:B------:R-:W-:Y:S01]  /*5a80*/  UMOV UR11, 0x40000040 ;  /* 0x40000040000b7882 */ /* 0x000fe20000000000 */
[-CC-:B------:R-:W-:Y:S01]  /*5a90*/  FFMA.FTZ R64, R208, R9.reuse, -R21.reuse ;  /* 0x00000009d0407223 */ /* 0x180fe20000010815 */
[----:B------:R-:W-:-:S05]  /*5aa0*/  FFMA.FTZ R84, R84, R9, -R21 ;  /* 0x0000000954547223 */ /* 0x000fca0000010815 */
[----:B------:R-:W1:Y:S08]  /*5ab0*/  MUFU.TANH R170, R170 ;  /* 0x000000aa00aa7308 */ /* 0x000e700000002400 */
[----:B------:R-:W-:Y:S01]  /*5ac0*/  MUFU.EX2 R11, R11 ;  /* 0x0000000b000b7308 */ /* 0x000fe20000000800 */
[----:B0-----:R-:W-:-:S04]  /*5ad0*/  FMNMX.FTZ R35, R168, R33, !PT ;  /* 0x00000021a8237209 */ /* 0x001fc80007810000 */
[----:B------:R-:W-:-:S03]  /*5ae0*/  FMNMX.FTZ R35, R70, R35, !PT ;  /* 0x0000002346237209 */ /* 0x000fc60007810000 */
[----:B------:R-:W0:Y:S01]  /*5af0*/  MUFU.EX2 R220, R220 ;  /* 0x000000dc00dc7308 */ /* 0x000e220000000800 */
[----:B-1----:R-:W-:-:S04]  /*5b00*/  FMNMX.FTZ R35, R170, R35, !PT ;  /* 0x00000023aa237209 */ /* 0x002fc80007810000 */
[----:B------:R-:W-:-:S03]  /*5b10*/  FMNMX.FTZ R35, R74, R35, !PT ;  /* 0x000000234a237209 */ /* 0x000fc60007810000 */
[----:B------:R-:W1:Y:S01]  /*5b20*/  MUFU.EX2 R17, R17 ;  /* 0x0000001100117308 */ /* 0x000e620000000800 */
[----:B------:R-:W-:-:S04]  /*5b30*/  FMNMX.FTZ R37, R212, R35, !PT ;  /* 0x00000023d4257209 */ /* 0x000fc80007810000 */
[----:B------:R-:W-:-:S03]  /*5b40*/  FMNMX.FTZ R37, R78, R37, !PT ;  /* 0x000000254e257209 */ /* 0x000fc60007810000 */
[----:B------:R2:W-:Y:S01]  /*5b50*/  MUFU.EX2 R35, R8 ;  /* 0x0000000800237308 */ /* 0x0005e20000000800 */
[----:B------:R-:W-:Y:S01]  /*5b60*/  FMNMX.FTZ R37, R214, R37, !PT ;  /* 0x00000025d6257209 */ /* 0x000fe20007810000 */
[----:B0-----:R-:W-:-:S03]  /*5b70*/  FFMA.FTZ R6, R11, R6, R220 ;  /* 0x000000060b067223 */ /* 0x001fc600000100dc */
[----:B------:R-:W-:-:S03]  /*5b80*/  FMNMX.FTZ R37, R82, R37, !PT ;  /* 0x0000002552257209 */ /* 0x000fc60007810000 */
[----:B------:R-:W-:Y:S01]  /*5b90*/  MUFU.EX2 R19, R19 ;  /* 0x0000001300137308 */ /* 0x000fe20000000800 */
[----:B------:R-:W-:Y:S01]  /*5ba0*/  FMNMX.FTZ R39, R216, R37, !PT ;  /* 0x00000025d8277209 */ /* 0x000fe20007810000 */
[C---:B-1----:R-:W-:Y:S01]  /*5bb0*/  FADD.FTZ R6, R17.reuse, R6 ;  /* 0x0000000611067221 */ /* 0x042fe20000010000 */
[----:B------:R-:W-:Y:S02]  /*5bc0*/  F2FP.BF16.F32.PACK_AB R180, R17, R220 ;  /* 0x000000dc11b4723e */ /* 0x000fe400000010ff */
[----:B------:R-:W-:-:S03]  /*5bd0*/  FMNMX.FTZ R39, R86, R39, !PT ;  /* 0x0000002756277209 */ /* 0x000fc60007810000 */
[----:B------:R0:W-:Y:S01]  /*5be0*/  MUFU.EX2 R37, R10 ;  /* 0x0000000a00257308 */ /* 0x0001e20000000800 */
[----:B--2---:R-:W-:Y:S01]  /*5bf0*/  FMNMX.FTZ R8, R218, R39, !PT ;  /* 0x00000027da087209 */ /* 0x004fe20007810000 */
[-CC-:B------:R-:W-:Y:S01]  /*5c00*/  FFMA.FTZ R39, R62, R9.reuse, -R21.reuse ;  /* 0x000000093e277223 */ /* 0x180fe20000010815 */
[----:B------:R-:W-:-:S03]  /*5c10*/  FFMA.FTZ R62, R204, R9, -R21 ;  /* 0x00000009cc3e7223 */ /* 0x000fc60000010815 */
[----:B------:R-:W0:Y:S02]  /*5c20*/  SHFL.BFLY PT, R45, R8, 0x2, 0x1f ;  /* 0x0c401f00082d7f89 */ /* 0x000e2400000e0000 */
[----:B------:R-:W-:Y:S08]  /*5c30*/  MUFU.EX2 R182, R182 ;  /* 0x000000b600b67308 */ /* 0x000ff00000000800 */
[----:B------:R-:W-:Y:S08]  /*5c40*/  MUFU.EX2 R27, R192 ;  /* 0x000000c0001b7308 */ /* 0x000ff00000000800 */
[----:B------:R-:W1:Y:S01]  /*5c50*/  MUFU.EX2 R184, R184 ;  /* 0x000000b800b87308 */ /* 0x000e620000000800 */
[----:B0-----:R-:W-:Y:S01]  /*5c60*/  FMNMX.FTZ R10, R8, R45, !PT ;  /* 0x0000002d080a7209 */ /* 0x001fe20007810000 */
[----:B------:R-:W-:-:S06]  /*5c70*/  FFMA.FTZ R45, R76, R9, -R21 ;  /* 0x000000094c2d7223 */ /* 0x000fcc0000010815 */
[----:B------:R-:W-:Y:S01]  /*5c80*/  MUFU.EX2 R29, R196 ;  /* 0x000000c4001d7308 */ /* 0x000fe20000000800 */
[----:B------:R-:W0:Y:S07]  /*5c90*/  SHFL.BFLY PT, R49, R10, 0x1, 0x1f ;  /* 0x0c201f000a317f89 */ /* 0x000e2e00000e0000 */
[----:B------:R-:W-:Y:S01]  /*5ca0*/  MUFU.EX2 R31, R178 ;  /* 0x000000b2001f7308 */ /* 0x000fe20000000800 */
[----:B-1----:R-:W-:-:S07]  /*5cb0*/  F2FP.BF16.F32.PACK_AB R172, R184, R27 ;  /* 0x0000001bb8ac723e */ /* 0x002fce00000010ff */
[----:B------:R-:W-:Y:S08]  /*5cc0*/  MUFU.EX2 R188, R188 ;  /* 0x000000bc00bc7308 */ /* 0x000ff00000000800 */
[----:B------:R-:W-:Y:S01]  /*5cd0*/  MUFU.EX2 R33, R200 ;  /* 0x000000c800217308 */ /* 0x000fe20000000800 */
[----:B0-----:R-:W-:-:S05]  /*5ce0*/  FMNMX.FTZ R10, R10, R49, !PT ;  /* 0x000000310a0a7209 */ /* 0x001fca0007810000 */
[----:B------:R-:W-:Y:S01]  /*5cf0*/  FADD.FTZ R8, -R10, R15 ;  /* 0x0000000f0a087221 */ /* 0x000fe20000010100 */
[----:B------:R-:W-:Y:S01]  /*5d00*/  MOV R15, UR39 ;  /* 0x00000027000f7c02 */ /* 0x000fe20008000f00 */
[----:B------:R-:W-:Y:S02]  /*5d10*/  MUFU.EX2 R54, R54 ;  /* 0x0000003600367308 */ /* 0x000fe40000000800 */
[----:B------:R-:W-:Y:S02]  /*5d20*/  FMUL.FTZ R8, R8, R9 ;  /* 0x0000000908087220 */ /* 0x000fe40000410000 */
[----:B------:R-:W-:-:S04]  /*5d30*/  @!P1 VIADD R15, R15, 0x34840 ;  /* 0x000348400f0f9836 */ /* 0x000fc80000000000 */
[----:B------:R-:W-:Y:S01]  /*5d40*/  MUFU.EX2 R8, R8 ;  /* 0x0000000800087308 */ /* 0x000fe20000000800 */
[----:B------:R-:W-:-:S07]  /*5d50*/  @!P1 PRMT R15, RZ, 0x654, R15 ;  /* 0x00000654ff0f9816 */ /* 0x000fce000000000f */
[----:B------:R-:W-:Y:S01]  /*5d60*/  MUFU.EX2 R56, R56 ;  /* 0x0000003800387308 */ /* 0x000fe20000000800 */
[----:B------:R-:W-:Y:S02]  /*5d70*/  WARPGROUP.DEPBAR.LE gsb0, 0x0 ;  /* 0x00008000000079c5 */ /* 0x000fe40000010000 */
[----:B------:R-:W-:Y:S01]  /*5d80*/  WARPGROUP.ARRIVE ;  /* 0x00000000000079c5 */ /* 0x000fe20000000000 */
[-CC-:B------:R-:W-:Y:S01]  /*5d90*/  FFMA.FTZ R152, R186, R9.reuse, -R21.reuse ;  /* 0x00000009ba987223 */ /* 0x180fe20000010815 */
[-CC-:B------:R-:W-:Y:S01]  /*5da0*/  FFMA.FTZ R154, R190, R9.reuse, -R21.reuse ;  /* 0x00000009be9a7223 */ /* 0x180fe20000010815 */
[----:B------:R-:W-:Y:S02]  /*5db0*/  FFMA.FTZ R186, R176, R9, -R21 ;  /* 0x00000009b0ba7223 */ /* 0x000fe40000010815 */
[----:B------:R-:W-:Y:S01]  /*5dc0*/  MUFU.EX2 R39, R39 ;  /* 0x0000002700277308 */ /* 0x000fe20000000800 */
[----:B------:R-:W-:Y:S01]  /*5dd0*/  HGMMA.64x128x16.F32.BF16 R88, R156, gdesc[UR8].tnspB, R88, gsb0 ;  /* 0x41e000089c587df0 */ /* 0x000fe20008001858 */
[----:B------:R-:W-:Y:S01]  /*5de0*/  UIADD3 UR10, UR6, 0x300, URZ ;  /* 0x00000300060a7890 */ /* 0x000fe2000fffe03f */
[----:B------:R-:W-:Y:S01]  /*5df0*/  UMOV UR11, 0x40000040 ;  /* 0x40000040000b7882 */ /* 0x000fe20000000000 */
[----:B------:R-:W-:-:S04]  /*5e00*/  UIADD3 UR6, UR6, 0x380, URZ ;  /* 0x0000038006067890 */ /* 0x000fc8000fffe03f */
[----:B------:R-:W0:Y:S08]  /*5e10*/  MUFU.EX2 R152, R152 ;  /* 0x0000009800987308 */ /* 0x000e300000000800 */
[----:B------:R-:W1:Y:S08]  /*5e20*/  MUFU.EX2 R154, R154 ;  /* 0x0000009a009a7308 */ /* 0x000e700000000800 */
[----:B------:R-:W2:Y:S01]  /*5e30*/  MUFU.EX2 R186, R186 ;  /* 0x000000ba00ba7308 */ /* 0x000ea20000000800 */
[----:B0-----:R-:W-:-:S07]  /*5e40*/  F2FP.BF16.F32.PACK_AB R176, R152, R23 ;  /* 0x0000001798b0723e */ /* 0x001fce00000010ff */
[----:B------:R-:W-:Y:S01]  /*5e50*/  MUFU.EX2 R58, R58 ;  /* 0x0000003a003a7308 */ /* 0x000fe20000000800 */
[----:B-1----:R-:W-:-:S07]  /*5e60*/  F2FP.BF16.F32.PACK_AB R178, R154, R25 ;  /* 0x000000199ab2723e */ /* 0x002fce00000010ff */
[----:B------:R-:W-:Y:S01]  /*5e70*/  MUFU.EX2 R41, R41 ;  /* 0x0000002900297308 */ /* 0x000fe20000000800 */
[----:B--2---:R-:W-:-:S07]  /*5e80*/  F2FP.BF16.F32.PACK_AB R174, R186, R29 ;  /* 0x0000001dbaae723e */ /* 0x004fce00000010ff */
[----:B------:R-:W-:Y:S08]  /*5e90*/  MUFU.EX2 R43, R43 ;  /* 0x0000002b002b7308 */ /* 0x000ff00000000800 */
[----:B------:R-:W-:Y:S08]  /*5ea0*/  MUFU.EX2 R60, R60 ;  /* 0x0000003c003c7308 */ /* 0x000ff00000000800 */
[----:B------:R-:W-:Y:S08]  /*5eb0*/  MUFU.EX2 R45, R45 ;  /* 0x0000002d002d7308 */ /* 0x000ff00000000800 */
[----:B------:R-:W-:Y:S08]  /*5ec0*/  MUFU.EX2 R62, R62 ;  /* 0x0000003e003e7308 */ /* 0x000ff00000000800 */
[----:B------:R-:W-:Y:S08]  /*5ed0*/  MUFU.EX2 R47, R47 ;  /* 0x0000002f002f7308 */ /* 0x000ff00000000800 */
[----:B------:R-:W-:Y:S08]  /*5ee0*/  MUFU.EX2 R64, R64 ;  /* 0x0000004000407308 */ /* 0x000ff00000000800 */
[----:B------:R-:W-:Y:S01]  /*5ef0*/  MUFU.EX2 R49, R84 ;  /* 0x0000005400317308 */ /* 0x000fe20000000800 */
[----:B------:R-:W-:-:S02]  /*5f00*/  WARPGROUP.DEPBAR.LE gsb0, 0x0 ;  /* 0x00008000000079c5 */ /* 0x000fc40000010000 */
[----:B------:R-:W-:Y:S01]  /*5f10*/  WARPGROUP.ARRIVE ;  /* 0x00000000000079c5 */ /* 0x000fe20000000000 */
[-CC-:B------:R-:W-:Y:S01]  /*5f20*/  FFMA.FTZ R158, R68, R9.reuse, -R21.reuse ;  /* 0x00000009449e7223 */ /* 0x180fe20000010815 */
[-CC-:B------:R-:W-:Y:S01]  /*5f30*/  FFMA.FTZ R156, R202, R9.reuse, -R21.reuse ;  /* 0x00000009ca9c7223 */ /* 0x180fe20000010815 */
[-C--:B------:R-:W-:Y:S01]  /*5f40*/  FFMA.FTZ R68, R210, R9.reuse, -R21 ;  /* 0x00000009d2447223 */ /* 0x080fe20000010815 */
[-C--:B------:R-:W-:Y:S02]  /*5f50*/  FMUL.FTZ R21, R10, R9.reuse ;  /* 0x000000090a157220 */ /* 0x080fe40000410000 */
[----:B------:R-:W-:Y:S01]  /*5f60*/  HGMMA.64x128x16.F32.BF16 R88, R160, gdesc[UR8].tnspB, R88, gsb0 ;  /* 0x41e00008a0587df0 */ /* 0x000fe20008001858 */
[----:B------:R-:W-:Y:S01]  /*5f70*/  UMOV UR10, UR6 ;  /* 0x00000006000a7c82 */ /* 0x000fe20008000000 */
[----:B------:R-:W-:Y:S01]  /*5f80*/  UMOV UR11, 0x40000040 ;  /* 0x40000040000b7882 */ /* 0x000fe20000000000 */
[-CC-:B------:R-:W-:Y:S01]  /*5f90*/  FFMA.FTZ R14, R14, R9.reuse, -R21.reuse ;  /* 0x000000090e0e7223 */ /* 0x180fe20000010815 */
[-CC-:B------:R-:W-:Y:S01]  /*5fa0*/  FFMA.FTZ R18, R18, R9.reuse, -R21.reuse ;  /* 0x0000000912127223 */ /* 0x180fe20000010815 */
[-CC-:B------:R-:W-:Y:S01]  /*5fb0*/  FFMA.FTZ R20, R20, R9.reuse, -R21.reuse ;  /* 0x0000000914147223 */ /* 0x180fe20000010815 */
[-CC-:B------:R-:W-:Y:S01]  /*5fc0*/  FFMA.FTZ R22, R22, R9.reuse, -R21.reuse ;  /* 0x0000000916167223 */ /* 0x180fe20000010815 */
[----:B------:R0:W1:Y:S01]  /*5fd0*/  MUFU.EX2 R181, R14 ;  /* 0x0000000e00b57308 */ /* 0x0000620000000800 */
[-CC-:B------:R-:W-:Y:S01]  /*5fe0*/  FFMA.FTZ R24, R24, R9.reuse, -R21.reuse ;  /* 0x0000000918187223 */ /* 0x180fe20000010815 */
[-CC-:B------:R-:W-:Y:S01]  /*5ff0*/  FFMA.FTZ R26, R26, R9.reuse, -R21.reuse ;  /* 0x000000091a1a7223 */ /* 0x180fe20000010815 */
[-CC-:B------:R-:W-:Y:S01]  /*6000*/  FFMA.FTZ R28, R28, R9.reuse, -R21.reuse ;  /* 0x000000091c1c7223 */ /* 0x180fe20000010815 */
[-CC-:B------:R-:W-:Y:S01]  /*6010*/  FFMA.FTZ R30, R30, R9.reuse, -R21.reuse ;  /* 0x000000091e1e7223 */ /* 0x180fe20000010815 */
[-CC-:B------:R-:W-:Y:S01]  /*6020*/  FFMA.FTZ R32, R32, R9.reuse, -R21.reuse ;  /* 0x0000000920207223 */ /* 0x180fe20000010815 */
[-CC-:B------:R-:W-:Y:S01]  /*6030*/  FFMA.FTZ R34, R34, R9.reuse, -R21.reuse ;  /* 0x0000000922227223 */ /* 0x180fe20000010815 */
[-CC-:B------:R-:W-:Y:S01]  /*6040*/  FFMA.FTZ R175, R36, R9.reuse, -R21.reuse ;  /* 0x0000000924af7223 */ /* 0x180fe20000010815 */
[----:B------:R2:W3:Y:S01]  /*6050*/  MUFU.EX2 R72, R18 ;  /* 0x0000001200487308 */ /* 0x0004e20000000800 */
[-CC-:B------:R-:W-:Y:S01]  /*6060*/  FFMA.FTZ R38, R38, R9.reuse, -R21.reuse ;  /* 0x0000000926267223 */ /* 0x180fe20000010815 */
[-CC-:B------:R-:W-:Y:S01]  /*6070*/  FFMA.FTZ R169, R40, R9.reuse, -R21.reuse ;  /* 0x0000000928a97223 */ /* 0x180fe20000010815 */
[-CC-:B0-----:R-:W-:Y:S01]  /*6080*/  FFMA.FTZ R14, R42, R9.reuse, -R21.reuse ;  /* 0x000000092a0e7223 */ /* 0x181fe20000010815 */
[-CC-:B------:R-:W-:Y:S01]  /*6090*/  FFMA.FTZ R171, R44, R9.reuse, -R21.reuse ;  /* 0x000000092cab7223 */ /* 0x180fe20000010815 */
[-CC-:B------:R-:W-:Y:S01]  /*60a0*/  FFMA.FTZ R153, R50, R9.reuse, -R21.reuse ;  /* 0x0000000932997223 */ /* 0x180fe20000010815 */
[-CC-:B------:R-:W-:Y:S01]  /*60b0*/  FFMA.FTZ R48, R48, R9.reuse, -R21.reuse ;  /* 0x0000000930307223 */ /* 0x180fe20000010815 */
[----:B------:R-:W-:Y:S01]  /*60c0*/  FFMA.FTZ R52, R52, R9, -R21 ;  /* 0x0000000934347223 */ /* 0x000fe20000010815 */
[----:B------:R0:W4:Y:S01]  /*60d0*/  MUFU.EX2 R76, R20 ;  /* 0x00000014004c7308 */ /* 0x0001220000000800 */
[----:B-1----:R-:W-:Y:S01]  /*60e0*/  FFMA.FTZ R7, R8, R7, R181 ;  /* 0x0000000708077223 */ /* 0x002fe200000100b5 */
[-CC-:B--2---:R-:W-:Y:S01]  /*60f0*/  FFMA.FTZ R18, R46, R9.reuse, -R21.reuse ;  /* 0x000000092e127223 */ /* 0x184fe20000010815 */
[-CC-:B------:R-:W-:Y:S01]  /*6100*/  FFMA.FTZ R80, R80, R9.reuse, -R21.reuse ;  /* 0x0000000950507223 */ /* 0x180fe20000010815 */
[-CC-:B------:R-:W-:Y:S01]  /*6110*/  FFMA.FTZ R66, R66, R9.reuse, -R21.reuse ;  /* 0x0000000942427223 */ /* 0x180fe20000010815 */
[-CC-:B------:R-:W-:Y:S01]  /*6120*/  FFMA.FTZ R168, R168, R9.reuse, -R21.reuse ;  /* 0x00000009a8a87223 */ /* 0x180fe20000010815 */
[-CC-:B------:R-:W-:Y:S01]  /*6130*/  FFMA.FTZ R70, R70, R9.reuse, -R21.reuse ;  /* 0x0000000946467223 */ /* 0x180fe20000010815 */
[----:B------:R-:W-:Y:S01]  /*6140*/  FFMA.FTZ R170, R170, R9, -R21 ;  /* 0x00000009aaaa7223 */ /* 0x000fe20000010815 */
[----:B------:R-:W1:Y:S01]  /*6150*/  MUFU.EX2 R22, R22 ;  /* 0x0000001600167308 */ /* 0x000e620000000800 */
[----:B0-----:R-:W-:-:S02]  /*6160*/  IMAD.U32 R20, RZ, RZ, UR7 ;  /* 0x00000007ff147e24 */ /* 0x001fc4000f8e00ff */
[----:B---3--:R-:W-:Y:S01]  /*6170*/  FADD.FTZ R7, R72, R7 ;  /* 0x0000000748077221 */ /* 0x008fe20000010000 */
[-CC-:B------:R-:W-:Y:S01]  /*6180*/  FFMA.FTZ R74, R74, R9.reuse, -R21.reuse ;  /* 0x000000094a4a7223 */ /* 0x180fe20000010815 */
[-CC-:B------:R-:W-:Y:S01]  /*6190*/  FFMA.FTZ R212, R212, R9.reuse, -R21.reuse ;  /* 0x00000009d4d47223 */ /* 0x180fe20000010815 */
[-CC-:B------:R-:W-:Y:S01]  /*61a0*/  FFMA.FTZ R78, R78, R9.reuse, -R21.reuse ;  /* 0x000000094e4e7223 */ /* 0x180fe20000010815 */
[-CC-:B------:R-:W-:Y:S01]  /*61b0*/  FFMA.FTZ R214, R214, R9.reuse, -R21.reuse ;  /* 0x00000009d6d67223 */ /* 0x180fe20000010815 */
[-C--:B------:R-:W-:Y:S01]  /*61c0*/  FFMA.FTZ R82, R82, R9.reuse, -R21 ;  /* 0x0000000952527223 */ /* 0x080fe20000010815 */
[----:B------:R-:W0:Y:S01]  /*61d0*/  MUFU.EX2 R24, R24 ;  /* 0x0000001800187308 */ /* 0x000e220000000800 */
[----:B----4-:R-:W-:Y:S01]  /*61e0*/  FADD.FTZ R7, R76, R7 ;  /* 0x000000074c077221 */ /* 0x010fe20000010000 */
[-CC-:B------:R-:W-:Y:S01]  /*61f0*/  FFMA.FTZ R216, R216, R9.reuse, -R21.reuse ;  /* 0x00000009d8d87223 */ /* 0x180fe20000010815 */
[-CC-:B------:R-:W-:Y:S01]  /*6200*/  FFMA.FTZ R86, R86, R9.reuse, -R21.reuse ;  /* 0x0000000956567223 */ /* 0x180fe20000010815 */
[----:B------:R-:W-:Y:S01]  /*6210*/  FFMA.FTZ R21, R218, R9, -R21 ;  /* 0x00000009da157223 */ /* 0x000fe20000010815 */
[----:B------:R-:W-:-:S03]  /*6220*/  F2FP.BF16.F32.PACK_AB R181, R72, R181 ;  /* 0x000000b548b5723e */ /* 0x000fc600000010ff */
[----:B------:R-:W2:Y:S01]  /*6230*/  MUFU.EX2 R26, R26 ;  /* 0x0000001a001a7308 */ /* 0x000ea20000000800 */
[C---:B-1----:R-:W-:Y:S01]  /*6240*/  FADD.FTZ R7, R22.reuse, R7 ;  /* 0x0000000716077221 */ /* 0x042fe20000010000 */
[----:B------:R-:W-:-:S06]  /*6250*/  F2FP.BF16.F32.PACK_AB R183, R22, R76 ;  /* 0x0000004c16b7723e */ /* 0x000fcc00000010ff */
[----:B------:R-:W1:Y:S01]  /*6260*/  MUFU.EX2 R28, R28 ;  /* 0x0000001c001c7308 */ /* 0x000e620000000800 */
[----:B0-----:R-:W-:-:S07]  /*6270*/  FADD.FTZ R7, R24, R7 ;  /* 0x0000000718077221 */ /* 0x001fce0000010000 */
[----:B------:R-:W0:Y:S01]  /*6280*/  MUFU.EX2 R30, R30 ;  /* 0x0000001e001e7308 */ /* 0x000e220000000800 */
[C---:B--2---:R-:W-:Y:S01]  /*6290*/  FADD.FTZ R7, R26.reuse, R7 ;  /* 0x000000071a077221 */ /* 0x044fe20000010000 */
[----:B------:R-:W-:-:S06]  /*62a0*/  F2FP.BF16.F32.PACK_AB R177, R26, R24 ;  /* 0x000000181ab1723e */ /* 0x000fcc00000010ff */
[----:B------:R-:W2:Y:S01]  /*62b0*/  MUFU.EX2 R32, R32 ;  /* 0x0000002000207308 */ /* 0x000ea20000000800 */
[----:B-1----:R-:W-:-:S07]  /*62c0*/  FADD.FTZ R7, R28, R7 ;  /* 0x000000071c077221 */ /* 0x002fce0000010000 */
[----:B------:R-:W1:Y:S01]  /*62d0*/  MUFU.EX2 R34, R34 ;  /* 0x0000002200227308 */ /* 0x000e620000000800 */
[C---:B0-----:R-:W-:Y:S01]  /*62e0*/  FADD.FTZ R7, R30.reuse, R7 ;  /* 0x000000071e077221 */ /* 0x041fe20000010000 */
[----:B------:R-:W-:-:S06]  /*62f0*/  F2FP.BF16.F32.PACK_AB R179, R30, R28 ;  /* 0x0000001c1eb3723e */ /* 0x000fcc00000010ff */
[----:B------:R-:W-:Y:S01]  /*6300*/  MUFU.EX2 R175, R175 ;  /* 0x000000af00af7308 */ /* 0x000fe20000000800 */
[----:B--2---:R-:W-:-:S07]  /*6310*/  FADD.FTZ R7, R32, R7 ;  /* 0x0000000720077221 */ /* 0x004fce0000010000 */
[----:B------:R-:W-:Y:S01]  /*6320*/  MUFU.EX2 R38, R38 ;  /* 0x0000002600267308 */ /* 0x000fe20000000800 */
[----:B-1----:R-:W-:-:S07]  /*6330*/  F2FP.BF16.F32.PACK_AB R173, R34, R32 ;  /* 0x0000002022ad723e */ /* 0x002fce00000010ff */
[----:B------:R-:W-:Y:S08]  /*6340*/  MUFU.EX2 R169, R169 ;  /* 0x000000a900a97308 */ /* 0x000ff00000000800 */
[----:B------:R-:W-:Y:S08]  /*6350*/  MUFU.EX2 R14, R14 ;  /* 0x0000000e000e7308 */ /* 0x000ff00000000800 */
[----:B------:R-:W-:Y:S08]  /*6360*/  MUFU.EX2 R171, R171 ;  /* 0x000000ab00ab7308 */ /* 0x000ff00000000800 */
[----:B------:R-:W0:Y:S08]  /*6370*/  MUFU.EX2 R156, R156 ;  /* 0x0000009c009c7308 */ /* 0x000e300000000800 */
[----:B------:R-:W-:Y:S01]  /*6380*/  MUFU.EX2 R18, R18 ;  /* 0x0000001200127308 */ /* 0x000fe20000000800 */
[----:B------:R-:W-:-:S02]  /*6390*/  WARPGROUP.DEPBAR.LE gsb0, 0x0 ;  /* 0x00008000000079c5 */ /* 0x000fc40000010000 */
[----:B------:R-:W-:-:S05]  /*63a0*/  WARPGROUP.ARRIVE ;  /* 0x00000000000079c5 */ /* 0x000fca0000000000 */
[----:B------:R-:W-:Y:S01]  /*63b0*/  MUFU.EX2 R153, R153 ;  /* 0x0000009900997308 */ /* 0x000fe20000000800 */
[----:B------:R-:W-:Y:S02]  /*63c0*/  F2FP.BF16.F32.PACK_AB R160, R60, R43 ;  /* 0x0000002b3ca0723e */ /* 0x000fe400000010ff */
[----:B------:R-:W-:Y:S01]  /*63d0*/  F2FP.BF16.F32.PACK_AB R162, R62, R45 ;  /* 0x0000002d3ea2723e */ /* 0x000fe200000010ff */
[----:B------:R-:W-:Y:S04]  /*63e0*/  HGMMA.64x128x16.F32.BF16 R88, R164, gdesc[UR8].tnspB, R88, gsb0 ;  /* 0x41e00008a4587df0 */ /* 0x000fe80008001858 */
[----:B------:R-:W-:Y:S08]  /*63f0*/  MUFU.EX2 R48, R48 ;  /* 0x0000003000307308 */ /* 0x000ff00000000800 */
[----:B------:R-:W-:Y:S08]  /*6400*/  MUFU.EX2 R155, R52 ;  /* 0x00000034009b7308 */ /* 0x000ff00000000800 */
[----:B------:R-:W-:Y:S08]  /*6410*/  MUFU.EX2 R80, R80 ;  /* 0x0000005000507308 */ /* 0x000ff00000000800 */
[----:B------:R-:W-:Y:S08]  /*6420*/  MUFU.EX2 R157, R66 ;  /* 0x00000042009d7308 */ /* 0x000ff00000000800 */
[----:B------:R1:W-:Y:S08]  /*6430*/  MUFU.EX2 R36, R168 ;  /* 0x000000a800247308 */ /* 0x0003f00000000800 */
[----:B------:R-:W-:Y:S01]  /*6440*/  MUFU.EX2 R158, R158 ;  /* 0x0000009e009e7308 */ /* 0x000fe20000000800 */
[----:B-1----:R-:W-:-:S07]  /*6450*/  F2FP.BF16.F32.PACK_AB R168, R188, R31 ;  /* 0x0000001fbca8723e */ /* 0x002fce00000010ff */
[----:B------:R-:W-:Y:S08]  /*6460*/  MUFU.EX2 R159, R70 ;  /* 0x00000046009f7308 */ /* 0x000ff00000000800 */
[----:B------:R0:W-:Y:S08]  /*6470*/  MUFU.EX2 R17, R170 ;  /* 0x000000aa00117308 */ /* 0x0001f00000000800 */
[----:B------:R-:W-:Y:S01]  /*6480*/  MUFU.EX2 R161, R74 ;  /* 0x0000004a00a17308 */ /* 0x000fe20000000800 */
[----:B0-----:R-:W-:-:S07]  /*6490*/  F2FP.BF16.F32.PACK_AB R170, R156, R33 ;  /* 0x000000219caa723e */ /* 0x001fce00000010ff */
[----:B------:R-:W-:Y:S08]  /*64a0*/  MUFU.EX2 R212, R212 ;  /* 0x000000d400d47308 */ /* 0x000ff00000000800 */
[----:B------:R-:W-:Y:S08]  /*64b0*/  MUFU.EX2 R163, R78 ;  /* 0x0000004e00a37308 */ /* 0x000ff00000000800 */
[----:B------:R-:W-:Y:S08]  /*64c0*/  MUFU.EX2 R214, R214 ;  /* 0x000000d600d67308 */ /* 0x000ff00000000800 */
[----:B------:R-:W-:Y:S08]  /*64d0*/  MUFU.EX2 R216, R216 ;  /* 0x000000d800d87308 */ /* 0x000ff00000000800 */
[----:B------:R-:W-:Y:S08]  /*64e0*/  MUFU.EX2 R86, R86 ;  /* 0x0000005600567308 */ /* 0x000ff00000000800 */
[----:B------:R-:W0:Y:S08]  /*64f0*/  MUFU.EX2 R68, R68 ;  /* 0x0000004400447308 */ /* 0x000e300000000800 */
[----:B------:R-:W1:Y:S01]  /*6500*/  MUFU.EX2 R21, R21 ;  /* 0x0000001500157308 */ /* 0x000e620000000800 */
[----:B------:R-:W-:-:S02]  /*6510*/  WARPGROUP.DEPBAR.LE gsb0, 0x0 ;  /* 0x00008000000079c5 */ /* 0x000fc40000010000 */
[----:B------:R2:W-:Y:S05]  /*6520*/  @!P1 SYNCS.ARRIVE.TRANS64.RED.A1T0 RZ, [R15+URZ], RZ ;  /* 0x000000ff0fff99a7 */ /* 0x0005ea000810043f */
[----:B------:R-:W3:Y:S01]  /*6530*/  MUFU.EX2 R165, R82 ;  /* 0x0000005200a57308 */ /* 0x000ee20000000800 */
[----:B------:R-:W-:Y:S02]  /*6540*/  F2FP.BF16.F32.PACK_AB R164, R64, R47 ;  /* 0x0000002f40a4723e */ /* 0x000fe400000010ff */
[----:B0-----:R-:W-:Y:S02]  /*6550*/  F2FP.BF16.F32.PACK_AB R166, R68, R49 ;  /* 0x0000003144a6723e */ /* 0x001fe400000010ff */
[----:B-1----:R-:W-:-:S02]  /*6560*/  F2FP.BF16.F32.PACK_AB R167, R21, R86 ;  /* 0x0000005615a7723e */ /* 0x002fc400000010ff */
[----:B--2---:R-:W-:-:S04]  /*6570*/  @!P1 IADD3 R15, R20, 0x34860, RZ ;  /* 0x00034860140f9810 */ /* 0x004fc80007ffe0ff */
[----:B------:R-:W-:Y:S01]  /*6580*/  @!P1 PRMT R20, RZ, 0x654, R15 ;  /* 0x00000654ff149816 */ /* 0x000fe2000000000f */
[----:B------:R-:W-:-:S03]  /*6590*/  FADD.FTZ R15, R19, R6 ;  /* 0x00000006130f7221 */ /* 0x000fc60000010000 */
[----:B------:R0:W-:Y:S01]  /*65a0*/  @!P1 SYNCS.ARRIVE.TRANS64.RED.A1T0 RZ, [R20+URZ], RZ ;  /* 0x000000ff14ff99a7 */ /* 0x0001e2000810043f */
[C---:B------:R-:W-:Y:S01]  /*65b0*/  FADD.FTZ R6, R182.reuse, R15 ;  /* 0x0000000fb6067221 */ /* 0x040fe20000010000 */
[----:B------:R-:W-:-:S03]  /*65c0*/  F2FP.BF16.F32.PACK_AB R182, R182, R19 ;  /* 0x00000013b6b6723e */ /* 0x000fc600000010ff */
[----:B------:R-:W-:-:S04]  /*65d0*/  FADD.FTZ R15, R23, R6 ;  /* 0x00000006170f7221 */ /* 0x000fc80000010000 */
[----:B------:R-:W-:Y:S01]  /*65e0*/  FADD.FTZ R6, R152, R15 ;  /* 0x0000000f98067221 */ /* 0x000fe20000010000 */
[----:B------:R-:W-:-:S03]  /*65f0*/  F2FP.BF16.F32.PACK_AB R152, R54, R35 ;  /* 0x000000233698723e */ /* 0x000fc600000010ff */
[----:B------:R-:W-:-:S04]  /*6600*/  FADD.FTZ R15, R25, R6 ;  /* 0x00000006190f7221 */ /* 0x000fc80000010000 */
[----:B------:R-:W-:Y:S01]  /*6610*/  FADD.FTZ R6, R154, R15 ;  /* 0x0000000f9a067221 */ /* 0x000fe20000010000 */
[----:B------:R-:W-:-:S03]  /*6620*/  F2FP.BF16.F32.PACK_AB R154, R56, R37 ;  /* 0x00000025389a723e */ /* 0x000fc600000010ff */
[----:B------:R-:W-:-:S04]  /*6630*/  FADD.FTZ R15, R27, R6 ;  /* 0x000000061b0f7221 */ /* 0x000fc80000010000 */
[----:B------:R-:W-:-:S04]  /*6640*/  FADD.FTZ R6, R184, R15 ;  /* 0x0000000fb8067221 */ /* 0x000fc80000010000 */
[----:B------:R-:W-:Y:S01]  /*6650*/  FADD.FTZ R15, R29, R6 ;  /* 0x000000061d0f7221 */ /* 0x000fe20000010000 */
[----:B------:R-:W-:-:S03]  /*6660*/  FADD.FTZ R6, R34, R7 ;  /* 0x0000000722067221 */ /* 0x000fc60000010000 */
[----:B0-----:R-:W-:Y:S01]  /*6670*/  FADD.FTZ R20, R186, R15 ;  /* 0x0000000fba147221 */ /* 0x001fe20000010000 */
[----:B------:R-:W-:Y:S01]  /*6680*/  FADD.FTZ R6, R175, R6 ;  /* 0x00000006af067221 */ /* 0x000fe20000010000 */
[C---:B------:R-:W-:Y:S02]  /*6690*/  F2FP.BF16.F32.PACK_AB R175, R38.reuse, R175 ;  /* 0x000000af26af723e */ /* 0x040fe400000010ff */
[----:B------:R-:W-:Y:S01]  /*66a0*/  FADD.FTZ R7, R31, R20 ;  /* 0x000000141f077221 */ /* 0x000fe20000010000 */
[----:B------:R-:W-:-:S03]  /*66b0*/  FADD.FTZ R6, R38, R6 ;  /* 0x0000000626067221 */ /* 0x000fc60000010000 */
[----:B------:R-:W-:Y:S01]  /*66c0*/  FADD.FTZ R20, R188, R7 ;  /* 0x00000007bc147221 */ /* 0x000fe20000010000 */
        /* <DEDUP_REMOVED lines=8> */
[----:B------:R-:W-:Y:S01]  /*6750*/  FADD.FTZ R6, R18, R7 ;  /* 0x0000000712067221 */ /* 0x000fe20000010000 */
[----:B------:R-:W-:Y:S02]  /*6760*/  F2FP.BF16.F32.PACK_AB R156, R58, R39 ;  /* 0x000000273a9c723e */ /* 0x000fe400000010ff */
[----:B------:R-:W-:Y:S01]  /*6770*/  FADD.FTZ R20, R54, R15 ;  /* 0x0000000f36147221 */ /* 0x000fe20000010000 */
[----:B------:R-:W-:Y:S01]  /*6780*/  FADD.FTZ R6, R153, R6 ;  /* 0x0000000699067221 */ /* 0x000fe20000010000 */
[----:B------:R-:W-:-:S02]  /*6790*/  F2FP.BF16.F32.PACK_AB R153, R48, R153 ;  /* 0x000000993099723e */ /* 0x000fc400000010ff */
        /* <DEDUP_REMOVED lines=9> */
[----:B------:R-:W-:Y:S02]  /*6830*/  F2FP.BF16.F32.PACK_AB R157, R36, R157 ;  /* 0x0000009d249d723e */ /* 0x000fe400000010ff */
[----:B------:R-:W-:Y:S01]  /*6840*/  FADD.FTZ R14, R158, R7 ;  /* 0x000000079e0e7221 */ /* 0x000fe20000010000 */
[----:B------:R-:W-:Y:S01]  /*6850*/  FADD.FTZ R6, R36, R6 ;  /* 0x0000000624067221 */ /* 0x000fe20000010000 */
[C---:B------:R-:W-:Y:S02]  /*6860*/  F2FP.BF16.F32.PACK_AB R158, R41.reuse, R158 ;  /* 0x0000009e299e723e */ /* 0x040fe400000010ff */
[----:B------:R-:W-:Y:S01]  /*6870*/  FADD.FTZ R14, R41, R14 ;  /* 0x0000000e290e7221 */ /* 0x000fe20000010000 */
[----:B------:R-:W-:Y:S01]  /*6880*/  FADD.FTZ R6, R159, R6 ;  /* 0x000000069f067221 */ /* 0x000fe20000010000 */
[----:B------:R-:W-:-:S02]  /*6890*/  F2FP.BF16.F32.PACK_AB R159, R17, R159 ;  /* 0x0000009f119f723e */ /* 0x000fc400000010ff */
[----:B------:R-:W-:Y:S01]  /*68a0*/  FADD.FTZ R7, R43, R14 ;  /* 0x0000000e2b077221 */ /* 0x000fe20000010000 */
[----:B------:R-:W-:Y:S01]  /*68b0*/  FADD.FTZ R6, R17, R6 ;  /* 0x0000000611067221 */ /* 0x000fe20000010000 */
[----:B------:R-:W-:Y:S02]  /*68c0*/  IMAD.MOV.U32 R17, RZ, RZ, R12 ;  /* 0x000000ffff117224 */ /* 0x000fe400078e000c */
        /* <DEDUP_REMOVED lines=11> */
[----:B---3--:R-:W-:Y:S01]  /*6980*/  FADD.FTZ R6, R165, R6 ;  /* 0x00000006a5067221 */ /* 0x008fe20000010000 */
[C---:B------:R-:W-:Y:S02]  /*6990*/  F2FP.BF16.F32.PACK_AB R165, R216.reuse, R165 ;  /* 0x000000a5d8a5723e */ /* 0x040fe400000010ff */
[----:B------:R-:W-:Y:S01]  /*69a0*/  FADD.FTZ R15, R49, R14 ;  /* 0x0000000e310f7221 */ /* 0x000fe20000010000 */
[----:B------:R-:W-:Y:S01]  /*69b0*/  FADD.FTZ R7, R216, R6 ;  /* 0x00000006d8077221 */ /* 0x000fe20000010000 */
[----:B------:R-:W-:Y:S02]  /*69c0*/  IMAD.MOV.U32 R14, RZ, RZ, R3 ;  /* 0x000000ffff0e7224 */ /* 0x000fe400078e0003 */
[----:B------:R-:W-:Y:S01]  /*69d0*/  FADD.FTZ R6, R68, R15 ;  /* 0x0000000f44067221 */ /* 0x000fe20000010000 */
[----:B------:R-:W-:Y:S01]  /*69e0*/  FADD.FTZ R7, R86, R7 ;  /* 0x0000000756077221 */ /* 0x000fe20000010000 */
[----:B------:R-:W-:-:S03]  /*69f0*/  MOV R15, R10 ;  /* 0x0000000a000f7202 */ /* 0x000fc60000000f00 */
[----:B------:R-:W-:Y:S01]  /*6a00*/  FADD.FTZ R7, R21, R7 ;  /* 0x0000000715077221 */ /* 0x000fe20000010000 */
[----:B------:R-:W-:Y:S06]  /*6a10*/  @P2 BRA `(.L_x_28) ;  /* 0xffffffd400e42947 */ /* 0x000fec000383ffff */
.L_x_19:
[----:B------:R-:W-:Y:S06]  /*6a20*/  BAR.ARV 0x8, 0x180 ;  /* 0x0206000000007b1d */ /* 0x000fec0000002000 */
        /* <DEDUP_REMOVED lines=64> */
[----:B------:R-:W-:Y:S06]  /*6e30*/  @!P0 BRA `(.L_x_29) ;  /* 0x0000000000048947 */ /* 0x000fec0003800000 */
[----:B------:R-:W-:Y:S01]  /*6e40*/  BPT.TRAP 0x1 ;  /* 0x000000040000795c */ /* 0x000fe20000300000 */
.L_x_29:
[----:B------:R-:W-:Y:S02]  /*6e50*/  SHF.L.U32 R3, R3, 0x1f, RZ ;  /* 0x0000001f03037819 */ /* 0x000fe400000006ff */
[----:B------:R-:W-:-:S04]  /*6e60*/  LEA R14, R0, UR36, 0x3 ;  /* 0x00000024000e7c11 */ /* 0x000fc8000f8e18ff */
[----:B------:R0:W1:Y:S01]  /*6e70*/  SYNCS.PHASECHK.TRANS64.TRYWAIT P2, [R14+URZ+0x34850], R3 ;  /* 0x034850030e0075a7 */ /* 0x000062000804017f */
[----:B------:R-:W-:Y:S05]  /*6e80*/  @!P0 BRA `(.L_x_30) ;  /* 0x0000000000048947 */ /* 0x000fea0003800000 */
[----:B------:R-:W-:Y:S01]  /*6e90*/  BPT.TRAP 0x1 ;  /* 0x000000040000795c */ /* 0x000fe20000300000 */
.L_x_30:
[----:B-1----:R-:W-:Y:S05]  /*6ea0*/  @P2 BRA `(.L_x_31) ;  /* 0x0000000000082947 */ /* 0x002fea0003800000 */
[----:B------:R-:W1:Y:S02]  /*6eb0*/  SYNCS.PHASECHK.TRANS64.TRYWAIT P0, [R14+URZ+0x34850], R3 ;  /* 0x034850030e0075a7 */ /* 0x000e64000800017f */
[----:B-1----:R-:W-:Y:S05]  /*6ec0*/  @!P0 BRA `(.L_x_32) ;  /* 0x0000006000188947 */ /* 0x002fea0003800000 */
.L_x_31:
[----:B------:R-:W-:Y:S01]  /*6ed0*/  UIADD3 UR36, UR36, 0x400, URZ ;  /* 0x0000040024247890 */ /* 0x000fe2000fffe03f */
[----:B------:R-:W-:Y:S01]  /*6ee0*/  R2UR UR5, R0 ;  /* 0x00000000000572ca */ /* 0x000fe200000e0000 */
[----:B------:R-:W-:Y:S01]  /*6ef0*/  WARPGROUP.ARRIVE ;  /* 0x00000000000079c5 */ /* 0x000fe20000000000 */
[----:B------:R-:W-:Y:S01]  /*6f00*/  UMOV UR7, 0x40000040 ;  /* 0x4000004000077882 */ /* 0x000fe20000000000 */
[----:B------:R-:W-:Y:S01]  /*6f10*/  USHF.R.U32.HI UR36, URZ, 0x4, UR36 ;  /* 0x000000043f247899 */ /* 0x000fe20008011624 */
[----:B01----:R-:W0:Y:S01]  /*6f20*/  SHFL.BFLY PT, R3, R6, 0x2, 0x1f ;  /* 0x0c401f0006037f89 */ /* 0x003e2200000e0000 */
[----:B------:R-:W-:Y:S01]  /*6f30*/  @!P1 IADD3 R11, R14, 0x34860, RZ ;  /* 0x000348600e0b9810 */ /* 0x000fe20007ffe0ff */
[----:B------:R-:W-:Y:S01]  /*6f40*/  IMAD.MOV.U32 R4, RZ, RZ, RZ ;  /* 0x000000ffff047224 */ /* 0x000fe200078e00ff */
[----:B------:R-:W-:Y:S01]  /*6f50*/  ULOP3.LUT UR36, UR36, 0x3fff, URZ, 0xc0, !UPT ;  /* 0x00003fff24247892 */ /* 0x000fe2000f8ec03f */
[----:B------:R-:W1:Y:S01]  /*6f60*/  SHFL.BFLY PT, R0, R7, 0x2, 0x1f ;  /* 0x0c401f0007007f89 */ /* 0x000e6200000e0000 */
[----:B------:R-:W-:-:S02]  /*6f70*/  @!P1 PRMT R11, RZ, 0x654, R11 ;  /* 0x00000654ff0b9816 */ /* 0x000fc4000000000b */
[----:B------:R-:W-:-:S04]  /*6f80*/  ULOP3.LUT UR4, UR36, 0x4000000, URZ, 0xfc, !UPT ;  /* 0x0400000024047892 */ /* 0x000fc8000f8efc3f */
[----:B------:R-:W-:-:S07]  /*6f90*/  ULEA UR4, UR5, UR4, 0xb ;  /* 0x0000000405047291 */ /* 0x000fce000f8e583f */
[----:B------:R-:W-:Y:S02]  /*6fa0*/  UMOV UR6, UR4 ;  /* 0x0000000400067c82 */ /* 0x000fe40008000000 */
[----:B------:R-:W-:Y:S01]  /*6fb0*/  HGMMA.64x128x16.F32.BF16 R24, R180, gdesc[UR4].tnspB, R24, gsb0 ;  /* 0x41e00004b4187df0 */ /* 0x000fe20008001818 */
[----:B------:R-:W-:Y:S01]  /*6fc0*/  UIADD3 UR6, UR4, 0x80, URZ ;  /* 0x0000008004067890 */ /* 0x000fe2000fffe03f */
[----:B------:R-:W-:Y:S01]  /*6fd0*/  UMOV UR7, 0x40000040 ;  /* 0x4000004000077882 */ /* 0x000fe20000000000 */
[----:B0-----:R-:W-:Y:S01]  /*6fe0*/  FADD.FTZ R3, R3, R6 ;  /* 0x0000000603037221 */ /* 0x001fe20000010000 */
[----:B-1----:R-:W-:-:S04]  /*6ff0*/  FADD.FTZ R2, R0, R7 ;  /* 0x0000000700027221 */ /* 0x002fc80000010000 */
[----:B------:R-:W0:Y:S04]  /*7000*/  SHFL.BFLY PT, R0, R3, 0x1, 0x1f ;  /* 0x0c201f0003007f89 */ /* 0x000e2800000e0000 */
[----:B------:R-:W1:Y:S01]  /*7010*/  SHFL.BFLY PT, R5, R2, 0x1, 0x1f ;  /* 0x0c201f0002057f89 */ /* 0x000e6200000e0000 */
[----:B0-----:R-:W-:Y:S01]  /*7020*/  FADD.FTZ R13, R3, R0 ;  /* 0x00000000030d7221 */ /* 0x001fe20000010000 */
[----:B------:R-:W-:Y:S01]  /*7030*/  IMAD.MOV.U32 R3, RZ, RZ, -0x800000 ;  /* 0xff800000ff037424 */ /* 0x000fe200078e00ff */
[----:B------:R-:W-:Y:S01]  /*7040*/  MOV R0, 0xff800000 ;  /* 0xff80000000007802 */ /* 0x000fe20000000f00 */
[----:B-1----:R-:W-:Y:S02]  /*7050*/  FADD.FTZ R15, R2, R5 ;  /* 0x00000005020f7221 */ /* 0x002fe40000010000 */
[----:B------:R-:W-:Y:S01]  /*7060*/  FSETP.NE.FTZ.AND P0, PT, R13, RZ, PT ;  /* 0x000000ff0d00720b */ /* 0x000fe20003f15000 */
[----:B------:R-:W-:-:S02]  /*7070*/  IMAD.MOV.U32 R2, RZ, RZ, RZ ;  /* 0x000000ffff027224 */ /* 0x000fc400078e00ff */
[----:B------:R-:W-:-:S10]  /*7080*/  FSETP.NE.FTZ.AND P2, PT, R15, RZ, PT ;  /* 0x000000ff0f00720b */ /* 0x000fd40003f55000 */
[----:B------:R-:W0:Y:S01]  /*7090*/  @P0 MUFU.LG2 R8, R13 ;  /* 0x0000000d00080308 */ /* 0x000e220000000c00 */
[C---:B------:R-:W-:Y:S02]  /*70a0*/  @P0 FMUL.FTZ R5, R9.reuse, 0.69314718246459960938 ;  /* 0x3f31721809050820 */ /* 0x040fe40000410000 */
[----:B------:R-:W-:-:S05]  /*70b0*/  @P2 FMUL.FTZ R14, R9, 0.69314718246459960938 ;  /* 0x3f317218090e2820 */ /* 0x000fca0000410000 */
[----:B------:R-:W1:Y:S08]  /*70c0*/  @P2 MUFU.LG2 R6, R15 ;  /* 0x0000000f00062308 */ /* 0x000e700000000c00 */
[----:B------:R-:W2:Y:S01]  /*70d0*/  @P0 MUFU.RCP R4, R13 ;  /* 0x0000000d00040308 */ /* 0x000ea20000001000 */
[----:B0-----:R-:W-:-:S04]  /*70e0*/  @P0 FMUL.FTZ R8, R8, 0.69314718246459960938 ;  /* 0x3f31721808080820 */ /* 0x001fc80000410000 */
[----:B------:R-:W-:Y:S01]  /*70f0*/  @P0 FFMA.FTZ R3, R5, R12, R8 ;  /* 0x0000000c05030223 */ /* 0x000fe20000010008 */
[----:B------:R-:W-:Y:S02]  /*7100*/  PLOP3.LUT P0, PT, PT, PT, PT, 0x8, 0x0 ;  /* 0x000000000000781c */ /* 0x000fe40003f0e170 */
[----:B------:R-:W0:Y:S01]  /*7110*/  @P2 MUFU.RCP R2, R15 ;  /* 0x0000000f00022308 */ /* 0x000e220000001000 */
[----:B-1----:R-:W-:-:S04]  /*7120*/  @P2 FMUL.FTZ R7, R6, 0.69314718246459960938 ;  /* 0x3f31721806072820 */ /* 0x002fc80000410000 */
[----:B------:R-:W-:Y:S01]  /*7130*/  @P2 FFMA.FTZ R0, R14, R10, R7 ;  /* 0x0000000a0e002223 */ /* 0x000fe20000010007 */
[----:B------:R-:W-:Y:S02]  /*7140*/  WARPGROUP.DEPBAR.LE gsb0, 0x0 ;  /* 0x00008000000079c5 */ /* 0x000fe40000010000 */
[----:B------:R-:W-:-:S06]  /*7150*/  WARPGROUP.ARRIVE ;  /* 0x00000000000079c5 */ /* 0x000fcc0000000000 */
[----:B------:R-:W-:Y:S01]  /*7160*/  HGMMA.64x128x16.F32.BF16 R24, R176, gdesc[UR4].tnspB, R24, gsb0 ;  /* 0x41e00004b0187df0 */ /* 0x000fe20008001818 */
[----:B------:R-:W-:Y:S01]  /*7170*/  UIADD3 UR6, UR4, 0x100, URZ ;  /* 0x0000010004067890 */ /* 0x000fe2000fffe03f */
[----:B------:R-:W-:Y:S01]  /*7180*/  UMOV UR7, 0x40000040 ;  /* 0x4000004000077882 */ /* 0x000fe20000000000 */
[----:B------:R-:W-:Y:S02]  /*7190*/  WARPGROUP.DEPBAR.LE gsb0, 0x0 ;  /* 0x00008000000079c5 */ /* 0x000fe40000010000 */
[----:B------:R-:W-:-:S07]  /*71a0*/  WARPGROUP.ARRIVE ;  /* 0x00000000000079c5 */ /* 0x000fce0000000000 */
        /* <DEDUP_REMOVED lines=18> */
[----:B------:R-:W-:Y:S01]  /*72d0*/  UIADD3 UR4, UR4, 0x380, URZ ;  /* 0x0000038004047890 */ /* 0x000fe2000fffe03f */
[----:B------:R-:W-:Y:S02]  /*72e0*/  WARPGROUP.DEPBAR.LE gsb0, 0x0 ;  /* 0x00008000000079c5 */ /* 0x000fe40000010000 */
[----:B------:R-:W-:-:S06]  /*72f0*/  WARPGROUP.ARRIVE ;  /* 0x00000000000079c5 */ /* 0x000fcc0000000000 */
[----:B------:R-:W-:Y:S01]  /*7300*/  HGMMA.64x128x16.F32.BF16 R24, R160, gdesc[UR4].tnspB, R24, gsb0 ;  /* 0x41e00004a0187df0 */ /* 0x000fe20008001818 */
[----:B------:R-:W-:Y:S01]  /*7310*/  UMOV UR6, UR4 ;  /* 0x0000000400067c82 */ /* 0x000fe20008000000 */
[----:B------:R-:W-:Y:S01]  /*7320*/  UMOV UR7, 0x40000040 ;  /* 0x4000004000077882 */ /* 0x000fe20000000000 */
[----:B------:R-:W-:Y:S02]  /*7330*/  WARPGROUP.DEPBAR.LE gsb0, 0x0 ;  /* 0x00008000000079c5 */ /* 0x000fe40000010000 */
[----:B------:R-:W-:-:S07]  /*7340*/  WARPGROUP.ARRIVE ;  /* 0x00000000000079c5 */ /* 0x000fce0000000000 */
[----:B------:R-:W-:Y:S03]  /*7350*/  HGMMA.64x128x16.F32.BF16 R24, R164, gdesc[UR4].tnspB, R24, gsb0 ;  /* 0x41e00004a4187df0 */ /* 0x000fe60008001818 */
[----:B------:R-:W-:Y:S02]  /*7360*/  WARPGROUP.DEPBAR.LE gsb0, 0x0 ;  /* 0x00008000000079c5 */ /* 0x000fe40000010000 */
[----:B------:R1:W-:Y:S01]  /*7370*/  @!P1 SYNCS.ARRIVE.TRANS64.RED.A1T0 RZ, [R11+URZ], RZ ;  /* 0x000000ff0bff99a7 */ /* 0x0003e2000810043f */
[-C--:B--2---:R-:W-:Y:S01]  /*7380*/  FMUL.FTZ R24, R24, R4.reuse ;  /* 0x0000000418187220 */ /* 0x084fe20000410000 */
        /* <DEDUP_REMOVED lines=31> */
[-C--:B0-----:R-:W-:Y:S01]  /*7580*/  FMUL.FTZ R26, R26, R2.reuse ;  /* 0x000000021a1a7220 */ /* 0x081fe20000410000 */
        /* <DEDUP_REMOVED lines=30> */
[----:B-1----:R-:W-:-:S07]  /*7770*/  FMUL.FTZ R87, R87, R2 ;  /* 0x0000000257577220 */ /* 0x002fce0000410000 */
.L_x_12:
[----:B------:R-:W-:Y:S05]  /*7780*/  @P0 BRA `(.L_x_33) ;  /* 0x0000001400340947 */ /* 0x000fea0003800000 */
[----:B------:R-:W0:Y:S01]  /*7790*/  S2R R2, SR_TID.X ;  /* 0x0000000000027919 */ /* 0x000e220000002100 */
[----:B------:R-:W1:Y:S01]  /*77a0*/  LDC R18, c[0x0][0xbe8] ;  /* 0x0002fa00ff127b82 */ /* 0x000e620000000800 */
[----:B------:R-:W-:Y:S01]  /*77b0*/  SHF.R.S32.HI R13, RZ, 0x1f, R16 ;  /* 0x0000001fff0d7819 */ /* 0x000fe20000011410 */
[----:B------:R-:W-:Y:S01]  /*77c0*/  ULDC.64 UR4, c[0x0][0xbd0] ;  /* 0x0002f40000047ab9 */ /* 0x000fe20000000a00 */
[----:B------:R-:W2:Y:S01]  /*77d0*/  S2R R10, SR_CTAID.X ;  /* 0x00000000000a7919 */ /* 0x000ea20000002500 */
[----:B------:R-:W-:Y:S01]  /*77e0*/  ULDC.64 UR6, c[0x0][0xb38] ;  /* 0x0002ce0000067ab9 */ /* 0x000fe20000000a00 */
[----:B------:R-:W-:Y:S03]  /*77f0*/  BSSY B0, `(.L_x_34) ;  /* 0x00000e2000007945 */ /* 0x000fe60003800000 */
[----:B------:R-:W3:Y:S08]  /*7800*/  S2UR UR9, SR_CTAID.Z ;  /* 0x00000000000979c3 */ /* 0x000ef00000002700 */
[----:B------:R-:W4:Y:S08]  /*7810*/  LDC.64 R20, c[0x0][0xbd8] ;  /* 0x0002f600ff147b82 */ /* 0x000f300000000a00 */
[----:B------:R-:W-:Y:S01]  /*7820*/  BAR.SYNC.DEFER_BLOCKING 0x1, 0x100 ;  /* 0x0044000000007b1d */ /* 0x000fe20000010000 */
[----:B-1----:R-:W-:-:S07]  /*7830*/  ISETP.NE.AND P0, PT, R18, 0x1, PT ;  /* 0x000000011200780c */ /* 0x002fce0003f05270 */
[----:B------:R-:W1:Y:S01]  /*7840*/  S2UR UR8, SR_CTAID.Y ;  /* 0x00000000000879c3 */ /* 0x000e620000002600 */
[----:B0-----:R-:W-:-:S07]  /*7850*/  VIADD R7, R2, 0xffffff80 ;  /* 0xffffff8002077836 */ /* 0x001fce0000000000 */
[----:B------:R-:W1:Y:S01]  /*7860*/  LDC R17, c[0x0][0xc50] ;  /* 0x00031400ff117b82 */ /* 0x000e620000000800 */
[----:B------:R-:W-:-:S04]  /*7870*/  SHF.R.S32.HI R4, RZ, 0x1f, R7 ;  /* 0x0000001fff047819 */ /* 0x000fc80000011407 */
[----:B------:R-:W-:-:S03]  /*7880*/  LEA.HI R8, R4, R7, RZ, 0x7 ;  /* 0x0000000704087211 */ /* 0x000fc600078f38ff */
[----:B------:R-:W0:Y:S01]  /*7890*/  @P0 LDC R12, c[0x0][0xbec] ;  /* 0x0002fb00ff0c0b82 */ /* 0x000e220000000800 */
[----:B------:R-:W-:Y:S02]  /*78a0*/  LEA.HI R4, R4, R7, RZ, 0x2 ;  /* 0x0000000704047211 */ /* 0x000fe400078f10ff */
[----:B------:R-:W-:Y:S02]  /*78b0*/  LOP3.LUT R2, R8, 0xffffff80, RZ, 0xc0, !PT ;  /* 0xffffff8008027812 */ /* 0x000fe400078ec0ff */
[----:B------:R-:W-:Y:S02]  /*78c0*/  LOP3.LUT R4, R4, 0xfffffffc, RZ, 0xc0, !PT ;  /* 0xfffffffc04047812 */ /* 0x000fe400078ec0ff */
[----:B------:R-:W-:Y:S01]  /*78d0*/  SHF.R.S32.HI R9, RZ, 0x7, R8 ;  /* 0x00000007ff097819 */ /* 0x000fe20000011408 */
[C---:B------:R-:W-:Y:S01]  /*78e0*/  IMAD.IADD R88, R7.reuse, 0x1, -R2 ;  /* 0x0000000107587824 */ /* 0x040fe200078e0a02 */
[----:B------:R-:W-:Y:S01]  /*78f0*/  IADD3 R6, R7, -R4, RZ ;  /* 0x8000000407067210 */ /* 0x000fe20007ffe0ff */
[----:B------:R-:W5:Y:S03]  /*7900*/  LDC.64 R22, c[0x0][0xb40] ;  /* 0x0002d000ff167b82 */ /* 0x000f660000000a00 */
[----:B------:R-:W-:-:S02]  /*7910*/  SHF.R.S32.HI R11, RZ, 0x1f, R88 ;  /* 0x0000001fff0b7819 */ /* 0x000fc40000011458 */
[----:B------:R-:W-:Y:S02]  /*7920*/  LEA.HI R7, R6, R6, RZ, 0x1 ;  /* 0x0000000606077211 */ /* 0x000fe400078f08ff */
[CC--:B------:R-:W-:Y:S01]  /*7930*/  LEA.HI R89, R11.reuse, R88.reuse, RZ, 0x2 ;  /* 0x000000580b597211 */ /* 0x0c0fe200078f10ff */
[----:B------:R-:W5:Y:S01]  /*7940*/  @P0 LDC R90, c[0x0][0xbec] ;  /* 0x0002fb00ff5a0b82 */ /* 0x000f620000000800 */
[----:B------:R-:W-:Y:S02]  /*7950*/  LEA.HI R4, R11, R88, RZ, 0x5 ;  /* 0x000000580b047211 */ /* 0x000fe400078f28ff */
[--C-:B------:R-:W-:Y:S02]  /*7960*/  SHF.R.S32.HI R2, RZ, 0x2, R89.reuse ;  /* 0x00000002ff027819 */ /* 0x100fe40000011459 */
[----:B------:R-:W-:Y:S02]  /*7970*/  SHF.R.S32.HI R5, RZ, 0x1f, R89 ;  /* 0x0000001fff057819 */ /* 0x000fe40000011459 */
[----:B------:R-:W-:Y:S01]  /*7980*/  SHF.R.S32.HI R4, RZ, 0x5, R4 ;  /* 0x00000005ff047819 */ /* 0x000fe20000011404 */
[----:B------:R-:W5:Y:S01]  /*7990*/  @P0 LDC R15, c[0x0][0xbf0] ;  /* 0x0002fc00ff0f0b82 */ /* 0x000f620000000800 */
[----:B------:R-:W-:-:S02]  /*79a0*/  LEA.HI R5, R5, R2, RZ, 0x3 ;  /* 0x0000000205057211 */ /* 0x000fc400078f18ff */
[----:B------:R-:W-:Y:S02]  /*79b0*/  LOP3.LUT R7, R7, 0x1ffffffe, RZ, 0xc0, !PT ;  /* 0x1ffffffe07077812 */ /* 0x000fe400078ec0ff */
[----:B------:R-:W-:Y:S02]  /*79c0*/  LOP3.LUT R5, R5, 0xfffffff8, RZ, 0xc0, !PT ;  /* 0xfffffff805057812 */ /* 0x000fe400078ec0ff */
[----:B------:R-:W-:Y:S01]  /*79d0*/  LOP3.LUT R89, R89, 0x7ffffffc, RZ, 0xc0, !PT ;  /* 0x7ffffffc59597812 */ /* 0x000fe200078ec0ff */
[----:B------:R-:W5:Y:S02]  /*79e0*/  @P0 LDC R91, c[0x0][0xbf0] ;  /* 0x0002fc00ff5b0b82 */ /* 0x000f640000000800 */
[----:B------:R-:W-:Y:S01]  /*79f0*/  IMAD.IADD R5, R2, 0x1, -R5 ;  /* 0x0000000102057824 */ /* 0x000fe200078e0a05 */
[----:B------:R-:W-:-:S04]  /*7a00*/  LEA.HI R2, R8, R9, RZ, 0x1 ;  /* 0x0000000908027211 */ /* 0x000fc800078f08ff */
[----:B------:R-:W-:Y:S02]  /*7a10*/  LOP3.LUT R2, R2, 0x3fffffe, RZ, 0xc0, !PT ;  /* 0x03fffffe02027812 */ /* 0x000fe400078ec0ff */
[----:B------:R-:W-:-:S03]  /*7a20*/  LEA R5, R4, R5, 0x4 ;  /* 0x0000000504057211 */ /* 0x000fc600078e20ff */
[----:B------:R-:W-:Y:S02]  /*7a30*/  IMAD.IADD R2, R9, 0x1, -R2 ;  /* 0x0000000109027824 */ /* 0x000fe400078e0a02 */
[----:B------:R-:W-:Y:S02]  /*7a40*/  IMAD.IADD R9, R6, 0x1, -R7 ;  /* 0x0000000106097824 */ /* 0x000fe400078e0a07 */
[----:B------:R-:W-:Y:S02]  /*7a50*/  IMAD R7, R13, UR4, RZ ;  /* 0x000000040d077c24 */ /* 0x000fe4000f8e02ff */
[----:B------:R-:W-:Y:S02]  /*7a60*/  IMAD R2, R2, 0x40, R5 ;  /* 0x0000004002027824 */ /* 0x000fe400078e0205 */
[----:B------:R-:W-:Y:S01]  /*7a70*/  IMAD.WIDE.U32 R4, R16, UR4, RZ ;  /* 0x0000000410047c25 */ /* 0x000fe2000f8e00ff */
[----:B---3--:R-:W-:-:S03]  /*7a80*/  USHF.R.S32.HI UR4, URZ, 0x1f, UR9 ;  /* 0x0000001f3f047899 */ /* 0x008fc60008011409 */
[C---:B------:R-:W-:Y:S02]  /*7a90*/  IMAD R11, R16.reuse, UR5, R7 ;  /* 0x00000005100b7c24 */ /* 0x040fe4000f8e0207 */
[----:B------:R-:W-:Y:S02]  /*7aa0*/  IMAD R13, R13, UR6, RZ ;  /* 0x000000060d0d7c24 */ /* 0x000fe4000f8e02ff */
[----:B------:R-:W-:Y:S01]  /*7ab0*/  IMAD.WIDE.U32 R6, R16, UR6, RZ ;  /* 0x0000000610067c25 */ /* 0x000fe2000f8e00ff */
[----:B------:R-:W-:-:S03]  /*7ac0*/  IADD3 R5, R5, R11, RZ ;  /* 0x0000000b05057210 */ /* 0x000fc60007ffe0ff */
[----:B------:R-:W-:Y:S01]  /*7ad0*/  IMAD R11, R16, UR7, R13 ;  /* 0x00000007100b7c24 */ /* 0x000fe2000f8e020d */
[----:B------:R-:W-:Y:S01]  /*7ae0*/  ULDC.64 UR6, c[0x0][0xb48] ;  /* 0x0002d20000067ab9 */ /* 0x000fe20000000a00 */
[----:B------:R-:W-:Y:S01]  /*7af0*/  IMAD R9, R9, 0x8, R2 ;  /* 0x0000000809097824 */ /* 0x000fe200078e0202 */
[----:B--2---:R-:W-:Y:S01]  /*7b00*/  LEA R2, R10, R2, 0x7 ;  /* 0x000000020a027211 */ /* 0x004fe200078e38ff */
[----:B----4-:R-:W-:Y:S01]  /*7b10*/  IMAD R8, R20, UR4, RZ ;  /* 0x0000000414087c24 */ /* 0x010fe2000f8e02ff */
[----:B------:R-:W-:Y:S01]  /*7b20*/  IADD3 R7, R7, R11, RZ ;  /* 0x0000000b07077210 */ /* 0x000fe20007ffe0ff */
[----:B------:R-:W-:Y:S02]  /*7b30*/  IMAD.MOV R16, RZ, RZ, -R16 ;  /* 0x000000ffff107224 */ /* 0x000fe400078e0a10 */
[----:B------:R-:W-:Y:S02]  /*7b40*/  IMAD R9, R10, 0x80, R9 ;  /* 0x000000800a097824 */ /* 0x000fe400078e0209 */
[----:B------:R-:W-:-:S02]  /*7b50*/  IMAD R13, R21, UR9, R8 ;  /* 0x00000009150d7c24 */ /* 0x000fc4000f8e0208 */
[----:B------:R-:W-:-:S04]  /*7b60*/  IMAD.WIDE.U32 R4, R20, UR9, R4 ;  /* 0x0000000914047c25 */ /* 0x000fc8000f8e0004 */
[----:B-1----:R-:W-:Y:S01]  /*7b70*/  IMAD R19, R17, R16, UR8 ;  /* 0x0000000811137e24 */ /* 0x002fe2000f8e0210 */
[----:B------:R-:W-:Y:S01]  /*7b80*/  IADD3 R5, R5, R13, RZ ;  /* 0x0000000d05057210 */ /* 0x000fe20007ffe0ff */
[----:B0-----:R-:W-:-:S03]  /*7b90*/  @P0 IMAD.HI.U32 R8, R9, R12, RZ ;  /* 0x0000000c09080227 */ /* 0x001fc600078e00ff */
[----:B------:R-:W-:Y:S01]  /*7ba0*/  SHF.R.S32.HI R14, RZ, 0x1f, R19 ;  /* 0x0000001fff0e7819 */ /* 0x000fe20000011413 */
[----:B-----5:R-:W-:Y:S01]  /*7bb0*/  IMAD R12, R22, UR4, RZ ;  /* 0x00000004160c7c24 */ /* 0x020fe2000f8e02ff */
[----:B------:R-:W-:Y:S01]  /*7bc0*/  ULDC.64 UR4, c[0x0][0xbe0] ;  /* 0x0002f80000047ab9 */ /* 0x000fe20000000a00 */
[----:B------:R-:W-:-:S04]  /*7bd0*/  @P0 IMAD.HI.U32 R90, R9, R90, RZ ;  /* 0x0000005a095a0227 */ /* 0x000fc800078e00ff */
[----:B------:R-:W-:Y:S01]  /*7be0*/  IMAD.MOV.U32 R11, RZ, RZ, R9 ;  /* 0x000000ffff0b7224 */ /* 0x000fe200078e0009 */
[----:B------:R-:W-:Y:S01]  /*7bf0*/  @P0 SHF.R.U32.HI R11, RZ, R15, R8 ;  /* 0x0000000fff0b0219 */ /* 0x000fe20000011608 */
[----:B------:R-:W-:Y:S02]  /*7c00*/  IMAD R15, R23, UR9, R12 ;  /* 0x00000009170f7c24 */ /* 0x000fe4000f8e020c */
[----:B------:R-:W-:Y:S01]  /*7c10*/  IMAD.WIDE.U32 R6, R22, UR9, R6 ;  /* 0x0000000916067c25 */ /* 0x000fe2000f8e0006 */
[----:B------:R-:W-:-:S03]  /*7c20*/  ULDC.64 UR8, c[0x0][0xb28] ;  /* 0x0002ca0000087ab9 */ /* 0x000fc60000000a00 */
[----:B------:R-:W-:-:S04]  /*7c30*/  IMAD.WIDE.U32 R4, R19, UR4, R4 ;  /* 0x0000000413047c25 */ /* 0x000fc8000f8e0004 */
[----:B------:R-:W-:Y:S01]  /*7c40*/  IMAD.MOV.U32 R13, RZ, RZ, R9 ;  /* 0x000000ffff0d7224 */ /* 0x000fe200078e0009 */
[----:B------:R-:W-:Y:S01]  /*7c50*/  @P0 SHF.R.U32.HI R13, RZ, R91, R90 ;  /* 0x0000005bff0d0219 */ /* 0x000fe2000001165a */
[C---:B------:R-:W-:Y:S01]  /*7c60*/  IMAD R8, R14.reuse, UR4, RZ ;  /* 0x000000040e087c24 */ /* 0x040fe2000f8e02ff */
[----:B------:R-:W-:Y:S01]  /*7c70*/  IADD3 R4, P0, R11, R4, RZ ;  /* 0x000000040b047210 */ /* 0x000fe20007f1e0ff */
[----:B------:R-:W-:Y:S01]  /*7c80*/  IMAD.IADD R7, R7, 0x1, R15 ;  /* 0x0000000107077824 */ /* 0x000fe200078e020f */
[----:B------:R-:W-:Y:S01]  /*7c90*/  SHF.R.S32.HI R15, RZ, 0x1f, R11 ;  /* 0x0000001fff0f7819 */ /* 0x000fe2000001140b */
[----:B------:R-:W-:Y:S01]  /*7ca0*/  IMAD R14, R14, UR6, RZ ;  /* 0x000000060e0e7c24 */ /* 0x000fe2000f8e02ff */
[----:B------:R-:W-:Y:S01]  /*7cb0*/  IADD3 R11, -R11, RZ, RZ ;  /* 0x000000ff0b0b7210 */ /* 0x000fe20007ffe1ff */
[C---:B------:R-:W-:Y:S01]  /*7cc0*/  IMAD R12, R19.reuse, UR5, R8 ;  /* 0x00000005130c7c24 */ /* 0x040fe2000f8e0208 */
[----:B------:R-:W-:Y:S01]  /*7cd0*/  SHF.R.S32.HI R8, RZ, 0x1f, R13 ;  /* 0x0000001fff087819 */ /* 0x000fe2000001140d */
[C---:B------:R-:W-:Y:S01]  /*7ce0*/  IMAD R17, R19.reuse, UR7, R14 ;  /* 0x0000000713117c24 */ /* 0x040fe2000f8e020e */
[----:B------:R-:W-:Y:S01]  /*7cf0*/  ULDC.64 UR4, c[0x0][0xb30] ;  /* 0x0002cc0000047ab9 */ /* 0x000fe20000000a00 */
[----:B------:R-:W-:Y:S01]  /*7d00*/  IMAD.WIDE.U32 R6, R19, UR6, R6 ;  /* 0x0000000613067c25 */ /* 0x000fe2000f8e0006 */
[----:B------:R-:W-:Y:S01]  /*7d10*/  IADD3.X R5, R15, R5, R12, P0, !PT ;  /* 0x000000050f057210 */ /* 0x000fe200007fe40c */
[----:B------:R-:W-:-:S02]  /*7d20*/  ULDC.64 UR6, c[0x0][0xbc8] ;  /* 0x0002f20000067ab9 */ /* 0x000fc40000000a00 */
[----:B------:R-:W-:Y:S02]  /*7d30*/  IMAD.MOV R14, RZ, RZ, -R13 ;  /* 0x000000ffff0e7224 */ /* 0x000fe400078e0a0d */
[----:B------:R-:W-:Y:S02]  /*7d40*/  IMAD R8, R8, UR4, RZ ;  /* 0x0000000408087c24 */ /* 0x000fe4000f8e02ff */
[C---:B------:R-:W-:Y:S02]  /*7d50*/  IMAD R11, R18.reuse, R11, R9 ;  /* 0x0000000b120b7224 */ /* 0x040fe400078e0209 */
[----:B------:R-:W-:Y:S02]  /*7d60*/  IMAD.IADD R7, R7, 0x1, R17 ;  /* 0x0000000107077824 */ /* 0x000fe400078e0211 */
[----:B------:R-:W-:Y:S02]  /*7d70*/  IMAD R9, R18, R14, R9 ;  /* 0x0000000e12097224 */ /* 0x000fe400078e0209 */
[C---:B------:R-:W-:Y:S01]  /*7d80*/  IMAD R15, R13.reuse, UR5, R8 ;  /* 0x000000050d0f7c24 */ /* 0x040fe2000f8e0208 */
[----:B------:R-:W-:Y:S01]  /*7d90*/  SHF.R.S32.HI R8, RZ, 0x1f, R11 ;  /* 0x0000001fff087819 */ /* 0x000fe2000001140b */
[----:B------:R-:W-:Y:S01]  /*7da0*/  IMAD.WIDE.U32 R6, R13, UR4, R6 ;  /* 0x000000040d067c25 */ /* 0x000fe2000f8e0006 */
[----:B------:R-:W-:Y:S01]  /*7db0*/  SHF.R.S32.HI R12, RZ, 0x1f, R9 ;  /* 0x0000001fff0c7819 */ /* 0x000fe20000011409 */
[----:B------:R-:W0:Y:S01]  /*7dc0*/  S2UR UR5, SR_CgaCtaId ;  /* 0x00000000000579c3 */ /* 0x000e220000008800 */
[----:B------:R-:W-:Y:S01]  /*7dd0*/  UMOV UR4, 0x400 ;  /* 0x0000040000047882 */ /* 0x000fe20000000000 */
[----:B------:R-:W-:Y:S01]  /*7de0*/  IMAD R8, R8, UR6, RZ ;  /* 0x0000000608087c24 */ /* 0x000fe2000f8e02ff */
[----:B------:R-:W-:Y:S01]  /*7df0*/  IADD3 R7, R7, R15, RZ ;  /* 0x0000000f07077210 */ /* 0x000fe20007ffe0ff */
[----:B------:R-:W-:-:S02]  /*7e00*/  IMAD R12, R12, UR8, RZ ;  /* 0x000000080c0c7c24 */ /* 0x000fc4000f8e02ff */
[C---:B------:R-:W-:Y:S02]  /*7e10*/  IMAD R13, R11.reuse, UR7, R8 ;  /* 0x000000070b0d7c24 */ /* 0x040fe4000f8e0208 */
[----:B------:R-:W-:Y:S01]  /*7e20*/  IMAD.WIDE.U32 R4, R11, UR6, R4 ;  /* 0x000000060b047c25 */ /* 0x000fe2000f8e0004 */
[----:B------:R-:W-:-:S03]  /*7e30*/  ULDC.64 UR6, c[0x0][0xba8] ;  /* 0x0002ea0000067ab9 */ /* 0x000fc60000000a00 */
[C---:B------:R-:W-:Y:S01]  /*7e40*/  IMAD R11, R9.reuse, UR9, R12 ;  /* 0x00000009090b7c24 */ /* 0x040fe2000f8e020c */
[----:B------:R-:W-:Y:S01]  /*7e50*/  LEA R8, P0, R4, UR6, 0x2 ;  /* 0x0000000604087c11 */ /* 0x000fe2000f8010ff */
[----:B------:R-:W-:Y:S01]  /*7e60*/  IMAD.WIDE.U32 R6, R9, UR8, R6 ;  /* 0x0000000809067c25 */ /* 0x000fe2000f8e0006 */
[----:B------:R-:W-:Y:S01]  /*7e70*/  ULDC.64 UR8, c[0x0][0xb00] ;  /* 0x0002c00000087ab9 */ /* 0x000fe20000000a00 */
[----:B------:R-:W-:Y:S02]  /*7e80*/  ULDC UR6, c[0x0][0xa88] ;  /* 0x0002a20000067ab9 */ /* 0x000fe40000000800 */
[----:B------:R-:W-:Y:S01]  /*7e90*/  IMAD.IADD R9, R5, 0x1, R13 ;  /* 0x0000000105097824 */ /* 0x000fe200078e020d */
[----:B------:R-:W-:Y:S01]  /*7ea0*/  LEA R20, P1, R6, UR8, 0x2 ;  /* 0x0000000806147c11 */ /* 0x000fe2000f8210ff */
[----:B------:R-:W-:Y:S02]  /*7eb0*/  IMAD.IADD R5, R7, 0x1, R11 ;  /* 0x0000000107057824 */ /* 0x000fe400078e020b */
[----:B------:R-:W-:Y:S01]  /*7ec0*/  IMAD R17, R18, UR6, RZ ;  /* 0x0000000612117c24 */ /* 0x000fe2000f8e02ff */
[----:B------:R-:W-:Y:S01]  /*7ed0*/  LEA.HI.X R9, R4, UR7, R9, 0x2, P0 ;  /* 0x0000000704097c11 */ /* 0x000fe200080f1409 */
[----:B0-----:R-:W-:Y:S01]  /*7ee0*/  ULEA UR4, UR5, UR4, 0x18 ;  /* 0x0000000405047291 */ /* 0x001fe2000f8ec03f */
[----:B------:R-:W-:Y:S01]  /*7ef0*/  LEA.HI.X R22, R6, UR9, R5, 0x2, P1 ;  /* 0x0000000906167c11 */ /* 0x000fe200088f1405 */
[----:B------:R-:W-:Y:S01]  /*7f00*/  SHFL.IDX PT, R4, R8, RZ, 0x1c1f ;  /* 0x001c1fff08047589 */ /* 0x000fe200000e0000 */
[----:B------:R-:W-:Y:S01]  /*7f10*/  LOP3.LUT P0, RZ, R88, 0x3, RZ, 0xc0, !PT ;  /* 0x0000000358ff7812 */ /* 0x000fe2000780c0ff */
[C---:B------:R-:W-:Y:S01]  /*7f20*/  VIADD R16, R2.reuse, 0x8 ;  /* 0x0000000802107836 */ /* 0x040fe20000000000 */
[----:B------:R-:W-:Y:S01]  /*7f30*/  UIADD3 UR4, UR4, 0x34820, URZ ;  /* 0x0003482004047890 */ /* 0x000fe2000fffe03f */
[----:B------:R-:W0:Y:S01]  /*7f40*/  SHFL.IDX PT, R5, R9, RZ, 0x1c1f ;  /* 0x001c1fff09057589 */ /* 0x000e2200000e0000 */
[-C--:B------:R-:W-:Y:S01]  /*7f50*/  ISETP.GE.OR P1, PT, R2, R17.reuse, P0 ;  /* 0x000000110200720c */ /* 0x080fe20000726670 */
[----:B------:R-:W-:Y:S01]  /*7f60*/  IMAD.IADD R19, R88, 0x1, -R89 ;  /* 0x0000000158137824 */ /* 0x000fe200078e0a59 */
[-C--:B------:R-:W-:Y:S01]  /*7f70*/  ISETP.GE.OR P0, PT, R16, R17.reuse, P0 ;  /* 0x000000111000720c */ /* 0x080fe20000706670 */
[----:B------:R-:W-:Y:S01]  /*7f80*/  SHFL.IDX PT, R6, R8, 0x1, 0x1c1f ;  /* 0x003c1f0008067f89 */ /* 0x000fe200000e0000 */
[----:B------:R-:W-:Y:S01]  /*7f90*/  UPRMT UR4, URZ, 0x654, UR4 ;  /* 0x000006543f047896 */ /* 0x000fe20008000004 */
[----:B------:R-:W-:-:S02]  /*7fa0*/  ISETP.GE.AND P2, PT, R2, R17, PT ;  /* 0x000000110200720c */ /* 0x000fc40003f46270 */
[----:B------:R-:W1:Y:S01]  /*7fb0*/  SHFL.IDX PT, R7, R9, 0x1, 0x1c1f ;  /* 0x003c1f0009077f89 */ /* 0x000e6200000e0000 */
[----:B------:R-:W-:-:S03]  /*7fc0*/  SHF.L.U32 R19, R19, 0x1, RZ ;  /* 0x0000000113137819 */ /* 0x000fc600000006ff */
[----:B------:R2:W3:Y:S02]  /*7fd0*/  SHFL.IDX PT, R14, R20, RZ, 0x1c1f ;  /* 0x001c1fff140e7589 */ /* 0x0004e400000e0000 */
[----:B------:R-:W-:Y:S02]  /*7fe0*/  SYNCS.ARRIVE.TRANS64.RED.A1T0 RZ, [UR4], RZ ;  /* 0x000000ffffff79a7 */ /* 0x000fe40008100404 */
[----:B------:R2:W4:Y:S04]  /*7ff0*/  SHFL.IDX PT, R15, R22, RZ, 0x1c1f ;  /* 0x001c1fff160f7589 */ /* 0x00052800000e0000 */
[----:B0-----:R2:W-:Y:S04]  /*8000*/  @!P1 ST.E desc[UR42][R4.64], R3 ;  /* 0x0000000304009985 */ /* 0x0015e8000c10192a */
[----:B-1----:R2:W-:Y:S01]  /*8010*/  @!P0 ST.E desc[UR42][R6.64], R0 ;  /* 0x0000000006008985 */ /* 0x0025e2000c10192a */
[----:B------:R-:W-:Y:S05]  /*8020*/  @P2 BRA `(.L_x_35) ;  /* 0x0000000400782947 */ /* 0x000fea0003800000 */
[C---:B--2---:R-:W-:Y:S01]  /*8030*/  VIADD R0, R19.reuse, 0x8 ;  /* 0x0000000813007836 */ /* 0x044fe20000000000 */
[----:B------:R-:W-:Y:S01]  /*8040*/  ULDC UR4, c[0x0][0xac8] ;  /* 0x0002b20000047ab9 */ /* 0x000fe20000000800 */
[C---:B------:R-:W-:Y:S01]  /*8050*/  VIADD R6, R19.reuse, 0x10 ;  /* 0x0000001013067836 */ /* 0x040fe20000000000 */
[C---:B------:R-:W-:Y:S01]  /*8060*/  ISETP.GE.AND P2, PT, R19.reuse, UR4, PT ;  /* 0x0000000413007c0c */ /* 0x040fe2000bf46270 */
[C---:B------:R-:W-:Y:S01]  /*8070*/  VIADD R8, R19.reuse, 0x28 ;  /* 0x0000002813087836 */ /* 0x040fe20000000000 */
[----:B------:R-:W-:Y:S01]  /*8080*/  ISETP.GE.AND P3, PT, R0, UR4, PT ;  /* 0x0000000400007c0c */ /* 0x000fe2000bf66270 */
[C---:B------:R-:W-:Y:S01]  /*8090*/  VIADD R10, R19.reuse, 0x38 ;  /* 0x00000038130a7836 */ /* 0x040fe20000000000 */
[C---:B------:R-:W-:Y:S01]  /*80a0*/  IADD3 R7, R19.reuse, 0x18, RZ ;  /* 0x0000001813077810 */ /* 0x040fe20007ffe0ff */
[C---:B------:R-:W-:Y:S01]  /*80b0*/  VIADD R11, R19.reuse, 0x40 ;  /* 0x00000040130b7836 */ /* 0x040fe20000000000 */
[----:B------:R-:W-:Y:S01]  /*80c0*/  ISETP.GE.AND P0, PT, R6, UR4, PT ;  /* 0x0000000406007c0c */ /* 0x000fe2000bf06270 */
[----:B------:R-:W-:Y:S01]  /*80d0*/  VIADD R12, R19, 0x50 ;  /* 0x00000050130c7836 */ /* 0x000fe20000000000 */
[----:B------:R-:W-:-:S02]  /*80e0*/  ISETP.GE.AND P1, PT, R7, UR4, PT ;  /* 0x0000000407007c0c */ /* 0x000fc4000bf26270 */
[C---:B------:R-:W-:Y:S02]  /*80f0*/  IADD3 R9, R19.reuse, 0x30, RZ ;  /* 0x0000003013097810 */ /* 0x040fe40007ffe0ff */
[----:B------:R-:W-:Y:S01]  /*8100*/  ISETP.GE.AND P5, PT, R10, UR4, PT ;  /* 0x000000040a007c0c */ /* 0x000fe2000bfa6270 */
[----:B---34-:R-:W-:Y:S01]  /*8110*/  @!P2 IMAD.WIDE R2, R19, 0x4, R14 ;  /* 0x000000041302a825 */ /* 0x018fe200078e020e */
[----:B------:R-:W-:Y:S02]  /*8120*/  ISETP.GE.AND P4, PT, R9, UR4, PT ;  /* 0x0000000409007c0c */ /* 0x000fe4000bf86270 */
[----:B------:R-:W-:Y:S02]  /*8130*/  @!P3 LEA.HI R0, R0, R0, RZ, 0x1 ;  /* 0x000000000000b211 */ /* 0x000fe400078f08ff */
[----:B------:R0:W-:Y:S01]  /*8140*/  @!P2 ST.E.64 desc[UR42][R2.64], R24 ;  /* 0x000000180200a985 */ /* 0x0001e2000c101b2a */
[----:B------:R-:W-:Y:S02]  /*8150*/  ISETP.GE.AND P6, PT, R11, UR4, PT ;  /* 0x000000040b007c0c */ /* 0x000fe4000bfc6270 */
[----:B------:R-:W-:Y:S01]  /*8160*/  @!P3 LOP3.LUT R5, R0, 0xfffffffe, RZ, 0xc0, !PT ;  /* 0xfffffffe0005b812 */ /* 0x000fe200078ec0ff */
[----:B------:R-:W-:Y:S01]  /*8170*/  VIADD R0, R19, 0x20 ;  /* 0x0000002013007836 */ /* 0x000fe20000000000 */
[----:B------:R-:W-:-:S02]  /*8180*/  @!P0 LEA.HI R6, R6, R6, RZ, 0x1 ;  /* 0x0000000606068211 */ /* 0x000fc400078f08ff */
[----:B------:R-:W-:Y:S01]  /*8190*/  @!P1 LEA.HI R7, R7, R7, RZ, 0x1 ;  /* 0x0000000707079211 */ /* 0x000fe200078f08ff */
[----:B------:R-:W-:Y:S01]  /*81a0*/  @!P3 IMAD.WIDE R4, R5, 0x4, R14 ;  /* 0x000000040504b825 */ /* 0x000fe200078e020e */
[----:B------:R-:W-:Y:S02]  /*81b0*/  ISETP.GE.AND P2, PT, R0, UR4, PT ;  /* 0x0000000400007c0c */ /* 0x000fe4000bf46270 */
[----:B------:R-:W-:Y:S02]  /*81c0*/  @!P5 LEA.HI R10, R10, R10, RZ, 0x1 ;  /* 0x0000000a0a0ad211 */ /* 0x000fe400078f08ff */
[----:B------:R1:W-:Y:S01]  /*81d0*/  @!P3 ST.E.64 desc[UR42][R4.64], R28 ;  /* 0x0000001c0400b985 */ /* 0x0003e2000c101b2a */
[----:B------:R-:W-:Y:S02]  /*81e0*/  ISETP.GE.AND P3, PT, R8, UR4, PT ;  /* 0x0000000408007c0c */ /* 0x000fe4000bf66270 */
[----:B0-----:R-:W-:Y:S02]  /*81f0*/  @!P0 LOP3.LUT R3, R6, 0xfffffffe, RZ, 0xc0, !PT ;  /* 0xfffffffe06038812 */ /* 0x001fe400078ec0ff */
[----:B------:R-:W-:-:S02]  /*8200*/  @!P4 LEA.HI R6, R9, R9, RZ, 0x1 ;  /* 0x000000090906c211 */ /* 0x000fc400078f08ff */
[----:B------:R-:W-:Y:S01]  /*8210*/  @!P5 LOP3.LUT R13, R10, 0xfffffffe, RZ, 0xc0, !PT ;  /* 0xfffffffe0a0dd812 */ /* 0x000fe200078ec0ff */
[--C-:B------:R-:W-:Y:S01]  /*8220*/  @!P0 IMAD.WIDE R2, R3, 0x4, R14.reuse ;  /* 0x0000000403028825 */ /* 0x100fe200078e020e */
[----:B------:R-:W-:Y:S02]  /*8230*/  @!P2 LEA.HI R0, R0, R0, RZ, 0x1 ;  /* 0x000000000000a211 */ /* 0x000fe400078f08ff */
[----:B------:R-:W-:Y:S02]  /*8240*/  IADD3 R18, R19, 0x60, RZ ;  /* 0x0000006013127810 */ /* 0x000fe40007ffe0ff */
[----:B------:R0:W-:Y:S01]  /*8250*/  @!P0 ST.E.64 desc[UR42][R2.64], R32 ;  /* 0x0000002002008985 */ /* 0x0001e2000c101b2a */
[----:B-1----:R-:W-:Y:S02]  /*8260*/  @!P1 LOP3.LUT R5, R7, 0xfffffffe, RZ, 0xc0, !PT ;  /* 0xfffffffe07059812 */ /* 0x002fe400078ec0ff */
[----:B------:R-:W-:Y:S02]  /*8270*/  @!P3 LEA.HI R8, R8, R8, RZ, 0x1 ;  /* 0x000000080808b211 */ /* 0x000fe400078f08ff */
[----:B------:R-:W-:Y:S01]  /*8280*/  @!P2 LOP3.LUT R7, R0, 0xfffffffe, RZ, 0xc0, !PT ;  /* 0xfffffffe0007a812 */ /* 0x000fe200078ec0ff */
[----:B------:R-:W-:Y:S01]  /*8290*/  @!P1 IMAD.WIDE R4, R5, 0x4, R14 ;  /* 0x0000000405049825 */ /* 0x000fe200078e020e */
[----:B------:R-:W-:-:S02]  /*82a0*/  @!P3 LOP3.LUT R9, R8, 0xfffffffe, RZ, 0xc0, !PT ;  /* 0xfffffffe0809b812 */ /* 0x000fc400078ec0ff */
[----:B------:R-:W-:Y:S02]  /*82b0*/  @!P6 LEA.HI R0, R11, R11, RZ, 0x1 ;  /* 0x0000000b0b00e211 */ /* 0x000fe400078f08ff */
[----:B------:R-:W-:Y:S01]  /*82c0*/  @!P4 LOP3.LUT R11, R6, 0xfffffffe, RZ, 0xc0, !PT ;  /* 0xfffffffe060bc812 */ /* 0x000fe200078ec0ff */
[--C-:B------:R-:W-:Y:S01]  /*82d0*/  @!P2 IMAD.WIDE R6, R7, 0x4, R14.reuse ;  /* 0x000000040706a825 */ /* 0x100fe200078e020e */
[----:B------:R-:W-:Y:S01]  /*82e0*/  @!P6 LOP3.LUT R21, R0, 0xfffffffe, RZ, 0xc0, !PT ;  /* 0xfffffffe0015e812 */ /* 0x000fe200078ec0ff */
[----:B------:R1:W-:Y:S01]  /*82f0*/  @!P1 ST.E.64 desc[UR42][R4.64], R36 ;  /* 0x0000002404009985 */ /* 0x0003e2000c101b2a */
[----:B------:R-:W-:Y:S01]  /*8300*/  IADD3 R0, R19, 0x48, RZ ;  /* 0x0000004813007810 */ /* 0x000fe20007ffe0ff */
[--C-:B0-----:R-:W-:Y:S01]  /*8310*/  @!P3 IMAD.WIDE R2, R9, 0x4, R14.reuse ;  /* 0x000000040902b825 */ /* 0x101fe200078e020e */
[----:B------:R-:W-:Y:S01]  /*8320*/  ISETP.GE.AND P1, PT, R12, UR4, PT ;  /* 0x000000040c007c0c */ /* 0x000fe2000bf26270 */
[----:B------:R0:W-:Y:S01]  /*8330*/  @!P2 ST.E.64 desc[UR42][R6.64], R40 ;  /* 0x000000280600a985 */ /* 0x0001e2000c101b2a */
[----:B------:R-:W-:Y:S01]  /*8340*/  ISETP.GE.AND P0, PT, R0, UR4, PT ;  /* 0x0000000400007c0c */ /* 0x000fe2000bf06270 */
[----:B------:R-:W-:-:S02]  /*8350*/  @!P5 IMAD.WIDE R8, R13, 0x4, R14 ;  /* 0x000000040d08d825 */ /* 0x000fc400078e020e */
[----:B------:R2:W-:Y:S01]  /*8360*/  @!P3 ST.E.64 desc[UR42][R2.64], R44 ;  /* 0x0000002c0200b985 */ /* 0x0005e2000c101b2a */
[----:B------:R-:W-:Y:S01]  /*8370*/  ISETP.GE.AND P3, PT, R18, UR4, PT ;  /* 0x0000000412007c0c */ /* 0x000fe2000bf66270 */
[----:B------:R-:W-:Y:S02]  /*8380*/  VIADD R13, R19, 0x58 ;  /* 0x00000058130d7836 */ /* 0x000fe40000000000 */
[----:B-1----:R-:W-:-:S03]  /*8390*/  @!P4 IMAD.WIDE R4, R11, 0x4, R14 ;  /* 0x000000040b04c825 */ /* 0x002fc600078e020e */
[----:B------:R-:W-:Y:S02]  /*83a0*/  ISETP.GE.AND P2, PT, R13, UR4, PT ;  /* 0x000000040d007c0c */ /* 0x000fe4000bf46270 */
[----:B------:R-:W-:Y:S01]  /*83b0*/  @!P1 LEA.HI R12, R12, R12, RZ, 0x1 ;  /* 0x0000000c0c0c9211 */ /* 0x000fe200078f08ff */
[----:B------:R-:W-:Y:S01]  /*83c0*/  @!P6 IMAD.WIDE R10, R21, 0x4, R14 ;  /* 0x00000004150ae825 */ /* 0x000fe200078e020e */
[----:B------:R1:W-:Y:S01]  /*83d0*/  @!P4 ST.E.64 desc[UR42][R4.64], R48 ;  /* 0x000000300400c985 */ /* 0x0003e2000c101b2a */
[----:B------:R-:W-:Y:S02]  /*83e0*/  @!P0 LEA.HI R0, R0, R0, RZ, 0x1 ;  /* 0x0000000000008211 */ /* 0x000fe400078f08ff */
[C---:B0-----:R-:W-:Y:S01]  /*83f0*/  VIADD R6, R19.reuse, 0x68 ;  /* 0x0000006813067836 */ /* 0x041fe20000000000 */
[C---:B--2---:R-:W-:Y:S01]  /*8400*/  IADD3 R3, R19.reuse, 0x78, RZ ;  /* 0x0000007813037810 */ /* 0x044fe20007ffe0ff */
[----:B------:R-:W-:Y:S01]  /*8410*/  VIADD R7, R19, 0x70 ;  /* 0x0000007013077836 */ /* 0x000fe20000000000 */
[----:B------:R0:W-:Y:S01]  /*8420*/  @!P5 ST.E.64 desc[UR42][R8.64], R52 ;  /* 0x000000340800d985 */ /* 0x0001e2000c101b2a */
[----:B------:R-:W-:-:S02]  /*8430*/  @!P3 LEA.HI R18, R18, R18, RZ, 0x1 ;  /* 0x000000121212b211 */ /* 0x000fc400078f08ff */
[----:B------:R-:W-:Y:S01]  /*8440*/  ISETP.GE.AND P4, PT, R6, UR4, PT ;  /* 0x0000000406007c0c */ /* 0x000fe2000bf86270 */
[----:B------:R2:W-:Y:S01]  /*8450*/  @!P6 ST.E.64 desc[UR42][R10.64], R56 ;  /* 0x000000380a00e985 */ /* 0x0005e2000c101b2a */
[----:B------:R-:W-:Y:S02]  /*8460*/  ISETP.GE.AND P6, PT, R3, UR4, PT ;  /* 0x0000000403007c0c */ /* 0x000fe4000bfc6270 */
[----:B------:R-:W-:Y:S02]  /*8470*/  ISETP.GE.AND P5, PT, R7, UR4, PT ;  /* 0x0000000407007c0c */ /* 0x000fe4000bfa6270 */
[----:B------:R-:W-:Y:S02]  /*8480*/  @!P2 LEA.HI R13, R13, R13, RZ, 0x1 ;  /* 0x0000000d0d0da211 */ /* 0x000fe400078f08ff */
[----:B-1----:R-:W-:Y:S02]  /*8490*/  @!P1 LOP3.LUT R5, R12, 0xfffffffe, RZ, 0xc0, !PT ;  /* 0xfffffffe0c059812 */ /* 0x002fe400078ec0ff */
[----:B0-----:R-:W-:-:S03]  /*84a0*/  @!P3 LOP3.LUT R9, R18, 0xfffffffe, RZ, 0xc0, !PT ;  /* 0xfffffffe1209b812 */ /* 0x001fc600078ec0ff */
[----:B------:R-:W-:Y:S02]  /*84b0*/  @!P4 LEA.HI R6, R6, R6, RZ, 0x1 ;  /* 0x000000060606c211 */ /* 0x000fe400078f08ff */
[----:B------:R-:W-:Y:S01]  /*84c0*/  @!P6 LEA.HI R4, R3, R3, RZ, 0x1 ;  /* 0x000000030304e211 */ /* 0x000fe200078f08ff */
[----:B------:R-:W-:Y:S01]  /*84d0*/  @!P3 IMAD.WIDE R8, R9, 0x4, R14 ;  /* 0x000000040908b825 */ /* 0x000fe200078e020e */
[----:B------:R-:W-:Y:S02]  /*84e0*/  @!P5 LEA.HI R2, R7, R7, RZ, 0x1 ;  /* 0x000000070702d211 */ /* 0x000fe400078f08ff */
[----:B------:R-:W-:Y:S02]  /*84f0*/  @!P0 LOP3.LUT R3, R0, 0xfffffffe, RZ, 0xc0, !PT ;  /* 0xfffffffe00038812 */ /* 0x000fe400078ec0ff */
[----:B------:R-:W-:Y:S02]  /*8500*/  @!P2 LOP3.LUT R7, R13, 0xfffffffe, RZ, 0xc0, !PT ;  /* 0xfffffffe0d07a812 */ /* 0x000fe400078ec0ff */
[----:B--2---:R-:W-:-:S02]  /*8510*/  @!P4 LOP3.LUT R11, R6, 0xfffffffe, RZ, 0xc0, !PT ;  /* 0xfffffffe060bc812 */ /* 0x004fc400078ec0ff */
[----:B------:R-:W-:Y:S01]  /*8520*/  @!P5 LOP3.LUT R13, R2, 0xfffffffe, RZ, 0xc0, !PT ;  /* 0xfffffffe020dd812 */ /* 0x000fe200078ec0ff */
[----:B------:R-:W-:Y:S01]  /*8530*/  @!P0 IMAD.WIDE R2, R3, 0x4, R14 ;  /* 0x0000000403028825 */ /* 0x000fe200078e020e */
[----:B------:R-:W-:-:S03]  /*8540*/  @!P6 LOP3.LUT R21, R4, 0xfffffffe, RZ, 0xc0, !PT ;  /* 0xfffffffe0415e812 */ /* 0x000fc600078ec0ff */
[--C-:B------:R-:W-:Y:S01]  /*8550*/  @!P1 IMAD.WIDE R4, R5, 0x4, R14.reuse ;  /* 0x0000000405049825 */ /* 0x100fe200078e020e */
[----:B------:R0:W-:Y:S03]  /*8560*/  @!P0 ST.E.64 desc[UR42][R2.64], R60 ;  /* 0x0000003c02008985 */ /* 0x0001e6000c101b2a */
[--C-:B------:R-:W-:Y:S01]  /*8570*/  @!P2 IMAD.WIDE R6, R7, 0x4, R14.reuse ;  /* 0x000000040706a825 */ /* 0x100fe200078e020e */
[----:B------:R0:W-:Y:S03]  /*8580*/  @!P1 ST.E.64 desc[UR42][R4.64], R64 ;  /* 0x0000004004009985 */ /* 0x0001e6000c101b2a */
[--C-:B------:R-:W-:Y:S01]  /*8590*/  @!P4 IMAD.WIDE R10, R11, 0x4, R14.reuse ;  /* 0x000000040b0ac825 */ /* 0x100fe200078e020e */
[----:B------:R0:W-:Y:S03]  /*85a0*/  @!P2 ST.E.64 desc[UR42][R6.64], R68 ;  /* 0x000000440600a985 */ /* 0x0001e6000c101b2a */
[--C-:B------:R-:W-:Y:S01]  /*85b0*/  @!P5 IMAD.WIDE R12, R13, 0x4, R14.reuse ;  /* 0x000000040d0cd825 */ /* 0x100fe200078e020e */
[----:B------:R0:W-:Y:S03]  /*85c0*/  @!P3 ST.E.64 desc[UR42][R8.64], R72 ;  /* 0x000000480800b985 */ /* 0x0001e6000c101b2a */
[----:B------:R-:W-:Y:S01]  /*85d0*/  @!P6 IMAD.WIDE R14, R21, 0x4, R14 ;  /* 0x00000004150ee825 */ /* 0x000fe200078e020e */
[----:B------:R0:W-:Y:S04]  /*85e0*/  @!P4 ST.E.64 desc[UR42][R10.64], R76 ;  /* 0x0000004c0a00c985 */ /* 0x0001e8000c101b2a */
[----:B------:R0:W-:Y:S04]  /*85f0*/  @!P5 ST.E.64 desc[UR42][R12.64], R80 ;  /* 0x000000500c00d985 */ /* 0x0001e8000c101b2a */
[----:B------:R0:W-:Y:S02]  /*8600*/  @!P6 ST.E.64 desc[UR42][R14.64], R84 ;  /* 0x000000540e00e985 */ /* 0x0001e4000c101b2a */
.L_x_35:
[----:B------:R-:W-:Y:S05]  /*8610*/  BSYNC B0 ;  /* 0x0000000000007941 */ /* 0x000fea0003800000 */
.L_x_34:
[----:B------:R-:W-:Y:S01]  /*8620*/  ISETP.GE.AND P0, PT, R16, R17, PT ;  /* 0x000000111000720c */ /* 0x000fe20003f06270 */
[----:B0-----:R0:W1:Y:S04]  /*8630*/  SHFL.IDX PT, R13, R22, 0x1, 0x1c1f ;  /* 0x003c1f00160d7f89 */ /* 0x00106800000e0000 */
[----:B------:R0:W0:Y:S08]  /*8640*/  SHFL.IDX PT, R12, R20, 0x1, 0x1c1f ;  /* 0x003c1f00140c7f89 */ /* 0x00003000000e0000 */
[----:B------:R-:W-:Y:S05]  /*8650*/  @P0 BRA `(.L_x_10) ;  /* 0x0000004400cc0947 */ /* 0x000fea0003800000 */
[----:B------:R-:W-:Y:S01]  /*8660*/  ULDC UR4, c[0x0][0xac8] ;  /* 0x0002b20000047ab9 */ /* 0x000fe20000000800 */
[C---:B--2---:R-:W-:Y:S01]  /*8670*/  VIADD R0, R19.reuse, 0x8 ;  /* 0x0000000813007836 */ /* 0x044fe20000000000 */
[C---:B------:R-:W-:Y:S01]  /*8680*/  ISETP.GE.AND P0, PT, R19.reuse, UR4, PT ;  /* 0x0000000413007c0c */ /* 0x040fe2000bf06270 */
[C---:B------:R-:W-:Y:S01]  /*8690*/  VIADD R4, R19.reuse, 0x10 ;  /* 0x0000001013047836 */ /* 0x040fe20000000000 */
[C---:B------:R-:W-:Y:S01]  /*86a0*/  IADD3 R6, R19.reuse, 0x18, RZ ;  /* 0x0000001813067810 */ /* 0x040fe20007ffe0ff */
[C---:B------:R-:W-:Y:S01]  /*86b0*/  VIADD R8, R19.reuse, 0x20 ;  /* 0x0000002013087836 */ /* 0x040fe20000000000 */
[----:B------:R-:W-:Y:S01]  /*86c0*/  ISETP.GE.AND P5, PT, R0, UR4, PT ;  /* 0x0000000400007c0c */ /* 0x000fe2000bfa6270 */
[C---:B------:R-:W-:Y:S01]  /*86d0*/  VIADD R9, R19.reuse, 0x28 ;  /* 0x0000002813097836 */ /* 0x040fe20000000000 */
[----:B------:R-:W-:Y:S01]  /*86e0*/  ISETP.GE.AND P6, PT, R4, UR4, PT ;  /* 0x0000000404007c0c */ /* 0x000fe2000bfc6270 */
[C---:B------:R-:W-:Y:S01]  /*86f0*/  VIADD R11, R19.reuse, 0x38 ;  /* 0x00000038130b7836 */ /* 0x040fe20000000000 */
[C---:B------:R-:W-:Y:S01]  /*8700*/  IADD3 R10, R19.reuse, 0x30, RZ ;  /* 0x00000030130a7810 */ /* 0x040fe20007ffe0ff */
[C---:B------:R-:W-:Y:S01]  /*8710*/  VIADD R16, R19.reuse, 0x40 ;  /* 0x0000004013107836 */ /* 0x040fe20000000000 */
[----:B------:R-:W-:Y:S01]  /*8720*/  ISETP.GE.AND P4, PT, R8, UR4, PT ;  /* 0x0000000408007c0c */ /* 0x000fe2000bf86270 */
[----:B0-----:R-:W-:Y:S01]  /*8730*/  VIADD R20, R19, 0x70 ;  /* 0x0000007013147836 */ /* 0x001fe20000000000 */
[----:B------:R-:W-:Y:S01]  /*8740*/  ISETP.GE.AND P3, PT, R9, UR4, PT ;  /* 0x0000000409007c0c */ /* 0x000fe2000bf66270 */
[----:B-1----:R-:W-:Y:S01]  /*8750*/  @!P0 IMAD.WIDE R2, R19, 0x4, R12 ;  /* 0x0000000413028825 */ /* 0x002fe200078e020c */
[----:B------:R-:W-:-:S02]  /*8760*/  ISETP.GE.AND P2, PT, R10, UR4, PT ;  /* 0x000000040a007c0c */ /* 0x000fc4000bf46270 */
[----:B------:R-:W-:Y:S02]  /*8770*/  ISETP.GE.AND P1, PT, R11, UR4, PT ;  /* 0x000000040b007c0c */ /* 0x000fe4000bf26270 */
[----:B------:R0:W-:Y:S01]  /*8780*/  @!P0 ST.E.64 desc[UR42][R2.64], R26 ;  /* 0x0000001a02008985 */ /* 0x0001e2000c101b2a */
[----:B------:R-:W-:Y:S02]  /*8790*/  ISETP.GE.AND P0, PT, R6, UR4, PT ;  /* 0x0000000406007c0c */ /* 0x000fe4000bf06270 */
[----:B------:R-:W-:Y:S02]  /*87a0*/  @!P5 LEA.HI R0, R0, R0, RZ, 0x1 ;  /* 0x000000000000d211 */ /* 0x000fe400078f08ff */
[----:B------:R-:W-:Y:S02]  /*87b0*/  @!P6 LEA.HI R4, R4, R4, RZ, 0x1 ;  /* 0x000000040404e211 */ /* 0x000fe400078f08ff */
[----:B------:R-:W-:Y:S02]  /*87c0*/  @!P5 LOP3.LUT R5, R0, 0xfffffffe, RZ, 0xc0, !PT ;  /* 0xfffffffe0005d812 */ /* 0x000fe400078ec0ff */
[----:B------:R-:W-:-:S02]  /*87d0*/  @!P6 LOP3.LUT R7, R4, 0xfffffffe, RZ, 0xc0, !PT ;  /* 0xfffffffe0407e812 */ /* 0x000fc400078ec0ff */
[----:B------:R-:W-:Y:S02]  /*87e0*/  @!P4 LEA.HI R8, R8, R8, RZ, 0x1 ;  /* 0x000000080808c211 */ /* 0x000fe400078f08ff */
[----:B------:R-:W-:Y:S01]  /*87f0*/  @!P3 LEA.HI R0, R9, R9, RZ, 0x1 ;  /* 0x000000090900b211 */ /* 0x000fe200078f08ff */
[--C-:B0-----:R-:W-:Y:S01]  /*8800*/  @!P5 IMAD.WIDE R2, R5, 0x4, R12.reuse ;  /* 0x000000040502d825 */ /* 0x101fe200078e020c */
[----:B------:R-:W-:Y:S02]  /*8810*/  @!P0 LEA.HI R6, R6, R6, RZ, 0x1 ;  /* 0x0000000606068211 */ /* 0x000fe400078f08ff */
[----:B------:R-:W-:Y:S01]  /*8820*/  @!P2 LEA.HI R10, R10, R10, RZ, 0x1 ;  /* 0x0000000a0a0aa211 */ /* 0x000fe200078f08ff */
[----:B------:R-:W-:Y:S01]  /*8830*/  @!P6 IMAD.WIDE R4, R7, 0x4, R12 ;  /* 0x000000040704e825 */ /* 0x000fe200078e020c */
[----:B---3--:R-:W-:Y:S01]  /*8840*/  @!P1 LEA.HI R14, R11, R11, RZ, 0x1 ;  /* 0x0000000b0b0e9211 */ /* 0x008fe200078f08ff */
[----:B------:R0:W-:Y:S01]  /*8850*/  @!P5 ST.E.64 desc[UR42][R2.64], R30 ;  /* 0x0000001e0200d985 */ /* 0x0001e2000c101b2a */
[----:B------:R-:W-:-:S02]  /*8860*/  @!P0 LOP3.LUT R7, R6, 0xfffffffe, RZ, 0xc0, !PT ;  /* 0xfffffffe06078812 */ /* 0x000fc400078ec0ff */
[----:B------:R-:W-:Y:S01]  /*8870*/  @!P4 LOP3.LUT R9, R8, 0xfffffffe, RZ, 0xc0, !PT ;  /* 0xfffffffe0809c812 */ /* 0x000fe200078ec0ff */
[----:B------:R1:W-:Y:S01]  /*8880*/  @!P6 ST.E.64 desc[UR42][R4.64], R34 ;  /* 0x000000220400e985 */ /* 0x0003e2000c101b2a */
[----:B------:R-:W-:Y:S01]  /*8890*/  @!P3 LOP3.LUT R11, R0, 0xfffffffe, RZ, 0xc0, !PT ;  /* 0xfffffffe000bb812 */ /* 0x000fe200078ec0ff */
[C---:B------:R-:W-:Y:S01]  /*88a0*/  VIADD R0, R19.reuse, 0x50 ;  /* 0x0000005013007836 */ /* 0x040fe20000000000 */
[----:B----4-:R-:W-:Y:S02]  /*88b0*/  @!P2 LOP3.LUT R15, R10, 0xfffffffe, RZ, 0xc0, !PT ;  /* 0xfffffffe0a0fa812 */ /* 0x010fe400078ec0ff */
[----:B------:R-:W-:Y:S01]  /*88c0*/  @!P1 LOP3.LUT R17, R14, 0xfffffffe, RZ, 0xc0, !PT ;  /* 0xfffffffe0e119812 */ /* 0x000fe200078ec0ff */
[C---:B------:R-:W-:Y:S01]  /*88d0*/  VIADD R14, R19.reuse, 0x58 ;  /* 0x00000058130e7836 */ /* 0x040fe20000000000 */
[----:B------:R-:W-:Y:S02]  /*88e0*/  IADD3 R18, R19, 0x48, RZ ;  /* 0x0000004813127810 */ /* 0x000fe40007ffe0ff */
[----:B------:R-:W-:Y:S01]  /*88f0*/  ISETP.GE.AND P5, PT, R16, UR4, PT ;  /* 0x0000000410007c0c */ /* 0x000fe2000bfa6270 */
[----:B0-----:R-:W-:Y:S01]  /*8900*/  @!P0 IMAD.WIDE R2, R7, 0x4, R12 ;  /* 0x0000000407028825 */ /* 0x001fe200078e020c */
[----:B------:R-:W-:-:S03]  /*8910*/  ISETP.GE.AND P6, PT, R18, UR4, PT ;  /* 0x0000000412007c0c */ /* 0x000fc6000bfc6270 */
[--C-:B-1----:R-:W-:Y:S01]  /*8920*/  @!P4 IMAD.WIDE R4, R9, 0x4, R12.reuse ;  /* 0x000000040904c825 */ /* 0x102fe200078e020c */
[----:B------:R0:W-:Y:S01]  /*8930*/  @!P0 ST.E.64 desc[UR42][R2.64], R38 ;  /* 0x0000002602008985 */ /* 0x0001e2000c101b2a */
[----:B------:R-:W-:Y:S02]  /*8940*/  ISETP.GE.AND P0, PT, R0, UR4, PT ;  /* 0x0000000400007c0c */ /* 0x000fe4000bf06270 */
[--C-:B------:R-:W-:Y:S01]  /*8950*/  @!P3 IMAD.WIDE R6, R11, 0x4, R12.reuse ;  /* 0x000000040b06b825 */ /* 0x100fe200078e020c */
[----:B------:R1:W-:Y:S01]  /*8960*/  @!P4 ST.E.64 desc[UR42][R4.64], R42 ;  /* 0x0000002a0400c985 */ /* 0x0003e2000c101b2a */
[----:B------:R-:W-:Y:S02]  /*8970*/  ISETP.GE.AND P4, PT, R20, UR4, PT ;  /* 0x0000000414007c0c */ /* 0x000fe4000bf86270 */
[----:B------:R-:W-:Y:S01]  /*8980*/  @!P2 IMAD.WIDE R8, R15, 0x4, R12 ;  /* 0x000000040f08a825 */ /* 0x000fe200078e020c */
[----:B------:R2:W-:Y:S01]  /*8990*/  @!P3 ST.E.64 desc[UR42][R6.64], R46 ;  /* 0x0000002e0600b985 */ /* 0x0005e2000c101b2a */
[----:B------:R-:W-:-:S02]  /*89a0*/  IADD3 R15, R19, 0x60, RZ ;  /* 0x00000060130f7810 */ /* 0x000fc40007ffe0ff */
[----:B------:R-:W-:Y:S01]  /*89b0*/  @!P1 IMAD.WIDE R10, R17, 0x4, R12 ;  /* 0x00000004110a9825 */ /* 0x000fe200078e020c */
[----:B------:R3:W-:Y:S01]  /*89c0*/  @!P2 ST.E.64 desc[UR42][R8.64], R50 ;  /* 0x000000320800a985 */ /* 0x0007e2000c101b2a */
[----:B------:R-:W-:Y:S02]  /*89d0*/  ISETP.GE.AND P2, PT, R15, UR4, PT ;  /* 0x000000040f007c0c */ /* 0x000fe4000bf46270 */
[----:B------:R-:W-:Y:S01]  /*89e0*/  VIADD R17, R19, 0x68 ;  /* 0x0000006813117836 */ /* 0x000fe20000000000 */
[----:B------:R4:W-:Y:S01]  /*89f0*/  @!P1 ST.E.64 desc[UR42][R10.64], R54 ;  /* 0x000000360a009985 */ /* 0x0009e2000c101b2a */
[----:B------:R-:W-:Y:S02]  /*8a00*/  ISETP.GE.AND P1, PT, R14, UR4, PT ;  /* 0x000000040e007c0c */ /* 0x000fe4000bf26270 */
[----:B------:R-:W-:Y:S02]  /*8a10*/  @!P5 LEA.HI R16, R16, R16, RZ, 0x1 ;  /* 0x000000101010d211 */ /* 0x000fe400078f08ff */
[----:B------:R-:W-:-:S02]  /*8a20*/  ISETP.GE.AND P3, PT, R17, UR4, PT ;  /* 0x0000000411007c0c */ /* 0x000fc4000bf66270 */
[----:B------:R-:W-:Y:S02]  /*8a30*/  @!P6 LEA.HI R18, R18, R18, RZ, 0x1 ;  /* 0x000000121212e211 */ /* 0x000fe400078f08ff */
[----:B0-----:R-:W-:Y:S02]  /*8a40*/  @!P5 LOP3.LUT R3, R16, 0xfffffffe, RZ, 0xc0, !PT ;  /* 0xfffffffe1003d812 */ /* 0x001fe400078ec0ff */
[----:B-1----:R-:W-:Y:S02]  /*8a50*/  @!P6 LOP3.LUT R5, R18, 0xfffffffe, RZ, 0xc0, !PT ;  /* 0xfffffffe1205e812 */ /* 0x002fe400078ec0ff */
[----:B------:R-:W-:Y:S01]  /*8a60*/  @!P0 LEA.HI R0, R0, R0, RZ, 0x1 ;  /* 0x0000000000008211 */ /* 0x000fe200078f08ff */
[--C-:B------:R-:W-:Y:S01]  /*8a70*/  @!P5 IMAD.WIDE R2, R3, 0x4, R12.reuse ;  /* 0x000000040302d825 */ /* 0x100fe200078e020c */
[----:B------:R-:W-:Y:S02]  /*8a80*/  @!P1 LEA.HI R14, R14, R14, RZ, 0x1 ;  /* 0x0000000e0e0e9211 */ /* 0x000fe400078f08ff */
[----:B------:R-:W-:Y:S01]  /*8a90*/  @!P2 LEA.HI R15, R15, R15, RZ, 0x1 ;  /* 0x0000000f0f0fa211 */ /* 0x000fe200078f08ff */
[----:B------:R-:W-:Y:S01]  /*8aa0*/  @!P6 IMAD.WIDE R4, R5, 0x4, R12 ;  /* 0x000000040504e825 */ /* 0x000fe200078e020c */
[----:B------:R-:W-:Y:S01]  /*8ab0*/  @!P3 LEA.HI R17, R17, R17, RZ, 0x1 ;  /* 0x000000111111b211 */ /* 0x000fe200078f08ff */
[----:B------:R0:W-:Y:S01]  /*8ac0*/  @!P5 ST.E.64 desc[UR42][R2.64], R58 ;  /* 0x0000003a0200d985 */ /* 0x0001e2000c101b2a */
[----:B------:R-:W-:-:S02]  /*8ad0*/  @!P4 LEA.HI R20, R20, R20, RZ, 0x1 ;  /* 0x000000141414c211 */ /* 0x000fc400078f08ff */
[----:B--2---:R-:W-:Y:S01]  /*8ae0*/  @!P0 LOP3.LUT R7, R0, 0xfffffffe, RZ, 0xc0, !PT ;  /* 0xfffffffe00078812 */ /* 0x004fe200078ec0ff */
[----:B------:R1:W-:Y:S01]  /*8af0*/  @!P6 ST.E.64 desc[UR42][R4.64], R62 ;  /* 0x0000003e0400e985 */ /* 0x0003e2000c101b2a */
[----:B---3--:R-:W-:Y:S02]  /*8b00*/  @!P1 LOP3.LUT R9, R14, 0xfffffffe, RZ, 0xc0, !PT ;  /* 0xfffffffe0e099812 */ /* 0x008fe400078ec0ff */
[----:B------:R-:W-:Y:S02]  /*8b10*/  @!P2 LOP3.LUT R15, R15, 0xfffffffe, RZ, 0xc0, !PT ;  /* 0xfffffffe0f0fa812 */ /* 0x000fe400078ec0ff */
[----:B------:R-:W-:Y:S02]  /*8b20*/  @!P3 LOP3.LUT R17, R17, 0xfffffffe, RZ, 0xc0, !PT ;  /* 0xfffffffe1111b812 */ /* 0x000fe400078ec0ff */
[----:B----4-:R-:W-:Y:S02]  /*8b30*/  @!P4 LOP3.LUT R11, R20, 0xfffffffe, RZ, 0xc0, !PT ;  /* 0xfffffffe140bc812 */ /* 0x010fe400078ec0ff */
[----:B------:R-:W-:Y:S01]  /*8b40*/  IADD3 R19, R19, 0x78, RZ ;  /* 0x0000007813137810 */ /* 0x000fe20007ffe0ff */
[----:B0-----:R-:W-:-:S04]  /*8b50*/  @!P0 IMAD.WIDE R2, R7, 0x4, R12 ;  /* 0x0000000407028825 */ /* 0x001fc800078e020c */
[--C-:B-1----:R-:W-:Y:S01]  /*8b60*/  @!P1 IMAD.WIDE R4, R9, 0x4, R12.reuse ;  /* 0x0000000409049825 */ /* 0x102fe200078e020c */
[----:B------:R0:W-:Y:S01]  /*8b70*/  @!P0 ST.E.64 desc[UR42][R2.64], R66 ;  /* 0x0000004202008985 */ /* 0x0001e2000c101b2a */
[----:B------:R-:W-:Y:S02]  /*8b80*/  ISETP.GE.AND P0, PT, R19, UR4, PT ;  /* 0x0000000413007c0c */ /* 0x000fe4000bf06270 */
[--C-:B------:R-:W-:Y:S01]  /*8b90*/  @!P2 IMAD.WIDE R6, R15, 0x4, R12.reuse ;  /* 0x000000040f06a825 */ /* 0x100fe200078e020c */
[----:B------:R0:W-:Y:S03]  /*8ba0*/  @!P1 ST.E.64 desc[UR42][R4.64], R70 ;  /* 0x0000004604009985 */ /* 0x0001e6000c101b2a */
[--C-:B------:R-:W-:Y:S01]  /*8bb0*/  @!P3 IMAD.WIDE R8, R17, 0x4, R12.reuse ;  /* 0x000000041108b825 */ /* 0x100fe200078e020c */
[----:B------:R0:W-:Y:S03]  /*8bc0*/  @!P2 ST.E.64 desc[UR42][R6.64], R74 ;  /* 0x0000004a0600a985 */ /* 0x0001e6000c101b2a */
[----:B------:R-:W-:Y:S01]  /*8bd0*/  @!P4 IMAD.WIDE R10, R11, 0x4, R12 ;  /* 0x000000040b0ac825 */ /* 0x000fe200078e020c */
[----:B------:R0:W-:Y:S04]  /*8be0*/  @!P3 ST.E.64 desc[UR42][R8.64], R78 ;  /* 0x0000004e0800b985 */ /* 0x0001e8000c101b2a */
[----:B------:R0:W-:Y:S01]  /*8bf0*/  @!P4 ST.E.64 desc[UR42][R10.64], R82 ;  /* 0x000000520a00c985 */ /* 0x0001e2000c101b2a */
[----:B------:R-:W-:Y:S05]  /*8c00*/  @P0 BRA `(.L_x_10) ;  /* 0x0000004000600947 */ /* 0x000fea0003800000 */
[----:B------:R-:W-:-:S04]  /*8c10*/  LEA.HI R19, R19, R19, RZ, 0x1 ;  /* 0x0000001313137211 */ /* 0x000fc800078f08ff */
[----:B0-----:R-:W-:-:S05]  /*8c20*/  LOP3.LUT R3, R19, 0xfffffffe, RZ, 0xc0, !PT ;  /* 0xfffffffe13037812 */ /* 0x001fca00078ec0ff */
[----:B------:R-:W-:-:S05]  /*8c30*/  IMAD.WIDE R2, R3, 0x4, R12 ;  /* 0x0000000403027825 */ /* 0x000fca00078e020c */
[----:B------:R0:W-:Y:S01]  /*8c40*/  ST.E.64 desc[UR42][R2.64], R86 ;  /* 0x0000005602007985 */ /* 0x0001e2000c101b2a */
[----:B------:R-:W-:Y:S05]  /*8c50*/  BRA `(.L_x_10) ;  /* 0x00000040004c7947 */ /* 0x000fea0003800000 */
.L_x_33:
[----:B------:R-:W0:Y:S02]  /*8c60*/  S2R R0, SR_TID.X ;  /* 0x0000000000007919 */ /* 0x000e240000002100 */
[----:B0-----:R-:W-:-:S05]  /*8c70*/  VIADD R2, R0, 0xffffff80 ;  /* 0xffffff8000027836 */ /* 0x001fca0000000000 */
[----:B------:R-:W-:-:S13]  /*8c80*/  ISETP.GT.AND P0, PT, R2, 0x7f, PT ;  /* 0x0000007f0200780c */ /* 0x000fda0003f04270 */
[----:B------:R-:W-:Y:S05]  /*8c90*/  @P0 BRA `(.L_x_10) ;  /* 0x00000040003c0947 */ /* 0x000fea0003800000 */
[----:B------:R-:W0:Y:S01]  /*8ca0*/  S2R R3, SR_CTAID.X ;  /* 0x0000000000037919 */ /* 0x000e220000002500 */
[----:B------:R-:W1:Y:S01]  /*8cb0*/  LDC R6, c[0x0][0xbe8] ;  /* 0x0002fa00ff067b82 */ /* 0x000e620000000800 */
[----:B------:R-:W-:Y:S01]  /*8cc0*/  ULDC UR4, c[0x0][0xa88] ;  /* 0x0002a20000047ab9 */ /* 0x000fe20000000800 */
[----:B0-----:R-:W-:Y:S02]  /*8cd0*/  IMAD R0, R3, 0x80, R0 ;  /* 0x0000008003007824 */ /* 0x001fe400078e0200 */
[----:B-1----:R-:W-:-:S03]  /*8ce0*/  IMAD R3, R6, UR4, RZ ;  /* 0x0000000406037c24 */ /* 0x002fc6000f8e02ff */
[----:B------:R-:W-:-:S04]  /*8cf0*/  IADD3 R0, R0, -0x80, RZ ;  /* 0xffffff8000007810 */ /* 0x000fc80007ffe0ff */
[----:B------:R-:W-:-:S13]  /*8d00*/  ISETP.GE.AND P0, PT, R0, R3, PT ;  /* 0x000000030000720c */ /* 0x000fda0003f06270 */
[----:B------:R-:W-:Y:S05]  /*8d10*/  @P0 BRA `(.L_x_10) ;  /* 0x00000040001c0947 */ /* 0x000fea0003800000 */
[----:B------:R-:W-:Y:S01]  /*8d20*/  ISETP.NE.AND P0, PT, R6, 0x1, PT ;  /* 0x000000010600780c */ /* 0x000fe20003f05270 */
[----:B------:R-:W0:Y:S01]  /*8d30*/  S2UR UR4, SR_CTAID.Z ;  /* 0x00000000000479c3 */ /* 0x000e220000002700 */
[----:B------:R-:W-:Y:S01]  /*8d40*/  SHF.R.S32.HI R5, RZ, 0x1f, R16 ;  /* 0x0000001fff057819 */ /* 0x000fe20000011410 */
[----:B------:R-:W-:Y:S02]  /*8d50*/  ULDC.64 UR6, c[0x0][0xbd0] ;  /* 0x0002f40000067ab9 */ /* 0x000fe40000000a00 */
[----:B------:R-:W-:-:S04]  /*8d60*/  IMAD.WIDE.U32 R2, R16, UR6, RZ ;  /* 0x0000000610027c25 */ /* 0x000fc8000f8e00ff */
[----:B------:R-:W1:Y:S01]  /*8d70*/  LDC.64 R12, c[0x0][0xbd8] ;  /* 0x0002f600ff0c7b82 */ /* 0x000e620000000a00 */
[----:B------:R-:W-:-:S04]  /*8d80*/  IMAD R5, R5, UR6, RZ ;  /* 0x0000000605057c24 */ /* 0x000fc8000f8e02ff */
[----:B------:R-:W-:Y:S02]  /*8d90*/  IMAD R5, R16, UR7, R5 ;  /* 0x0000000710057c24 */ /* 0x000fe4000f8e0205 */
[----:B------:R-:W-:Y:S01]  /*8da0*/  IMAD.MOV R16, RZ, RZ, -R16 ;  /* 0x000000ffff107224 */ /* 0x000fe200078e0a10 */
[----:B------:R-:W2:Y:S01]  /*8db0*/  @P0 LDC R9, c[0x0][0xbec] ;  /* 0x0002fb00ff090b82 */ /* 0x000ea20000000800 */
[----:B------:R-:W-:Y:S01]  /*8dc0*/  IMAD.IADD R3, R3, 0x1, R5 ;  /* 0x0000000103037824 */ /* 0x000fe200078e0205 */
[----:B------:R-:W-:-:S06]  /*8dd0*/  MOV R5, R0 ;  /* 0x0000000000057202 */ /* 0x000fcc0000000f00 */
[----:B------:R-:W3:Y:S01]  /*8de0*/  S2UR UR8, SR_CTAID.Y ;  /* 0x00000000000879c3 */ /* 0x000ee20000002600 */
[----:B0-----:R-:W-:-:S07]  /*8df0*/  USHF.R.S32.HI UR5, URZ, 0x1f, UR4 ;  /* 0x0000001f3f057899 */ /* 0x001fce0008011404 */
[----:B------:R-:W3:Y:S01]  /*8e00*/  LDC R7, c[0x0][0xc50] ;  /* 0x00031400ff077b82 */ /* 0x000ee20000000800 */
[C---:B-1----:R-:W-:Y:S02]  /*8e10*/  IMAD R8, R12.reuse, UR5, RZ ;  /* 0x000000050c087c24 */ /* 0x042fe4000f8e02ff */
[----:B------:R-:W-:-:S04]  /*8e20*/  IMAD.WIDE.U32 R2, R12, UR4, R2 ;  /* 0x000000040c027c25 */ /* 0x000fc8000f8e0002 */
[----:B------:R-:W-:Y:S01]  /*8e30*/  IMAD R13, R13, UR4, R8 ;  /* 0x000000040d0d7c24 */ /* 0x000fe2000f8e0208 */
[----:B------:R-:W0:Y:S01]  /*8e40*/  @P0 LDC R11, c[0x0][0xbf0] ;  /* 0x0002fc00ff0b0b82 */ /* 0x000e220000000800 */
[----:B--2---:R-:W-:Y:S01]  /*8e50*/  @P0 IMAD.HI.U32 R4, R0, R9, RZ ;  /* 0x0000000900040227 */ /* 0x004fe200078e00ff */
[----:B------:R-:W-:-:S03]  /*8e60*/  ULDC.64 UR4, c[0x0][0xbe0] ;  /* 0x0002f80000047ab9 */ /* 0x000fc60000000a00 */
[----:B------:R-:W-:Y:S02]  /*8e70*/  IMAD.IADD R3, R13, 0x1, R3 ;  /* 0x000000010d037824 */ /* 0x000fe400078e0203 */
[----:B---3--:R-:W-:-:S04]  /*8e80*/  IMAD R9, R7, R16, UR8 ;  /* 0x0000000807097e24 */ /* 0x008fc8000f8e0210 */
[----:B------:R-:W-:Y:S01]  /*8e90*/  IMAD.WIDE.U32 R2, R9, UR4, R2 ;  /* 0x0000000409027c25 */ /* 0x000fe2000f8e0002 */
[----:B0-----:R-:W-:Y:S02]  /*8ea0*/  @P0 SHF.R.U32.HI R5, RZ, R11, R4 ;  /* 0x0000000bff050219 */ /* 0x001fe40000011604 */
[----:B------:R-:W-:Y:S02]  /*8eb0*/  SHF.R.S32.HI R4, RZ, 0x1f, R9 ;  /* 0x0000001fff047819 */ /* 0x000fe40000011409 */
[----:B------:R-:W-:Y:S01]  /*8ec0*/  IADD3 R2, P0, R5, R2, RZ ;  /* 0x0000000205027210 */ /* 0x000fe20007f1e0ff */
[----:B------:R-:W-:Y:S02]  /*8ed0*/  IMAD.MOV R7, RZ, RZ, -R5 ;  /* 0x000000ffff077224 */ /* 0x000fe400078e0a05 */
[----:B------:R-:W-:Y:S02]  /*8ee0*/  IMAD R4, R4, UR4, RZ ;  /* 0x0000000404047c24 */ /* 0x000fe4000f8e02ff */
[----:B------:R-:W-:-:S02]  /*8ef0*/  IMAD R7, R6, R7, R0 ;  /* 0x0000000706077224 */ /* 0x000fc400078e0200 */
[----:B------:R-:W-:Y:S01]  /*8f00*/  IMAD R4, R9, UR5, R4 ;  /* 0x0000000509047c24 */ /* 0x000fe2000f8e0204 */
[----:B------:R-:W-:Y:S01]  /*8f10*/  SHF.R.S32.HI R9, RZ, 0x1f, R5 ;  /* 0x0000001fff097819 */ /* 0x000fe20000011405 */
[----:B------:R-:W-:Y:S01]  /*8f20*/  ULDC.64 UR4, c[0x0][0xbc8] ;  /* 0x0002f20000047ab9 */ /* 0x000fe20000000a00 */
[----:B------:R-:W-:Y:S02]  /*8f30*/  SHF.R.S32.HI R0, RZ, 0x1f, R7 ;  /* 0x0000001fff007819 */ /* 0x000fe40000011407 */
[----:B------:R-:W-:-:S03]  /*8f40*/  IADD3.X R3, R9, R3, R4, P0, !PT ;  /* 0x0000000309037210 */ /* 0x000fc600007fe404 */
[----:B------:R-:W-:Y:S02]  /*8f50*/  IMAD R0, R0, UR4, RZ ;  /* 0x0000000400007c24 */ /* 0x000fe4000f8e02ff */
[----:B------:R-:W-:-:S04]  /*8f60*/  IMAD.WIDE.U32 R2, R7, UR4, R2 ;  /* 0x0000000407027c25 */ /* 0x000fc8000f8e0002 */
[----:B------:R-:W-:Y:S01]  /*8f70*/  IMAD R5, R7, UR5, R0 ;  /* 0x0000000507057c24 */ /* 0x000fe2000f8e0200 */
[----:B------:R-:W-:Y:S02]  /*8f80*/  ULDC.64 UR4, c[0x0][0xba8] ;  /* 0x0002ea0000047ab9 */ /* 0x000fe40000000a00 */
[----:B------:R-:W-:Y:S02]  /*8f90*/  LEA R4, P0, R2, UR4, 0x2 ;  /* 0x0000000402047c11 */ /* 0x000fe4000f8010ff */
[----:B------:R-:W-:-:S04]  /*8fa0*/  IADD3 R3, R3, R5, RZ ;  /* 0x0000000503037210 */ /* 0x000fc80007ffe0ff */
[----:B------:R-:W-:Y:S01]  /*8fb0*/  LEA.HI.X R5, R2, UR5, R3, 0x2, P0 ;  /* 0x0000000502057c11 */ /* 0x000fe200080f1403 */
[----:B------:R-:W-:-:S05]  /*8fc0*/  IMAD.MOV.U32 R3, RZ, RZ, -0x800000 ;  /* 0xff800000ff037424 */ /* 0x000fca00078e00ff */
[----:B------:R3:W-:Y:S01]  /*8fd0*/  STG.E desc[UR42][R4.64], R3 ;  /* 0x0000000304007986 */ /* 0x0007e2000c10192a */
[----:B------:R-:W-:Y:S05]  /*8fe0*/  BRA `(.L_x_10) ;  /* 0x0000003c00687947 */ /* 0x000fea0003800000 */
.L_x_8:
[----:B------:R-:W-:-:S08]  /*8ff0*/  NOP ;  /* 0x0000000000007918 */ /* 0x000fd00000000000 */
[----:B0-----:R-:W0:-:S00]  /*9000*/  USETMAXREG.DEALLOC.CTAPOOL 0x18 ;  /* 0x00000018000079c8 */ /* 0x001e0000080e0500 */
[----:B0-----:R-:W-:Y:S01]  /*9010*/  LOP3.LUT R0, R0, 0x3, RZ, 0xc0, !PT ;  /* 0x0000000300007812 */ /* 0x001fe200078ec0ff */
[----:B------:R-:W0:Y:S05]  /*9020*/  S2R R18, SR_CTAID.Z ;  /* 0x0000000000127919 */ /* 0x000e2a0000002700 */
[----:B------:R-:W1:Y:S01]  /*9030*/  S2UR UR6, SR_CTAID.Y ;  /* 0x00000000000679c3 */ /* 0x000e620000002600 */
[----:B------:R-:W2:Y:S02]  /*9040*/  SHFL.IDX PT, R0, R0, RZ, 0x1f ;  /* 0x00001fff00007589 */ /* 0x000ea400000e0000 */
[----:B--2---:R-:W-:-:S13]  /*9050*/  ISETP.NE.AND P0, PT, R0, RZ, PT ;  /* 0x000000ff0000720c */ /* 0x004fda0003f05270 */
[----:B01----:R-:W-:Y:S05]  /*9060*/  @!P0 BRA `(.L_x_36) ;  /* 0x0000000000288947 */ /* 0x003fea0003800000 */
[----:B------:R-:W-:Y:S01]  /*9070*/  ULDC UR7, c[0x0][0xc50] ;  /* 0x0003140000077ab9 */ /* 0x000fe20000000800 */
[----:B------:R-:W-:Y:S01]  /*9080*/  UMOV UR36, UR6 ;  /* 0x0000000600247c82 */ /* 0x000fe20008000000 */
[----:B------:R-:W-:-:S06]  /*9090*/  UISETP.NE.AND UP0, UPT, UR7, 0x1, UPT ;  /* 0x000000010700788c */ /* 0x000fcc000bf05270 */
[----:B------:R-:W-:-:S13]  /*90a0*/  PLOP3.LUT P0, PT, PT, PT, UP0, 0x80, 0x0 ;  /* 0x000000000000781c */ /* 0x000fda0003f0f008 */
[----:B------:R-:W-:Y:S05]  /*90b0*/  @!P0 BRA `(.L_x_37) ;  /* 0x0000000000308947 */ /* 0x000fea0003800000 */
[----:B------:R-:W-:Y:S01]  /*90c0*/  ULDC UR4, c[0x0][0xc54] ;  /* 0x0003150000047ab9 */ /* 0x000fe20000000800 */
[----:B------:R-:W-:Y:S01]  /*90d0*/  ULDC UR36, c[0x0][0xc58] ;  /* 0x0003160000247ab9 */ /* 0x000fe20000000800 */
[----:B------:R-:W-:-:S04]  /*90e0*/  UIMAD.WIDE.U32 UR4, UR6, UR4, URZ ;  /* 0x00000004060472a5 */ /* 0x000fc8000f8e003f */
[----:B------:R-:W-:Y:S01]  /*90f0*/  USHF.R.U32.HI UR36, URZ, UR36, UR5 ;  /* 0x000000243f247299 */ /* 0x000fe20008011605 */
[----:B------:R-:W-:Y:S11]  /*9100*/  BRA `(.L_x_37) ;  /* 0x00000000001c7947 */ /* 0x000ff60003800000 */
.L_x_36:
[----:B------:R-:W-:Y:S01]  /*9110*/  ULDC UR7, c[0x0][0xc50] ;  /* 0x0003140000077ab9 */ /* 0x000fe20000000800 */
[----:B------:R-:W-:Y:S01]  /*9120*/  UMOV UR36, UR6 ;  /* 0x0000000600247c82 */ /* 0x000fe20008000000 */
[----:B------:R-:W-:-:S11]  /*9130*/  UISETP.NE.AND UP0, UPT, UR7, 0x1, UPT ;  /* 0x000000010700788c */ /* 0x000fd6000bf05270 */
[----:B------:R-:W-:Y:S01]  /*9140*/  @UP0 ULDC UR4, c[0x0][0xc54] ;  /* 0x0003150000040ab9 */ /* 0x000fe20000000800 */
[----:B------:R-:W-:Y:S01]  /*9150*/  @UP0 ULDC UR8, c[0x0][0xc58] ;  /* 0x0003160000080ab9 */ /* 0x000fe20000000800 */
[----:B------:R-:W-:-:S04]  /*9160*/  UIMAD.WIDE.U32 UR4, UR6, UR4, URZ ;  /* 0x00000004060472a5 */ /* 0x000fc8000f8e003f */
[----:B------:R-:W-:-:S12]  /*9170*/  @UP0 USHF.R.U32.HI UR36, URZ, UR8, UR5 ;  /* 0x000000083f240299 */ /* 0x000fd80008011605 */
.L_x_37:
[----:B------:R-:W-:Y:S01]  /*9180*/  ISETP.GE.AND P0, PT, R18, RZ, PT ;  /* 0x000000ff1200720c */ /* 0x000fe20003f06270 */
[----:B------:R-:W-:Y:S01]  /*9190*/  UIADD3 UR4, -UR36, URZ, URZ ;  /* 0x0000003f24047290 */ /* 0x000fe2000fffe13f */
[----:B------:R-:W-:Y:S01]  /*91a0*/  IMAD.MOV.U32 R9, RZ, RZ, 0x1 ;  /* 0x00000001ff097424 */ /* 0x000fe200078e00ff */
[----:B------:R-:W-:Y:S01]  /*91b0*/  MOV R0, RZ ;  /* 0x000000ff00007202 */ /* 0x000fe20000000f00 */
[----:B------:R-:W-:Y:S01]  /*91c0*/  IMAD.MOV.U32 R3, RZ, RZ, 0x1 ;  /* 0x00000001ff037424 */ /* 0x000fe200078e00ff */
[----:B------:R-:W-:-:S08]  /*91d0*/  UIMAD UR4, UR7, UR4, UR6 ;  /* 0x00000004070472a4 */ /* 0x000fd0000f8e0206 */
[----:B------:R-:W-:Y:S05]  /*91e0*/  @!P0 BRA `(.L_x_38) ;  /* 0x0000003800288947 */ /* 0x000fea0003800000 */
[----:B------:R-:W-:Y:S01]  /*91f0*/  ULDC.64 UR6, c[0x0][0x418] ;  /* 0x0001060000067ab9 */ /* 0x000fe20000000a00 */
[----:B------:R-:W-:Y:S01]  /*9200*/  ULDC UR5, c[0x0][0x424] ;  /* 0x0001090000057ab9 */ /* 0x000fe20000000800 */
[----:B------:R-:W-:Y:S01]  /*9210*/  UISETP.NE.U32.AND UP0, UPT, UR6, URZ, UPT ;  /* 0x0000003f0600728c */ /* 0x000fe2000bf05070 */
[----:B------:R0:W-:Y:S01]  /*9220*/  STL [R1+0xc], RZ ;  /* 0x00000cff01007387 */ /* 0x0001e20000100800 */
[----:B------:R-:W-:Y:S02]  /*9230*/  ULOP3.LUT UR40, UR4, 0xffff, URZ, 0xc0, !UPT ;  /* 0x0000ffff04287892 */ /* 0x000fe4000f8ec03f */
[----:B------:R-:W-:Y:S01]  /*9240*/  UISETP.NE.AND.EX UP0, UPT, UR7, URZ, UPT, UP0 ;  /* 0x0000003f0700728c */ /* 0x000fe2000bf05300 */
[----:B------:R-:W-:-:S03]  /*9250*/  ULDC UR6, c[0x0][0x2f0] ;  /* 0x0000bc0000067ab9 */ /* 0x000fc60000000800 */
[----:B------:R-:W-:-:S04]  /*9260*/  USEL UR5, UR5, 0x1, UP0 ;  /* 0x0000000105057887 */ /* 0x000fc80008000000 */
[----:B------:R-:W-:-:S04]  /*9270*/  UIMAD UR5, UR5, UR6, URZ ;  /* 0x00000006050572a4 */ /* 0x000fc8000f8e023f */
[----:B------:R-:W-:Y:S02]  /*9280*/  UISETP.GE.AND UP0, UPT, UR5, 0x1, UPT ;  /* 0x000000010500788c */ /* 0x000fe4000bf06270 */
[----:B------:R-:W-:-:S04]  /*9290*/  UIADD3 UR5, UR5, 0x7f, URZ ;  /* 0x0000007f05057890 */ /* 0x000fc8000fffe03f */
[----:B------:R-:W-:Y:S01]  /*92a0*/  PLOP3.LUT P0, PT, PT, PT, UP0, 0x80, 0x0 ;  /* 0x000000000000781c */ /* 0x000fe20003f0f008 */
[----:B------:R-:W-:-:S04]  /*92b0*/  USHF.R.S32.HI UR6, URZ, 0x1f, UR5 ;  /* 0x0000001f3f067899 */ /* 0x000fc80008011405 */
[----:B------:R-:W-:-:S04]  /*92c0*/  ULEA.HI UR6, UR6, UR5, URZ, 0x7 ;  /* 0x0000000506067291 */ /* 0x000fc8000f8f383f */
[----:B------:R-:W-:-:S04]  /*92d0*/  USHF.R.S32.HI UR39, URZ, 0x7, UR6 ;  /* 0x000000073f277899 */ /* 0x000fc80008011406 */
[----:B0-----:R-:W-:Y:S08]  /*92e0*/  @!P0 BRA `(.L_x_39) ;  /* 0x00000000007c8947 */ /* 0x001ff00003800000 */
[----:B------:R-:W-:-:S04]  /*92f0*/  USHF.R.U32.HI UR4, URZ, 0x10, UR4 ;  /* 0x000000103f047899 */ /* 0x000fc80008011604 */
[----:B------:R-:W-:-:S11]  /*9300*/  UISETP.NE.AND UP0, UPT, UR4, URZ, UPT ;  /* 0x0000003f0400728c */ /* 0x000fd6000bf05270 */
[----:B------:R-:W-:Y:S02]  /*9310*/  @!UP0 ULDC UR4, c[0x0][0x9f0] ;  /* 0x00027c0000048ab9 */ /* 0x000fe40000000800 */
[----:B------:R-:W-:Y:S01]  /*9320*/  IMAD.U32 R6, RZ, RZ, UR4 ;  /* 0x00000004ff067e24 */ /* 0x000fe2000f8e00ff */
[----:B------:R-:W-:-:S04]  /*9330*/  UIADD3 UR5, UR39, -0x1, UR4 ;  /* 0xffffffff27057890 */ /* 0x000fc8000fffe004 */
[-C--:B------:R-:W-:Y:S02]  /*9340*/  IABS R0, R6.reuse ;  /* 0x0000000600007213 */ /* 0x080fe40000000000 */
[----:B------:R-:W-:Y:S02]  /*9350*/  IABS R6, R6 ;  /* 0x0000000600067213 */ /* 0x000fe40000000000 */
[----:B------:R-:W0:Y:S08]  /*9360*/  I2F.RP R4, R0 ;  /* 0x0000000000047306 */ /* 0x000e300000209400 */
[----:B0-----:R-:W0:Y:S02]  /*9370*/  MUFU.RCP R4, R4 ;  /* 0x0000000400047308 */ /* 0x001e240000001000 */
[----:B0-----:R-:W-:-:S06]  /*9380*/  IADD3 R2, R4, 0xffffffe, RZ ;  /* 0x0ffffffe04027810 */ /* 0x001fcc0007ffe0ff */
[----:B------:R0:W1:Y:S02]  /*9390*/  F2I.FTZ.U32.TRUNC.NTZ R3, R2 ;  /* 0x0000000200037305 */ /* 0x000064000021f000 */
[----:B0-----:R-:W-:Y:S02]  /*93a0*/  IMAD.MOV.U32 R2, RZ, RZ, RZ ;  /* 0x000000ffff027224 */ /* 0x001fe400078e00ff */
[----:B-1----:R-:W-:-:S04]  /*93b0*/  IMAD.MOV R5, RZ, RZ, -R3 ;  /* 0x000000ffff057224 */ /* 0x002fc800078e0a03 */
[----:B------:R-:W-:-:S04]  /*93c0*/  IMAD R5, R5, R0, RZ ;  /* 0x0000000005057224 */ /* 0x000fc800078e02ff */
[----:B------:R-:W-:Y:S01]  /*93d0*/  IMAD.HI.U32 R3, R3, R5, R2 ;  /* 0x0000000503037227 */ /* 0x000fe200078e0002 */
[----:B------:R-:W-:Y:S01]  /*93e0*/  MOV R5, UR5 ;  /* 0x0000000500057c02 */ /* 0x000fe20008000f00 */
[----:B------:R-:W-:-:S03]  /*93f0*/  ULOP3.LUT UR5, UR5, UR4, URZ, 0x3c, !UPT ;  /* 0x0000000405057292 */ /* 0x000fc6000f8e3c3f */
[----:B------:R-:W-:Y:S01]  /*9400*/  IABS R2, R5 ;  /* 0x0000000500027213 */ /* 0x000fe20000000000 */
[----:B------:R-:W-:Y:S02]  /*9410*/  IMAD.MOV R5, RZ, RZ, -R6 ;  /* 0x000000ffff057224 */ /* 0x000fe400078e0a06 */
[----:B------:R-:W-:Y:S02]  /*9420*/  ISETP.LE.AND P2, PT, RZ, UR5, PT ;  /* 0x00000005ff007c0c */ /* 0x000fe4000bf43270 */
[----:B------:R-:W-:-:S04]  /*9430*/  IMAD.HI.U32 R3, R3, R2, RZ ;  /* 0x0000000203037227 */ /* 0x000fc800078e00ff */
[----:B------:R-:W-:-:S05]  /*9440*/  IMAD R5, R3, R5, R2 ;  /* 0x0000000503057224 */ /* 0x000fca00078e0202 */
[----:B------:R-:W-:-:S13]  /*9450*/  ISETP.GT.U32.AND P1, PT, R0, R5, PT ;  /* 0x000000050000720c */ /* 0x000fda0003f24070 */
[----:B------:R-:W-:Y:S01]  /*9460*/  @!P1 IMAD.IADD R5, R5, 0x1, -R0 ;  /* 0x0000000105059824 */ /* 0x000fe200078e0a00 */
[----:B------:R-:W-:Y:S02]  /*9470*/  @!P1 IADD3 R3, R3, 0x1, RZ ;  /* 0x0000000103039810 */ /* 0x000fe40007ffe0ff */
[----:B------:R-:W-:Y:S02]  /*9480*/  ISETP.NE.AND P1, PT, RZ, UR4, PT ;  /* 0x00000004ff007c0c */ /* 0x000fe4000bf25270 */
[----:B------:R-:W-:-:S13]  /*9490*/  ISETP.GE.U32.AND P0, PT, R5, R0, PT ;  /* 0x000000000500720c */ /* 0x000fda0003f06070 */
[----:B------:R-:W-:-:S04]  /*94a0*/  @P0 VIADD R3, R3, 0x1 ;  /* 0x0000000103030836 */ /* 0x000fc80000000000 */
[----:B------:R-:W-:Y:S01]  /*94b0*/  @!P2 IMAD.MOV R3, RZ, RZ, -R3 ;  /* 0x000000ffff03a224 */ /* 0x000fe200078e0a03 */
[----:B------:R-:W-:-:S05]  /*94c0*/  @!P1 LOP3.LUT R3, RZ, UR4, RZ, 0x33, !PT ;  /* 0x00000004ff039c12 */ /* 0x000fca000f8e33ff */
[----:B------:R0:W-:Y:S02]  /*94d0*/  STL [R1+0xc], R3 ;  /* 0x00000c0301007387 */ /* 0x0001e40000100800 */
.L_x_39:
[----:B------:R-:W2:Y:S01]  /*94e0*/  LDL R2, [R1+0xc] ;  /* 0x00000c0001027983 */ /* 0x000ea20000100800 */
[----:B0-----:R-:W-:Y:S02]  /*94f0*/  IMAD.MOV.U32 R3, RZ, RZ, 0x1 ;  /* 0x00000001ff037424 */ /* 0x001fe400078e00ff */
[----:B--2---:R-:W-:-:S05]  /*9500*/  IMAD R0, R2, UR40, RZ ;  /* 0x0000002802007c24 */ /* 0x004fca000f8e02ff */
[----:B------:R-:W-:Y:S01]  /*9510*/  VIADDMNMX R17, R0, R2, UR39, PT ;  /* 0x0000002700117e46 */ /* 0x000fe2000b800102 */
[----:B------:R0:W-:Y:S03]  /*9520*/  STL [R1+0x8], R0 ;  /* 0x0000080001007387 */ /* 0x0001e60000100800 */
[----:B------:R-:W-:Y:S01]  /*9530*/  ISETP.GT.AND P0, PT, R17, R0, PT ;  /* 0x000000001100720c */ /* 0x000fe20003f04270 */
[----:B------:R1:W-:Y:S01]  /*9540*/  STL [R1+0x10], R17 ;  /* 0x0000101101007387 */ /* 0x0003e20000100800 */
[----:B0-----:R-:W-:-:S11]  /*9550*/  MOV R0, RZ ;  /* 0x000000ff00007202 */ /* 0x001fd60000000f00 */
[----:B-1----:R-:W-:Y:S05]  /*9560*/  @!P0 BRA `(.L_x_38) ;  /* 0x0000003400488947 */ /* 0x002fea0003800000 */
[----:B------:R-:W0:Y:S01]  /*9570*/  S2UR UR4, SR_CgaCtaId ;  /* 0x00000000000479c3 */ /* 0x000e220000008800 */
[----:B------:R-:W-:Y:S02]  /*9580*/  UMOV UR38, 0x400 ;  /* 0x0000040000267882 */ /* 0x000fe40000000000 */
[----:B0-----:R-:W-:-:S04]  /*9590*/  ULEA UR38, UR4, UR38, 0x18 ;  /* 0x0000002604267291 */ /* 0x001fc8000f8ec03f */
[----:B------:R-:W-:-:S04]  /*95a0*/  UIADD3 UR4, UR38, 0x1c400, URZ ;  /* 0x0001c40026047890 */ /* 0x000fc8000fffe03f */
[----:B------:R-:W-:-:S06]  /*95b0*/  ULOP3.LUT UP0, URZ, UR4, 0x3ff, URZ, 0xc0, !UPT ;  /* 0x000003ff043f7892 */ /* 0x000fcc000f80c03f */
[----:B------:R-:W-:-:S13]  /*95c0*/  PLOP3.LUT P0, PT, PT, PT, UP0, 0x80, 0x0 ;  /* 0x000000000000781c */ /* 0x000fda0003f0f008 */
[----:B------:R-:W-:Y:S05]  /*95d0*/  @!P0 BRA `(.L_x_40) ;  /* 0x0000000000408947 */ /* 0x000fea0003800000 */
[----:B------:R-:W-:Y:S01]  /*95e0*/  MOV R2, 0x0 ;  /* 0x0000000000027802 */ /* 0x000fe20000000f00 */
[----:B------:R-:W-:Y:S01]  /*95f0*/  ULDC.64 UR6, c[0x4][0xb8] ;  /* 0x01002e0000067ab9 */ /* 0x000fe20000000a00 */
[----:B------:R-:W-:Y:S01]  /*9600*/  ULDC.64 UR8, c[0x4][0xc0] ;  /* 0x0100300000087ab9 */ /* 0x000fe20000000a00 */
[----:B------:R-:W-:Y:S01]  /*9610*/  ULDC.64 UR4, c[0x4][0x8] ;  /* 0x0100020000047ab9 */ /* 0x000fe20000000a00 */
[----:B------:R-:W-:Y:S01]  /*9620*/  IMAD.U32 R4, RZ, RZ, UR6 ;  /* 0x00000006ff047e24 */ /* 0x000fe2000f8e00ff */
[----:B------:R-:W-:Y:S01]  /*9630*/  MOV R5, UR7 ;  /* 0x0000000700057c02 */ /* 0x000fe20008000f00 */
[----:B------:R-:W0:Y:S01]  /*9640*/  LDC.64 R2, c[0x4][R2] ;  /* 0x0100000002027b82 */ /* 0x000e220000000a00 */
[----:B------:R-:W-:Y:S01]  /*9650*/  IMAD.U32 R6, RZ, RZ, UR8 ;  /* 0x00000008ff067e24 */ /* 0x000fe2000f8e00ff */
[----:B------:R-:W-:Y:S01]  /*9660*/  MOV R10, UR4 ;  /* 0x00000004000a7c02 */ /* 0x000fe20008000f00 */
[----:B------:R-:W-:Y:S01]  /*9670*/  IMAD.U32 R7, RZ, RZ, UR9 ;  /* 0x00000009ff077e24 */ /* 0x000fe2000f8e00ff */
[----:B------:R-:W-:Y:S01]  /*9680*/  MOV R12, 0x1 ;  /* 0x00000001000c7802 */ /* 0x000fe20000000f00 */
[----:B------:R-:W-:-:S02]  /*9690*/  IMAD.U32 R11, RZ, RZ, UR5 ;  /* 0x00000005ff0b7e24 */ /* 0x000fc4000f8e00ff */
[----:B------:R-:W-:Y:S02]  /*96a0*/  IMAD.MOV.U32 R8, RZ, RZ, 0x70 ;  /* 0x00000070ff087424 */ /* 0x000fe400078e00ff */
[----:B------:R-:W-:-:S07]  /*96b0*/  IMAD.MOV.U32 R13, RZ, RZ, RZ ;  /* 0x000000ffff0d7224 */ /* 0x000fce00078e00ff */
[----:B------:R-:W-:-:S07]  /*96c0*/  LEPC R20, `(.L_x_40) ;  /* 0x000000001014794e */ /* 0x000fce0000000000 */
[----:B0-----:R-:W-:Y:S05]  /*96d0*/  CALL.ABS.NOINC R2 ;  /* 0x0000000002007343 */ /* 0x001fea0003c00000 */
.L_x_40:
        /* <DEDUP_REMOVED lines=8> */
[----:B------:R0:W1:Y:S01]  /*9760*/  LDC.64 R2, c[0x4][R16] ;  /* 0x0100000010027b82 */ /* 0x0000620000000a00 */
[----:B------:R-:W-:Y:S01]  /*9770*/  IMAD.U32 R4, RZ, RZ, UR6 ;  /* 0x00000006ff047e24 */ /* 0x000fe2000f8e00ff */
[----:B------:R-:W-:Y:S01]  /*9780*/  MOV R5, UR7 ;  /* 0x0000000700057c02 */ /* 0x000fe20008000f00 */
[----:B------:R-:W-:Y:S01]  /*9790*/  IMAD.U32 R6, RZ, RZ, UR8 ;  /* 0x00000008ff067e24 */ /* 0x000fe2000f8e00ff */
[----:B------:R-:W-:Y:S01]  /*97a0*/  MOV R10, UR4 ;  /* 0x00000004000a7c02 */ /* 0x000fe20008000f00 */
[----:B------:R-:W-:Y:S01]  /*97b0*/  IMAD.U32 R7, RZ, RZ, UR9 ;  /* 0x00000009ff077e24 */ /* 0x000fe2000f8e00ff */
[----:B------:R-:W-:Y:S01]  /*97c0*/  MOV R12, 0x1 ;  /* 0x00000001000c7802 */ /* 0x000fe20000000f00 */
[----:B------:R-:W-:-:S02]  /*97d0*/  IMAD.U32 R11, RZ, RZ, UR5 ;  /* 0x00000005ff0b7e24 */ /* 0x000fc4000f8e00ff */
[----:B------:R-:W-:Y:S02]  /*97e0*/  IMAD.MOV.U32 R8, RZ, RZ, 0x70 ;  /* 0x00000070ff087424 */ /* 0x000fe400078e00ff */
[----:B0-----:R-:W-:-:S07]  /*97f0*/  IMAD.MOV.U32 R13, RZ, RZ, RZ ;  /* 0x000000ffff0d7224 */ /* 0x001fce00078e00ff */
[----:B------:R-:W-:-:S07]  /*9800*/  LEPC R20, `(.L_x_42) ;  /* 0x000000001014794e */ /* 0x000fce0000000000 */
[----:B-1----:R-:W-:Y:S05]  /*9810*/  CALL.ABS.NOINC R2 ;  /* 0x0000000002007343 */ /* 0x002fea0003c00000 */
.L_x_42:
[----:B------:R0:W1:Y:S01]  /*9820*/  LDC.64 R2, c[0x4][R16] ;  /* 0x0100000010027b82 */ /* 0x0000620000000a00 */
[----:B------:R-:W-:Y:S01]  /*9830*/  ULDC.64 UR6, c[0x4][0xb8] ;  /* 0x01002e0000067ab9 */ /* 0x000fe20000000a00 */
[----:B------:R-:W-:Y:S01]  /*9840*/  ULDC.64 UR8, c[0x4][0xc0] ;  /* 0x0100300000087ab9 */ /* 0x000fe20000000a00 */
[----:B------:R-:W-:Y:S01]  /*9850*/  ULDC.64 UR4, c[0x4][0x18] ;  /* 0x0100060000047ab9 */ /* 0x000fe20000000a00 */
        /* <DEDUP_REMOVED lines=11> */
.L_x_41:
[----:B------:R-:W0:Y:S02]  /*9910*/  LDC.64 R2, c[0x0][0x9f8] ;  /* 0x00027e00ff027b82 */ /* 0x000e240000000a00 */
[----:B0-----:R-:W-:-:S04]  /*9920*/  ISETP.NE.U32.AND P0, PT, R2, RZ, PT ;  /* 0x000000ff0200720c */ /* 0x001fc80003f05070 */
[----:B------:R-:W-:-:S13]  /*9930*/  ISETP.NE.AND.EX P0, PT, R3, RZ, PT, P0 ;  /* 0x000000ff0300720c */ /* 0x000fda0003f05300 */
[----:B------:R-:W0:Y:S02]  /*9940*/  @P0 LDC.64 R2, c[0x0][0x9f8] ;  /* 0x00027e00ff020b82 */ /* 0x000e240000000a00 */
[----:B0-----:R-:W-:-:S05]  /*9950*/  @P0 IMAD.WIDE R2, R18, 0x4, R2 ;  /* 0x0000000412020825 */ /* 0x001fca00078e0202 */
[----:B------:R0:W2:Y:S01]  /*9960*/  @P0 LDG.E R18, desc[UR42][R2.64] ;  /* 0x0000002a02120981 */ /* 0x0000a2000c1e1900 */
[----:B------:R-:W-:Y:S01]  /*9970*/  UMOV UR4, 0xffffffff ;  /* 0xffffffff00047882 */ /* 0x000fe20000000000 */
[----:B------:R-:W-:Y:S01]  /*9980*/  VIADD R17, R17, 0xffffffff ;  /* 0xffffffff11117836 */ /* 0x000fe20000000000 */
[----:B------:R-:W1:Y:S01]  /*9990*/  S2R R16, SR_TID.X ;  /* 0x0000000000107919 */ /* 0x000e620000002100 */
[----:B0-----:R-:W0:Y:S02]  /*99a0*/  LDC.64 R2, c[0x0][0x418] ;  /* 0x00010600ff027b82 */ /* 0x001e240000000a00 */
[----:B0-----:R-:W-:Y:S02]  /*99b0*/  ISETP.NE.U32.AND P0, PT, R2, RZ, PT ;  /* 0x000000ff0200720c */ /* 0x001fe40003f05070 */
[----:B-1----:R-:W-:Y:S02]  /*99c0*/  SHF.R.U32.HI R0, RZ, 0x5, R16 ;  /* 0x00000005ff007819 */ /* 0x002fe40000011610 */
[----:B------:R-:W-:-:S02]  /*99d0*/  ISETP.NE.AND.EX P1, PT, R3, RZ, PT, P0 ;  /* 0x000000ff0300720c */ /* 0x000fc40003f25300 */
[----:B------:R-:W-:Y:S02]  /*99e0*/  LOP3.LUT R0, R0, 0x3, RZ, 0xc0, !PT ;  /* 0x0000000300007812 */ /* 0x000fe400078ec0ff */
[----:B------:R-:W-:-:S05]  /*99f0*/  P2R R4, PR, RZ, 0x2 ;  /* 0x00000002ff047803 */ /* 0x000fca0000000000 */
[----:B------:R0:W-:Y:S01]  /*9a00*/  STL [R1+0x4], R4 ;  /* 0x0000040401007387 */ /* 0x0001e20000100800 */
[----:B--2---:R-:W-:Y:S02]  /*9a10*/  SHF.R.S32.HI R19, RZ, 0x1f, R18 ;  /* 0x0000001fff137819 */ /* 0x004fe40000011412 */
[----:B------:R-:W-:Y:S01]  /*9a20*/  SEL R16, R18, RZ, !P1 ;  /* 0x000000ff12107207 */ /* 0x000fe20004800000 */
[----:B0-----:R-:W-:Y:S06]  /*9a30*/  BRA.DIV UR4, `(.L_x_43) ;  /* 0x0000003604507947 */ /* 0x001fec000b800000 */
[----:B------:R0:W1:Y:S02]  /*9a40*/  SHFL.IDX PT, R14, R0, RZ, 0x1f ;  /* 0x00001fff000e7589 */ /* 0x00006400000e0000 */
.L_x_123:
[----:B------:R-:W-:Y:S02]  /*9a50*/  PLOP3.LUT P2, PT, PT, PT, PT, 0x8, 0x0 ;  /* 0x000000000000781c */ /* 0x000fe40003f4e170 */
[----:B-1----:R-:W-:Y:S02]  /*9a60*/  ISETP.NE.AND P0, PT, R14, RZ, PT ;  /* 0x000000ff0e00720c */ /* 0x002fe40003f05270 */
[----:B0-----:R-:W-:-:S05]  /*9a70*/  P2R R0, PR, RZ, 0x4 ;  /* 0x00000004ff007803 */ /* 0x001fca0000000000 */
[----:B------:R0:W-:Y:S06]  /*9a80*/  STL [R1], R0 ;  /* 0x0000000001007387 */ /* 0x0001ec0000100800 */
[----:B------:R-:W-:Y:S05]  /*9a90*/  @P0 BRA `(.L_x_44) ;  /* 0x00000004000c0947 */ /* 0x000fea0003800000 */
[----:B------:R-:W-:-:S03]  /*9aa0*/  UMOV UR4, 0xffffffff ;  /* 0xffffffff00047882 */ /* 0x000fc60000000000 */
[----:B------:R-:W-:Y:S05]  /*9ab0*/  BRA.DIV UR4, `(.L_x_45) ;  /* 0x0000003604507947 */ /* 0x000fea000b800000 */
[----:B------:R-:W-:-:S13]  /*9ac0*/  ELECT P6, URZ, PT ;  /* 0x00000000003f782f */ /* 0x000fda00038c0000 */
.L_x_126:
[----:B------:R-:W-:Y:S05]  /*9ad0*/  @!P6 BRA `(.L_x_44) ;  /* 0x0000000000fce947 */ /* 0x000fea0003800000 */
[----:B------:R-:W-:Y:S01]  /*9ae0*/  MOV R16, R18 ;  /* 0x0000001200107202 */ /* 0x000fe20000000f00 */
[----:B------:R-:W-:Y:S06]  /*9af0*/  @!P1 BRA `(.L_x_46) ;  /* 0x0000000000449947 */ /* 0x000fec0003800000 */
[----:B------:R-:W1:Y:S01]  /*9b00*/  LDC R6, c[0x0][0x43c] ;  /* 0x00010f00ff067b82 */ /* 0x000e620000000800 */
[----:B------:R-:W-:Y:S02]  /*9b10*/  ULDC.64 UR4, c[0x0][0x428] ;  /* 0x00010a0000047ab9 */ /* 0x000fe40000000a00 */
[----:B------:R-:W-:-:S04]  /*9b20*/  IMAD R7, R19, UR4, RZ ;  /* 0x0000000413077c24 */ /* 0x000fc8000f8e02ff */
[----:B------:R-:W-:Y:S01]  /*9b30*/  IMAD R7, R18, UR5, R7 ;  /* 0x0000000512077c24 */ /* 0x000fe2000f8e0207 */
[----:B-1----:R-:W-:-:S13]  /*9b40*/  ISETP.NE.AND P0, PT, R6, 0x1, PT ;  /* 0x000000010600780c */ /* 0x002fda0003f05270 */
[----:B------:R-:W0:Y:S02]  /*9b50*/  @P0 LDC.64 R4, c[0x0][0x440] ;  /* 0x00011000ff040b82 */ /* 0x000e240000000a00 */
[----:B0-----:R-:W-:-:S04]  /*9b60*/  @P0 IMAD.HI.U32 R0, R17, R4, RZ ;  /* 0x0000000411000227 */ /* 0x001fc800078e00ff */
[----:B------:R-:W-:Y:S01]  /*9b70*/  IMAD.MOV.U32 R4, RZ, RZ, R17 ;  /* 0x000000ffff047224 */ /* 0x000fe200078e0011 */
[----:B------:R-:W-:-:S04]  /*9b80*/  @P0 SHF.R.U32.HI R4, RZ, R5, R0 ;  /* 0x00000005ff040219 */ /* 0x000fc80000011600 */
[--C-:B------:R-:W-:Y:S01]  /*9b90*/  SHF.R.S32.HI R5, RZ, 0x1f, R4.reuse ;  /* 0x0000001fff057819 */ /* 0x100fe20000011404 */
[--C-:B------:R-:W-:Y:S02]  /*9ba0*/  IMAD.MOV R0, RZ, RZ, -R4.reuse ;  /* 0x000000ffff007224 */ /* 0x100fe400078e0a04 */
[----:B------:R-:W-:-:S04]  /*9bb0*/  IMAD.WIDE.U32 R4, R18, UR4, R4 ;  /* 0x0000000412047c25 */ /* 0x000fc8000f8e0004 */
[----:B------:R-:W-:Y:S01]  /*9bc0*/  IMAD R17, R6, R0, R17 ;  /* 0x0000000006117224 */ /* 0x000fe200078e0211 */
[----:B------:R-:W-:Y:S02]  /*9bd0*/  LEA R2, P0, R4, R2, 0x2 ;  /* 0x0000000204027211 */ /* 0x000fe400078010ff */
[----:B------:R-:W-:-:S04]  /*9be0*/  IADD3 R0, R5, R7, RZ ;  /* 0x0000000705007210 */ /* 0x000fc80007ffe0ff */
[----:B------:R-:W-:-:S05]  /*9bf0*/  LEA.HI.X R3, R4, R3, R0, 0x2, P0 ;  /* 0x0000000304037211 */ /* 0x000fca00000f1400 */
[----:B------:R1:W5:Y:S02]  /*9c00*/  LDG.E R16, desc[UR42][R2.64] ;  /* 0x0000002a02107981 */ /* 0x000364000c1e1900 */
.L_x_46:
[----:B0-----:R-:W-:Y:S01]  /*9c10*/  IMAD.MOV.U32 R0, RZ, RZ, 0x1 ;  /* 0x00000001ff007424 */ /* 0x001fe200078e00ff */
[----:B------:R-:W1:Y:S04]  /*9c20*/  S2R R8, SR_TID.X ;  /* 0x0000000000087919 */ /* 0x000e680000002100 */
[----:B------:R-:W-:-:S04]  /*9c30*/  SHF.L.U32 R0, R0, 0x1f, RZ ;  /* 0x0000001f00007819 */ /* 0x000fc800000006ff */
[----:B------:R-:W0:Y:S01]  /*9c40*/  SYNCS.PHASECHK.TRANS64.TRYWAIT P0, [UR38+0x34840], R0 ;  /* 0x03484000ff0075a7 */ /* 0x000e220008000166 */
[----:B-1----:R-:W-:-:S04]  /*9c50*/  LOP3.LUT R2, R8, 0x7f, RZ, 0xc0, !PT ;  /* 0x0000007f08027812 */ /* 0x002fc800078ec0ff */
[----:B------:R-:W-:Y:S01]  /*9c60*/  ISETP.NE.AND P1, PT, R2, RZ, PT ;  /* 0x000000ff0200720c */ /* 0x000fe20003f25270 */
[----:B0-----:R-:W-:-:S12]  /*9c70*/  @!P0 BRA `(.L_x_47) ;  /* 0x0000003400008947 */ /* 0x001fd80003800000 */
.L_x_127:
[----:B------:R-:W-:Y:S05]  /*9c80*/  @P1 BRA `(.L_x_48) ;  /* 0x0000000000181947 */ /* 0x000fea0003800000 */
[----:B------:R-:W1:Y:S01]  /*9c90*/  S2R R2, SR_TID.X ;  /* 0x0000000000027919 */ /* 0x000e620000002100 */
[----:B0-----:R-:W-:-:S04]  /*9ca0*/  IMAD.MOV.U32 R0, RZ, RZ, 0xc000 ;  /* 0x0000c000ff007424 */ /* 0x001fc800078e00ff */
[----:B------:R2:W-:Y:S01]  /*9cb0*/  SYNCS.ARRIVE.TRANS64 RZ, [UR38+0x34830], R0 ;  /* 0x03483000ffff79a7 */ /* 0x0005e20008000026 */
[----:B-1----:R-:W-:-:S13]  /*9cc0*/  LOP3.LUT P0, RZ, R2, 0x1f, RZ, 0xc0, !PT ;  /* 0x0000001f02ff7812 */ /* 0x002fda000780c0ff */
[----:B--2---:R-:W-:Y:S05]  /*9cd0*/  @!P0 BRA `(.L_x_48) ;  /* 0x0000000000048947 */ /* 0x004fea0003800000 */
[----:B------:R-:W-:Y:S01]  /*9ce0*/  BPT.TRAP 0x1 ;  /* 0x000000040000795c */ /* 0x000fe20000300000 */
.L_x_48:
[----:B------:R-:W-:Y:S01]  /*9cf0*/  R2UR UR11, R17 ;  /* 0x00000000110b72ca */ /* 0x000fe200000e0000 */
[----:B------:R-:W-:Y:S01]  /*9d00*/  ULDC.64 UR4, c[0x0][0x198] ;  /* 0x0000660000047ab9 */ /* 0x000fe20000000a00 */
[----:B-----5:R-:W-:Y:S01]  /*9d10*/  R2UR UR13, R16 ;  /* 0x00000000100d72ca */ /* 0x020fe200000e0000 */
[----:B------:R-:W-:Y:S01]  /*9d20*/  UIADD3 UR4, UP0, UR4, 0x370, URZ ;  /* 0x0000037004047890 */ /* 0x000fe2000ff1e03f */
[----:B------:R-:W-:Y:S01]  /*9d30*/  PLOP3.LUT P0, PT, PT, PT, PT, 0x80, 0x0 ;  /* 0x000000000000781c */ /* 0x000fe20003f0f070 */
[----:B------:R-:W-:Y:S02]  /*9d40*/  UIADD3 UR8, UR38, 0x1c400, URZ ;  /* 0x0001c40026087890 */ /* 0x000fe4000fffe03f */
[----:B------:R-:W-:Y:S01]  /*9d50*/  UIADD3 UR9, UR38, 0x34830, URZ ;  /* 0x0003483026097890 */ /* 0x000fe2000fffe03f */
[----:B0-----:R-:W-:Y:S01]  /*9d60*/  P2R R0, PR, RZ, 0x1 ;  /* 0x00000001ff007803 */ /* 0x001fe20000000000 */
[----:B------:R-:W-:Y:S02]  /*9d70*/  UIADD3.X UR5, URZ, UR5, URZ, UP0, !UPT ;  /* 0x000000053f057290 */ /* 0x000fe400087fe43f */
[----:B------:R-:W-:-:S02]  /*9d80*/  UIADD3 UR16, UR38, 0x20400, URZ ;  /* 0x0002040026107890 */ /* 0x000fc4000fffe03f */
[----:B------:R-:W-:Y:S01]  /*9d90*/  USHF.L.U32 UR11, UR11, 0x7, URZ ;  /* 0x000000070b0b7899 */ /* 0x000fe2000800063f */
[----:B------:R1:W-:Y:S01]  /*9da0*/  STL [R1], R0 ;  /* 0x0000000001007387 */ /* 0x0003e20000100800 */
[----:B------:R-:W-:Y:S01]  /*9db0*/  UIADD3 UR32, UR38, 0x24400, URZ ;  /* 0x0002440026207890 */ /* 0x000fe2000fffe03f */
[----:B------:R-:W-:Y:S01]  /*9dc0*/  UMOV UR6, 0x0 ;  /* 0x0000000000067882 */ /* 0x000fe20000000000 */
[----:B------:R-:W-:Y:S01]  /*9dd0*/  UMOV UR7, 0x14f00000 ;  /* 0x14f0000000077882 */ /* 0x000fe20000000000 */
[----:B------:R-:W-:Y:S01]  /*9de0*/  UMOV UR10, URZ ;  /* 0x0000003f000a7c82 */ /* 0x000fe20008000000 */
[----:B------:R-:W-:Y:S01]  /*9df0*/  UMOV UR12, UR36 ;  /* 0x00000024000c7c82 */ /* 0x000fe20008000000 */
[----:B------:R-:W-:Y:S01]  /*9e00*/  UMOV UR18, 0x40 ;  /* 0x0000004000127882 */ /* 0x000fe20000000000 */
[----:B------:R-:W-:Y:S01]  /*9e10*/  UMOV UR20, UR36 ;  /* 0x0000002400147c82 */ /* 0x000fe20008000000 */
[----:B------:R-:W-:Y:S01]  /*9e20*/  UMOV UR17, UR9 ;  /* 0x0000000900117c82 */ /* 0x000fe20008000000 */
[----:B------:R-:W-:Y:S01]  /*9e30*/  UMOV UR21, UR13 ;  /* 0x0000000d00157c82 */ /* 0x000fe20008000000 */
[----:B------:R-:W-:Y:S01]  /*9e40*/  UMOV UR19, UR11 ;  /* 0x0000000b00137c82 */ /* 0x000fe20008000000 */
[----:B------:R-:W-:Y:S01]  /*9e50*/  UMOV UR34, 0x80 ;  /* 0x0000008000227882 */ /* 0x000fe20000000000 */
[----:B------:R-:W-:Y:S01]  /*9e60*/  UMOV UR33, UR9 ;  /* 0x0000000900217c82 */ /* 0x000fe20008000000 */
[----:B------:R-:W-:Y:S01]  /*9e70*/  UMOV UR37, UR13 ;  /* 0x0000000d00257c82 */ /* 0x000fe20008000000 */
[----:B------:R1:W-:Y:S01]  /*9e80*/  UTMALDG.4D [UR8], [UR4], desc[UR6] ;  /* 0x00000608040075b4 */ /* 0x0003e20008019000 */
[----:B------:R-:W-:Y:S01]  /*9e90*/  UMOV UR35, UR11 ;  /* 0x0000000b00237c82 */ /* 0x000fe20008000000 */
[----:B------:R1:W-:Y:S01]  /*9ea0*/  UTMALDG.4D [UR16], [UR4], desc[UR6] ;  /* 0x00000610040075b4 */ /* 0x0003e20008019000 */
[----:B------:R1:W-:Y:S02]  /*9eb0*/  UTMALDG.4D [UR32], [UR4], desc[UR6] ;  /* 0x00000620040075b4 */ /* 0x0003e40008019000 */
[----:B-1----:R-:W-:Y:S01]  /*9ec0*/  NOP ;  /* 0x0000000000007918 */ /* 0x002fe20000000000 */
.L_x_44:
[----:B------:R-:W-:Y:S05]  /*9ed0*/  WARPSYNC.ALL ;  /* 0x0000000000007948 */ /* 0x000fea0003800000 */
[----:B------:R-:W-:Y:S01]  /*9ee0*/  UIADD3 UR4, UR38, 0x10400, URZ ;  /* 0x0001040026047890 */ /* 0x000fe2000fffe03f */
[----:B------:R-:W-:Y:S03]  /*9ef0*/  BAR.SYNC.DEFER_BLOCKING 0x8, 0x180 ;  /* 0x0206000000007b1d */ /* 0x000fe60000010000 */
[----:B------:R-:W-:-:S06]  /*9f00*/  ULOP3.LUT UP0, URZ, UR4, 0x3ff, URZ, 0xc0, !UPT ;  /* 0x000003ff043f7892 */ /* 0x000fcc000f80c03f */
[----:B------:R-:W-:-:S13]  /*9f10*/  PLOP3.LUT P0, PT, PT, PT, UP0, 0x80, 0x0 ;  /* 0x000000000000781c */ /* 0x000fda0003f0f008 */
[----:B------:R-:W-:Y:S05]  /*9f20*/  @!P0 BRA `(.L_x_49) ;  /* 0x0000000000408947 */ /* 0x000fea0003800000 */
[----:B------:R-:W-:Y:S01]  /*9f30*/  MOV R2, 0x0 ;  /* 0x0000000000027802 */ /* 0x000fe20000000f00 */
[----:B------:R-:W-:Y:S01]  /*9f40*/  ULDC.64 UR6, c[0x4][0xb8] ;  /* 0x01002e0000067ab9 */ /* 0x000fe20000000a00 */
[----:B------:R-:W-:Y:S01]  /*9f50*/  ULDC.64 UR8, c[0x4][0xc0] ;  /* 0x0100300000087ab9 */ /* 0x000fe20000000a00 */
[----:B------:R-:W-:Y:S01]  /*9f60*/  ULDC.64 UR4, c[0x4][0x20] ;  /* 0x0100080000047ab9 */ /* 0x000fe20000000a00 */
[----:B------:R-:W-:Y:S01]  /*9f70*/  MOV R4, UR6 ;  /* 0x0000000600047c02 */ /* 0x000fe20008000f00 */
[----:B------:R-:W-:Y:S01]  /*9f80*/  IMAD.U32 R5, RZ, RZ, UR7 ;  /* 0x00000007ff057e24 */ /* 0x000fe2000f8e00ff */
[----:B------:R-:W1:Y:S01]  /*9f90*/  LDC.64 R2, c[0x4][R2] ;  /* 0x0100000002027b82 */ /* 0x000e620000000a00 */
        /* <DEDUP_REMOVED lines=8> */
[----:B01----:R-:W-:Y:S05]  /*a020*/  CALL.ABS.NOINC R2 ;  /* 0x0000000002007343 */ /* 0x003fea0003c00000 */
.L_x_49:
[----:B------:R-:W1:Y:S01]  /*a030*/  S2R R4, SR_CTAID.Z ;  /* 0x0000000000047919 */ /* 0x000e620000002700 */
[----:B------:R-:W2:Y:S01]  /*a040*/  LDC R8, c[0x0][0x448] ;  /* 0x00011200ff087b82 */ /* 0x000ea20000000800 */
[----:B------:R-:W-:Y:S01]  /*a050*/  USHF.R.S32.HI UR4, URZ, 0x1f, UR36 ;  /* 0x0000001f3f047899 */ /* 0x000fe20008011424 */
[----:B------:R-:W3:Y:S01]  /*a060*/  S2R R12, SR_TID.X ;  /* 0x00000000000c7919 */ /* 0x000ee20000002100 */
[----:B------:R-:W-:Y:S02]  /*a070*/  ULDC.64 UR8, c[0x0][0x2d8] ;  /* 0x0000b60000087ab9 */ /* 0x000fe40000000a00 */
[----:B------:R-:W-:Y:S01]  /*a080*/  UIMAD UR6, UR4, UR8, URZ ;  /* 0x00000008040672a4 */ /* 0x000fe2000f8e023f */
[----:B------:R-:W4:Y:S02]  /*a090*/  S2R R9, SR_CTAID.X ;  /* 0x0000000000097919 */ /* 0x000f240000002500 */
[----:B------:R-:W0:Y:S01]  /*a0a0*/  LDC.64 R2, c[0x0][0x2e0] ;  /* 0x0000b800ff027b82 */ /* 0x000e220000000a00 */
[----:B------:R-:W-:-:S02]  /*a0b0*/  UIMAD.WIDE.U32 UR4, UR36, UR8, URZ ;  /* 0x00000008240472a5 */ /* 0x000fc4000f8e003f */
[----:B------:R-:W-:-:S04]  /*a0c0*/  UIMAD UR6, UR36, UR9, UR6 ;  /* 0x00000009240672a4 */ /* 0x000fc8000f8e0206 */
[----:B------:R-:W-:Y:S01]  /*a0d0*/  UIADD3 UR5, UR5, UR6, URZ ;  /* 0x0000000605057290 */ /* 0x000fe2000fffe03f */
[----:B--2---:R-:W-:Y:S02]  /*a0e0*/  ISETP.NE.AND P0, PT, R8, 0x1, PT ;  /* 0x000000010800780c */ /* 0x004fe40003f05270 */
[----:B-1----:R-:W-:Y:S02]  /*a0f0*/  SHF.R.S32.HI R5, RZ, 0x1f, R4 ;  /* 0x0000001fff057819 */ /* 0x002fe40000011404 */
[----:B---3--:R-:W-:-:S03]  /*a100*/  LOP3.LUT R11, R12, 0x7f, RZ, 0xc0, !PT ;  /* 0x0000007f0c0b7812 */ /* 0x008fc600078ec0ff */
[----:B0-----:R-:W-:Y:S01]  /*a110*/  IMAD R0, R5, R2, RZ ;  /* 0x0000000205007224 */ /* 0x001fe200078e02ff */
[----:B------:R-:W-:-:S03]  /*a120*/  SHF.R.U32.HI R6, RZ, 0x3, R11 ;  /* 0x00000003ff067819 */ /* 0x000fc6000001160b */
[C---:B------:R-:W-:Y:S02]  /*a130*/  IMAD R5, R4.reuse, R3, R0 ;  /* 0x0000000304057224 */ /* 0x040fe400078e0200 */
[----:B------:R-:W-:Y:S01]  /*a140*/  IMAD.WIDE.U32 R2, R4, R2, UR4 ;  /* 0x0000000404027e25 */ /* 0x000fe2000f8e0002 */
[----:B------:R-:W0:Y:S01]  /*a150*/  @P0 LDC R0, c[0x0][0x450] ;  /* 0x00011400ff000b82 */ /* 0x000e220000000800 */
[----:B------:R-:W-:-:S03]  /*a160*/  ULDC.64 UR4, c[0x0][0x2d0] ;  /* 0x0000b40000047ab9 */ /* 0x000fc60000000a00 */
[----:B------:R-:W-:Y:S01]  /*a170*/  IADD3 R3, R3, R5, RZ ;  /* 0x0000000503037210 */ /* 0x000fe20007ffe0ff */
[----:B------:R-:W-:-:S03]  /*a180*/  IMAD.SHL.U32 R5, R12, 0x10, RZ ;  /* 0x000000100c057824 */ /* 0x000fc600078e00ff */
[----:B------:R-:W1:Y:S02]  /*a190*/  @P0 LDC R4, c[0x0][0x44c] ;  /* 0x00011300ff040b82 */ /* 0x000e640000000800 */
[----:B------:R-:W-:-:S05]  /*a1a0*/  LOP3.LUT R5, R6, 0x70, R5, 0xf8, !PT ;  /* 0x0000007006057812 */ /* 0x000fca00078ef805 */
[----:B----4-:R-:W-:-:S04]  /*a1b0*/  IMAD R5, R9, 0x80, R5 ;  /* 0x0000008009057824 */ /* 0x010fc800078e0205 */
[----:B-1----:R-:W-:Y:S01]  /*a1c0*/  @P0 IMAD.HI.U32 R7, R5, R4, RZ ;  /* 0x0000000405070227 */ /* 0x002fe200078e00ff */
[----:B------:R-:W-:-:S04]  /*a1d0*/  MOV R4, R5 ;  /* 0x0000000500047202 */ /* 0x000fc80000000f00 */
[----:B0-----:R-:W-:Y:S01]  /*a1e0*/  @P0 SHF.R.U32.HI R4, RZ, R0, R7 ;  /* 0x00000000ff040219 */ /* 0x001fe20000011607 */
[----:B------:R-:W-:-:S04]  /*a1f0*/  IMAD.SHL.U32 R7, R11, 0x8, RZ ;  /* 0x000000080b077824 */ /* 0x000fc800078e00ff */
[----:B------:R-:W-:Y:S02]  /*a200*/  IMAD.MOV R0, RZ, RZ, -R4 ;  /* 0x000000ffff007224 */ /* 0x000fe400078e0a04 */
[----:B------:R-:W-:-:S04]  /*a210*/  IMAD.WIDE.U32 R2, R4, UR4, R2 ;  /* 0x0000000404027c25 */ /* 0x000fc8000f8e0002 */
[----:B------:R-:W-:Y:S01]  /*a220*/  IMAD R0, R8, R0, R5 ;  /* 0x0000000008007224 */ /* 0x000fe200078e0205 */
[----:B------:R-:W-:-:S05]  /*a230*/  SHF.R.S32.HI R5, RZ, 0x1f, R4 ;  /* 0x0000001fff057819 */ /* 0x000fca0000011404 */
[----:B------:R-:W-:-:S04]  /*a240*/  IMAD R5, R5, UR4, RZ ;  /* 0x0000000405057c24 */ /* 0x000fc8000f8e02ff */
[----:B------:R-:W-:Y:S01]  /*a250*/  IMAD R5, R4, UR5, R5 ;  /* 0x0000000504057c24 */ /* 0x000fe2000f8e0205 */
[----:B------:R-:W-:Y:S01]  /*a260*/  SHF.R.S32.HI R4, RZ, 0x1f, R0 ;  /* 0x0000001fff047819 */ /* 0x000fe20000011400 */
[----:B------:R-:W-:Y:S02]  /*a270*/  ULDC.64 UR4, c[0x0][0x2c8] ;  /* 0x0000b20000047ab9 */ /* 0x000fe40000000a00 */
[----:B------:R-:W-:Y:S02]  /*a280*/  IMAD.IADD R3, R3, 0x1, R5 ;  /* 0x0000000103037824 */ /* 0x000fe400078e0205 */
[----:B------:R-:W-:Y:S02]  /*a290*/  IMAD R5, R4, UR4, RZ ;  /* 0x0000000404057c24 */ /* 0x000fe4000f8e02ff */
[----:B------:R-:W-:-:S04]  /*a2a0*/  IMAD.WIDE.U32 R2, R0, UR4, R2 ;  /* 0x0000000400027c25 */ /* 0x000fc8000f8e0002 */
[----:B------:R-:W-:Y:S01]  /*a2b0*/  IMAD R4, R0, UR5, R5 ;  /* 0x0000000500047c24 */ /* 0x000fe2000f8e0205 */
[----:B------:R-:W-:Y:S02]  /*a2c0*/  ULDC.64 UR4, c[0x0][0x280] ;  /* 0x0000a00000047ab9 */ /* 0x000fe40000000a00 */
[----:B------:R-:W-:Y:S01]  /*a2d0*/  LEA R0, P0, R2, UR4, 0x1 ;  /* 0x0000000402007c11 */ /* 0x000fe2000f8008ff */
[----:B------:R-:W-:Y:S01]  /*a2e0*/  ULDC UR4, c[0x0][0x2b8] ;  /* 0x0000ae0000047ab9 */ /* 0x000fe20000000800 */
[----:B------:R-:W-:-:S04]  /*a2f0*/  IADD3 R5, R3, R4, RZ ;  /* 0x0000000403057210 */ /* 0x000fc80007ffe0ff */
[----:B------:R-:W-:Y:S01]  /*a300*/  LEA.HI.X R5, R2, UR5, R5, 0x1, P0 ;  /* 0x0000000502057c11 */ /* 0x000fe200080f0c05 */
[----:B------:R-:W-:-:S05]  /*a310*/  IMAD.SHL.U32 R2, R12, 0x8, RZ ;  /* 0x000000080c027824 */ /* 0x000fca00078e00ff */
[----:B------:R-:W-:-:S04]  /*a320*/  LOP3.LUT R10, R2, 0x38, RZ, 0xc0, !PT ;  /* 0x00000038020a7812 */ /* 0x000fc800078ec0ff */
[C---:B------:R-:W-:Y:S02]  /*a330*/  LOP3.LUT R3, R10.reuse, 0x40, RZ, 0xfc, !PT ;  /* 0x000000400a037812 */ /* 0x040fe400078efcff */
[C---:B------:R-:W-:Y:S02]  /*a340*/  ISETP.GE.AND P2, PT, R10.reuse, UR4, PT ;  /* 0x000000040a007c0c */ /* 0x040fe4000bf46270 */
[----:B------:R-:W-:Y:S02]  /*a350*/  ISETP.GE.AND P0, PT, R3, UR4, PT ;  /* 0x0000000403007c0c */ /* 0x000fe4000bf06270 */
[----:B------:R-:W-:-:S04]  /*a360*/  LOP3.LUT R3, R10, 0x80, RZ, 0xfc, !PT ;  /* 0x000000800a037812 */ /* 0x000fc800078efcff */
[----:B------:R-:W-:Y:S01]  /*a370*/  ISETP.GE.AND P1, PT, R3, UR4, PT ;  /* 0x0000000403007c0c */ /* 0x000fe2000bf26270 */
[----:B------:R-:W-:Y:S01]  /*a380*/  UMOV UR4, 0xffffffff ;  /* 0xffffffff00047882 */ /* 0x000fe20000000000 */
[----:B------:R-:W-:-:S04]  /*a390*/  LOP3.LUT R3, R2, 0x1c0, RZ, 0xc0, !PT ;  /* 0x000001c002037812 */ /* 0x000fc800078ec0ff */
[----:B------:R-:W-:-:S04]  /*a3a0*/  LOP3.LUT R3, R3, 0x38, R2, 0xf8, !PT ;  /* 0x0000003803037812 */ /* 0x000fc800078ef802 */
[----:B------:R-:W-:-:S04]  /*a3b0*/  LOP3.LUT R2, R3, 0x38, R12, 0x78, !PT ;  /* 0x0000003803027812 */ /* 0x000fc800078e780c */
[----:B------:R-:W-:Y:S01]  /*a3c0*/  LOP3.LUT R7, R2, 0x200, R7, 0xf8, !PT ;  /* 0x0000020002077812 */ /* 0x000fe200078ef807 */
[----:B------:R-:W-:Y:S06]  /*a3d0*/  BRA.DIV UR4, `(.L_x_50) ;  /* 0x0000002e04407947 */ /* 0x000fec000b800000 */
[----:B------:R-:W0:Y:S01]  /*a3e0*/  S2R R2, SR_CTAID.X ;  /* 0x0000000000027919 */ /* 0x000e220000002500 */
[----:B------:R-:W-:Y:S02]  /*a3f0*/  ULDC UR4, c[0x0][0x288] ;  /* 0x0000a20000047ab9 */ /* 0x000fe40000000800 */
[----:B------:R-:W-:Y:S01]  /*a400*/  IMAD R4, R8, UR4, RZ ;  /* 0x0000000408047c24 */ /* 0x000fe2000f8e02ff */
[----:B------:R-:W-:Y:S04]  /*a410*/  SHFL.IDX PT, R3, R0, RZ, 0x181f ;  /* 0x00181fff00037589 */ /* 0x000fe800000e0000 */
[----:B------:R-:W-:Y:S04]  /*a420*/  SHFL.IDX PT, R8, R5, 0x1, 0x181f ;  /* 0x00381f0005087f89 */ /* 0x000fe800000e0000 */
[----:B------:R-:W-:Y:S01]  /*a430*/  SHFL.IDX PT, R14, R0, 0x1, 0x181f ;  /* 0x00381f00000e7f89 */ /* 0x000fe200000e0000 */
[----:B0-----:R-:W-:-:S03]  /*a440*/  LEA R6, R2, R6, 0x7 ;  /* 0x0000000602067211 */ /* 0x001fc600078e38ff */
[----:B------:R-:W0:Y:S01]  /*a450*/  SHFL.IDX PT, R2, R5, RZ, 0x181f ;  /* 0x00181fff05027589 */ /* 0x000e2200000e0000 */
[C---:B------:R-:W-:Y:S01]  /*a460*/  ISETP.GE.AND P3, PT, R6.reuse, R4, PT ;  /* 0x000000040600720c */ /* 0x040fe20003f66270 */
[----:B------:R-:W-:-:S12]  /*a470*/  VIADD R9, R6, 0x10 ;  /* 0x0000001006097836 */ /* 0x000fd80000000000 */
[----:B------:R-:W-:Y:S02]  /*a480*/  @!P3 LEA R21, R7, UR38, 0x1 ;  /* 0x000000260715bc11 */ /* 0x000fe4000f8e08ff */
[----:B0-----:R-:W-:-:S04]  /*a490*/  LOP3.LUT R3, R3, R2, RZ, 0x3c, !PT ;  /* 0x0000000203037212 */ /* 0x001fc800078e3cff */
[----:B------:R-:W-:-:S04]  /*a4a0*/  LOP3.LUT R2, R3, R2, RZ, 0x3c, !PT ;  /* 0x0000000203027212 */ /* 0x000fc800078e3cff */
[----:B------:R-:W-:-:S03]  /*a4b0*/  LOP3.LUT R3, R3, R2, RZ, 0x3c, !PT ;  /* 0x0000000203037212 */ /* 0x000fc600078e3cff */
[----:B------:R-:W-:-:S05]  /*a4c0*/  @!P3 IMAD.WIDE.U32 R2, R10, 0x2, R2 ;  /* 0x000000020a02b825 */ /* 0x000fca00078e0002 */
[----:B------:R-:W-:Y:S04]  /*a4d0*/  @!P3 LDGSTS.E.BYPASS.LTC128B.128 [R21+0x10400], desc[UR42][R2.64], !P2 ;  /* 0x104000000215bfae */ /* 0x000fe8000d101d6a */
[----:B------:R-:W-:Y:S04]  /*a4e0*/  @!P3 LDGSTS.E.BYPASS.LTC128B.128 [R21+0x14400], desc[UR42][R2.64+0x80], !P0 ;  /* 0x144000800215bfae */ /* 0x000fe8000c101d6a */
[----:B------:R0:W-:Y:S01]  /*a4f0*/  @!P3 LDGSTS.E.BYPASS.LTC128B.128 [R21+0x18400], desc[UR42][R2.64+0x100], !P1 ;  /* 0x184001000215bfae */ /* 0x0001e2000c901d6a */
[----:B------:R-:W-:Y:S01]  /*a500*/  ISETP.GE.AND P3, PT, R9, R4, PT ;  /* 0x000000040900720c */ /* 0x000fe20003f66270 */
[----:B------:R-:W-:Y:S01]  /*a510*/  IMAD.MOV.U32 R9, RZ, RZ, R8 ;  /* 0x000000ffff097224 */ /* 0x000fe200078e0008 */
[----:B------:R-:W-:-:S02]  /*a520*/  MOV R8, R14 ;  /* 0x0000000e00087202 */ /* 0x000fc40000000f00 */
[----:B------:R-:W-:Y:S04]  /*a530*/  SHFL.IDX PT, R14, R0, 0x2, 0x181f ;  /* 0x00581f00000e7f89 */ /* 0x000fe800000e0000 */
[----:B0-----:R-:W0:Y:S01]  /*a540*/  SHFL.IDX PT, R2, R5, 0x2, 0x181f ;  /* 0x00581f0005027f89 */ /* 0x001e2200000e0000 */
[----:B------:R-:W-:-:S04]  /*a550*/  VIADD R3, R6, 0x20 ;  /* 0x0000002006037836 */ /* 0x000fc80000000000 */
[----:B------:R-:W-:Y:S01]  /*a560*/  @!P3 LEA R20, R7, UR38, 0x1 ;  /* 0x000000260714bc11 */ /* 0x000fe2000f8e08ff */
[----:B------:R-:W-:-:S05]  /*a570*/  @!P3 IMAD.WIDE.U32 R8, R10, 0x2, R8 ;  /* 0x000000020a08b825 */ /* 0x000fca00078e0008 */
[----:B------:R-:W-:Y:S04]  /*a580*/  @!P3 LDGSTS.E.BYPASS.LTC128B.128 [R20+0x10c00], desc[UR42][R8.64], !P2 ;  /* 0x10c000000814bfae */ /* 0x000fe8000d101d6a */
[----:B------:R-:W-:Y:S04]  /*a590*/  @!P3 LDGSTS.E.BYPASS.LTC128B.128 [R20+0x14c00], desc[UR42][R8.64+0x80], !P0 ;  /* 0x14c000800814bfae */ /* 0x000fe8000c101d6a */
[----:B------:R1:W-:Y:S01]  /*a5a0*/  @!P3 LDGSTS.E.BYPASS.LTC128B.128 [R20+0x18c00], desc[UR42][R8.64+0x100], !P1 ;  /* 0x18c001000814bfae */ /* 0x0003e2000c901d6a */
[----:B------:R-:W-:Y:S01]  /*a5b0*/  ISETP.GE.AND P3, PT, R3, R4, PT ;  /* 0x000000040300720c */ /* 0x000fe20003f66270 */
[----:B0-----:R-:W-:Y:S01]  /*a5c0*/  IMAD.MOV.U32 R3, RZ, RZ, R2 ;  /* 0x000000ffff037224 */ /* 0x001fe200078e0002 */
[----:B------:R-:W-:-:S02]  /*a5d0*/  MOV R2, R14 ;  /* 0x0000000e00027202 */ /* 0x000fc40000000f00 */
[----:B------:R-:W-:Y:S01]  /*a5e0*/  SHFL.IDX PT, R14, R0, 0x3, 0x181f ;  /* 0x00781f00000e7f89 */ /* 0x000fe200000e0000 */
[----:B-1----:R-:W-:-:S08]  /*a5f0*/  VIADD R9, R6, 0x30 ;  /* 0x0000003006097836 */ /* 0x002fd00000000000 */
[----:B------:R-:W-:Y:S01]  /*a600*/  @!P3 IMAD.WIDE.U32 R2, R10, 0x2, R2 ;  /* 0x000000020a02b825 */ /* 0x000fe200078e0002 */
[----:B------:R-:W0:Y:S01]  /*a610*/  SHFL.IDX PT, R8, R5, 0x3, 0x181f ;  /* 0x00781f0005087f89 */ /* 0x000e2200000e0000 */
[----:B------:R-:W-:-:S05]  /*a620*/  @!P3 LEA R21, R7, UR38, 0x1 ;  /* 0x000000260715bc11 */ /* 0x000fca000f8e08ff */
[----:B------:R-:W-:Y:S04]  /*a630*/  @!P3 LDGSTS.E.BYPASS.LTC128B.128 [R21+0x11400], desc[UR42][R2.64], !P2 ;  /* 0x114000000215bfae */ /* 0x000fe8000d101d6a */
[----:B------:R-:W-:Y:S04]  /*a640*/  @!P3 LDGSTS.E.BYPASS.LTC128B.128 [R21+0x15400], desc[UR42][R2.64+0x80], !P0 ;  /* 0x154000800215bfae */ /* 0x000fe8000c101d6a */
[----:B------:R1:W-:Y:S01]  /*a650*/  @!P3 LDGSTS.E.BYPASS.LTC128B.128 [R21+0x19400], desc[UR42][R2.64+0x100], !P1 ;  /* 0x194001000215bfae */ /* 0x0003e2000c901d6a */
[----:B------:R-:W-:Y:S01]  /*a660*/  ISETP.GE.AND P3, PT, R9, R4, PT ;  /* 0x000000040900720c */ /* 0x000fe20003f66270 */
[----:B0-----:R-:W-:Y:S01]  /*a670*/  IMAD.MOV.U32 R9, RZ, RZ, R8 ;  /* 0x000000ffff097224 */ /* 0x001fe200078e0008 */
[----:B------:R-:W-:Y:S01]  /*a680*/  MOV R8, R14 ;  /* 0x0000000e00087202 */ /* 0x000fe20000000f00 */
[----:B-1----:R-:W0:Y:S01]  /*a690*/  SHFL.IDX PT, R2, R5, 0x4, 0x181f ;  /* 0x00981f0005027f89 */ /* 0x002e2200000e0000 */
[----:B------:R-:W-:-:S09]  /*a6a0*/  VIADD R3, R6, 0x40 ;  /* 0x0000004006037836 */ /* 0x000fd20000000000 */
[----:B------:R-:W-:Y:S01]  /*a6b0*/  @!P3 LEA R20, R7, UR38, 0x1 ;  /* 0x000000260714bc11 */ /* 0x000fe2000f8e08ff */
[----:B------:R-:W1:Y:S01]  /*a6c0*/  SHFL.IDX PT, R14, R0, 0x4, 0x181f ;  /* 0x00981f00000e7f89 */ /* 0x000e6200000e0000 */
[----:B------:R-:W-:-:S05]  /*a6d0*/  @!P3 IMAD.WIDE.U32 R8, R10, 0x2, R8 ;  /* 0x000000020a08b825 */ /* 0x000fca00078e0008 */
[----:B------:R-:W-:Y:S04]  /*a6e0*/  @!P3 LDGSTS.E.BYPASS.LTC128B.128 [R20+0x11c00], desc[UR42][R8.64], !P2 ;  /* 0x11c000000814bfae */ /* 0x000fe8000d101d6a */
[----:B------:R-:W-:Y:S04]  /*a6f0*/  @!P3 LDGSTS.E.BYPASS.LTC128B.128 [R20+0x15c00], desc[UR42][R8.64+0x80], !P0 ;  /* 0x15c000800814bfae */ /* 0x000fe8000c101d6a */
[----:B------:R2:W-:Y:S01]  /*a700*/  @!P3 LDGSTS.E.BYPASS.LTC128B.128 [R20+0x19c00], desc[UR42][R8.64+0x100], !P1 ;  /* 0x19c001000814bfae */ /* 0x0005e2000c901d6a */
[----:B------:R-:W-:Y:S01]  /*a710*/  ISETP.GE.AND P3, PT, R3, R4, PT ;  /* 0x000000040300720c */ /* 0x000fe20003f66270 */
[----:B0-----:R-:W-:Y:S01]  /*a720*/  IMAD.MOV.U32 R3, RZ, RZ, R2 ;  /* 0x000000ffff037224 */ /* 0x001fe200078e0002 */
[----:B-1----:R-:W-:Y:S01]  /*a730*/  MOV R2, R14 ;  /* 0x0000000e00027202 */ /* 0x002fe20000000f00 */
[----:B--2---:R-:W0:Y:S01]  /*a740*/  SHFL.IDX PT, R8, R5, 0x5, 0x181f ;  /* 0x00b81f0005087f89 */ /* 0x004e2200000e0000 */
[----:B------:R-:W-:-:S09]  /*a750*/  VIADD R9, R6, 0x50 ;  /* 0x0000005006097836 */ /* 0x000fd20000000000 */
[----:B------:R-:W-:Y:S01]  /*a760*/  @!P3 LEA R21, R7, UR38, 0x1 ;  /* 0x000000260715bc11 */ /* 0x000fe2000f8e08ff */
[----:B------:R-:W-:Y:S01]  /*a770*/  @!P3 IMAD.WIDE.U32 R2, R10, 0x2, R2 ;  /* 0x000000020a02b825 */ /* 0x000fe200078e0002 */
[----:B------:R-:W1:Y:S04]  /*a780*/  SHFL.IDX PT, R14, R0, 0x5, 0x181f ;  /* 0x00b81f00000e7f89 */ /* 0x000e6800000e0000 */
[----:B------:R-:W-:Y:S04]  /*a790*/  @!P3 LDGSTS.E.BYPASS.LTC128B.128 [R21+0x12400], desc[UR42][R2.64], !P2 ;  /* 0x124000000215bfae */ /* 0x000fe8000d101d6a */
[----:B------:R-:W-:Y:S04]  /*a7a0*/  @!P3 LDGSTS.E.BYPASS.LTC128B.128 [R21+0x16400], desc[UR42][R2.64+0x80], !P0 ;  /* 0x164000800215bfae */ /* 0x000fe8000c101d6a */
[----:B------:R2:W-:Y:S01]  /*a7b0*/  @!P3 LDGSTS.E.BYPASS.LTC128B.128 [R21+0x1a400], desc[UR42][R2.64+0x100], !P1 ;  /* 0x1a4001000215bfae */ /* 0x0005e2000c901d6a */
[----:B------:R-:W-:Y:S01]  /*a7c0*/  ISETP.GE.AND P3, PT, R9, R4, PT ;  /* 0x000000040900720c */ /* 0x000fe20003f66270 */
[----:B0-----:R-:W-:Y:S01]  /*a7d0*/  IMAD.MOV.U32 R9, RZ, RZ, R8 ;  /* 0x000000ffff097224 */ /* 0x001fe200078e0008 */
[----:B-1----:R-:W-:Y:S01]  /*a7e0*/  MOV R8, R14 ;  /* 0x0000000e00087202 */ /* 0x002fe20000000f00 */
[----:B--2---:R-:W0:Y:S10]  /*a7f0*/  SHFL.IDX PT, R2, R5, 0x6, 0x181f ;  /* 0x00d81f0005027f89 */ /* 0x004e3400000e0000 */
[----:B------:R-:W-:Y:S01]  /*a800*/  @!P3 LEA R20, R7, UR38, 0x1 ;  /* 0x000000260714bc11 */ /* 0x000fe2000f8e08ff */
[----:B------:R-:W-:Y:S01]  /*a810*/  VIADD R3, R6, 0x60 ;  /* 0x0000006006037836 */ /* 0x000fe20000000000 */
        /* <DEDUP_REMOVED lines=8> */
[----:B--2---:R0:W1:Y:S10]  /*a8a0*/  SHFL.IDX PT, R8, R5, 0x7, 0x181f ;  /* 0x00f81f0005087f89 */ /* 0x00407400000e0000 */
[----:B------:R-:W-:Y:S01]  /*a8b0*/  @!P3 LEA R21, R7, UR38, 0x1 ;  /* 0x000000260715bc11 */ /* 0x000fe2000f8e08ff */
[----:B------:R-:W-:Y:S01]  /*a8c0*/  @!P3 IMAD.WIDE.U32 R2, R10, 0x2, R2 ;  /* 0x000000020a02b825 */ /* 0x000fe200078e0002 */
[----:B------:R0:W2:Y:S04]  /*a8d0*/  SHFL.IDX PT, R14, R0, 0x7, 0x181f ;  /* 0x00f81f00000e7f89 */ /* 0x0000a800000e0000 */
[----:B------:R0:W-:Y:S04]  /*a8e0*/  @!P3 LDGSTS.E.BYPASS.LTC128B.128 [R21+0x13400], desc[UR42][R2.64], !P2 ;  /* 0x134000000215bfae */ /* 0x0001e8000d101d6a */
[----:B------:R0:W-:Y:S04]  /*a8f0*/  @!P3 LDGSTS.E.BYPASS.LTC128B.128 [R21+0x17400], desc[UR42][R2.64+0x80], !P0 ;  /* 0x174000800215bfae */ /* 0x0001e8000c101d6a */
[----:B------:R0:W-:Y:S02]  /*a900*/  @!P3 LDGSTS.E.BYPASS.LTC128B.128 [R21+0x1b400], desc[UR42][R2.64+0x100], !P1 ;  /* 0x1b4001000215bfae */ /* 0x0001e4000c901d6a */
.L_x_144:
[----:B0-----:R-:W-:Y:S01]  /*a910*/  VIADD R3, R6, 0x70 ;  /* 0x0000007006037836 */ /* 0x001fe20000000000 */
[----:B------:R-:W-:Y:S01]  /*a920*/  BSSY B0, `(.L_x_51) ;  /* 0x000000d000007945 */ /* 0x000fe20003800000 */
[----:B--2---:R-:W-:-:S03]  /*a930*/  IMAD.MOV.U32 R2, RZ, RZ, R14 ;  /* 0x000000ffff027224 */ /* 0x004fc600078e000e */
[----:B------:R-:W-:Y:S02]  /*a940*/  ISETP.GE.AND P3, PT, R3, R4, PT ;  /* 0x000000040300720c */ /* 0x000fe40003f66270 */
[----:B-1----:R-:W-:-:S11]  /*a950*/  MOV R3, R8 ;  /* 0x0000000800037202 */ /* 0x002fd60000000f00 */
[----:B------:R-:W-:Y:S05]  /*a960*/  @P3 BRA `(.L_x_52) ;  /* 0x0000000000203947 */ /* 0x000fea0003800000 */
[----:B------:R-:W-:Y:S01]  /*a970*/  IMAD.WIDE.U32 R10, R10, 0x2, R2 ;  /* 0x000000020a0a7825 */ /* 0x000fe200078e0002 */
[----:B------:R-:W-:-:S05]  /*a980*/  LEA R7, R7, UR38, 0x1 ;  /* 0x0000002607077c11 */ /* 0x000fca000f8e08ff */
[----:B------:R-:W-:Y:S01]  /*a990*/  @!PT LDS RZ, [RZ] ;  /* 0x00000000fffff984 */ /* 0x000fe20000000800 */
[----:B------:R-:W-:Y:S01]  /*a9a0*/  @!PT LDS RZ, [RZ] ;  /* 0x00000000fffff984 */ /* 0x000fe20000000800 */
[----:B------:R-:W-:Y:S01]  /*a9b0*/  @!PT LDS RZ, [RZ] ;  /* 0x00000000fffff984 */ /* 0x000fe20000000800 */
[----:B------:R0:W-:Y:S04]  /*a9c0*/  LDGSTS.E.BYPASS.LTC128B.128 [R7+0x13c00], desc[UR42][R10.64], !P2 ;  /* 0x13c000000a077fae */ /* 0x0001e8000d101d6a */
[----:B------:R0:W-:Y:S04]  /*a9d0*/  LDGSTS.E.BYPASS.LTC128B.128 [R7+0x17c00], desc[UR42][R10.64+0x80], !P0 ;  /* 0x17c000800a077fae */ /* 0x0001e8000c101d6a */
[----:B------:R0:W-:Y:S02]  /*a9e0*/  LDGSTS.E.BYPASS.LTC128B.128 [R7+0x1bc00], desc[UR42][R10.64+0x100], !P1 ;  /* 0x1bc001000a077fae */ /* 0x0001e4000c901d6a */
.L_x_52:
[----:B------:R-:W-:Y:S05]  /*a9f0*/  BSYNC B0 ;  /* 0x0000000000007941 */ /* 0x000fea0003800000 */
.L_x_51:
[----:B------:R-:W-:Y:S01]  /*aa00*/  NOP ;  /* 0x0000000000007918 */ /* 0x000fe20000000000 */
[----:B------:R-:W-:Y:S01]  /*aa10*/  SYNCS.ARRIVE.TRANS64.RED.A0T1 RZ, [UR38+0x34800], RZ ;  /* 0x034800ffffff79a7 */ /* 0x000fe20008200426 */
[----:B------:R-:W-:Y:S01]  /*aa20*/  IMAD.MOV.U32 R2, RZ, RZ, 0x1 ;  /* 0x00000001ff027424 */ /* 0x000fe200078e00ff */
[----:B------:R-:W-:Y:S04]  /*aa30*/  ARRIVES.LDGSTSBAR.64.TRANSCNT [UR38+0x34800] ;  /* 0x03480000ff0079b0 */ /* 0x000fe80008000aa6 */
[----:B------:R-:W-:Y:S01]  /*aa40*/  SHF.L.U32 R2, R2, 0x1f, RZ ;  /* 0x0000001f02027819 */ /* 0x000fe200000006ff */
[----:B------:R-:W-:Y:S01]  /*aa50*/  NOP ;  /* 0x0000000000007918 */ /* 0x000fe20000000000 */
[----:B------:R-:W2:Y:S01]  /*aa60*/  LDL.LU R4, [R1+0x10] ;  /* 0x0000100001047983 */ /* 0x000ea20000300800 */
[----:B------:R-:W-:Y:S03]  /*aa70*/  SYNCS.ARRIVE.TRANS64.A1T0 RZ, [UR38+0x34800], RZ ;  /* 0x034800ffffff79a7 */ /* 0x000fe60008100026 */
[----:B------:R-:W3:Y:S01]  /*aa80*/  LDL R3, [R1+0x8] ;  /* 0x0000080001037983 */ /* 0x000ee20000100800 */
[----:B------:R-:W1:Y:S01]  /*aa90*/  SYNCS.PHASECHK.TRANS64.TRYWAIT P0, [UR38+0x34820], R2 ;  /* 0x03482002ff0075a7 */ /* 0x000e620008000166 */
[----:B--2---:R-:W-:-:S05]  /*aaa0*/  VIADD R0, R4, 0xfffffffe ;  /* 0xfffffffe04007836 */ /* 0x004fca0000000000 */
[----:B---3--:R-:W-:Y:S01]  /*aab0*/  ISETP.GE.AND P1, PT, R0, R3, PT ;  /* 0x000000030000720c */ /* 0x008fe20003f26270 */
[----:B-1----:R-:W-:-:S12]  /*aac0*/  @!P0 BRA `(.L_x_53) ;  /* 0x00000030003c8947 */ /* 0x002fd80003800000 */
.L_x_145:
[----:B------:R-:W-:Y:S01]  /*aad0*/  MOV R9, 0x1 ;  /* 0x0000000100097802 */ /* 0x000fe20000000f00 */
[----:B------:R-:W-:Y:S01]  /*aae0*/  IMAD.MOV.U32 R8, RZ, RZ, RZ ;  /* 0x000000ffff087224 */ /* 0x000fe200078e00ff */
[----:B------:R-:W-:Y:S06]  /*aaf0*/  @!P1 BRA `(.L_x_54) ;  /* 0x0000001800e89947 */ /* 0x000fec0003800000 */
[----:B------:R-:W2:Y:S04]  /*ab00*/  LDL.LU R4, [R1+0xc] ;  /* 0x00000c0001047983 */ /* 0x000ea80000300800 */
[----:B-1----:R-:W3:Y:S01]  /*ab10*/  LDL.LU R3, [R1+0x8] ;  /* 0x0000080001037983 */ /* 0x002ee20000300800 */
[----:B------:R-:W-:Y:S01]  /*ab20*/  UIADD3 UR4, UR40, 0x1, URZ ;  /* 0x0000000128047890 */ /* 0x000fe2000fffe03f */
[----:B------:R-:W-:Y:S01]  /*ab30*/  IMAD.MOV.U32 R9, RZ, RZ, 0x1 ;  /* 0x00000001ff097424 */ /* 0x000fe200078e00ff */
[----:B------:R-:W0:Y:S02]  /*ab40*/  S2R R6, SR_TID.X ;  /* 0x0000000000067919 */ /* 0x000e240000002100 */
[----:B0-----:R-:W-:Y:S02]  /*ab50*/  LOP3.LUT R10, R6, 0x1f, RZ, 0xc0, !PT ;  /* 0x0000001f060a7812 */ /* 0x001fe400078ec0ff */
[----:B--2---:R-:W-:Y:S01]  /*ab60*/  IMAD R2, R4, UR4, RZ ;  /* 0x0000000404027c24 */ /* 0x004fe2000f8e02ff */
[----:B---3--:R-:W-:-:S04]  /*ab70*/  LOP3.LUT R3, RZ, R3, RZ, 0x33, !PT ;  /* 0x00000003ff037212 */ /* 0x008fc800078e33ff */
[----:B------:R-:W-:-:S05]  /*ab80*/  VIMNMX R2, R2, UR39, PT ;  /* 0x0000002702027c48 */ /* 0x000fca000bfe0100 */
[----:B------:R-:W-:-:S05]  /*ab90*/  IMAD.MOV R4, RZ, RZ, -R2 ;  /* 0x000000ffff047224 */ /* 0x000fca00078e0a02 */
[----:B------:R-:W-:Y:S02]  /*aba0*/  VIADDMNMX R5, R4, 0x1, R3, !PT ;  /* 0x0000000104057846 */ /* 0x000fe40007800103 */
[----:B------:R-:W-:Y:S02]  /*abb0*/  LOP3.LUT R3, RZ, R2, RZ, 0x33, !PT ;  /* 0x00000002ff037212 */ /* 0x000fe400078e33ff */
[----:B------:R-:W-:Y:S01]  /*abc0*/  IADD3 R4, R5, -0x2, RZ ;  /* 0xfffffffe05047810 */ /* 0x000fe20007ffe0ff */
[----:B------:R-:W-:-:S03]  /*abd0*/  IMAD.IADD R5, R2, 0x1, R5 ;  /* 0x0000000102057824 */ /* 0x000fc600078e0205 */
[----:B------:R-:W-:Y:S02]  /*abe0*/  ISETP.NE.AND P0, PT, R4, R3, PT ;  /* 0x000000030400720c */ /* 0x000fe40003f05270 */
[----:B------:R-:W-:Y:S02]  /*abf0*/  MOV R4, R16 ;  /* 0x0000001000047202 */ /* 0x000fe40000000f00 */
[----:B------:R-:W-:-:S09]  /*ac00*/  LOP3.LUT R12, R5, 0x1, RZ, 0xc0, !PT ;  /* 0x00000001050c7812 */ /* 0x000fd200078ec0ff */
[----:B------:R-:W-:Y:S05]  /*ac10*/  @!P0 BRA `(.L_x_55) ;  /* 0x0000001000748947 */ /* 0x000fea0003800000 */
[----:B------:R-:W-:Y:S01]  /*ac20*/  BSSY B0, `(.L_x_55) ;  /* 0x000011c000007945 */ /* 0x000fe20003800000 */
[----:B------:R-:W-:Y:S01]  /*ac30*/  IMAD.IADD R6, R5, 0x1, -R12 ;  /* 0x0000000105067824 */ /* 0x000fe200078e0a0c */
[----:B------:R-:W-:Y:S01]  /*ac40*/  MOV R4, R16 ;  /* 0x0000001000047202 */ /* 0x000fe20000000f00 */
[----:B------:R-:W-:-:S07]  /*ac50*/  IMAD.MOV.U32 R7, RZ, RZ, 0x1 ;  /* 0x00000001ff077424 */ /* 0x000fce00078e00ff */
.L_x_88:
[----:B------:R-:W2:Y:S01]  /*ac60*/  LDL R2, [R1] ;  /* 0x0000000001027983 */ /* 0x000ea20000100800 */
[----:B------:R-:W-:Y:S01]  /*ac70*/  VIADD R6, R6, 0xfffffffe ;  /* 0xfffffffe06067836 */ /* 0x000fe20000000000 */
[----:B------:R-:W-:Y:S04]  /*ac80*/  BSSY B1, `(.L_x_56) ;  /* 0x0000088000017945 */ /* 0x000fe80003800000 */
[----:B------:R-:W-:Y:S02]  /*ac90*/  ISETP.NE.AND P1, PT, R6, RZ, PT ;  /* 0x000000ff0600720c */ /* 0x000fe40003f25270 */
[----:B--2---:R-:W-:-:S13]  /*aca0*/  ISETP.NE.AND P0, PT, R2, RZ, PT ;  /* 0x000000ff0200720c */ /* 0x004fda0003f05270 */
[----:B0-----:R-:W-:Y:S05]  /*acb0*/  @!P0 BRA `(.L_x_57) ;  /* 0x0000000800108947 */ /* 0x001fea0003800000 */
[----:B------:R-:W2:Y:S01]  /*acc0*/  LDL R2, [R1+0x4] ;  /* 0x0000040001027983 */ /* 0x000ea20000100800 */
[----:B------:R-:W-:Y:S01]  /*acd0*/  IMAD.MOV.U32 R9, RZ, RZ, R0 ;  /* 0x000000ffff097224 */ /* 0x000fe200078e0000 */
[----:B--2---:R-:W-:-:S13]  /*ace0*/  ISETP.NE.AND P0, PT, R2, RZ, PT ;  /* 0x000000ff0200720c */ /* 0x004fda0003f05270 */
[----:B------:R-:W-:Y:S05]  /*acf0*/  @!P0 BRA `(.L_x_58) ;  /* 0x0000000000488947 */ /* 0x000fea0003800000 */
[----:B------:R-:W0:Y:S01]  /*ad00*/  LDC R9, c[0x0][0x43c] ;  /* 0x00010f00ff097b82 */ /* 0x000e220000000800 */
[----:B------:R-:W-:Y:S02]  /*ad10*/  ULDC.64 UR4, c[0x0][0x428] ;  /* 0x00010a0000047ab9 */ /* 0x000fe40000000a00 */
[----:B------:R-:W-:Y:S01]  /*ad20*/  IMAD R5, R19, UR4, RZ ;  /* 0x0000000413057c24 */ /* 0x000fe2000f8e02ff */
[----:B0-----:R-:W-:-:S13]  /*ad30*/  ISETP.NE.AND P0, PT, R9, 0x1, PT ;  /* 0x000000010900780c */ /* 0x001fda0003f05270 */
[----:B------:R-:W0:Y:S02]  /*ad40*/  @P0 LDC.64 R2, c[0x0][0x440] ;  /* 0x00011000ff020b82 */ /* 0x000e240000000a00 */
[----:B0-----:R-:W-:Y:S01]  /*ad50*/  @P0 IMAD.HI.U32 R4, R0, R2, RZ ;  /* 0x0000000200040227 */ /* 0x001fe200078e00ff */
[----:B------:R-:W-:-:S04]  /*ad60*/  MOV R2, R0 ;  /* 0x0000000000027202 */ /* 0x000fc80000000f00 */
[----:B------:R-:W-:Y:S01]  /*ad70*/  @P0 SHF.R.U32.HI R2, RZ, R3, R4 ;  /* 0x00000003ff020219 */ /* 0x000fe20000011604 */
[----:B------:R-:W-:-:S04]  /*ad80*/  IMAD R4, R18, UR5, R5 ;  /* 0x0000000512047c24 */ /* 0x000fc8000f8e0205 */
[----:B------:R-:W-:-:S04]  /*ad90*/  IMAD.MOV R3, RZ, RZ, -R2 ;  /* 0x000000ffff037224 */ /* 0x000fc800078e0a02 */
[----:B------:R-:W-:Y:S01]  /*ada0*/  IMAD R9, R9, R3, R0 ;  /* 0x0000000309097224 */ /* 0x000fe200078e0200 */
[----:B------:R-:W-:-:S03]  /*adb0*/  SHF.R.S32.HI R3, RZ, 0x1f, R2 ;  /* 0x0000001fff037819 */ /* 0x000fc60000011402 */
[----:B------:R-:W-:Y:S01]  /*adc0*/  IMAD.WIDE.U32 R2, R18, UR4, R2 ;  /* 0x0000000412027c25 */ /* 0x000fe2000f8e0002 */
[----:B------:R-:W-:-:S03]  /*add0*/  ULDC.64 UR4, c[0x0][0x418] ;  /* 0x0001060000047ab9 */ /* 0x000fc60000000a00 */
[----:B------:R-:W-:Y:S01]  /*ade0*/  IMAD.IADD R3, R4, 0x1, R3 ;  /* 0x0000000104037824 */ /* 0x000fe200078e0203 */
[----:B------:R-:W-:-:S04]  /*adf0*/  LEA R4, P0, R2, UR4, 0x2 ;  /* 0x0000000402047c11 */ /* 0x000fc8000f8010ff */
[----:B------:R-:W-:-:S05]  /*ae00*/  LEA.HI.X R5, R2, UR5, R3, 0x2, P0 ;  /* 0x0000000502057c11 */ /* 0x000fca00080f1403 */
[----:B------:R0:W5:Y:S04]  /*ae10*/  LDG.E R4, desc[UR42][R4.64] ;  /* 0x0000002a04047981 */ /* 0x000168000c1e1900 */
.L_x_58:
[----:B------:R-:W1:Y:S01]  /*ae20*/  S2R R2, SR_TID.X ;  /* 0x0000000000027919 */ /* 0x000e620000002100 */
[----:B------:R-:W-:Y:S01]  /*ae30*/  BSSY B2, `(.L_x_59) ;  /* 0x0000006000027945 */ /* 0x000fe20003800000 */
[----:B-1----:R-:W-:Y:S02]  /*ae40*/  LOP3.LUT R3, R2, 0x7f, RZ, 0xc0, !PT ;  /* 0x0000007f02037812 */ /* 0x002fe400078ec0ff */
[----:B------:R-:W-:Y:S02]  /*ae50*/  SHF.L.U32 R2, R7, 0x1f, RZ ;  /* 0x0000001f07027819 */ /* 0x000fe400000006ff */
[----:B------:R-:W-:Y:S02]  /*ae60*/  ISETP.NE.AND P2, PT, R3, RZ, PT ;  /* 0x000000ff0300720c */ /* 0x000fe40003f45270 */
[----:B------:R-:W1:Y:S02]  /*ae70*/  SYNCS.PHASECHK.TRANS64.TRYWAIT P0, [UR38+0x34848], R2 ;  /* 0x03484802ff0075a7 */ /* 0x000e640008000166 */
[----:B-1----:R-:W-:Y:S09]  /*ae80*/  @!P0 BRA `(.L_x_60) ;  /* 0x0000002c00648947 */ /* 0x002ff20003800000 */
.L_x_146:
[----:B------:R-:W-:Y:S05]  /*ae90*/  BSYNC B2 ;  /* 0x0000000000027941 */ /* 0x000fea0003800000 */
.L_x_59:
[----:B------:R-:W-:Y:S04]  /*aea0*/  BSSY B2, `(.L_x_61) ;  /* 0x0000007000027945 */ /* 0x000fe80003800000 */
[----:B------:R-:W-:Y:S05]  /*aeb0*/  @P2 BRA `(.L_x_62) ;  /* 0x0000000000142947 */ /* 0x000fea0003800000 */
[----:B------:R-:W-:Y:S02]  /*aec0*/  ISETP.NE.AND P0, PT, R10, RZ, PT ;  /* 0x000000ff0a00720c */ /* 0x000fe40003f05270 */
[----:B-1----:R-:W-:-:S04]  /*aed0*/  MOV R3, 0xc000 ;  /* 0x0000c00000037802 */ /* 0x002fc80000000f00 */
[----:B------:R2:W-:Y:S07]  /*aee0*/  SYNCS.ARRIVE.TRANS64 RZ, [UR38+0x34838], R3 ;  /* 0x03483803ffff79a7 */ /* 0x0005ee0008000026 */
[----:B------:R-:W-:Y:S05]  /*aef0*/  @!P0 BRA `(.L_x_62) ;  /* 0x0000000000048947 */ /* 0x000fea0003800000 */
[----:B------:R-:W-:Y:S01]  /*af00*/  BPT.TRAP 0x1 ;  /* 0x000000040000795c */ /* 0x000fe20000300000 */
.L_x_62:
[----:B------:R-:W-:Y:S05]  /*af10*/  BSYNC B2 ;  /* 0x0000000000027941 */ /* 0x000fea0003800000 */
.L_x_61:
[----:B0-----:R-:W-:Y:S01]  /*af20*/  IMAD.MOV.U32 R5, RZ, RZ, RZ ;  /* 0x000000ffff057224 */ /* 0x001fe200078e00ff */
[----:B------:R-:W-:Y:S01]  /*af30*/  ULDC.64 UR4, c[0x0][0x198] ;  /* 0x0000660000047ab9 */ /* 0x000fe20000000a00 */
[----:B------:R-:W-:Y:S01]  /*af40*/  PLOP3.LUT P0, PT, PT, PT, PT, 0x80, 0x0 ;  /* 0x000000000000781c */ /* 0x000fe20003f0f070 */
[----:B------:R-:W-:Y:S01]  /*af50*/  UIADD3 UR4, UP0, UR4, 0x370, URZ ;  /* 0x0000037004047890 */ /* 0x000fe2000ff1e03f */
[----:B-12---:R-:W-:Y:S01]  /*af60*/  IMAD.SHL.U32 R3, R9, 0x80, RZ ;  /* 0x0000008009037824 */ /* 0x006fe200078e00ff */
[----:B------:R-:W-:Y:S01]  /*af70*/  R2UR UR34, R5 ;  /* 0x00000000052272ca */ /* 0x000fe200000e0000 */
[----:B------:R-:W-:Y:S02]  /*af80*/  UIADD3 UR32, UR38, 0x28400, URZ ;  /* 0x0002840026207890 */ /* 0x000fe4000fffe03f */
[----:B------:R-:W-:Y:S02]  /*af90*/  UIADD3 UR33, UR38, 0x34838, URZ ;  /* 0x0003483826217890 */ /* 0x000fe4000fffe03f */
[----:B------:R-:W-:Y:S01]  /*afa0*/  UIADD3.X UR5, URZ, UR5, URZ, UP0, !UPT ;  /* 0x000000053f057290 */ /* 0x000fe200087fe43f */
[----:B------:R-:W-:Y:S01]  /*afb0*/  UMOV UR6, 0x0 ;  /* 0x0000000000067882 */ /* 0x000fe20000000000 */
[----:B------:R-:W-:-:S10]  /*afc0*/  UMOV UR7, 0x14f00000 ;  /* 0x14f0000000077882 */ /* 0x000fd40000000000 */
.L_x_63:
[----:B------:R-:W-:-:S13]  /*afd0*/  @P0 ELECT P3, URZ, PT ;  /* 0x00000000003f082f */ /* 0x000fda0003860000 */
[----:B-----5:R-:W-:Y:S02]  /*afe0*/  @P3 R2UR UR37, R4 ;  /* 0x00000000042532ca */ /* 0x020fe400000e0000 */
[----:B------:R-:W-:Y:S02]  /*aff0*/  @P3 R2UR UR35, R3 ;  /* 0x00000000032332ca */ /* 0x000fe400000e0000 */
[----:B------:R-:W-:Y:S02]  /*b000*/  @P3 PLOP3.LUT P0, PT, P3, PT, PT, 0x8, 0x0 ;  /* 0x000000000000381c */ /* 0x000fe40001f0e170 */
[----:B------:R-:W-:-:S09]  /*b010*/  PLOP3.LUT P3, PT, PT, PT, PT, 0x8, 0x0 ;  /* 0x000000000000781c */ /* 0x000fd20003f6e170 */
[----:B------:R0:W-:Y:S02]  /*b020*/  UTMALDG.4D [UR32], [UR4], desc[UR6] ;  /* 0x00000620040075b4 */ /* 0x0001e40008019000 */
[----:B0-----:R-:W-:Y:S05]  /*b030*/  @P0 BRA.U.ANY `(.L_x_63) ;  /* 0xfffffffd00e40947 */ /* 0x001fea000393ffff */
[----:B------:R-:W-:Y:S01]  /*b040*/  MOV R11, 0x40 ;  /* 0x00000040000b7802 */ /* 0x000fe20000000f00 */
[----:B------:R-:W-:Y:S01]  /*b050*/  UIADD3 UR8, UR38, 0x2c400, URZ ;  /* 0x0002c40026087890 */ /* 0x000fe2000fffe03f */
[----:B------:R-:W-:Y:S01]  /*b060*/  PLOP3.LUT P0, PT, PT, PT, PT, 0x80, 0x0 ;  /* 0x000000000000781c */ /* 0x000fe20003f0f070 */
[----:B------:R-:W-:Y:S01]  /*b070*/  UMOV UR6, 0x0 ;  /* 0x0000000000067882 */ /* 0x000fe20000000000 */
[----:B------:R-:W-:Y:S01]  /*b080*/  R2UR UR10, R11 ;  /* 0x000000000b0a72ca */ /* 0x000fe200000e0000 */
[----:B------:R-:W-:-:S14]  /*b090*/  UMOV UR7, 0x14f00000 ;  /* 0x14f0000000077882 */ /* 0x000fdc0000000000 */
.L_x_64:
[----:B------:R-:W-:-:S13]  /*b0a0*/  @P0 ELECT P3, URZ, PT ;  /* 0x00000000003f082f */ /* 0x000fda0003860000 */
[----:B------:R-:W-:Y:S01]  /*b0b0*/  @P3 R2UR UR13, R4 ;  /* 0x00000000040d32ca */ /* 0x000fe200000e0000 */
[----:B------:R-:W-:Y:S01]  /*b0c0*/  UMOV UR9, UR33 ;  /* 0x0000002100097c82 */ /* 0x000fe20008000000 */
[----:B------:R-:W-:Y:S01]  /*b0d0*/  @P3 R2UR UR11, R3 ;  /* 0x00000000030b32ca */ /* 0x000fe200000e0000 */
[----:B------:R-:W-:Y:S01]  /*b0e0*/  UMOV UR12, UR36 ;  /* 0x00000024000c7c82 */ /* 0x000fe20008000000 */
[----:B------:R-:W-:Y:S02]  /*b0f0*/  @P3 PLOP3.LUT P0, PT, P3, PT, PT, 0x8, 0x0 ;  /* 0x000000000000381c */ /* 0x000fe40001f0e170 */
[----:B------:R-:W-:-:S09]  /*b100*/  PLOP3.LUT P3, PT, PT, PT, PT, 0x8, 0x0 ;  /* 0x000000000000781c */ /* 0x000fd20003f6e170 */
[----:B------:R0:W-:Y:S02]  /*b110*/  UTMALDG.4D [UR8], [UR4], desc[UR6] ;  /* 0x00000608040075b4 */ /* 0x0001e40008019000 */
[----:B0-----:R-:W-:Y:S05]  /*b120*/  @P0 BRA.U.ANY `(.L_x_64) ;  /* 0xfffffffd00dc0947 */ /* 0x001fea000393ffff */
[----:B------:R-:W-:Y:S01]  /*b130*/  PLOP3.LUT P0, PT, PT, PT, PT, 0x80, 0x0 ;  /* 0x000000000000781c */ /* 0x000fe20003f0f070 */
[----:B------:R-:W-:Y:S01]  /*b140*/  UIADD3 UR8, UR38, 0x30400, URZ ;  /* 0x0003040026087890 */ /* 0x000fe2000fffe03f */
[----:B------:R-:W-:Y:S01]  /*b150*/  UMOV UR6, 0x0 ;  /* 0x0000000000067882 */ /* 0x000fe20000000000 */
[----:B------:R-:W-:Y:S01]  /*b160*/  UMOV UR7, 0x14f00000 ;  /* 0x14f0000000077882 */ /* 0x000fe20000000000 */
[----:B------:R-:W-:-:S09]  /*b170*/  UMOV UR10, 0x80 ;  /* 0x00000080000a7882 */ /* 0x000fd20000000000 */
.L_x_65:
        /* <DEDUP_REMOVED lines=9> */
[----:B------:R-:W0:Y:S01]  /*b210*/  SYNCS.PHASECHK.TRANS64.TRYWAIT P0, [UR38+0x34860], R2 ;  /* 0x03486002ff0075a7 */ /* 0x000e220008000166 */
[----:B------:R-:W-:Y:S04]  /*b220*/  BSSY B2, `(.L_x_66) ;  /* 0x0000002000027945 */ /* 0x000fe80003800000 */
[----:B0-----:R-:W-:Y:S05]  /*b230*/  @!P0 BRA `(.L_x_67) ;  /* 0x0000002800908947 */ /* 0x001fea0003800000 */
.L_x_147:
[----:B------:R-:W-:Y:S05]  /*b240*/  BSYNC B2 ;  /* 0x0000000000027941 */ /* 0x000fea0003800000 */
.L_x_66:
[----:B------:R-:W-:Y:S01]  /*b250*/  BSSY B2, `(.L_x_68) ;  /* 0x0000009000027945 */ /* 0x000fe20003800000 */
[----:B0-----:R-:W-:Y:S02]  /*b260*/  IMAD.MOV.U32 R2, RZ, RZ, 0x0 ;  /* 0x00000000ff027424 */ /* 0x001fe400078e00ff */
[----:B------:R-:W-:Y:S01]  /*b270*/  IMAD.MOV.U32 R3, RZ, RZ, 0x14f00000 ;  /* 0x14f00000ff037424 */ /* 0x000fe200078e00ff */
[----:B------:R-:W-:Y:S06]  /*b280*/  @P2 BRA `(.L_x_69) ;  /* 0x0000000000142947 */ /* 0x000fec0003800000 */
[----:B------:R-:W-:Y:S02]  /*b290*/  ISETP.NE.AND P0, PT, R10, RZ, PT ;  /* 0x000000ff0a00720c */ /* 0x000fe40003f05270 */
[----:B------:R-:W-:-:S04]  /*b2a0*/  MOV R13, 0x8000 ;  /* 0x00008000000d7802 */ /* 0x000fc80000000f00 */
[----:B------:R0:W-:Y:S07]  /*b2b0*/  SYNCS.ARRIVE.TRANS64 RZ, [UR38+0x34850], R13 ;  /* 0x0348500dffff79a7 */ /* 0x0001ee0008000026 */
[----:B------:R-:W-:Y:S05]  /*b2c0*/  @!P0 BRA `(.L_x_69) ;  /* 0x0000000000048947 */ /* 0x000fea0003800000 */
[----:B------:R-:W-:Y:S01]  /*b2d0*/  BPT.TRAP 0x1 ;  /* 0x000000040000795c */ /* 0x000fe20000300000 */
.L_x_69:
[----:B------:R-:W-:Y:S05]  /*b2e0*/  BSYNC B2 ;  /* 0x0000000000027941 */ /* 0x000fea0003800000 */
.L_x_68:
[----:B------:R-:W-:Y:S01]  /*b2f0*/  R2UR UR6, R2 ;  /* 0x00000000020672ca */ /* 0x000fe200000e0000 */
[----:B------:R-:W-:Y:S01]  /*b300*/  ULDC.64 UR4, c[0x0][0x198] ;  /* 0x0000660000047ab9 */ /* 0x000fe20000000a00 */
[----:B------:R-:W-:Y:S01]  /*b310*/  R2UR UR7, R3 ;  /* 0x00000000030772ca */ /* 0x000fe200000e0000 */
[----:B------:R-:W-:Y:S01]  /*b320*/  UIADD3 UR4, UP0, UR4, 0x470, URZ ;  /* 0x0000047004047890 */ /* 0x000fe2000ff1e03f */
[----:B------:R-:W-:Y:S01]  /*b330*/  R2UR UR10, R5 ;  /* 0x00000000050a72ca */ /* 0x000fe200000e0000 */
[----:B------:R-:W-:Y:S01]  /*b340*/  IMAD.SHL.U32 R5, R17, 0x80, RZ ;  /* 0x0000008011057824 */ /* 0x000fe200078e00ff */
[----:B------:R-:W-:Y:S01]  /*b350*/  PLOP3.LUT P0, PT, PT, PT, PT, 0x80, 0x0 ;  /* 0x000000000000781c */ /* 0x000fe20003f0f070 */
[----:B------:R-:W-:Y:S02]  /*b360*/  UIADD3 UR8, UR38, 0x400, URZ ;  /* 0x0000040026087890 */ /* 0x000fe4000fffe03f */
[----:B------:R-:W-:Y:S02]  /*b370*/  UIADD3 UR9, UR38, 0x34850, URZ ;  /* 0x0003485026097890 */ /* 0x000fe4000fffe03f */
[----:B------:R-:W-:-:S12]  /*b380*/  UIADD3.X UR5, URZ, UR5, URZ, UP0, !UPT ;  /* 0x000000053f057290 */ /* 0x000fd800087fe43f */
.L_x_70:
[----:B------:R-:W-:-:S13]  /*b390*/  @P0 ELECT P2, URZ, PT ;  /* 0x00000000003f082f */ /* 0x000fda0003840000 */
[----:B------:R-:W-:Y:S01]  /*b3a0*/  @P2 R2UR UR13, R16 ;  /* 0x00000000100d22ca */ /* 0x000fe200000e0000 */
[----:B------:R-:W-:Y:S01]  /*b3b0*/  UMOV UR12, UR36 ;  /* 0x00000024000c7c82 */ /* 0x000fe20008000000 */
[----:B------:R-:W-:Y:S02]  /*b3c0*/  @P2 R2UR UR11, R5 ;  /* 0x00000000050b22ca */ /* 0x000fe400000e0000 */
[----:B------:R-:W-:Y:S02]  /*b3d0*/  @P2 PLOP3.LUT P0, PT, P2, PT, PT, 0x8, 0x0 ;  /* 0x000000000000281c */ /* 0x000fe4000170e170 */
[----:B------:R-:W-:-:S09]  /*b3e0*/  PLOP3.LUT P2, PT, PT, PT, PT, 0x8, 0x0 ;  /* 0x000000000000781c */ /* 0x000fd20003f4e170 */
[----:B------:R1:W-:Y:S02]  /*b3f0*/  UTMALDG.4D [UR8], [UR4], desc[UR6] ;  /* 0x00000608040075b4 */ /* 0x0003e40008019000 */
[----:B-1----:R-:W-:Y:S05]  /*b400*/  @P0 BRA.U.ANY `(.L_x_70) ;  /* 0xfffffffd00e00947 */ /* 0x002fea000393ffff */
[----:B------:R-:W-:Y:S01]  /*b410*/  R2UR UR6, R2 ;  /* 0x00000000020672ca */ /* 0x000fe200000e0000 */
[----:B------:R-:W-:Y:S01]  /*b420*/  UIADD3 UR8, UR38, 0x4400, URZ ;  /* 0x0000440026087890 */ /* 0x000fe2000fffe03f */
[----:B------:R-:W-:Y:S02]  /*b430*/  R2UR UR7, R3 ;  /* 0x00000000030772ca */ /* 0x000fe400000e0000 */
[----:B------:R-:W-:Y:S02]  /*b440*/  R2UR UR10, R11 ;  /* 0x000000000b0a72ca */ /* 0x000fe400000e0000 */
[----:B------:R-:W-:-:S13]  /*b450*/  PLOP3.LUT P0, PT, PT, PT, PT, 0x80, 0x0 ;  /* 0x000000000000781c */ /* 0x000fda0003f0f070 */
.L_x_71:
        /* <DEDUP_REMOVED lines=8> */
[----:B------:R-:W-:Y:S01]  /*b4e0*/  IMAD.MOV.U32 R17, RZ, RZ, R9 ;  /* 0x000000ffff117224 */ /* 0x000fe200078e0009 */
[----:B------:R-:W-:-:S07]  /*b4f0*/  MOV R16, R4 ;  /* 0x0000000400107202 */ /* 0x000fce0000000f00 */
.L_x_57:
[----:B------:R-:W-:Y:S05]  /*b500*/  BSYNC B1 ;  /* 0x0000000000017941 */ /* 0x000fea0003800000 */
.L_x_56:
[----:B------:R-:W2:Y:S01]  /*b510*/  LDL R2, [R1] ;  /* 0x0000000001027983 */ /* 0x000ea20000100800 */
[----:B------:R-:W-:Y:S01]  /*b520*/  BSSY B1, `(.L_x_72) ;  /* 0x0000088000017945 */ /* 0x000fe20003800000 */
[----:B------:R-:W-:Y:S02]  /*b530*/  LOP3.LUT R9, R7, 0x1, RZ, 0x3c, !PT ;  /* 0x0000000107097812 */ /* 0x000fe400078e3cff */
[----:B--2---:R-:W-:-:S13]  /*b540*/  ISETP.NE.AND P0, PT, R2, RZ, PT ;  /* 0x000000ff0200720c */ /* 0x004fda0003f05270 */
[----:B------:R-:W-:Y:S05]  /*b550*/  @!P0 BRA `(.L_x_73) ;  /* 0x0000000800108947 */ /* 0x000fea0003800000 */
[----:B------:R-:W2:Y:S01]  /*b560*/  LDL R2, [R1+0x4] ;  /* 0x0000040001027983 */ /* 0x000ea20000100800 */
[----:B------:R-:W-:Y:S01]  /*b570*/  VIADD R11, R0, 0xffffffff ;  /* 0xffffffff000b7836 */ /* 0x000fe20000000000 */
[----:B--2---:R-:W-:-:S13]  /*b580*/  ISETP.NE.AND P0, PT, R2, RZ, PT ;  /* 0x000000ff0200720c */ /* 0x004fda0003f05270 */
[----:B------:R-:W-:Y:S05]  /*b590*/  @!P0 BRA `(.L_x_74) ;  /* 0x0000000000488947 */ /* 0x000fea0003800000 */
[----:B------:R-:W1:Y:S01]  /*b5a0*/  LDC R4, c[0x0][0x43c] ;  /* 0x00010f00ff047b82 */ /* 0x000e620000000800 */
[----:B------:R-:W-:Y:S01]  /*b5b0*/  ULDC.64 UR4, c[0x0][0x428] ;  /* 0x00010a0000047ab9 */ /* 0x000fe20000000a00 */
[----:B-1----:R-:W-:-:S13]  /*b5c0*/  ISETP.NE.AND P0, PT, R4, 0x1, PT ;  /* 0x000000010400780c */ /* 0x002fda0003f05270 */
[----:B------:R-:W1:Y:S02]  /*b5d0*/  @P0 LDC.64 R2, c[0x0][0x440] ;  /* 0x00011000ff020b82 */ /* 0x000e640000000a00 */
[----:B-1----:R-:W-:-:S04]  /*b5e0*/  @P0 IMAD.HI.U32 R5, R11, R2, RZ ;  /* 0x000000020b050227 */ /* 0x002fc800078e00ff */
[----:B------:R-:W-:Y:S01]  /*b5f0*/  IMAD.MOV.U32 R2, RZ, RZ, R11 ;  /* 0x000000ffff027224 */ /* 0x000fe200078e000b */
[----:B------:R-:W-:-:S04]  /*b600*/  @P0 SHF.R.U32.HI R2, RZ, R3, R5 ;  /* 0x00000003ff020219 */ /* 0x000fc80000011605 */
[----:B------:R-:W-:-:S05]  /*b610*/  IADD3 R3, -R2, RZ, RZ ;  /* 0x000000ff02037210 */ /* 0x000fca0007ffe1ff */
[----:B------:R-:W-:Y:S01]  /*b620*/  IMAD R11, R4, R3, R11 ;  /* 0x00000003040b7224 */ /* 0x000fe200078e020b */
[----:B------:R-:W-:Y:S01]  /*b630*/  SHF.R.S32.HI R3, RZ, 0x1f, R2 ;  /* 0x0000001fff037819 */ /* 0x000fe20000011402 */
[----:B------:R-:W-:-:S04]  /*b640*/  IMAD R4, R19, UR4, RZ ;  /* 0x0000000413047c24 */ /* 0x000fc8000f8e02ff */
[C---:B------:R-:W-:Y:S02]  /*b650*/  IMAD R4, R18.reuse, UR5, R4 ;  /* 0x0000000512047c24 */ /* 0x040fe4000f8e0204 */
[----:B------:R-:W-:Y:S01]  /*b660*/  IMAD.WIDE.U32 R2, R18, UR4, R2 ;  /* 0x0000000412027c25 */ /* 0x000fe2000f8e0002 */
[----:B------:R-:W-:-:S03]  /*b670*/  ULDC.64 UR4, c[0x0][0x418] ;  /* 0x0001060000047ab9 */ /* 0x000fc60000000a00 */
[----:B------:R-:W-:Y:S01]  /*b680*/  IMAD.IADD R3, R4, 0x1, R3 ;  /* 0x0000000104037824 */ /* 0x000fe200078e0203 */
[----:B------:R-:W-:-:S04]  /*b690*/  LEA R4, P0, R2, UR4, 0x2 ;  /* 0x0000000402047c11 */ /* 0x000fc8000f8010ff */
[----:B------:R-:W-:-:S05]  /*b6a0*/  LEA.HI.X R5, R2, UR5, R3, 0x2, P0 ;  /* 0x0000000502057c11 */ /* 0x000fca00080f1403 */
[----:B------:R1:W5:Y:S04]  /*b6b0*/  LDG.E R4, desc[UR42][R4.64] ;  /* 0x0000002a04047981 */ /* 0x000368000c1e1900 */
.L_x_74:
[----:B------:R-:W2:Y:S01]  /*b6c0*/  S2R R2, SR_TID.X ;  /* 0x0000000000027919 */ /* 0x000ea20000002100 */
[----:B------:R-:W-:Y:S01]  /*b6d0*/  BSSY B2, `(.L_x_75) ;  /* 0x0000006000027945 */ /* 0x000fe20003800000 */
[----:B--2---:R-:W-:Y:S02]  /*b6e0*/  LOP3.LUT R3, R2, 0x7f, RZ, 0xc0, !PT ;  /* 0x0000007f02037812 */ /* 0x004fe400078ec0ff */
[----:B------:R-:W-:Y:S02]  /*b6f0*/  SHF.L.U32 R2, R9, 0x1f, RZ ;  /* 0x0000001f09027819 */ /* 0x000fe400000006ff */
[----:B------:R-:W-:Y:S02]  /*b700*/  ISETP.NE.AND P2, PT, R3, RZ, PT ;  /* 0x000000ff0300720c */ /* 0x000fe40003f45270 */
[----:B------:R-:W2:Y:S02]  /*b710*/  SYNCS.PHASECHK.TRANS64.TRYWAIT P0, [UR38+0x34840], R2 ;  /* 0x03484002ff0075a7 */ /* 0x000ea40008000166 */
[----:B--2---:R-:W-:Y:S09]  /*b720*/  @!P0 BRA `(.L_x_76) ;  /* 0x00000024006c8947 */ /* 0x004ff20003800000 */
.L_x_148:
[----:B------:R-:W-:Y:S05]  /*b730*/  BSYNC B2 ;  /* 0x0000000000027941 */ /* 0x000fea0003800000 */
.L_x_75:
[----:B------:R-:W-:Y:S04]  /*b740*/  BSSY B2, `(.L_x_77) ;  /* 0x0000007000027945 */ /* 0x000fe80003800000 */
[----:B------:R-:W-:Y:S05]  /*b750*/  @P2 BRA `(.L_x_78) ;  /* 0x0000000000142947 */ /* 0x000fea0003800000 */
[----:B------:R-:W-:Y:S01]  /*b760*/  ISETP.NE.AND P0, PT, R10, RZ, PT ;  /* 0x000000ff0a00720c */ /* 0x000fe20003f05270 */
[----:B--2---:R-:W-:-:S04]  /*b770*/  IMAD.MOV.U32 R2, RZ, RZ, 0xc000 ;  /* 0x0000c000ff027424 */ /* 0x004fc800078e00ff */
[----:B------:R3:W-:Y:S08]  /*b780*/  SYNCS.ARRIVE.TRANS64 RZ, [UR38+0x34830], R2 ;  /* 0x03483002ffff79a7 */ /* 0x0007f00008000026 */
[----:B---3--:R-:W-:Y:S05]  /*b790*/  @!P0 BRA `(.L_x_78) ;  /* 0x0000000000048947 */ /* 0x008fea0003800000 */
[----:B------:R-:W-:Y:S01]  /*b7a0*/  BPT.TRAP 0x1 ;  /* 0x000000040000795c */ /* 0x000fe20000300000 */
.L_x_78:
[----:B------:R-:W-:Y:S05]  /*b7b0*/  BSYNC B2 ;  /* 0x0000000000027941 */ /* 0x000fea0003800000 */
.L_x_77:
[----:B-1----:R-:W-:Y:S01]  /*b7c0*/  MOV R5, RZ ;  /* 0x000000ff00057202 */ /* 0x002fe20000000f00 */
[----:B------:R-:W-:Y:S01]  /*b7d0*/  ULDC.64 UR4, c[0x0][0x198] ;  /* 0x0000660000047ab9 */ /* 0x000fe20000000a00 */
[----:B------:R-:W-:Y:S01]  /*b7e0*/  PLOP3.LUT P0, PT, PT, PT, PT, 0x80, 0x0 ;  /* 0x000000000000781c */ /* 0x000fe20003f0f070 */
[----:B------:R-:W-:Y:S01]  /*b7f0*/  UIADD3 UR4, UP0, UR4, 0x370, URZ ;  /* 0x0000037004047890 */ /* 0x000fe2000ff1e03f */
[----:B------:R-:W-:Y:S01]  /*b800*/  R2UR UR10, R5 ;  /* 0x00000000050a72ca */ /* 0x000fe200000e0000 */
[----:B--2---:R-:W-:Y:S01]  /*b810*/  IMAD.SHL.U32 R2, R11, 0x80, RZ ;  /* 0x000000800b027824 */ /* 0x004fe200078e00ff */
[----:B------:R-:W-:Y:S02]  /*b820*/  UIADD3 UR8, UR38, 0x1c400, URZ ;  /* 0x0001c40026087890 */ /* 0x000fe4000fffe03f */
[----:B------:R-:W-:Y:S02]  /*b830*/  UIADD3 UR9, UR38, 0x34830, URZ ;  /* 0x0003483026097890 */ /* 0x000fe4000fffe03f */
[----:B------:R-:W-:Y:S01]  /*b840*/  UIADD3.X UR5, URZ, UR5, URZ, UP0, !UPT ;  /* 0x000000053f057290 */ /* 0x000fe200087fe43f */
[----:B------:R-:W-:Y:S01]  /*b850*/  UMOV UR6, 0x0 ;  /* 0x0000000000067882 */ /* 0x000fe20000000000 */
[----:B------:R-:W-:-:S10]  /*b860*/  UMOV UR7, 0x14f00000 ;  /* 0x14f0000000077882 */ /* 0x000fd40000000000 */
.L_x_79:
[----:B------:R-:W-:-:S13]  /*b870*/  @P0 ELECT P3, URZ, PT ;  /* 0x00000000003f082f */ /* 0x000fda0003860000 */
[----:B-----5:R-:W-:Y:S01]  /*b880*/  @P3 R2UR UR13, R4 ;  /* 0x00000000040d32ca */ /* 0x020fe200000e0000 */
[----:B------:R-:W-:Y:S01]  /*b890*/  UMOV UR12, UR36 ;  /* 0x00000024000c7c82 */ /* 0x000fe20008000000 */
[----:B------:R-:W-:Y:S02]  /*b8a0*/  @P3 R2UR UR11, R2 ;  /* 0x00000000020b32ca */ /* 0x000fe400000e0000 */
[----:B------:R-:W-:Y:S02]  /*b8b0*/  @P3 PLOP3.LUT P0, PT, P3, PT, PT, 0x8, 0x0 ;  /* 0x000000000000381c */ /* 0x000fe40001f0e170 */
[----:B------:R-:W-:-:S09]  /*b8c0*/  PLOP3.LUT P3, PT, PT, PT, PT, 0x8, 0x0 ;  /* 0x000000000000781c */ /* 0x000fd20003f6e170 */
[----:B------:R1:W-:Y:S02]  /*b8d0*/  UTMALDG.4D [UR8], [UR4], desc[UR6] ;  /* 0x00000608040075b4 */ /* 0x0003e40008019000 */
[----:B-1----:R-:W-:Y:S05]  /*b8e0*/  @P0 BRA.U.ANY `(.L_x_79) ;  /* 0xfffffffd00e00947 */ /* 0x002fea000393ffff */
[----:B0-----:R-:W-:Y:S01]  /*b8f0*/  IMAD.MOV.U32 R13, RZ, RZ, 0x40 ;  /* 0x00000040ff0d7424 */ /* 0x001fe200078e00ff */
[----:B------:R-:W-:Y:S01]  /*b900*/  PLOP3.LUT P0, PT, PT, PT, PT, 0x80, 0x0 ;  /* 0x000000000000781c */ /* 0x000fe20003f0f070 */
[----:B------:R-:W-:Y:S01]  /*b910*/  UIADD3 UR8, UR38, 0x20400, URZ ;  /* 0x0002040026087890 */ /* 0x000fe2000fffe03f */
[----:B------:R-:W-:Y:S02]  /*b920*/  UMOV UR6, 0x0 ;  /* 0x0000000000067882 */ /* 0x000fe40000000000 */
[----:B------:R-:W-:Y:S01]  /*b930*/  R2UR UR10, R13 ;  /* 0x000000000d0a72ca */ /* 0x000fe200000e0000 */
[----:B------:R-:W-:-:S14]  /*b940*/  UMOV UR7, 0x14f00000 ;  /* 0x14f0000000077882 */ /* 0x000fdc0000000000 */
.L_x_80:
[----:B------:R-:W-:-:S13]  /*b950*/  @P0 ELECT P3, URZ, PT ;  /* 0x00000000003f082f */ /* 0x000fda0003860000 */
[----:B------:R-:W-:Y:S01]  /*b960*/  @P3 R2UR UR13, R4 ;  /* 0x00000000040d32ca */ /* 0x000fe200000e0000 */
[----:B------:R-:W-:Y:S01]  /*b970*/  UMOV UR12, UR36 ;  /* 0x00000024000c7c82 */ /* 0x000fe20008000000 */
[----:B------:R-:W-:Y:S02]  /*b980*/  @P3 R2UR UR11, R2 ;  /* 0x00000000020b32ca */ /* 0x000fe400000e0000 */
        /* <DEDUP_REMOVED lines=9> */
.L_x_81:
        /* <DEDUP_REMOVED lines=8> */
[----:B------:R-:W-:Y:S01]  /*baa0*/  SHF.L.U32 R2, R7, 0x1f, RZ ;  /* 0x0000001f07027819 */ /* 0x000fe200000006ff */
[----:B------:R-:W-:Y:S03]  /*bab0*/  BSSY B2, `(.L_x_82) ;  /* 0x0000003000027945 */ /* 0x000fe60003800000 */
[----:B------:R-:W0:Y:S02]  /*bac0*/  SYNCS.PHASECHK.TRANS64.TRYWAIT P0, [UR38+0x34868], R2 ;  /* 0x03486802ff0075a7 */ /* 0x000e240008000166 */
[----:B0-----:R-:W-:Y:S05]  /*bad0*/  @!P0 BRA `(.L_x_83) ;  /* 0x0000002000988947 */ /* 0x001fea0003800000 */
.L_x_149:
[----:B------:R-:W-:Y:S05]  /*bae0*/  BSYNC B2 ;  /* 0x0000000000027941 */ /* 0x000fea0003800000 */
.L_x_82:
[----:B------:R-:W-:Y:S01]  /*baf0*/  BSSY B2, `(.L_x_84) ;  /* 0x0000009000027945 */ /* 0x000fe20003800000 */
[----:B0-----:R-:W-:Y:S01]  /*bb00*/  MOV R2, 0x0 ;  /* 0x0000000000027802 */ /* 0x001fe20000000f00 */
[----:B------:R-:W-:Y:S02]  /*bb10*/  IMAD.MOV.U32 R3, RZ, RZ, 0x14f00000 ;  /* 0x14f00000ff037424 */ /* 0x000fe400078e00ff */
[----:B------:R-:W-:Y:S05]  /*bb20*/  @P2 BRA `(.L_x_85) ;  /* 0x0000000000142947 */ /* 0x000fea0003800000 */
[----:B------:R-:W-:Y:S01]  /*bb30*/  ISETP.NE.AND P0, PT, R10, RZ, PT ;  /* 0x000000ff0a00720c */ /* 0x000fe20003f05270 */
[----:B------:R-:W-:-:S04]  /*bb40*/  IMAD.MOV.U32 R7, RZ, RZ, 0x8000 ;  /* 0x00008000ff077424 */ /* 0x000fc800078e00ff */
[----:B------:R0:W-:Y:S08]  /*bb50*/  SYNCS.ARRIVE.TRANS64 RZ, [UR38+0x34858], R7 ;  /* 0x03485807ffff79a7 */ /* 0x0001f00008000026 */
[----:B0-----:R-:W-:Y:S05]  /*bb60*/  @!P0 BRA `(.L_x_85) ;  /* 0x0000000000048947 */ /* 0x001fea0003800000 */
[----:B------:R-:W-:Y:S01]  /*bb70*/  BPT.TRAP 0x1 ;  /* 0x000000040000795c */ /* 0x000fe20000300000 */
.L_x_85:
[----:B------:R-:W-:Y:S05]  /*bb80*/  BSYNC B2 ;  /* 0x0000000000027941 */ /* 0x000fea0003800000 */
.L_x_84:
[----:B------:R-:W-:Y:S01]  /*bb90*/  R2UR UR6, R2 ;  /* 0x00000000020672ca */ /* 0x000fe200000e0000 */
[----:B------:R-:W-:Y:S01]  /*bba0*/  ULDC.64 UR4, c[0x0][0x198] ;  /* 0x0000660000047ab9 */ /* 0x000fe20000000a00 */
[----:B------:R-:W-:Y:S01]  /*bbb0*/  R2UR UR7, R3 ;  /* 0x00000000030772ca */ /* 0x000fe200000e0000 */
[----:B------:R-:W-:Y:S01]  /*bbc0*/  UIADD3 UR4, UP0, UR4, 0x470, URZ ;  /* 0x0000047004047890 */ /* 0x000fe2000ff1e03f */
[----:B------:R-:W-:Y:S01]  /*bbd0*/  R2UR UR10, R5 ;  /* 0x00000000050a72ca */ /* 0x000fe200000e0000 */
[----:B------:R-:W-:Y:S01]  /*bbe0*/  UIADD3 UR8, UR38, 0x8400, URZ ;  /* 0x0000840026087890 */ /* 0x000fe2000fffe03f */
[----:B------:R-:W-:Y:S01]  /*bbf0*/  PLOP3.LUT P0, PT, PT, PT, PT, 0x80, 0x0 ;  /* 0x000000000000781c */ /* 0x000fe20003f0f070 */
[----:B------:R-:W-:Y:S01]  /*bc00*/  UIADD3 UR9, UR38, 0x34858, URZ ;  /* 0x0003485826097890 */ /* 0x000fe2000fffe03f */
[----:B------:R-:W-:Y:S01]  /*bc10*/  SHF.L.U32 R5, R17, 0x7, RZ ;  /* 0x0000000711057819 */ /* 0x000fe200000006ff */
[----:B------:R-:W-:-:S12]  /*bc20*/  UIADD3.X UR5, URZ, UR5, URZ, UP0, !UPT ;  /* 0x000000053f057290 */ /* 0x000fd800087fe43f */
.L_x_86:
        /* <DEDUP_REMOVED lines=8> */
[----:B------:R-:W-:Y:S01]  /*bcb0*/  R2UR UR6, R2 ;  /* 0x00000000020672ca */ /* 0x000fe200000e0000 */
[----:B------:R-:W-:Y:S01]  /*bcc0*/  UIADD3 UR8, UR38, 0xc400, URZ ;  /* 0x0000c40026087890 */ /* 0x000fe2000fffe03f */
[----:B------:R-:W-:Y:S02]  /*bcd0*/  R2UR UR7, R3 ;  /* 0x00000000030772ca */ /* 0x000fe400000e0000 */
[----:B------:R-:W-:Y:S02]  /*bce0*/  R2UR UR10, R13 ;  /* 0x000000000d0a72ca */ /* 0x000fe400000e0000 */
[----:B------:R-:W-:-:S13]  /*bcf0*/  PLOP3.LUT P0, PT, PT, PT, PT, 0x80, 0x0 ;  /* 0x000000000000781c */ /* 0x000fda0003f0f070 */
.L_x_87:
        /* <DEDUP_REMOVED lines=8> */
[----:B------:R-:W-:Y:S02]  /*bd80*/  IMAD.MOV.U32 R17, RZ, RZ, R11 ;  /* 0x000000ffff117224 */ /* 0x000fe400078e000b */
[----:B------:R-:W-:-:S07]  /*bd90*/  IMAD.MOV.U32 R16, RZ, RZ, R4 ;  /* 0x000000ffff107224 */ /* 0x000fce00078e0004 */
.L_x_73:
[----:B------:R-:W-:Y:S05]  /*bda0*/  BSYNC B1 ;  /* 0x0000000000017941 */ /* 0x000fea0003800000 */
.L_x_72:
[----:B------:R-:W-:Y:S01]  /*bdb0*/  IADD3 R0, R0, -0x2, RZ ;  /* 0xfffffffe00007810 */ /* 0x000fe20007ffe0ff */
[----:B------:R-:W-:Y:S01]  /*bdc0*/  IMAD.MOV.U32 R7, RZ, RZ, R9 ;  /* 0x000000ffff077224 */ /* 0x000fe200078e0009 */
[----:B------:R-:W-:Y:S06]  /*bdd0*/  @P1 BRA `(.L_x_88) ;  /* 0xffffffec00a01947 */ /* 0x000fec000383ffff */
[----:B------:R-:W-:Y:S05]  /*bde0*/  BSYNC B0 ;  /* 0x0000000000007941 */ /* 0x000fea0003800000 */
.L_x_55:
[----:B------:R-:W-:Y:S01]  /*bdf0*/  ISETP.NE.AND P0, PT, R12, RZ, PT ;  /* 0x000000ff0c00720c */ /* 0x000fe20003f05270 */
[----:B------:R-:W-:-:S12]  /*be00*/  BSSY B0, `(.L_x_54) ;  /* 0x0000089000007945 */ /* 0x000fd80003800000 */
[----:B------:R-:W-:Y:S05]  /*be10*/  @!P0 BRA `(.L_x_89) ;  /* 0x00000008001c8947 */ /* 0x000fea0003800000 */
[----:B------:R-:W2:Y:S01]  /*be20*/  LDL R2, [R1] ;  /* 0x0000000001027983 */ /* 0x000ea20000100800 */
[----:B------:R-:W-:Y:S01]  /*be30*/  IMAD.MOV.U32 R8, RZ, RZ, 0x1 ;  /* 0x00000001ff087424 */ /* 0x000fe200078e00ff */
[----:B--2---:R-:W-:-:S13]  /*be40*/  ISETP.NE.AND P1, PT, R2, RZ, PT ;  /* 0x000000ff0200720c */ /* 0x004fda0003f25270 */
[----:B------:R-:W-:Y:S05]  /*be50*/  @!P1 BRA `(.L_x_89) ;  /* 0x00000008000c9947 */ /* 0x000fea0003800000 */
[----:B------:R-:W2:Y:S02]  /*be60*/  LDL.LU R2, [R1+0x4] ;  /* 0x0000040001027983 */ /* 0x000ea40000300800 */
[----:B--2---:R-:W-:-:S13]  /*be70*/  ISETP.NE.AND P1, PT, R2, RZ, PT ;  /* 0x000000ff0200720c */ /* 0x004fda0003f25270 */
[----:B------:R-:W-:Y:S05]  /*be80*/  @!P1 BRA `(.L_x_90) ;  /* 0x00000000004c9947 */ /* 0x000fea0003800000 */
[----:B------:R-:W1:Y:S01]  /*be90*/  LDC R7, c[0x0][0x43c] ;  /* 0x00010f00ff077b82 */ /* 0x000e620000000800 */
[----:B------:R-:W-:Y:S01]  /*bea0*/  MOV R6, R0 ;  /* 0x0000000000067202 */ /* 0x000fe20000000f00 */
[----:B------:R-:W-:Y:S02]  /*beb0*/  ULDC.64 UR4, c[0x0][0x428] ;  /* 0x00010a0000047ab9 */ /* 0x000fe40000000a00 */
[----:B------:R-:W-:-:S04]  /*bec0*/  IMAD R19, R19, UR4, RZ ;  /* 0x0000000413137c24 */ /* 0x000fc8000f8e02ff */
[----:B------:R-:W-:Y:S01]  /*bed0*/  IMAD R19, R18, UR5, R19 ;  /* 0x0000000512137c24 */ /* 0x000fe2000f8e0213 */
[----:B-1----:R-:W-:-:S13]  /*bee0*/  ISETP.NE.AND P0, PT, R7, 0x1, PT ;  /* 0x000000010700780c */ /* 0x002fda0003f05270 */
[----:B------:R-:W1:Y:S02]  /*bef0*/  @P0 LDC.64 R2, c[0x0][0x440] ;  /* 0x00011000ff020b82 */ /* 0x000e640000000a00 */
[----:B-1----:R-:W-:-:S05]  /*bf00*/  @P0 IMAD.HI.U32 R2, R0, R2, RZ ;  /* 0x0000000200020227 */ /* 0x002fca00078e00ff */
[----:B------:R-:W-:-:S04]  /*bf10*/  @P0 SHF.R.U32.HI R6, RZ, R3, R2 ;  /* 0x00000003ff060219 */ /* 0x000fc80000011602 */
[--C-:B------:R-:W-:Y:S01]  /*bf20*/  SHF.R.S32.HI R3, RZ, 0x1f, R6.reuse ;  /* 0x0000001fff037819 */ /* 0x100fe20000011406 */
[----:B------:R-:W-:-:S04]  /*bf30*/  IMAD.MOV.U32 R2, RZ, RZ, R6 ;  /* 0x000000ffff027224 */ /* 0x000fc800078e0006 */
[----:B------:R-:W-:Y:S01]  /*bf40*/  IMAD.WIDE.U32 R2, R18, UR4, R2 ;  /* 0x0000000412027c25 */ /* 0x000fe2000f8e0002 */
[----:B------:R-:W-:-:S03]  /*bf50*/  ULDC.64 UR4, c[0x0][0x418] ;  /* 0x0001060000047ab9 */ /* 0x000fc60000000a00 */
[----:B------:R-:W-:Y:S01]  /*bf60*/  IMAD.IADD R3, R19, 0x1, R3 ;  /* 0x0000000113037824 */ /* 0x000fe200078e0203 */
[----:B------:R-:W-:-:S04]  /*bf70*/  LEA R4, P0, R2, UR4, 0x2 ;  /* 0x0000000402047c11 */ /* 0x000fc8000f8010ff */
[----:B------:R-:W-:-:S05]  /*bf80*/  LEA.HI.X R5, R2, UR5, R3, 0x2, P0 ;  /* 0x0000000502057c11 */ /* 0x000fca00080f1403 */
[----:B------:R1:W5:Y:S01]  /*bf90*/  LDG.E R4, desc[UR42][R4.64] ;  /* 0x0000002a04047981 */ /* 0x000362000c1e1900 */
[----:B------:R-:W-:-:S05]  /*bfa0*/  IADD3 R2, -R6, RZ, RZ ;  /* 0x000000ff06027210 */ /* 0x000fca0007ffe1ff */
[----:B------:R-:W-:-:S07]  /*bfb0*/  IMAD R0, R7, R2, R0 ;  /* 0x0000000207007224 */ /* 0x000fce00078e0200 */
.L_x_90:
[----:B------:R-:W2:Y:S01]  /*bfc0*/  S2R R2, SR_TID.X ;  /* 0x0000000000027919 */ /* 0x000ea20000002100 */
[----:B------:R-:W-:Y:S01]  /*bfd0*/  BSSY B1, `(.L_x_91) ;  /* 0x0000006000017945 */ /* 0x000fe20003800000 */
[----:B--2---:R-:W-:Y:S02]  /*bfe0*/  LOP3.LUT R3, R2, 0x7f, RZ, 0xc0, !PT ;  /* 0x0000007f02037812 */ /* 0x004fe400078ec0ff */
[----:B------:R-:W-:Y:S02]  /*bff0*/  SHF.L.U32 R2, R9, 0x1f, RZ ;  /* 0x0000001f09027819 */ /* 0x000fe400000006ff */
[----:B------:R-:W-:Y:S02]  /*c000*/  ISETP.NE.AND P1, PT, R3, RZ, PT ;  /* 0x000000ff0300720c */ /* 0x000fe40003f25270 */
[----:B------:R-:W2:Y:S02]  /*c010*/  SYNCS.PHASECHK.TRANS64.TRYWAIT P0, [UR38+0x34848], R2 ;  /* 0x03484802ff0075a7 */ /* 0x000ea40008000166 */
[----:B--2---:R-:W-:Y:S09]  /*c020*/  @!P0 BRA `(.L_x_92) ;  /* 0x0000001c005c8947 */ /* 0x004ff20003800000 */
.L_x_150:
[----:B------:R-:W-:Y:S05]  /*c030*/  BSYNC B1 ;  /* 0x0000000000017941 */ /* 0x000fea0003800000 */
.L_x_91:
[----:B------:R-:W-:Y:S04]  /*c040*/  BSSY B1, `(.L_x_93) ;  /* 0x0000007000017945 */ /* 0x000fe80003800000 */
[----:B------:R-:W-:Y:S05]  /*c050*/  @P1 BRA `(.L_x_94) ;  /* 0x0000000000141947 */ /* 0x000fea0003800000 */
[----:B------:R-:W-:Y:S01]  /*c060*/  ISETP.NE.AND P0, PT, R10, RZ, PT ;  /* 0x000000ff0a00720c */ /* 0x000fe20003f05270 */
[----:B--2---:R-:W-:-:S04]  /*c070*/  IMAD.MOV.U32 R3, RZ, RZ, 0xc000 ;  /* 0x0000c000ff037424 */ /* 0x004fc800078e00ff */
[----:B------:R3:W-:Y:S08]  /*c080*/  SYNCS.ARRIVE.TRANS64 RZ, [UR38+0x34838], R3 ;  /* 0x03483803ffff79a7 */ /* 0x0007f00008000026 */
[----:B---3--:R-:W-:Y:S05]  /*c090*/  @!P0 BRA `(.L_x_94) ;  /* 0x0000000000048947 */ /* 0x008fea0003800000 */
[----:B------:R-:W-:Y:S01]  /*c0a0*/  BPT.TRAP 0x1 ;  /* 0x000000040000795c */ /* 0x000fe20000300000 */
.L_x_94:
[----:B------:R-:W-:Y:S05]  /*c0b0*/  BSYNC B1 ;  /* 0x0000000000017941 */ /* 0x000fea0003800000 */
.L_x_93:
[----:B-1----:R-:W-:Y:S01]  /*c0c0*/  IMAD.MOV.U32 R5, RZ, RZ, RZ ;  /* 0x000000ffff057224 */ /* 0x002fe200078e00ff */
[----:B------:R-:W-:Y:S01]  /*c0d0*/  ULDC.64 UR4, c[0x0][0x198] ;  /* 0x0000660000047ab9 */ /* 0x000fe20000000a00 */
[----:B------:R-:W-:Y:S01]  /*c0e0*/  PLOP3.LUT P0, PT, PT, PT, PT, 0x80, 0x0 ;  /* 0x000000000000781c */ /* 0x000fe20003f0f070 */
[----:B------:R-:W-:Y:S01]  /*c0f0*/  UIADD3 UR4, UP0, UR4, 0x370, URZ ;  /* 0x0000037004047890 */ /* 0x000fe2000ff1e03f */
[----:B--2---:R-:W-:Y:S01]  /*c100*/  SHF.L.U32 R3, R0, 0x7, RZ ;  /* 0x0000000700037819 */ /* 0x004fe200000006ff */
[----:B------:R-:W-:Y:S01]  /*c110*/  UIADD3 UR8, UR38, 0x28400, URZ ;  /* 0x0002840026087890 */ /* 0x000fe2000fffe03f */
[----:B------:R-:W-:Y:S01]  /*c120*/  R2UR UR10, R5 ;  /* 0x00000000050a72ca */ /* 0x000fe200000e0000 */
[----:B------:R-:W-:Y:S02]  /*c130*/  UIADD3 UR9, UR38, 0x34838, URZ ;  /* 0x0003483826097890 */ /* 0x000fe4000fffe03f */
[----:B------:R-:W-:Y:S01]  /*c140*/  UIADD3.X UR5, URZ, UR5, URZ, UP0, !UPT ;  /* 0x000000053f057290 */ /* 0x000fe200087fe43f */
[----:B------:R-:W-:Y:S01]  /*c150*/  UMOV UR6, 0x0 ;  /* 0x0000000000067882 */ /* 0x000fe20000000000 */
[----:B------:R-:W-:-:S10]  /*c160*/  UMOV UR7, 0x14f00000 ;  /* 0x14f0000000077882 */ /* 0x000fd40000000000 */
.L_x_95:
        /* <DEDUP_REMOVED lines=8> */
[----:B------:R-:W-:Y:S01]  /*c1f0*/  IMAD.MOV.U32 R6, RZ, RZ, 0x40 ;  /* 0x00000040ff067424 */ /* 0x000fe200078e00ff */
[----:B------:R-:W-:Y:S01]  /*c200*/  PLOP3.LUT P0, PT, PT, PT, PT, 0x80, 0x0 ;  /* 0x000000000000781c */ /* 0x000fe20003f0f070 */
[----:B------:R-:W-:Y:S01]  /*c210*/  UIADD3 UR8, UR38, 0x2c400, URZ ;  /* 0x0002c40026087890 */ /* 0x000fe2000fffe03f */
[----:B------:R-:W-:Y:S02]  /*c220*/  UMOV UR6, 0x0 ;  /* 0x0000000000067882 */ /* 0x000fe40000000000 */
[----:B------:R-:W-:Y:S01]  /*c230*/  R2UR UR10, R6 ;  /* 0x00000000060a72ca */ /* 0x000fe200000e0000 */
[----:B------:R-:W-:-:S14]  /*c240*/  UMOV UR7, 0x14f00000 ;  /* 0x14f0000000077882 */ /* 0x000fdc0000000000 */
.L_x_96:
        /* <DEDUP_REMOVED lines=8> */
[----:B------:R-:W-:Y:S01]  /*c2d0*/  PLOP3.LUT P0, PT, PT, PT, PT, 0x80, 0x0 ;  /* 0x000000000000781c */ /* 0x000fe20003f0f070 */
[----:B------:R-:W-:Y:S01]  /*c2e0*/  UIADD3 UR8, UR38, 0x30400, URZ ;  /* 0x0003040026087890 */ /* 0x000fe2000fffe03f */
[----:B------:R-:W-:Y:S01]  /*c2f0*/  UMOV UR6, 0x0 ;  /* 0x0000000000067882 */ /* 0x000fe20000000000 */
[----:B------:R-:W-:Y:S01]  /*c300*/  UMOV UR7, 0x14f00000 ;  /* 0x14f0000000077882 */ /* 0x000fe20000000000 */
[----:B------:R-:W-:-:S09]  /*c310*/  UMOV UR10, 0x80 ;  /* 0x00000080000a7882 */ /* 0x000fd20000000000 */
.L_x_97:
        /* <DEDUP_REMOVED lines=8> */
[----:B------:R-:W1:Y:S01]  /*c3a0*/  SYNCS.PHASECHK.TRANS64.TRYWAIT P0, [UR38+0x34860], R2 ;  /* 0x03486002ff0075a7 */ /* 0x000e620008000166 */
[----:B------:R-:W-:Y:S04]  /*c3b0*/  BSSY B1, `(.L_x_98) ;  /* 0x0000002000017945 */ /* 0x000fe80003800000 */
[----:B-1----:R-:W-:Y:S05]  /*c3c0*/  @!P0 BRA `(.L_x_99) ;  /* 0x00000018008c8947 */ /* 0x002fea0003800000 */
.L_x_151:
[----:B------:R-:W-:Y:S05]  /*c3d0*/  BSYNC B1 ;  /* 0x0000000000017941 */ /* 0x000fea0003800000 */
.L_x_98:
[----:B------:R-:W-:Y:S01]  /*c3e0*/  BSSY B1, `(.L_x_100) ;  /* 0x0000009000017945 */ /* 0x000fe20003800000 */
[----:B-1----:R-:W-:Y:S01]  /*c3f0*/  IMAD.MOV.U32 R2, RZ, RZ, 0x0 ;  /* 0x00000000ff027424 */ /* 0x002fe200078e00ff */
[----:B------:R-:W-:Y:S02]  /*c400*/  MOV R3, 0x14f00000 ;  /* 0x14f0000000037802 */ /* 0x000fe40000000f00 */
[----:B------:R-:W-:Y:S05]  /*c410*/  @P1 BRA `(.L_x_101) ;  /* 0x0000000000141947 */ /* 0x000fea0003800000 */
[----:B------:R-:W-:Y:S01]  /*c420*/  ISETP.NE.AND P0, PT, R10, RZ, PT ;  /* 0x000000ff0a00720c */ /* 0x000fe20003f05270 */
[----:B------:R-:W-:-:S04]  /*c430*/  IMAD.MOV.U32 R7, RZ, RZ, 0x8000 ;  /* 0x00008000ff077424 */ /* 0x000fc800078e00ff */
[----:B------:R1:W-:Y:S08]  /*c440*/  SYNCS.ARRIVE.TRANS64 RZ, [UR38+0x34850], R7 ;  /* 0x03485007ffff79a7 */ /* 0x0003f00008000026 */
[----:B-1----:R-:W-:Y:S05]  /*c450*/  @!P0 BRA `(.L_x_101) ;  /* 0x0000000000048947 */ /* 0x002fea0003800000 */
[----:B------:R-:W-:Y:S01]  /*c460*/  BPT.TRAP 0x1 ;  /* 0x000000040000795c */ /* 0x000fe20000300000 */
.L_x_101:
[----:B------:R-:W-:Y:S05]  /*c470*/  BSYNC B1 ;  /* 0x0000000000017941 */ /* 0x000fea0003800000 */
.L_x_100:
        /* <DEDUP_REMOVED lines=10> */
.L_x_102:
        /* <DEDUP_REMOVED lines=13> */
.L_x_103:
        /* <DEDUP_REMOVED lines=8> */
[----:B------:R-:W-:Y:S01]  /*c670*/  MOV R17, R0 ;  /* 0x0000000000117202 */ /* 0x000fe20000000f00 */
[----:B------:R-:W-:-:S07]  /*c680*/  IMAD.MOV.U32 R16, RZ, RZ, R4 ;  /* 0x000000ffff107224 */ /* 0x000fce00078e0004 */
.L_x_89:
[----:B------:R-:W-:Y:S05]  /*c690*/  BSYNC B0 ;  /* 0x0000000000007941 */ /* 0x000fea0003800000 */
.L_x_54:
[----:B------:R-:W2:Y:S01]  /*c6a0*/  LDL.LU R0, [R1] ;  /* 0x0000000001007983 */ /* 0x000ea20000300800 */
[----:B------:R-:W-:Y:S01]  /*c6b0*/  BSSY B0, `(.L_x_104) ;  /* 0x0000037000007945 */ /* 0x000fe20003800000 */
[----:B--2---:R-:W-:-:S13]  /*c6c0*/  ISETP.NE.AND P0, PT, R0, RZ, PT ;  /* 0x000000ff0000720c */ /* 0x004fda0003f05270 */
[----:B------:R-:W-:Y:S05]  /*c6d0*/  @!P0 BRA `(.L_x_105) ;  /* 0x0000000000d08947 */ /* 0x000fea0003800000 */
[----:B------:R-:W2:Y:S01]  /*c6e0*/  S2R R0, SR_TID.X ;  /* 0x0000000000007919 */ /* 0x000ea20000002100 */
[----:B-1----:R-:W-:Y:S01]  /*c6f0*/  LEA R3, R8, UR38, 0x3 ;  /* 0x0000002608037c11 */ /* 0x002fe2000f8e18ff */
[----:B------:R-:W-:Y:S01]  /*c700*/  BSSY B1, `(.L_x_106) ;  /* 0x0000006000017945 */ /* 0x000fe20003800000 */
[----:B--2---:R-:W-:Y:S02]  /*c710*/  LOP3.LUT R2, R0, 0x7f, RZ, 0xc0, !PT ;  /* 0x0000007f00027812 */ /* 0x004fe400078ec0ff */
[----:B------:R-:W-:Y:S02]  /*c720*/  SHF.L.U32 R0, R9, 0x1f, RZ ;  /* 0x0000001f09007819 */ /* 0x000fe400000006ff */
[----:B------:R-:W-:Y:S02]  /*c730*/  ISETP.NE.AND P1, PT, R2, RZ, PT ;  /* 0x000000ff0200720c */ /* 0x000fe40003f25270 */
[----:B------:R-:W1:Y:S02]  /*c740*/  SYNCS.PHASECHK.TRANS64.TRYWAIT P0, [R3+URZ+0x34860], R0 ;  /* 0x03486000030075a7 */ /* 0x000e64000800017f */
[----:B-1----:R-:W-:Y:S09]  /*c750*/  @!P0 BRA `(.L_x_107) ;  /* 0x0000001400c08947 */ /* 0x002ff20003800000 */
.L_x_152:
[----:B------:R-:W-:Y:S05]  /*c760*/  BSYNC B1 ;  /* 0x0000000000017941 */ /* 0x000fea0003800000 */
.L_x_106:
[----:B------:R-:W-:Y:S04]  /*c770*/  BSSY B1, `(.L_x_108) ;  /* 0x0000008000017945 */ /* 0x000fe80003800000 */
[----:B------:R-:W-:Y:S05]  /*c780*/  @P1 BRA `(.L_x_109) ;  /* 0x0000000000181947 */ /* 0x000fea0003800000 */
[----:B------:R-:W2:Y:S01]  /*c790*/  S2R R2, SR_TID.X ;  /* 0x0000000000027919 */ /* 0x000ea20000002100 */
[----:B-1----:R-:W-:-:S04]  /*c7a0*/  IMAD.MOV.U32 R0, RZ, RZ, 0x8000 ;  /* 0x00008000ff007424 */ /* 0x002fc800078e00ff */
[----:B------:R3:W-:Y:S01]  /*c7b0*/  SYNCS.ARRIVE.TRANS64 RZ, [R3+URZ+0x34850], R0 ;  /* 0x0348500003ff79a7 */ /* 0x0007e2000800003f */
[----:B--2---:R-:W-:-:S13]  /*c7c0*/  LOP3.LUT P0, RZ, R2, 0x1f, RZ, 0xc0, !PT ;  /* 0x0000001f02ff7812 */ /* 0x004fda000780c0ff */
[----:B---3--:R-:W-:Y:S05]  /*c7d0*/  @!P0 BRA `(.L_x_109) ;  /* 0x0000000000048947 */ /* 0x008fea0003800000 */
[----:B------:R-:W-:Y:S01]  /*c7e0*/  BPT.TRAP 0x1 ;  /* 0x000000040000795c */ /* 0x000fe20000300000 */
.L_x_109:
[----:B------:R-:W-:Y:S05]  /*c7f0*/  BSYNC B1 ;  /* 0x0000000000017941 */ /* 0x000fea0003800000 */
.L_x_108:
[----:B------:R-:W-:Y:S01]  /*c800*/  R2UR UR4, R8 ;  /* 0x00000000080472ca */ /* 0x000fe200000e0000 */
[----:B------:R-:W-:Y:S01]  /*c810*/  ULDC.64 UR6, c[0x0][0x198] ;  /* 0x0000660000067ab9 */ /* 0x000fe20000000a00 */
[----:B------:R-:W-:Y:S01]  /*c820*/  R2UR UR9, R3 ;  /* 0x00000000030972ca */ /* 0x000fe200000e0000 */
[----:B------:R-:W-:Y:S01]  /*c830*/  UIADD3 UR6, UP0, UR6, 0x470, URZ ;  /* 0x0000047006067890 */ /* 0x000fe2000ff1e03f */
[----:B------:R-:W-:Y:S01]  /*c840*/  PLOP3.LUT P0, PT, PT, PT, PT, 0x80, 0x0 ;  /* 0x000000000000781c */ /* 0x000fe20003f0f070 */
[----:B------:R-:W-:Y:S01]  /*c850*/  UMOV UR14, 0x0 ;  /* 0x00000000000e7882 */ /* 0x000fe20000000000 */
[----:B------:R-:W-:Y:S01]  /*c860*/  SHF.L.U32 R17, R17, 0x7, RZ ;  /* 0x0000000711117819 */ /* 0x000fe200000006ff */
[----:B------:R-:W-:Y:S01]  /*c870*/  UIADD3.X UR7, URZ, UR7, URZ, UP0, !UPT ;  /* 0x000000073f077290 */ /* 0x000fe200087fe43f */
[----:B------:R-:W-:Y:S01]  /*c880*/  UMOV UR15, 0x14f00000 ;  /* 0x14f00000000f7882 */ /* 0x000fe20000000000 */
[----:B------:R-:W-:-:S04]  /*c890*/  UMOV UR10, URZ ;  /* 0x0000003f000a7c82 */ /* 0x000fc80008000000 */
[----:B------:R-:W-:Y:S02]  /*c8a0*/  ULEA UR4, UR4, UR38, 0xf ;  /* 0x0000002604047291 */ /* 0x000fe4000f8e783f */
[----:B------:R-:W-:Y:S02]  /*c8b0*/  UIADD3 UR9, UR9, 0x34850, URZ ;  /* 0x0003485009097890 */ /* 0x000fe4000fffe03f */
[----:B------:R-:W-:-:S12]  /*c8c0*/  UIADD3 UR8, UR4, 0x400, URZ ;  /* 0x0000040004087890 */ /* 0x000fd8000fffe03f */
.L_x_110:
[----:B------:R-:W-:-:S13]  /*c8d0*/  @P0 ELECT P1, URZ, PT ;  /* 0x00000000003f082f */ /* 0x000fda0003820000 */
[----:B------:R-:W-:Y:S01]  /*c8e0*/  @P1 R2UR UR13, R16 ;  /* 0x00000000100d12ca */ /* 0x000fe200000e0000 */
[----:B------:R-:W-:Y:S01]  /*c8f0*/  UMOV UR12, UR36 ;  /* 0x00000024000c7c82 */ /* 0x000fe20008000000 */
[----:B------:R-:W-:Y:S02]  /*c900*/  @P1 R2UR UR11, R17 ;  /* 0x00000000110b12ca */ /* 0x000fe400000e0000 */
[----:B------:R-:W-:Y:S02]  /*c910*/  @P1 PLOP3.LUT P0, PT, P1, PT, PT, 0x8, 0x0 ;  /* 0x000000000000181c */ /* 0x000fe40000f0e170 */
[----:B------:R-:W-:-:S09]  /*c920*/  PLOP3.LUT P1, PT, PT, PT, PT, 0x8, 0x0 ;  /* 0x000000000000781c */ /* 0x000fd20003f2e170 */
[----:B------:R2:W-:Y:S02]  /*c930*/  UTMALDG.4D [UR8], [UR6], desc[UR14] ;  /* 0x00000e08060075b4 */ /* 0x0005e40008019000 */
[----:B--2---:R-:W-:Y:S05]  /*c940*/  @P0 BRA.U.ANY `(.L_x_110) ;  /* 0xfffffffd00e00947 */ /* 0x004fea000393ffff */
[----:B------:R-:W-:Y:S01]  /*c950*/  PLOP3.LUT P0, PT, PT, PT, PT, 0x80, 0x0 ;  /* 0x000000000000781c */ /* 0x000fe20003f0f070 */
[----:B------:R-:W-:Y:S01]  /*c960*/  UIADD3 UR8, UR4, 0x4400, URZ ;  /* 0x0000440004087890 */ /* 0x000fe2000fffe03f */
[----:B------:R-:W-:Y:S02]  /*c970*/  UMOV UR5, 0x14f00000 ;  /* 0x14f0000000057882 */ /* 0x000fe40000000000 */
[----:B------:R-:W-:Y:S01]  /*c980*/  UMOV UR4, 0x0 ;  /* 0x0000000000047882 */ /* 0x000fe20000000000 */
[----:B------:R-:W-:-:S08]  /*c990*/  UMOV UR10, 0x40 ;  /* 0x00000040000a7882 */ /* 0x000fd00000000000 */
.L_x_111:
        /* <DEDUP_REMOVED lines=8> */
.L_x_105:
[----:B------:R-:W-:Y:S05]  /*ca20*/  BSYNC B0 ;  /* 0x0000000000007941 */ /* 0x000fea0003800000 */
.L_x_104:
[----:B-1----:R-:W-:Y:S02]  /*ca30*/  VIADD R0, R8, 0x1 ;  /* 0x0000000108007836 */ /* 0x002fe40000000000 */
[----:B------:R-:W-:-:S03]  /*ca40*/  IMAD.MOV.U32 R3, RZ, RZ, RZ ;  /* 0x000000ffff037224 */ /* 0x000fc600078e00ff */
[----:B------:R-:W-:-:S04]  /*ca50*/  ISETP.NE.AND P0, PT, R0, 0x2, PT ;  /* 0x000000020000780c */ /* 0x000fc80003f05270 */
[----:B------:R-:W-:Y:S02]  /*ca60*/  SEL R2, RZ, 0x1, P0 ;  /* 0x00000001ff027807 */ /* 0x000fe40000000000 */
[----:B------:R-:W-:Y:S02]  /*ca70*/  SEL R0, R0, RZ, P0 ;  /* 0x000000ff00007207 */ /* 0x000fe40000000000 */
[----:B------:R-:W-:-:S07]  /*ca80*/  LOP3.LUT R9, R9, R2, RZ, 0x3c, !PT ;  /* 0x0000000209097212 */ /* 0x000fce00078e3cff */
.L_x_38:
[----:B------:R-:W1:Y:S01]  /*ca90*/  S2R R5, SR_CgaCtaId ;  /* 0x0000000000057919 */ /* 0x000e620000008800 */
[----:B------:R-:W-:Y:S02]  /*caa0*/  MOV R2, 0x400 ;  /* 0x0000040000027802 */ /* 0x000fe40000000f00 */
[----:B------:R-:W-:Y:S02]  /*cab0*/  SHF.L.U32 R3, R3, 0x1f, RZ ;  /* 0x0000001f03037819 */ /* 0x000fe400000006ff */
[----:B-1----:R-:W-:-:S04]  /*cac0*/  LEA R2, R5, R2, 0x18 ;  /* 0x0000000205027211 */ /* 0x002fc800078ec0ff */
[----:B------:R-:W1:Y:S02]  /*cad0*/  SYNCS.PHASECHK.TRANS64.TRYWAIT P0, [R2+URZ+0x34820], R3 ;  /* 0x03482003020075a7 */ /* 0x000e64000800017f */
[----:B-1----:R-:W-:Y:S05]  /*cae0*/  @!P0 BRA `(.L_x_112) ;  /* 0x0000001000f08947 */ /* 0x002fea0003800000 */
.L_x_153:
[----:B------:R-:W-:-:S03]  /*caf0*/  UMOV UR4, 0xffffffff ;  /* 0xffffffff00047882 */ /* 0x000fc60000000000 */
[----:B------:R-:W-:Y:S05]  /*cb00*/  BRA.DIV UR4, `(.L_x_113) ;  /* 0x0000001204fc7947 */ /* 0x000fea000b800000 */
[----:B-1----:R-:W1:Y:S02]  /*cb10*/  S2R R3, SR_TID.X ;  /* 0x0000000000037919 */ /* 0x002e640000002100 */
[----:B-1----:R-:W-:-:S04]  /*cb20*/  SHF.R.U32.HI R3, RZ, 0x5, R3 ;  /* 0x00000005ff037819 */ /* 0x002fc80000011603 */
[----:B------:R-:W-:-:S05]  /*cb30*/  LOP3.LUT R3, R3, 0x3, RZ, 0xc0, !PT ;  /* 0x0000000303037812 */ /* 0x000fca00078ec0ff */
[----:B------:R1:W2:Y:S02]  /*cb40*/  SHFL.IDX PT, R14, R3, RZ, 0x1f ;  /* 0x00001fff030e7589 */ /* 0x0002a400000e0000 */
.L_x_156:
[----:B--2---:R-:W-:-:S13]  /*cb50*/  ISETP.NE.AND P0, PT, R14, RZ, PT ;  /* 0x000000ff0e00720c */ /* 0x004fda0003f05270 */
[----:B------:R-:W-:Y:S05]  /*cb60*/  @P0 BRA `(.L_x_10) ;  /* 0x0000000000880947 */ /* 0x000fea0003800000 */
[----:B------:R-:W-:-:S03]  /*cb70*/  UMOV UR4, 0xffffffff ;  /* 0xffffffff00047882 */ /* 0x000fc60000000000 */
[----:B------:R-:W-:Y:S05]  /*cb80*/  BRA.DIV UR4, `(.L_x_114) ;  /* 0x0000001604107947 */ /* 0x000fea000b800000 */
[----:B------:R-:W-:-:S13]  /*cb90*/  ELECT P6, URZ, PT ;  /* 0x00000000003f782f */ /* 0x000fda00038c0000 */
.L_x_159:
[----:B------:R-:W-:Y:S05]  /*cba0*/  @!P6 BRA `(.L_x_10) ;  /* 0x000000000078e947 */ /* 0x000fea0003800000 */
[----:B-1----:R-:W2:Y:S02]  /*cbb0*/  LDL.LU R3, [R1+0x14] ;  /* 0x0000140001037983 */ /* 0x002ea40000300800 */
[----:B--2---:R-:W-:-:S04]  /*cbc0*/  LOP3.LUT R3, R3, 0x2, RZ, 0xfc, !PT ;  /* 0x0000000203037812 */ /* 0x004fc800078efcff */
[----:B------:R-:W-:-:S13]  /*cbd0*/  ISETP.NE.AND P2, PT, R3, 0x3, PT ;  /* 0x000000030300780c */ /* 0x000fda0003f45270 */
[----:B------:R-:W-:Y:S05]  /*cbe0*/  @!P2 BRA `(.L_x_115) ;  /* 0x000000000004a947 */ /* 0x000fea0003800000 */
[----:B------:R-:W-:Y:S01]  /*cbf0*/  BPT.TRAP 0x1 ;  /* 0x000000040000795c */ /* 0x000fe20000300000 */
.L_x_115:
[----:B0-----:R-:W-:Y:S01]  /*cc00*/  IADD3 R7, R2, 0x34840, RZ ;  /* 0x0003484002077810 */ /* 0x001fe20007ffe0ff */
[----:B------:R-:W-:Y:S01]  /*cc10*/  VIADD R3, R0, 0x1 ;  /* 0x0000000100037836 */ /* 0x000fe20000000000 */
[----:B------:R-:W-:-:S03]  /*cc20*/  SHF.L.U32 R5, R9, 0x1f, RZ ;  /* 0x0000001f09057819 */ /* 0x000fc600000006ff */
[----:B------:R-:W-:Y:S01]  /*cc30*/  IMAD R6, R0, 0x8, R7 ;  /* 0x0000000800067824 */ /* 0x000fe200078e0207 */
[----:B------:R-:W-:-:S03]  /*cc40*/  ISETP.NE.AND P1, PT, R3, 0x2, PT ;  /* 0x000000020300780c */ /* 0x000fc60003f25270 */
[----:B------:R-:W0:Y:S01]  /*cc50*/  SYNCS.PHASECHK.TRANS64.TRYWAIT P0, [R6+URZ], R5 ;  /* 0x00000005060075a7 */ /* 0x000e22000800017f */
[----:B------:R-:W-:Y:S02]  /*cc60*/  SEL R4, RZ, 0x1, P1 ;  /* 0x00000001ff047807 */ /* 0x000fe40000800000 */
[----:B------:R-:W-:Y:S02]  /*cc70*/  SEL R8, R3, RZ, P1 ;  /* 0x000000ff03087207 */ /* 0x000fe40000800000 */
[----:B------:R-:W-:Y:S02]  /*cc80*/  LOP3.LUT R4, R9, R4, RZ, 0x3c, !PT ;  /* 0x0000000409047212 */ /* 0x000fe400078e3cff */
[----:B------:R-:W-:Y:S02]  /*cc90*/  LEA R3, R8, R7, 0x3 ;  /* 0x0000000708037211 */ /* 0x000fe400078e18ff */
[----:B------:R-:W-:Y:S01]  /*cca0*/  SHF.L.U32 R4, R4, 0x1f, RZ ;  /* 0x0000001f04047819 */ /* 0x000fe200000006ff */
[----:B0-----:R-:W-:Y:S06]  /*ccb0*/  @!P0 BRA `(.L_x_116) ;  /* 0x0000001000e48947 */ /* 0x001fec0003800000 */
.L_x_160:
[----:B------:R-:W1:Y:S02]  /*ccc0*/  SYNCS.PHASECHK.TRANS64.TRYWAIT P0, [R3+URZ], R4 ;  /* 0x00000004030075a7 */ /* 0x000e64000800017f */
[----:B-1----:R-:W-:Y:S05]  /*ccd0*/  @!P0 BRA `(.L_x_117) ;  /* 0x0000001000f08947 */ /* 0x002fea0003800000 */
.L_x_161:
[----:B------:R-:W-:Y:S05]  /*cce0*/  @!P2 BRA `(.L_x_118) ;  /* 0x000000000004a947 */ /* 0x000fea0003800000 */
[----:B------:R-:W-:Y:S01]  /*ccf0*/  BPT.TRAP 0x1 ;  /* 0x000000040000795c */ /* 0x000fe20000300000 */
.L_x_118:
[----:B-1----:R-:W-:-:S04]  /*cd00*/  VIADD R3, R2, 0x34860 ;  /* 0x0003486002037836 */ /* 0x002fc80000000000 */
[----:B------:R-:W-:-:S04]  /*cd10*/  IMAD R0, R0, 0x8, R3 ;  /* 0x0000000800007824 */ /* 0x000fc800078e0203 */
[----:B------:R-:W1:Y:S02]  /*cd20*/  SYNCS.PHASECHK.TRANS64.TRYWAIT P0, [R0+URZ], R5 ;  /* 0x00000005000075a7 */ /* 0x000e64000800017f */
[----:B-1----:R-:W-:Y:S05]  /*cd30*/  @!P0 BRA `(.L_x_119) ;  /* 0x0000001000ec8947 */ /* 0x002fea0003800000 */
.L_x_162:
[----:B------:R-:W-:-:S07]  /*cd40*/  LEA R3, R8, R3, 0x3 ;  /* 0x0000000308037211 */ /* 0x000fce00078e18ff */
.L_x_120:
[----:B--2---:R2:W3:Y:S02]  /*cd50*/  SYNCS.PHASECHK.TRANS64.TRYWAIT P0, [R3+URZ], R4 ;  /* 0x00000004030075a7 */ /* 0x0044e4000800017f */
[----:B---3--:R-:W-:Y:S05]  /*cd60*/  @!P0 NANOSLEEP.SYNCS 0x989680 ;  /* 0x009896800000895d */ /* 0x008fea0003900000 */
[----:B------:R-:W3:Y:S02]  /*cd70*/  @!P0 SYNCS.PHASECHK.TRANS64 P0, [R3+URZ], R4 ;  /* 0x00000004030085a7 */ /* 0x000ee4000800007f */
[----:B---3--:R-:W-:Y:S05]  /*cd80*/  @!P0 BRA `(.L_x_120) ;  /* 0xfffffffc00f08947 */ /* 0x008fea000383ffff */
.L_x_10:
[----:B------:R-:W-:Y:S05]  /*cd90*/  BSYNC B6 ;  /* 0x0000000000067941 */ /* 0x000fea0003800000 */
.L_x_7:
[----:B------:R-:W-:Y:S05]  /*cda0*/  EXIT ;  /* 0x000000000000794d */ /* 0x000fea0003800000 */
.L_x_14:
[----:B0-----:R-:W-:-:S04]  /*cdb0*/  IMAD.U32 R0, RZ, RZ, UR36 ;  /* 0x00000024ff007e24 */ /* 0x001fc8000f8e00ff */
[----:B------:R0:W1:Y:S03]  /*cdc0*/  SYNCS.PHASECHK.TRANS64.TRYWAIT P1, [R0+URZ+0x34800], R3 ;  /* 0x03480003000075a7 */ /* 0x000066000802017f */
[----:B-1----:R-:W-:Y:S05]  /*cdd0*/  @!P1 NANOSLEEP.SYNCS 0x989680 ;  /* 0x009896800000995d */ /* 0x002fea0003900000 */
[----:B------:R-:W1:Y:S02]  /*cde0*/  @!P1 SYNCS.PHASECHK.TRANS64 P1, [R0+URZ+0x34800], R3 ;  /* 0x03480003000095a7 */ /* 0x000e64000802007f */
[----:B-1----:R-:W-:Y:S05]  /*cdf0*/  @!P1 BRA `(.L_x_14) ;  /* 0xfffffffc00ec9947 */ /* 0x002fea000383ffff */
[----:B------:R-:W-:Y:S05]  /*ce00*/  BRA `(.L_x_121) ;  /* 0xffffff4400187947 */ /* 0x000fea000383ffff */
.L_x_18:
[----:B0-----:R-:W-:-:S04]  /*ce10*/  IMAD.U32 R0, RZ, RZ, UR36 ;  /* 0x00000024ff007e24 */ /* 0x001fc8000f8e00ff */
[----:B------:R0:W2:Y:S03]  /*ce20*/  SYNCS.PHASECHK.TRANS64.TRYWAIT P2, [R0+URZ+0x34830], R3 ;  /* 0x03483003000075a7 */ /* 0x0000a6000804017f */
[----:B--2---:R-:W-:Y:S05]  /*ce30*/  @!P2 NANOSLEEP.SYNCS 0x989680 ;  /* 0x009896800000a95d */ /* 0x004fea0003900000 */
[----:B------:R-:W2:Y:S02]  /*ce40*/  @!P2 SYNCS.PHASECHK.TRANS64 P2, [R0+URZ+0x34830], R3 ;  /* 0x034830030000a5a7 */ /* 0x000ea4000804007f */
[----:B--2---:R-:W-:Y:S05]  /*ce50*/  @!P2 BRA `(.L_x_18) ;  /* 0xfffffffc00eca947 */ /* 0x004fea000383ffff */
[----:B------:R-:W-:Y:S05]  /*ce60*/  BRA `(.L_x_17) ;  /* 0xffffff4400307947 */ /* 0x000fea000383ffff */
.L_x_23:
[----:B-1----:R-:W-:-:S04]  /*ce70*/  MOV R10, UR39 ;  /* 0x00000027000a7c02 */ /* 0x002fc80008000f00 */
[----:B------:R1:W2:Y:S03]  /*ce80*/  SYNCS.PHASECHK.TRANS64.TRYWAIT P2, [R10+URZ+0x34830], R9 ;  /* 0x034830090a0075a7 */ /* 0x0002a6000804017f */
[----:B--2---:R-:W-:Y:S05]  /*ce90*/  @!P2 NANOSLEEP.SYNCS 0x989680 ;  /* 0x009896800000a95d */ /* 0x004fea0003900000 */
[----:B------:R-:W2:Y:S02]  /*cea0*/  @!P2 SYNCS.PHASECHK.TRANS64 P2, [R10+URZ+0x34830], R9 ;  /* 0x034830090a00a5a7 */ /* 0x000ea4000804007f */
[----:B--2---:R-:W-:Y:S05]  /*ceb0*/  @!P2 BRA `(.L_x_23) ;  /* 0xfffffffc00eca947 */ /* 0x004fea000383ffff */
[----:B------:R-:W-:Y:S05]  /*cec0*/  BRA `(.L_x_22) ;  /* 0xffffff7000f87947 */ /* 0x000fea000383ffff */
.L_x_27:
[----:B01----:R-:W-:-:S04]  /*ced0*/  IMAD.U32 R9, RZ, RZ, UR7 ;  /* 0x00000007ff097e24 */ /* 0x003fc8000f8e00ff */
[----:B------:R0:W1:Y:S03]  /*cee0*/  SYNCS.PHASECHK.TRANS64.TRYWAIT P2, [R9+URZ+0x34850], R8 ;  /* 0x03485008090075a7 */ /* 0x000066000804017f */
[----:B-1----:R-:W-:Y:S05]  /*cef0*/  @!P2 NANOSLEEP.SYNCS 0x989680 ;  /* 0x009896800000a95d */ /* 0x002fea0003900000 */
[----:B------:R-:W1:Y:S02]  /*cf00*/  @!P2 SYNCS.PHASECHK.TRANS64 P2, [R9+URZ+0x34850], R8 ;  /* 0x034850080900a5a7 */ /* 0x000e64000804007f */
[----:B-1----:R-:W-:Y:S05]  /*cf10*/  @!P2 BRA `(.L_x_27) ;  /* 0xfffffffc00eca947 */ /* 0x002fea000383ffff */
[----:B------:R-:W-:Y:S05]  /*cf20*/  BRA `(.L_x_26) ;  /* 0xffffff7c00047947 */ /* 0x000fea000383ffff */
.L_x_32:
[----:B-1----:R1:W2:Y:S02]  /*cf30*/  SYNCS.PHASECHK.TRANS64.TRYWAIT P0, [R14+URZ+0x34850], R3 ;  /* 0x034850030e0075a7 */ /* 0x0022a4000800017f */
[----:B--2---:R-:W-:Y:S05]  /*cf40*/  @!P0 NANOSLEEP.SYNCS 0x989680 ;  /* 0x009896800000895d */ /* 0x004fea0003900000 */
[----:B------:R-:W2:Y:S02]  /*cf50*/  @!P0 SYNCS.PHASECHK.TRANS64 P0, [R14+URZ+0x34850], R3 ;  /* 0x034850030e0085a7 */ /* 0x000ea4000800007f */
[----:B--2---:R-:W-:Y:S05]  /*cf60*/  @!P0 BRA `(.L_x_32) ;  /* 0xfffffffc00f08947 */ /* 0x004fea000383ffff */
[----:B------:R-:W-:Y:S05]  /*cf70*/  BRA `(.L_x_31) ;  /* 0xffffff9c00d47947 */ /* 0x000fea000383ffff */
.L_x_43:
[----:B------:R-:W-:Y:S01]  /*cf80*/  IMAD.MOV.U32 R13, RZ, RZ, R0 ;  /* 0x000000ffff0d7224 */ /* 0x000fe200078e0000 */
[----:B------:R-:W-:Y:S01]  /*cf90*/  MOV R12, RZ ;  /* 0x000000ff000c7202 */ /* 0x000fe20000000f00 */
[----:B------:R-:W-:Y:S02]  /*cfa0*/  IMAD.MOV.U32 R11, RZ, RZ, 0x1f ;  /* 0x0000001fff0b7424 */ /* 0x000fe400078e00ff */
[----:B------:R-:W-:-:S07]  /*cfb0*/  IMAD.MOV.U32 R15, RZ, RZ, -0x1 ;  /* 0xffffffffff0f7424 */ /* 0x000fce00078e00ff */
[----:B------:R-:W-:Y:S05]  /*cfc0*/  WARPSYNC.COLLECTIVE R15, `(.L_x_122) ;  /* 0x000000000f087348 */ /* 0x000fea0003c00000 */
[----:B------:R0:W1:Y:S02]  /*cfd0*/  SHFL.IDX P6, R14, R13, R12, R11 ;  /* 0x0000000c0d0e7389 */ /* 0x00006400000c000b */
[----:B01----:R-:W-:Y:S01]  /*cfe0*/  ENDCOLLECTIVE ;  /* 0x000000000000791b */ /* 0x003fe20003800000 */
.L_x_122:
[----:B------:R-:W-:Y:S05]  /*cff0*/  BRA `(.L_x_123) ;  /* 0xffffffc800947947 */ /* 0x000fea000383ffff */
.L_x_45:
[----:B------:R-:W-:Y:S01]  /*d000*/  BSSY B0, `(.L_x_124) ;  /* 0x0000006000007945 */ /* 0x000fe20003800000 */
[----:B------:R-:W-:-:S07]  /*d010*/  MOV R15, 0xffffffff ;  /* 0xffffffff000f7802 */ /* 0x000fce0000000f00 */
[----:B0-----:R-:W-:Y:S05]  /*d020*/  WARPSYNC.COLLECTIVE R15, `(.L_x_125) ;  /* 0x000000000f0c7348 */ /* 0x001fea0003c00000 */
[----:B------:R-:W-:Y:S02]  /*d030*/  ELECT P6, UR62, PT ;  /* 0x00000000003e782f */ /* 0x000fe400038c0000 */
[----:B------:R-:W-:Y:S01]  /*d040*/  MOV R14, UR62 ;  /* 0x0000003e000e7c02 */ /* 0x000fe20008000f00 */
[----:B0-----:R-:W-:Y:S10]  /*d050*/  ENDCOLLECTIVE ;  /* 0x000000000000791b */ /* 0x001ff40003800000 */
.L_x_125:
[----:B------:R-:W-:Y:S05]  /*d060*/  BSYNC B0 ;  /* 0x0000000000007941 */ /* 0x000fea0003800000 */
.L_x_124:
[----:B------:R-:W-:Y:S05]  /*d070*/  BRA `(.L_x_126) ;  /* 0xffffffc800947947 */ /* 0x000fea000383ffff */
.L_x_47:
[----:B0-----:R-:W-:-:S04]  /*d080*/  IMAD.U32 R3, RZ, RZ, UR38 ;  /* 0x00000026ff037e24 */ /* 0x001fc8000f8e00ff */
[----:B------:R0:W1:Y:S03]  /*d090*/  SYNCS.PHASECHK.TRANS64.TRYWAIT P0, [R3+URZ+0x34840], R0 ;  /* 0x03484000030075a7 */ /* 0x000066000800017f */
[----:B-1----:R-:W-:Y:S05]  /*d0a0*/  @!P0 NANOSLEEP.SYNCS 0x989680 ;  /* 0x009896800000895d */ /* 0x002fea0003900000 */
[----:B------:R-:W1:Y:S02]  /*d0b0*/  @!P0 SYNCS.PHASECHK.TRANS64 P0, [R3+URZ+0x34840], R0 ;  /* 0x03484000030085a7 */ /* 0x000e64000800007f */
[----:B-1----:R-:W-:Y:S05]  /*d0c0*/  @!P0 BRA `(.L_x_47) ;  /* 0xfffffffc00ec8947 */ /* 0x002fea000383ffff */
[----:B------:R-:W-:Y:S05]  /*d0d0*/  BRA `(.L_x_127) ;  /* 0xffffffc800e87947 */ /* 0x000fea000383ffff */
.L_x_50:
[----:B------:R-:W-:Y:S01]  /*d0e0*/  MOV R13, R5 ;  /* 0x00000005000d7202 */ /* 0x000fe20000000f00 */
[----:B------:R-:W-:Y:S01]  /*d0f0*/  IMAD.MOV.U32 R12, RZ, RZ, RZ ;  /* 0x000000ffff0c7224 */ /* 0x000fe200078e00ff */
[----:B------:R-:W-:Y:S01]  /*d100*/  MOV R15, 0xffffffff ;  /* 0xffffffff000f7802 */ /* 0x000fe20000000f00 */
[----:B------:R-:W-:Y:S02]  /*d110*/  IMAD.MOV.U32 R11, RZ, RZ, 0x181f ;  /* 0x0000181fff0b7424 */ /* 0x000fe400078e00ff */
[----:B------:R-:W-:-:S07]  /*d120*/  IMAD R6, R9, 0x80, R6 ;  /* 0x0000008009067824 */ /* 0x000fce00078e0206 */
[----:B------:R-:W-:Y:S05]  /*d130*/  WARPSYNC.COLLECTIVE R15, `(.L_x_128) ;  /* 0x000000000f087348 */ /* 0x000fea0003c00000 */
[----:B------:R0:W1:Y:S02]  /*d140*/  SHFL.IDX P6, R14, R13, R12, R11 ;  /* 0x0000000c0d0e7389 */ /* 0x00006400000c000b */
[----:B01----:R-:W-:Y:S01]  /*d150*/  ENDCOLLECTIVE ;  /* 0x000000000000791b */ /* 0x003fe20003800000 */
.L_x_128:
[----:B------:R-:W-:Y:S02]  /*d160*/  VIADD R9, R6, 0x10 ;  /* 0x0000001006097836 */ /* 0x000fe40000000000 */
[----:B------:R-:W-:Y:S02]  /*d170*/  IMAD.MOV.U32 R13, RZ, RZ, R0 ;  /* 0x000000ffff0d7224 */ /* 0x000fe400078e0000 */
[----:B------:R-:W-:-:S07]  /*d180*/  IMAD.MOV.U32 R2, RZ, RZ, R14 ;  /* 0x000000ffff027224 */ /* 0x000fce00078e000e */
[----:B------:R-:W-:Y:S05]  /*d190*/  WARPSYNC.COLLECTIVE R15, `(.L_x_129) ;  /* 0x000000000f087348 */ /* 0x000fea0003c00000 */
[----:B------:R0:W1:Y:S02]  /*d1a0*/  SHFL.IDX P6, R14, R13, R12, R11 ;  /* 0x0000000c0d0e7389 */ /* 0x00006400000c000b */
[----:B01----:R-:W-:Y:S01]  /*d1b0*/  ENDCOLLECTIVE ;  /* 0x000000000000791b */ /* 0x003fe20003800000 */
.L_x_129:
[----:B------:R-:W-:Y:S02]  /*d1c0*/  ULDC UR4, c[0x0][0x288] ;  /* 0x0000a20000047ab9 */ /* 0x000fe40000000800 */
[----:B------:R-:W-:-:S05]  /*d1d0*/  IMAD R4, R8, UR4, RZ ;  /* 0x0000000408047c24 */ /* 0x000fca000f8e02ff */
[----:B------:R-:W-:Y:S01]  /*d1e0*/  ISETP.GE.AND P3, PT, R6, R4, PT ;  /* 0x000000040600720c */ /* 0x000fe20003f66270 */
[----:B------:R-:W-:Y:S01]  /*d1f0*/  IMAD.MOV.U32 R13, RZ, RZ, R5 ;  /* 0x000000ffff0d7224 */ /* 0x000fe200078e0005 */
[----:B------:R-:W-:-:S11]  /*d200*/  MOV R12, 0x1 ;  /* 0x00000001000c7802 */ /* 0x000fd60000000f00 */
[----:B------:R-:W-:Y:S02]  /*d210*/  @!P3 LEA R21, R7, UR38, 0x1 ;  /* 0x000000260715bc11 */ /* 0x000fe4000f8e08ff */
[----:B------:R-:W-:-:S07]  /*d220*/  MOV R3, R14 ;  /* 0x0000000e00037202 */ /* 0x000fce0000000f00 */
[----:B------:R-:W-:Y:S05]  /*d230*/  WARPSYNC.COLLECTIVE R15, `(.L_x_130) ;  /* 0x000000000f087348 */ /* 0x000fea0003c00000 */
[----:B------:R0:W1:Y:S02]  /*d240*/  SHFL.IDX P6, R14, R13, R12, R11 ;  /* 0x0000000c0d0e7389 */ /* 0x00006400000c000b */
[----:B01----:R-:W-:Y:S01]  /*d250*/  ENDCOLLECTIVE ;  /* 0x000000000000791b */ /* 0x003fe20003800000 */
.L_x_130:
[----:B------:R-:W-:-:S04]  /*d260*/  LOP3.LUT R3, R3, R2, RZ, 0x3c, !PT ;  /* 0x0000000203037212 */ /* 0x000fc800078e3cff */
[----:B------:R-:W-:-:S04]  /*d270*/  LOP3.LUT R2, R3, R2, RZ, 0x3c, !PT ;  /* 0x0000000203027212 */ /* 0x000fc800078e3cff */
[----:B------:R-:W-:Y:S01]  /*d280*/  LOP3.LUT R3, R3, R2, RZ, 0x3c, !PT ;  /* 0x0000000203037212 */ /* 0x000fe200078e3cff */
[----:B------:R-:W-:Y:S02]  /*d290*/  IMAD.MOV.U32 R13, RZ, RZ, R0 ;  /* 0x000000ffff0d7224 */ /* 0x000fe400078e0000 */
[----:B------:R-:W-:-:S05]  /*d2a0*/  @!P3 IMAD.WIDE.U32 R2, R10, 0x2, R2 ;  /* 0x000000020a02b825 */ /* 0x000fca00078e0002 */
[----:B------:R-:W-:Y:S01]  /*d2b0*/  @!PT LDS RZ, [RZ] ;  /* 0x00000000fffff984 */ /* 0x000fe20000000800 */
[----:B------:R-:W-:Y:S01]  /*d2c0*/  @!PT LDS RZ, [RZ] ;  /* 0x00000000fffff984 */ /* 0x000fe20000000800 */
[----:B------:R-:W-:Y:S01]  /*d2d0*/  @!PT LDS RZ, [RZ] ;  /* 0x00000000fffff984 */ /* 0x000fe20000000800 */
[----:B------:R0:W-:Y:S01]  /*d2e0*/  @!P3 LDGSTS.E.BYPASS.LTC128B.128 [R21+0x10400], desc[UR42][R2.64], !P2 ;  /* 0x104000000215bfae */ /* 0x0001e2000d101d6a */
[----:B------:R-:W-:-:S03]  /*d2f0*/  IMAD.MOV.U32 R8, RZ, RZ, R14 ;  /* 0x000000ffff087224 */ /* 0x000fc600078e000e */
[----:B------:R0:W-:Y:S04]  /*d300*/  @!P3 LDGSTS.E.BYPASS.LTC128B.128 [R21+0x14400], desc[UR42][R2.64+0x80], !P0 ;  /* 0x144000800215bfae */ /* 0x0001e8000c101d6a */
[----:B0-----:R-:W-:Y:S05]  /*d310*/  WARPSYNC.COLLECTIVE R15, `(.L_x_131) ;  /* 0x000000000f087348 */ /* 0x001fea0003c00000 */
[----:B------:R1:W2:Y:S02]  /*d320*/  SHFL.IDX P6, R14, R13, R12, R11 ;  /* 0x0000000c0d0e7389 */ /* 0x0002a400000c000b */
[----:B012---:R-:W-:Y:S01]  /*d330*/  ENDCOLLECTIVE ;  /* 0x000000000000791b */ /* 0x007fe20003800000 */
.L_x_131:
[----:B------:R-:W-:Y:S01]  /*d340*/  @!PT LDS RZ, [RZ] ;  /* 0x00000000fffff984 */ /* 0x000fe20000000800 */
[----:B------:R-:W-:Y:S01]  /*d350*/  @!PT LDS RZ, [RZ] ;  /* 0x00000000fffff984 */ /* 0x000fe20000000800 */
[----:B------:R-:W-:Y:S01]  /*d360*/  @!PT LDS RZ, [RZ] ;  /* 0x00000000fffff984 */ /* 0x000fe20000000800 */
[----:B------:R0:W-:Y:S01]  /*d370*/  @!P3 LDGSTS.E.BYPASS.LTC128B.128 [R21+0x18400], desc[UR42][R2.64+0x100], !P1 ;  /* 0x184001000215bfae */ /* 0x0001e2000c901d6a */
[----:B------:R-:W-:Y:S02]  /*d380*/  ISETP.GE.AND P3, PT, R9, R4, PT ;  /* 0x000000040900720c */ /* 0x000fe40003f66270 */
[----:B------:R-:W-:Y:S02]  /*d390*/  MOV R9, R8 ;  /* 0x0000000800097202 */ /* 0x000fe40000000f00 */
[----:B------:R-:W-:Y:S01]  /*d3a0*/  MOV R13, R5 ;  /* 0x00000005000d7202 */ /* 0x000fe20000000f00 */
[----:B------:R-:W-:Y:S02]  /*d3b0*/  IMAD.MOV.U32 R12, RZ, RZ, 0x2 ;  /* 0x00000002ff0c7424 */ /* 0x000fe400078e00ff */
[----:B0-----:R-:W-:-:S06]  /*d3c0*/  VIADD R3, R6, 0x20 ;  /* 0x0000002006037836 */ /* 0x001fcc0000000000 */
[----:B------:R-:W-:Y:S01]  /*d3d0*/  @!P3 LEA R20, R7, UR38, 0x1 ;  /* 0x000000260714bc11 */ /* 0x000fe2000f8e08ff */
[----:B------:R-:W-:-:S07]  /*d3e0*/  IMAD.MOV.U32 R8, RZ, RZ, R14 ;  /* 0x000000ffff087224 */ /* 0x000fce00078e000e */
[----:B------:R-:W-:Y:S05]  /*d3f0*/  WARPSYNC.COLLECTIVE R15, `(.L_x_132) ;  /* 0x000000000f087348 */ /* 0x000fea0003c00000 */
[----:B------:R0:W1:Y:S02]  /*d400*/  SHFL.IDX P6, R14, R13, R12, R11 ;  /* 0x0000000c0d0e7389 */ /* 0x00006400000c000b */
[----:B01----:R-:W-:Y:S01]  /*d410*/  ENDCOLLECTIVE ;  /* 0x000000000000791b */ /* 0x003fe20003800000 */
.L_x_132:
[----:B------:R-:W-:-:S05]  /*d420*/  @!P3 IMAD.WIDE.U32 R8, R10, 0x2, R8 ;  /* 0x000000020a08b825 */ /* 0x000fca00078e0008 */
[----:B------:R-:W-:Y:S01]  /*d430*/  @!PT LDS RZ, [RZ] ;  /* 0x00000000fffff984 */ /* 0x000fe20000000800 */
[----:B------:R-:W-:Y:S01]  /*d440*/  @!PT LDS RZ, [RZ] ;  /* 0x00000000fffff984 */ /* 0x000fe20000000800 */
[----:B------:R-:W-:Y:S01]  /*d450*/  @!PT LDS RZ, [RZ] ;  /* 0x00000000fffff984 */ /* 0x000fe20000000800 */
[----:B------:R0:W-:Y:S04]  /*d460*/  @!P3 LDGSTS.E.BYPASS.LTC128B.128 [R20+0x10c00], desc[UR42][R8.64], !P2 ;  /* 0x10c000000814bfae */ /* 0x0001e8000d101d6a */
[----:B------:R0:W-:Y:S01]  /*d470*/  @!P3 LDGSTS.E.BYPASS.LTC128B.128 [R20+0x14c00], desc[UR42][R8.64+0x80], !P0 ;  /* 0x14c000800814bfae */ /* 0x0001e2000c101d6a */
[----:B------:R-:W-:-:S03]  /*d480*/  MOV R13, R0 ;  /* 0x00000000000d7202 */ /* 0x000fc60000000f00 */
[----:B------:R0:W-:Y:S01]  /*d490*/  @!P3 LDGSTS.E.BYPASS.LTC128B.128 [R20+0x18c00], desc[UR42][R8.64+0x100], !P1 ;  /* 0x18c001000814bfae */ /* 0x0001e2000c901d6a */
[----:B------:R-:W-:Y:S01]  /*d4a0*/  ISETP.GE.AND P3, PT, R3, R4, PT ;  /* 0x000000040300720c */ /* 0x000fe20003f66270 */
[----:B------:R-:W-:-:S12]  /*d4b0*/  IMAD.MOV.U32 R2, RZ, RZ, R14 ;  /* 0x000000ffff027224 */ /* 0x000fd800078e000e */
[----:B0-----:R-:W-:Y:S05]  /*d4c0*/  WARPSYNC.COLLECTIVE R15, `(.L_x_133) ;  /* 0x000000000f087348 */ /* 0x001fea0003c00000 */
[----:B------:R1:W2:Y:S02]  /*d4d0*/  SHFL.IDX P6, R14, R13, R12, R11 ;  /* 0x0000000c0d0e7389 */ /* 0x0002a400000c000b */
[----:B012---:R-:W-:Y:S01]  /*d4e0*/  ENDCOLLECTIVE ;  /* 0x000000000000791b */ /* 0x007fe20003800000 */
.L_x_133:
[----:B------:R-:W-:Y:S01]  /*d4f0*/  IADD3 R9, R6, 0x30, RZ ;  /* 0x0000003006097810 */ /* 0x000fe20007ffe0ff */
[----:B------:R-:W-:Y:S01]  /*d500*/  IMAD.MOV.U32 R3, RZ, RZ, R2 ;  /* 0x000000ffff037224 */ /* 0x000fe200078e0002 */
[----:B------:R-:W-:Y:S01]  /*d510*/  @!P3 LEA R21, R7, UR38, 0x1 ;  /* 0x000000260715bc11 */ /* 0x000fe2000f8e08ff */
[----:B------:R-:W-:Y:S02]  /*d520*/  IMAD.MOV.U32 R13, RZ, RZ, R5 ;  /* 0x000000ffff0d7224 */ /* 0x000fe400078e0005 */
[----:B------:R-:W-:Y:S02]  /*d530*/  IMAD.MOV.U32 R12, RZ, RZ, 0x3 ;  /* 0x00000003ff0c7424 */ /* 0x000fe400078e00ff */
[----:B------:R-:W-:-:S07]  /*d540*/  IMAD.MOV.U32 R2, RZ, RZ, R14 ;  /* 0x000000ffff027224 */ /* 0x000fce00078e000e */
[----:B------:R-:W-:Y:S05]  /*d550*/  WARPSYNC.COLLECTIVE R15, `(.L_x_134) ;  /* 0x000000000f087348 */ /* 0x000fea0003c00000 */
[----:B------:R0:W1:Y:S02]  /*d560*/  SHFL.IDX P6, R14, R13, R12, R11 ;  /* 0x0000000c0d0e7389 */ /* 0x00006400000c000b */
[----:B01----:R-:W-:Y:S01]  /*d570*/  ENDCOLLECTIVE ;  /* 0x000000000000791b */ /* 0x003fe20003800000 */
.L_x_134:
[----:B------:R-:W-:-:S05]  /*d580*/  @!P3 IMAD.WIDE.U32 R2, R10, 0x2, R2 ;  /* 0x000000020a02b825 */ /* 0x000fca00078e0002 */
[----:B------:R-:W-:Y:S01]  /*d590*/  @!PT LDS RZ, [RZ] ;  /* 0x00000000fffff984 */ /* 0x000fe20000000800 */
[----:B------:R-:W-:Y:S01]  /*d5a0*/  @!PT LDS RZ, [RZ] ;  /* 0x00000000fffff984 */ /* 0x000fe20000000800 */
[----:B------:R-:W-:Y:S01]  /*d5b0*/  @!PT LDS RZ, [RZ] ;  /* 0x00000000fffff984 */ /* 0x000fe20000000800 */
[----:B------:R0:W-:Y:S04]  /*d5c0*/  @!P3 LDGSTS.E.BYPASS.LTC128B.128 [R21+0x11400], desc[UR42][R2.64], !P2 ;  /* 0x114000000215bfae */ /* 0x0001e8000d101d6a */
[----:B------:R0:W-:Y:S01]  /*d5d0*/  @!P3 LDGSTS.E.BYPASS.LTC128B.128 [R21+0x15400], desc[UR42][R2.64+0x80], !P0 ;  /* 0x154000800215bfae */ /* 0x0001e2000c101d6a */
[----:B------:R-:W-:-:S03]  /*d5e0*/  IMAD.MOV.U32 R13, RZ, RZ, R0 ;  /* 0x000000ffff0d7224 */ /* 0x000fc600078e0000 */
[----:B------:R0:W-:Y:S01]  /*d5f0*/  @!P3 LDGSTS.E.BYPASS.LTC128B.128 [R21+0x19400], desc[UR42][R2.64+0x100], !P1 ;  /* 0x194001000215bfae */ /* 0x0001e2000c901d6a */
[----:B------:R-:W-:Y:S02]  /*d600*/  ISETP.GE.AND P3, PT, R9, R4, PT ;  /* 0x000000040900720c */ /* 0x000fe40003f66270 */
[----:B------:R-:W-:-:S11]  /*d610*/  MOV R8, R14 ;  /* 0x0000000e00087202 */ /* 0x000fd60000000f00 */
[----:B0-----:R-:W-:Y:S05]  /*d620*/  WARPSYNC.COLLECTIVE R15, `(.L_x_135) ;  /* 0x000000000f087348 */ /* 0x001fea0003c00000 */
[----:B------:R1:W2:Y:S02]  /*d630*/  SHFL.IDX P6, R14, R13, R12, R11 ;  /* 0x0000000c0d0e7389 */ /* 0x0002a400000c000b */
[----:B012---:R-:W-:Y:S01]  /*d640*/  ENDCOLLECTIVE ;  /* 0x000000000000791b */ /* 0x007fe20003800000 */
.L_x_135:
[----:B------:R-:W-:Y:S02]  /*d650*/  VIADD R3, R6, 0x40 ;  /* 0x0000004006037836 */ /* 0x000fe40000000000 */
[----:B------:R-:W-:Y:S01]  /*d660*/  IMAD.MOV.U32 R9, RZ, RZ, R8 ;  /* 0x000000ffff097224 */ /* 0x000fe200078e0008 */
[----:B------:R-:W-:Y:S01]  /*d670*/  @!P3 LEA R20, R7, UR38, 0x1 ;  /* 0x000000260714bc11 */ /* 0x000fe2000f8e08ff */
[----:B------:R-:W-:Y:S01]  /*d680*/  IMAD.MOV.U32 R13, RZ, RZ, R5 ;  /* 0x000000ffff0d7224 */ /* 0x000fe200078e0005 */
[----:B------:R-:W-:Y:S02]  /*d690*/  MOV R12, 0x4 ;  /* 0x00000004000c7802 */ /* 0x000fe40000000f00 */
[----:B------:R-:W-:-:S07]  /*d6a0*/  MOV R8, R14 ;  /* 0x0000000e00087202 */ /* 0x000fce0000000f00 */
[----:B------:R-:W-:Y:S05]  /*d6b0*/  WARPSYNC.COLLECTIVE R15, `(.L_x_136) ;  /* 0x000000000f087348 */ /* 0x000fea0003c00000 */
[----:B------:R0:W1:Y:S02]  /*d6c0*/  SHFL.IDX P6, R14, R13, R12, R11 ;  /* 0x0000000c0d0e7389 */ /* 0x00006400000c000b */
[----:B01----:R-:W-:Y:S01]  /*d6d0*/  ENDCOLLECTIVE ;  /* 0x000000000000791b */ /* 0x003fe20003800000 */
.L_x_136:
        /* <DEDUP_REMOVED lines=8> */
[----:B------:R-:W-:Y:S01]  /*d760*/  ISETP.GE.AND P3, PT, R3, R4, PT ;  /* 0x000000040300720c */ /* 0x000fe20003f66270 */
[----:B------:R-:W-:-:S12]  /*d770*/  IMAD.MOV.U32 R2, RZ, RZ, R14 ;  /* 0x000000ffff027224 */ /* 0x000fd800078e000e */
[----:B0-----:R-:W-:Y:S05]  /*d780*/  WARPSYNC.COLLECTIVE R15, `(.L_x_137) ;  /* 0x000000000f087348 */ /* 0x001fea0003c00000 */
[----:B------:R1:W2:Y:S02]  /*d790*/  SHFL.IDX P6, R14, R13, R12, R11 ;  /* 0x0000000c0d0e7389 */ /* 0x0002a400000c000b */
[----:B012---:R-:W-:Y:S01]  /*d7a0*/  ENDCOLLECTIVE ;  /* 0x000000000000791b */ /* 0x007fe20003800000 */
.L_x_137:
[----:B------:R-:W-:Y:S01]  /*d7b0*/  VIADD R9, R6, 0x50 ;  /* 0x0000005006097836 */ /* 0x000fe20000000000 */
[----:B------:R-:W-:Y:S02]  /*d7c0*/  MOV R3, R2 ;  /* 0x0000000200037202 */ /* 0x000fe40000000f00 */
[----:B------:R-:W-:Y:S02]  /*d7d0*/  @!P3 LEA R21, R7, UR38, 0x1 ;  /* 0x000000260715bc11 */ /* 0x000fe4000f8e08ff */
[----:B------:R-:W-:Y:S01]  /*d7e0*/  MOV R13, R5 ;  /* 0x00000005000d7202 */ /* 0x000fe20000000f00 */
[----:B------:R-:W-:Y:S02]  /*d7f0*/  IMAD.MOV.U32 R12, RZ, RZ, 0x5 ;  /* 0x00000005ff0c7424 */ /* 0x000fe400078e00ff */
[----:B------:R-:W-:-:S07]  /*d800*/  IMAD.MOV.U32 R2, RZ, RZ, R14 ;  /* 0x000000ffff027224 */ /* 0x000fce00078e000e */
[----:B------:R-:W-:Y:S05]  /*d810*/  WARPSYNC.COLLECTIVE R15, `(.L_x_138) ;  /* 0x000000000f087348 */ /* 0x000fea0003c00000 */
[----:B------:R0:W1:Y:S02]  /*d820*/  SHFL.IDX P6, R14, R13, R12, R11 ;  /* 0x0000000c0d0e7389 */ /* 0x00006400000c000b */
[----:B01----:R-:W-:Y:S01]  /*d830*/  ENDCOLLECTIVE ;  /* 0x000000000000791b */ /* 0x003fe20003800000 */
.L_x_138:
        /* <DEDUP_REMOVED lines=13> */
.L_x_139:
        /* <DEDUP_REMOVED lines=9> */
.L_x_140:
        /* <DEDUP_REMOVED lines=13> */
.L_x_141:
[----:B------:R-:W-:Y:S01]  /*da70*/  IMAD.MOV.U32 R3, RZ, RZ, R2 ;  /* 0x000000ffff037224 */ /* 0x000fe200078e0002 */
[----:B------:R-:W-:Y:S01]  /*da80*/  @!P3 LEA R21, R7, UR38, 0x1 ;  /* 0x000000260715bc11 */ /* 0x000fe2000f8e08ff */
[----:B------:R-:W-:Y:S02]  /*da90*/  IMAD.MOV.U32 R13, RZ, RZ, R5 ;  /* 0x000000ffff0d7224 */ /* 0x000fe400078e0005 */
[----:B------:R-:W-:Y:S01]  /*daa0*/  IMAD.MOV.U32 R12, RZ, RZ, 0x7 ;  /* 0x00000007ff0c7424 */ /* 0x000fe200078e00ff */
[----:B------:R-:W-:-:S07]  /*dab0*/  MOV R2, R14 ;  /* 0x0000000e00027202 */ /* 0x000fce0000000f00 */
[----:B------:R-:W-:Y:S05]  /*dac0*/  WARPSYNC.COLLECTIVE R15, `(.L_x_142) ;  /* 0x000000000f087348 */ /* 0x000fea0003c00000 */
[----:B------:R0:W1:Y:S02]  /*dad0*/  SHFL.IDX P6, R14, R13, R12, R11 ;  /* 0x0000000c0d0e7389 */ /* 0x00006400000c000b */
[----:B01----:R-:W-:Y:S01]  /*dae0*/  ENDCOLLECTIVE ;  /* 0x000000000000791b */ /* 0x003fe20003800000 */
.L_x_142:
        /* <DEDUP_REMOVED lines=8> */
[----:B------:R-:W-:-:S07]  /*db70*/  MOV R8, R14 ;  /* 0x0000000e00087202 */ /* 0x000fce0000000f00 */
[----:B0-----:R-:W-:Y:S05]  /*db80*/  WARPSYNC.COLLECTIVE R15, `(.L_x_143) ;  /* 0x000000000f087348 */ /* 0x001fea0003c00000 */
[----:B------:R1:W2:Y:S02]  /*db90*/  SHFL.IDX P6, R14, R13, R12, R11 ;  /* 0x0000000c0d0e7389 */ /* 0x0002a400000c000b */
[----:B012---:R-:W-:Y:S01]  /*dba0*/  ENDCOLLECTIVE ;  /* 0x000000000000791b */ /* 0x007fe20003800000 */
.L_x_143:
[----:B------:R-:W-:Y:S05]  /*dbb0*/  BRA `(.L_x_144) ;  /* 0xffffffcc00547947 */ /* 0x000fea000383ffff */
.L_x_53:
[----:B-1----:R-:W-:-:S04]  /*dbc0*/  IMAD.U32 R3, RZ, RZ, UR38 ;  /* 0x00000026ff037e24 */ /* 0x002fc8000f8e00ff */
[----:B------:R1:W2:Y:S03]  /*dbd0*/  SYNCS.PHASECHK.TRANS64.TRYWAIT P0, [R3+URZ+0x34820], R2 ;  /* 0x03482002030075a7 */ /* 0x0002a6000800017f */
[----:B--2---:R-:W-:Y:S05]  /*dbe0*/  @!P0 NANOSLEEP.SYNCS 0x989680 ;  /* 0x009896800000895d */ /* 0x004fea0003900000 */
[----:B------:R-:W2:Y:S02]  /*dbf0*/  @!P0 SYNCS.PHASECHK.TRANS64 P0, [R3+URZ+0x34820], R2 ;  /* 0x03482002030085a7 */ /* 0x000ea4000800007f */
[----:B--2---:R-:W-:Y:S05]  /*dc00*/  @!P0 BRA `(.L_x_53) ;  /* 0xfffffffc00ec8947 */ /* 0x004fea000383ffff */
[----:B------:R-:W-:Y:S05]  /*dc10*/  BRA `(.L_x_145) ;  /* 0xffffffcc00ac7947 */ /* 0x000fea000383ffff */
.L_x_60:
[----:B-1----:R-:W-:-:S04]  /*dc20*/  MOV R3, UR38 ;  /* 0x0000002600037c02 */ /* 0x002fc80008000f00 */
[----:B------:R1:W2:Y:S03]  /*dc30*/  SYNCS.PHASECHK.TRANS64.TRYWAIT P0, [R3+URZ+0x34848], R2 ;  /* 0x03484802030075a7 */ /* 0x0002a6000800017f */
[----:B--2---:R-:W-:Y:S05]  /*dc40*/  @!P0 NANOSLEEP.SYNCS 0x989680 ;  /* 0x009896800000895d */ /* 0x004fea0003900000 */
[----:B------:R-:W2:Y:S02]  /*dc50*/  @!P0 SYNCS.PHASECHK.TRANS64 P0, [R3+URZ+0x34848], R2 ;  /* 0x03484802030085a7 */ /* 0x000ea4000800007f */
[----:B--2---:R-:W-:Y:S05]  /*dc60*/  @!P0 BRA `(.L_x_60) ;  /* 0xfffffffc00ec8947 */ /* 0x004fea000383ffff */
[----:B------:R-:W-:Y:S05]  /*dc70*/  BRA `(.L_x_146) ;  /* 0xffffffd000847947 */ /* 0x000fea000383ffff */
.L_x_67:
[----:B0-----:R-:W-:-:S04]  /*dc80*/  IMAD.U32 R3, RZ, RZ, UR38 ;  /* 0x00000026ff037e24 */ /* 0x001fc8000f8e00ff */
[----:B------:R0:W1:Y:S03]  /*dc90*/  SYNCS.PHASECHK.TRANS64.TRYWAIT P0, [R3+URZ+0x34860], R2 ;  /* 0x03486002030075a7 */ /* 0x000066000800017f */
[----:B-1----:R-:W-:Y:S05]  /*dca0*/  @!P0 NANOSLEEP.SYNCS 0x989680 ;  /* 0x009896800000895d */ /* 0x002fea0003900000 */
[----:B------:R-:W1:Y:S02]  /*dcb0*/  @!P0 SYNCS.PHASECHK.TRANS64 P0, [R3+URZ+0x34860], R2 ;  /* 0x03486002030085a7 */ /* 0x000e64000800007f */
[----:B-1----:R-:W-:Y:S05]  /*dcc0*/  @!P0 BRA `(.L_x_67) ;  /* 0xfffffffc00ec8947 */ /* 0x002fea000383ffff */
[----:B------:R-:W-:Y:S05]  /*dcd0*/  BRA `(.L_x_147) ;  /* 0xffffffd400587947 */ /* 0x000fea000383ffff */
.L_x_76:
[----:B--2---:R-:W-:-:S04]  /*dce0*/  IMAD.U32 R3, RZ, RZ, UR38 ;  /* 0x00000026ff037e24 */ /* 0x004fc8000f8e00ff */
[----:B------:R2:W3:Y:S03]  /*dcf0*/  SYNCS.PHASECHK.TRANS64.TRYWAIT P0, [R3+URZ+0x34840], R2 ;  /* 0x03484002030075a7 */ /* 0x0004e6000800017f */
[----:B---3--:R-:W-:Y:S05]  /*dd00*/  @!P0 NANOSLEEP.SYNCS 0x989680 ;  /* 0x009896800000895d */ /* 0x008fea0003900000 */
[----:B------:R-:W3:Y:S02]  /*dd10*/  @!P0 SYNCS.PHASECHK.TRANS64 P0, [R3+URZ+0x34840], R2 ;  /* 0x03484002030085a7 */ /* 0x000ee4000800007f */
[----:B---3--:R-:W-:Y:S05]  /*dd20*/  @!P0 BRA `(.L_x_76) ;  /* 0xfffffffc00ec8947 */ /* 0x008fea000383ffff */
[----:B------:R-:W-:Y:S05]  /*dd30*/  BRA `(.L_x_148) ;  /* 0xffffffd8007c7947 */ /* 0x000fea000383ffff */
.L_x_83:
[----:B0-----:R-:W-:-:S04]  /*dd40*/  MOV R3, UR38 ;  /* 0x0000002600037c02 */ /* 0x001fc80008000f00 */
[----:B------:R0:W1:Y:S03]  /*dd50*/  SYNCS.PHASECHK.TRANS64.TRYWAIT P0, [R3+URZ+0x34868], R2 ;  /* 0x03486802030075a7 */ /* 0x000066000800017f */
[----:B-1----:R-:W-:Y:S05]  /*dd60*/  @!P0 NANOSLEEP.SYNCS 0x989680 ;  /* 0x009896800000895d */ /* 0x002fea0003900000 */
[----:B------:R-:W1:Y:S02]  /*dd70*/  @!P0 SYNCS.PHASECHK.TRANS64 P0, [R3+URZ+0x34868], R2 ;  /* 0x03486802030085a7 */ /* 0x000e64000800007f */
[----:B-1----:R-:W-:Y:S05]  /*dd80*/  @!P0 BRA `(.L_x_83) ;  /* 0xfffffffc00ec8947 */ /* 0x002fea000383ffff */
[----:B------:R-:W-:Y:S05]  /*dd90*/  BRA `(.L_x_149) ;  /* 0xffffffdc00507947 */ /* 0x000fea000383ffff */
.L_x_92:
[----:B--2---:R-:W-:-:S04]  /*dda0*/  IMAD.U32 R3, RZ, RZ, UR38 ;  /* 0x00000026ff037e24 */ /* 0x004fc8000f8e00ff */
[----:B------:R2:W3:Y:S03]  /*ddb0*/  SYNCS.PHASECHK.TRANS64.TRYWAIT P0, [R3+URZ+0x34848], R2 ;  /* 0x03484802030075a7 */ /* 0x0004e6000800017f */
[----:B---3--:R-:W-:Y:S05]  /*ddc0*/  @!P0 NANOSLEEP.SYNCS 0x989680 ;  /* 0x009896800000895d */ /* 0x008fea0003900000 */
[----:B------:R-:W3:Y:S02]  /*ddd0*/  @!P0 SYNCS.PHASECHK.TRANS64 P0, [R3+URZ+0x34848], R2 ;  /* 0x03484802030085a7 */ /* 0x000ee4000800007f */
[----:B---3--:R-:W-:Y:S05]  /*dde0*/  @!P0 BRA `(.L_x_92) ;  /* 0xfffffffc00ec8947 */ /* 0x008fea000383ffff */
[----:B------:R-:W-:Y:S05]  /*ddf0*/  BRA `(.L_x_150) ;  /* 0xffffffe0008c7947 */ /* 0x000fea000383ffff */
.L_x_99:
[----:B-1----:R-:W-:-:S04]  /*de00*/  IMAD.U32 R3, RZ, RZ, UR38 ;  /* 0x00000026ff037e24 */ /* 0x002fc8000f8e00ff */
[----:B------:R1:W2:Y:S03]  /*de10*/  SYNCS.PHASECHK.TRANS64.TRYWAIT P0, [R3+URZ+0x34860], R2 ;  /* 0x03486002030075a7 */ /* 0x0002a6000800017f */
[----:B--2---:R-:W-:Y:S05]  /*de20*/  @!P0 NANOSLEEP.SYNCS 0x989680 ;  /* 0x009896800000895d */ /* 0x004fea0003900000 */
[----:B------:R-:W2:Y:S02]  /*de30*/  @!P0 SYNCS.PHASECHK.TRANS64 P0, [R3+URZ+0x34860], R2 ;  /* 0x03486002030085a7 */ /* 0x000ea4000800007f */
[----:B--2---:R-:W-:Y:S05]  /*de40*/  @!P0 BRA `(.L_x_99) ;  /* 0xfffffffc00ec8947 */ /* 0x004fea000383ffff */
[----:B------:R-:W-:Y:S05]  /*de50*/  BRA `(.L_x_151) ;  /* 0xffffffe4005c7947 */ /* 0x000fea000383ffff */
.L_x_107:
[----:B-1----:R1:W2:Y:S02]  /*de60*/  SYNCS.PHASECHK.TRANS64.TRYWAIT P0, [R3+URZ+0x34860], R0 ;  /* 0x03486000030075a7 */ /* 0x0022a4000800017f */
[----:B--2---:R-:W-:Y:S05]  /*de70*/  @!P0 NANOSLEEP.SYNCS 0x989680 ;  /* 0x009896800000895d */ /* 0x004fea0003900000 */
[----:B------:R-:W2:Y:S02]  /*de80*/  @!P0 SYNCS.PHASECHK.TRANS64 P0, [R3+URZ+0x34860], R0 ;  /* 0x03486000030085a7 */ /* 0x000ea4000800007f */
[----:B--2---:R-:W-:Y:S05]  /*de90*/  @!P0 BRA `(.L_x_107) ;  /* 0xfffffffc00f08947 */ /* 0x004fea000383ffff */
[----:B------:R-:W-:Y:S05]  /*dea0*/  BRA `(.L_x_152) ;  /* 0xffffffe8002c7947 */ /* 0x000fea000383ffff */
.L_x_112:
[----:B-1----:R1:W2:Y:S02]  /*deb0*/  SYNCS.PHASECHK.TRANS64.TRYWAIT P0, [R2+URZ+0x34820], R3 ;  /* 0x03482003020075a7 */ /* 0x0022a4000800017f */
[----:B--2---:R-:W-:Y:S05]  /*dec0*/  @!P0 NANOSLEEP.SYNCS 0x989680 ;  /* 0x009896800000895d */ /* 0x004fea0003900000 */
[----:B------:R-:W2:Y:S02]  /*ded0*/  @!P0 SYNCS.PHASECHK.TRANS64 P0, [R2+URZ+0x34820], R3 ;  /* 0x03482003020085a7 */ /* 0x000ea4000800007f */
[----:B--2---:R-:W-:Y:S05]  /*dee0*/  @!P0 BRA `(.L_x_112) ;  /* 0xfffffffc00f08947 */ /* 0x004fea000383ffff */
[----:B------:R-:W-:Y:S05]  /*def0*/  BRA `(.L_x_153) ;  /* 0xffffffe800fc7947 */ /* 0x000fea000383ffff */
.L_x_113:
[----:B------:R-:W2:Y:S01]  /*df00*/  S2R R4, SR_TID.X ;  /* 0x0000000000047919 */ /* 0x000ea20000002100 */
[----:B------:R-:W-:Y:S01]  /*df10*/  BSSY B0, `(.L_x_154) ;  /* 0x000000a000007945 */ /* 0x000fe20003800000 */
[----:B------:R-:W-:Y:S01]  /*df20*/  IMAD.MOV.U32 R12, RZ, RZ, RZ ;  /* 0x000000ffff0c7224 */ /* 0x000fe200078e00ff */
[----:B------:R-:W-:Y:S01]  /*df30*/  MOV R15, 0xffffffff ;  /* 0xffffffff000f7802 */ /* 0x000fe20000000f00 */
[----:B0-----:R-:W-:Y:S01]  /*df40*/  IMAD.MOV.U32 R11, RZ, RZ, 0x1f ;  /* 0x0000001fff0b7424 */ /* 0x001fe200078e00ff */
[----:B--2---:R-:W-:-:S04]  /*df50*/  SHF.R.U32.HI R4, RZ, 0x5, R4 ;  /* 0x00000005ff047819 */ /* 0x004fc80000011604 */
[----:B------:R-:W-:-:S04]  /*df60*/  LOP3.LUT R4, R4, 0x3, RZ, 0xc0, !PT ;  /* 0x0000000304047812 */ /* 0x000fc800078ec0ff */
[----:B------:R-:W-:-:S07]  /*df70*/  MOV R13, R4 ;  /* 0x00000004000d7202 */ /* 0x000fce0000000f00 */
[----:B-1----:R-:W-:Y:S05]  /*df80*/  WARPSYNC.COLLECTIVE R15, `(.L_x_155) ;  /* 0x000000000f087348 */ /* 0x002fea0003c00000 */
[----:B------:R0:W2:Y:S02]  /*df90*/  SHFL.IDX P6, R14, R13, R12, R11 ;  /* 0x0000000c0d0e7389 */ /* 0x0000a400000c000b */
[----:B012---:R-:W-:Y:S01]  /*dfa0*/  ENDCOLLECTIVE ;  /* 0x000000000000791b */ /* 0x007fe20003800000 */
.L_x_155:
[----:B------:R-:W-:Y:S05]  /*dfb0*/  BSYNC B0 ;  /* 0x0000000000007941 */ /* 0x000fea0003800000 */
.L_x_154:
[----:B------:R-:W-:Y:S05]  /*dfc0*/  BRA `(.L_x_156) ;  /* 0xffffffe800e07947 */ /* 0x000fea000383ffff */
.L_x_114:
[----:B------:R-:W-:Y:S01]  /*dfd0*/  BSSY B0, `(.L_x_157) ;  /* 0x0000006000007945 */ /* 0x000fe20003800000 */
[----:B------:R-:W-:-:S07]  /*dfe0*/  IMAD.MOV.U32 R15, RZ, RZ, -0x1 ;  /* 0xffffffffff0f7424 */ /* 0x000fce00078e00ff */
[----:B01----:R-:W-:Y:S05]  /*dff0*/  WARPSYNC.COLLECTIVE R15, `(.L_x_158) ;  /* 0x000000000f0c7348 */ /* 0x003fea0003c00000 */
[----:B------:R-:W-:Y:S02]  /*e000*/  ELECT P6, UR62, PT ;  /* 0x00000000003e782f */ /* 0x000fe400038c0000 */
[----:B------:R-:W-:Y:S01]  /*e010*/  MOV R14, UR62 ;  /* 0x0000003e000e7c02 */ /* 0x000fe20008000f00 */
[----:B01----:R-:W-:Y:S10]  /*e020*/  ENDCOLLECTIVE ;  /* 0x000000000000791b */ /* 0x003ff40003800000 */
.L_x_158:
[----:B------:R-:W-:Y:S05]  /*e030*/  BSYNC B0 ;  /* 0x0000000000007941 */ /* 0x000fea0003800000 */
.L_x_157:
[----:B------:R-:W-:Y:S05]  /*e040*/  BRA `(.L_x_159) ;  /* 0xffffffe800d47947 */ /* 0x000fea000383ffff */
.L_x_116:
[----:B0-----:R0:W1:Y:S02]  /*e050*/  SYNCS.PHASECHK.TRANS64.TRYWAIT P0, [R6+URZ], R5 ;  /* 0x00000005060075a7 */ /* 0x001064000800017f */
[----:B-1----:R-:W-:Y:S05]  /*e060*/  @!P0 NANOSLEEP.SYNCS 0x989680 ;  /* 0x009896800000895d */ /* 0x002fea0003900000 */
[----:B------:R-:W1:Y:S02]  /*e070*/  @!P0 SYNCS.PHASECHK.TRANS64 P0, [R6+URZ], R5 ;  /* 0x00000005060085a7 */ /* 0x000e64000800007f */
[----:B-1----:R-:W-:Y:S05]  /*e080*/  @!P0 BRA `(.L_x_116) ;  /* 0xfffffffc00f08947 */ /* 0x002fea000383ffff */
[----:B------:R-:W-:Y:S05]  /*e090*/  BRA `(.L_x_160) ;  /* 0xffffffec00087947 */ /* 0x000fea000383ffff */
.L_x_117:
[----:B-1----:R1:W2:Y:S02]  /*e0a0*/  SYNCS.PHASECHK.TRANS64.TRYWAIT P0, [R3+URZ], R4 ;  /* 0x00000004030075a7 */ /* 0x0022a4000800017f */
[----:B--2---:R-:W-:Y:S05]  /*e0b0*/  @!P0 NANOSLEEP.SYNCS 0x989680 ;  /* 0x009896800000895d */ /* 0x004fea0003900000 */
[----:B------:R-:W2:Y:S02]  /*e0c0*/  @!P0 SYNCS.PHASECHK.TRANS64 P0, [R3+URZ], R4 ;  /* 0x00000004030085a7 */ /* 0x000ea4000800007f */
[----:B--2---:R-:W-:Y:S05]  /*e0d0*/  @!P0 BRA `(.L_x_117) ;  /* 0xfffffffc00f08947 */ /* 0x004fea000383ffff */
[----:B------:R-:W-:Y:S05]  /*e0e0*/  BRA `(.L_x_161) ;  /* 0xffffffe800fc7947 */ /* 0x000fea000383ffff */
.L_x_119:
[----:B-1----:R1:W2:Y:S02]  /*e0f0*/  SYNCS.PHASECHK.TRANS64.TRYWAIT P0, [R0+URZ], R5 ;  /* 0x00000005000075a7 */ /* 0x0022a4000800017f */
[----:B--2---:R-:W-:Y:S05]  /*e100*/  @!P0 NANOSLEEP.SYNCS 0x989680 ;  /* 0x009896800000895d */ /* 0x004fea0003900000 */
[----:B------:R-:W2:Y:S02]  /*e110*/  @!P0 SYNCS.PHASECHK.TRANS64 P0, [R0+URZ], R5 ;  /* 0x00000005000085a7 */ /* 0x000ea4000800007f */
[----:B--2---:R-:W-:Y:S05]  /*e120*/  @!P0 BRA `(.L_x_119) ;  /* 0xfffffffc00f08947 */ /* 0x004fea000383ffff */
[----:B------:R-:W-:Y:S05]  /*e130*/  BRA `(.L_x_162) ;  /* 0xffffffec00007947 */ /* 0x000fea000383ffff */
.L_x_163:
[----:B------:R-:W-:-:S00]  /*e140*/  BRA `(.L_x_163) ;  /* 0xfffffffc00fc7947 */ /* 0x000fc0000383ffff */
[----:B------:R-:W-:-:S00]  /*e150*/  NOP ;  /* 0x0000000000007918 */ /* 0x000fc00000000000 */
        /* <DEDUP_REMOVED lines=10> */
.L_x_2980:


//--------------------- .text._ZN7cutlass13device_kernelIN5flash11enable_sm90INS1_16FlashAttnFwdSm90INS1_25CollectiveMainloopFwdSm90ILi2EN4cute5tupleIJNS5_1CILi1EEES8_S8_EEENS6_IJNS7_ILi128EEESA_NS7_ILi192EEEEEELi128ENS_10bfloat16_tEfNS_4arch4Sm90ELb0ELb0ELb1ELb1ELb0ELb0ELb0ELb1ELb1ELb1ELb1ELb0EEENS1_21CollectiveEpilogueFwdINS6_IJSA_SA_SA_EEES9_SD_SF_Li256ELb1ELb1ELb1ELb0EEENS1_36VarlenDynamicPersistentTileSchedulerILi128ELi128ELi256ELi128ELb1ELb1ELb1ELb0ELb1ELb1EEEEEEEEEvNT_6ParamsE --------------------------
	.section	.text._ZN7cutlass13device_kernelIN5flash11enable_sm90INS1_16FlashAttnFwdSm90INS1_25CollectiveMainloopFwdSm90ILi2EN4cute5tupleIJNS5_1CILi1EEES8_S8_EEENS6_IJNS7_ILi128EEESA_NS7_ILi192EEEEEELi128ENS_10bfloat16_tEfNS_4arch4Sm90ELb0ELb0ELb1ELb1ELb0ELb0ELb0ELb1ELb1ELb1ELb1ELb0EEENS1_21CollectiveEpilogueFwdINS6_IJSA_SA_SA_EEES9_SD_SF_Li256ELb1ELb1ELb1ELb0EEENS1_36VarlenDynamicPersistentTileSchedulerILi128ELi128ELi256ELi128ELb1ELb1ELb1ELb0ELb1ELb1EEEEEEEEEvNT_6ParamsE,"ax",@progbits
	.align	128
.text._ZN7cutlass13device_kernelIN5flash11enable_sm90INS1_16FlashAttnFwdSm90INS1_25CollectiveMainloopFwdSm90ILi2EN4cute5tupleIJNS5_1CILi1EEES8_S8_EEENS6_IJNS7_ILi128EEESA_NS7_ILi192EEEEEELi128ENS_10bfloat16_tEfNS_4arch4Sm90ELb0ELb0ELb1ELb1ELb0ELb0ELb0ELb1ELb1ELb1ELb1ELb0EEENS1_21CollectiveEpilogueFwdINS6_IJSA_SA_SA_EEES9_SD_SF_Li256ELb1ELb1ELb1ELb0EEENS1_36VarlenDynamicPersistentTileSchedulerILi128ELi128ELi256ELi128ELb1ELb1ELb1ELb0ELb1ELb1EEEEEEEEEvNT_6ParamsE:
        .type           _ZN7cutlass13device_kernelIN5flash11enable_sm90INS1_16FlashAttnFwdSm90INS1_25CollectiveMainloopFwdSm90ILi2EN4cute5tupleIJNS5_1CILi1EEES8_S8_EEENS6_IJNS7_ILi128EEESA_NS7_ILi192EEEEEELi128ENS_10bfloat16_tEfNS_4arch4Sm90ELb0ELb0ELb1ELb1ELb0ELb0ELb0ELb1ELb1ELb1ELb1ELb0EEENS1_21CollectiveEpilogueFwdINS6_IJSA_SA_SA_EEES9_SD_SF_Li256ELb1ELb1ELb1ELb0EEENS1_36VarlenDynamicPersistentTileSchedulerILi128ELi128ELi256ELi128ELb1ELb1ELb1ELb0ELb1ELb1EEEEEEEEEvNT_6ParamsE,@function
        .size           _ZN7cutlass13device_kernelIN5flash11enable_sm90INS1_16FlashAttnFwdSm90INS1_25CollectiveMainloopFwdSm90ILi2EN4cute5tupleIJNS5_1CILi1EEES8_S8_EEENS6_IJNS7_ILi128EEESA_NS7_ILi192EEEEEELi128ENS_10bfloat16_tEfNS_4arch4Sm90ELb0ELb0ELb1ELb1ELb0ELb0ELb0ELb1ELb1ELb1ELb1ELb0EEENS1_21CollectiveEpilogueFwdINS6_IJSA_SA_SA_EEES9_SD_SF_Li256ELb1ELb1ELb1ELb0EEENS1_36VarlenDynamicPersistentTileSchedulerILi128ELi128ELi256ELi128ELb1ELb1ELb1ELb0ELb1ELb1EEEEEEEEEvNT_6ParamsE,(.L_x_2981 - _ZN7cutlass13device_kernelIN5flash11enable_sm90INS1_16FlashAttnFwdSm90INS1_25CollectiveMainloopFwdSm90ILi2EN4cute5tupleIJNS5_1CILi1EEES8_S8_EEENS6_IJNS7_ILi128EEESA_NS7_ILi192EEEEEELi128ENS_10bfloat16_tEfNS_4arch4Sm90ELb0ELb0ELb1ELb1ELb0ELb0ELb0ELb1ELb1ELb1ELb1ELb0EEENS1_21CollectiveEpilogueFwdINS6_IJSA_SA_SA_EEES9_SD_SF_Li256ELb1ELb1ELb1ELb0EEENS1_36VarlenDynamicPersistentTileSchedulerILi128ELi128ELi256ELi128ELb1ELb1ELb1ELb0ELb1ELb1EEEEEEEEEvNT_6ParamsE)
        .other          _ZN7cutlass13device_kernelIN5flash11enable_sm90INS1_16FlashAttnFwdSm90INS1_25CollectiveMainloopFwdSm90ILi2EN4cute5tupleIJNS5_1CILi1EEES8_S8_EEENS6_IJNS7_ILi128EEESA_NS7_ILi192EEEEEELi128ENS_10bfloat16_tEfNS_4arch4Sm90ELb0ELb0ELb1ELb1ELb0ELb0ELb0ELb1ELb1ELb1ELb1ELb0EEENS1_21CollectiveEpilogueFwdINS6_IJSA_SA_SA_EEES9_SD_SF_Li256ELb1ELb1ELb1ELb0EEENS1_36VarlenDynamicPersistentTileSchedulerILi128ELi128ELi256ELi128ELb1ELb1ELb1ELb0ELb1ELb1EEEEEEEEEvNT_6ParamsE,@"STO_CUDA_ENTRY STV_DEFAULT"
_ZN7cutlass13device_kernelIN5flash11enable_sm90INS1_16FlashAttnFwdSm90INS1_25CollectiveMainloopFwdSm90ILi2EN4cute5tupleIJNS5_1CILi1EEES8_S8_EEENS6_IJNS7_ILi128EEESA_NS7_ILi192EEEEEELi128ENS_10bfloat16_tEfNS_4arch4Sm90ELb0ELb0ELb1ELb1ELb0ELb0ELb0ELb1ELb1ELb1ELb1ELb0EEENS1_21CollectiveEpilogueFwdINS6_IJSA_SA_SA_EEES9_SD_SF_Li256ELb1ELb1ELb1ELb0EEENS1_36VarlenDynamicPersistentTileSchedulerILi128ELi128ELi256ELi128ELb1ELb1ELb1ELb0ELb1ELb1EEEEEEEEEvNT_6ParamsE:
        /* <DEDUP_REMOVED lines=17> */
.L_x_165:
[----:B------:R-:W-:Y:S05]  /*0110*/  BSYNC B0 ;  /* 0x0000000000007941 */ /* 0x000fea0003800000 */
.L_x_164:
        /* <DEDUP_REMOVED lines=40> */
.L_x_166:
        /* <DEDUP_REMOVED lines=22> */
.L_x_167:
        /* <DEDUP_REMOVED lines=18> */
.L_x_168:
        /* <DEDUP_REMOVED lines=22> */
.L_x_169:
        /* <DEDUP_REMOVED lines=22> */
.L_x_170:
[----:B0-----:R-:W-:Y:S01]  /*08e0*/  ISETP.NE.AND P0, PT, R2, RZ, PT ;  /* 0x000000ff0200720c */ /* 0x001fe20003f05270 */
[----:B------:R-:W-:Y:S01]  /*08f0*/  IMAD.MOV.U32 R2, RZ, RZ, 0x1 ;  /* 0x00000001ff027424 */ /* 0x000fe200078e00ff */
[----:B------:R-:W-:Y:S01]  /*0900*/  NOP ;  /* 0x0000000000007918 */ /* 0x000fe20000000000 */
[----:B------:R-:W-:-:S03]  /*0910*/  ULDC.64 UR40, c[0x0][0x208] ;  /* 0x0000820000287ab9 */ /* 0x000fc60000000a00 */
[----:B------:R-:W-:-:S05]  /*0920*/  SEL R2, R2, 0x2, !P0 ;  /* 0x0000000202027807 */ /* 0x000fca0004000000 */
[----:B------:R0:W-:Y:S01]  /*0930*/  STL [R1+0x60], R2 ;  /* 0x0000600201007387 */ /* 0x0001e20000100800 */
[----:B-123--:R-:W-:Y:S06]  /*0940*/  BAR.SYNC.DEFER_BLOCKING 0x0 ;  /* 0x0000000000007b1d */ /* 0x00efec0000010000 */
[----:B------:R-:W-:Y:S05]  /*0950*/  @!P0 BRA `(.L_x_171) ;  /* 0x000000a000ac8947 */ /* 0x000fea0003800000 */
.L_x_172:
[----:B------:R-:W-:-:S08]  /*0960*/  NOP ;  /* 0x0000000000007918 */ /* 0x000fd00000000000 */
[----:B------:R-:W1:Y:S02]  /*0970*/  USETMAXREG.TRY_ALLOC.CTAPOOL UP0, 0xf0 ;  /* 0x000000f0000079c8 */ /* 0x000e640008000600 */
[----:B-1----:R-:W-:-:S13]  /*0980*/  PLOP3.LUT P0, PT, PT, PT, UP0, 0x80, 0x0 ;  /* 0x000000000000781c */ /* 0x002fda0003f0f008 */
[----:B------:R-:W-:Y:S05]  /*0990*/  @!P0 BRA `(.L_x_172) ;  /* 0xfffffffc00f08947 */ /* 0x000fea000383ffff */
[----:B------:R-:W1:Y:S08]  /*09a0*/  S2UR UR5, SR_CgaCtaId ;  /* 0x00000000000579c3 */ /* 0x000e700000008800 */
[----:B------:R-:W-:Y:S06]  /*09b0*/  BAR.ARV 0x8, 0x180 ;  /* 0x0206000000007b1d */ /* 0x000fec0000002000 */
[----:B------:R-:W-:-:S02]  /*09c0*/  UMOV UR4, 0x400 ;  /* 0x0000040000047882 */ /* 0x000fc40000000000 */
[----:B------:R-:W-:Y:S01]  /*09d0*/  BAR.SYNC.DEFER_BLOCKING 0x5, 0x180 ;  /* 0x0146000000007b1d */ /* 0x000fe20000010000 */
[----:B-1----:R-:W-:-:S09]  /*09e0*/  ULEA UR4, UR5, UR4, 0x18 ;  /* 0x0000000405047291 */ /* 0x002fd2000f8ec03f */
[----:B------:R-:W1:Y:S01]  /*09f0*/  LDS.128 R12, [UR4+0x348d0] ;  /* 0x0348d004ff0c7984 */ /* 0x000e620008000c00 */
[----:B------:R-:W-:Y:S01]  /*0a00*/  ULDC UR4, c[0x0][0xc3c] ;  /* 0x00030f0000047ab9 */ /* 0x000fe20000000800 */
[----:B------:R-:W-:Y:S06]  /*0a10*/  BAR.ARV 0x4, 0x180 ;  /* 0x0106000000007b1d */ /* 0x000fec0000002000 */
[----:B-1----:R-:W-:-:S13]  /*0a20*/  ISETP.GE.AND P0, PT, R15, UR4, PT ;  /* 0x000000040f007c0c */ /* 0x002fda000bf06270 */
[----:B------:R-:W-:Y:S05]  /*0a30*/  @P0 EXIT ;  /* 0x000000000000094d */ /* 0x000fea0003800000 */
[----:B------:R-:W2:Y:S01]  /*0a40*/  LDL.LU R10, [R1+0x60] ;  /* 0x00006000010a7983 */ /* 0x000ea20000300800 */
[----:B------:R-:W1:Y:S02]  /*0a50*/  S2R R0, SR_TID.X ;  /* 0x0000000000007919 */ /* 0x000e640000002100 */
[----:B-1----:R-:W-:-:S05]  /*0a60*/  VIADD R230, R0, 0xffffff80 ;  /* 0xffffff8000e67836 */ /* 0x002fca0000000000 */
[----:B------:R-:W-:-:S04]  /*0a70*/  SHF.R.S32.HI R3, RZ, 0x1f, R230 ;  /* 0x0000001fff037819 */ /* 0x000fc800000114e6 */
[----:B------:R-:W-:-:S04]  /*0a80*/  LEA.HI R5, R3, R230, RZ, 0x7 ;  /* 0x000000e603057211 */ /* 0x000fc800078f38ff */
[----:B------:R-:W-:-:S05]  /*0a90*/  LOP3.LUT R7, R5, 0xffffff80, RZ, 0xc0, !PT ;  /* 0xffffff8005077812 */ /* 0x000fca00078ec0ff */
[----:B------:R-:W-:-:S05]  /*0aa0*/  IMAD.IADD R208, R230, 0x1, -R7 ;  /* 0x00000001e6d07824 */ /* 0x000fca00078e0a07 */
[----:B------:R-:W-:-:S04]  /*0ab0*/  SHF.R.S32.HI R9, RZ, 0x1f, R208 ;  /* 0x0000001fff097819 */ /* 0x000fc800000114d0 */
[----:B------:R-:W-:-:S04]  /*0ac0*/  LEA.HI R4, R9, R208, RZ, 0x2 ;  /* 0x000000d009047211 */ /* 0x000fc800078f10ff */
[--C-:B------:R-:W-:Y:S02]  /*0ad0*/  SHF.R.S32.HI R6, RZ, 0x2, R4.reuse ;  /* 0x00000002ff067819 */ /* 0x100fe40000011404 */
[----:B------:R-:W-:-:S04]  /*0ae0*/  SHF.R.S32.HI R11, RZ, 0x1f, R4 ;  /* 0x0000001fff0b7819 */ /* 0x000fc80000011404 */
[----:B------:R-:W-:Y:S02]  /*0af0*/  LEA.HI R11, R11, R6, RZ, 0x3 ;  /* 0x000000060b0b7211 */ /* 0x000fe400078f18ff */
[----:B------:R-:W-:Y:S02]  /*0b00*/  LEA.HI R9, R9, R208, RZ, 0x5 ;  /* 0x000000d009097211 */ /* 0x000fe400078f28ff */
[----:B------:R-:W-:Y:S02]  /*0b10*/  LOP3.LUT R11, R11, 0xfffffff8, RZ, 0xc0, !PT ;  /* 0xfffffff80b0b7812 */ /* 0x000fe400078ec0ff */
[CC--:B0-----:R-:W-:Y:S02]  /*0b20*/  LEA.HI R2, R3.reuse, R230.reuse, RZ, 0x5 ;  /* 0x000000e603027211 */ /* 0x0c1fe400078f28ff */
[CC--:B------:R-:W-:Y:S01]  /*0b30*/  LEA.HI R0, R3.reuse, R230.reuse, RZ, 0x4 ;  /* 0x000000e603007211 */ /* 0x0c0fe200078f20ff */
[----:B------:R-:W-:Y:S01]  /*0b40*/  IMAD.IADD R6, R6, 0x1, -R11 ;  /* 0x0000000106067824 */ /* 0x000fe200078e0a0b */
[----:B------:R-:W-:Y:S01]  /*0b50*/  SHF.R.S32.HI R9, RZ, 0x5, R9 ;  /* 0x00000005ff097819 */ /* 0x000fe20000011409 */
[----:B------:R-:W-:Y:S01]  /*0b60*/  IMAD.SHL.U32 R2, R2, 0x20, RZ ;  /* 0x0000002002027824 */ /* 0x000fe200078e00ff */
[----:B------:R-:W-:-:S02]  /*0b70*/  LEA.HI R8, R3, R230, RZ, 0x2 ;  /* 0x000000e603087211 */ /* 0x000fc400078f10ff */
[----:B------:R-:W-:Y:S02]  /*0b80*/  LEA.HI R3, R3, R230, RZ, 0x3 ;  /* 0x000000e603037211 */ /* 0x000fe400078f18ff */
[----:B------:R-:W-:Y:S01]  /*0b90*/  LOP3.LUT R7, R0, 0x3fffff0, RZ, 0xc0, !PT ;  /* 0x03fffff000077812 */ /* 0x000fe200078ec0ff */
[----:B------:R-:W-:Y:S01]  /*0ba0*/  IMAD R6, R9, 0x10, R6 ;  /* 0x0000001009067824 */ /* 0x000fe200078e0206 */
[----:B------:R-:W-:Y:S02]  /*0bb0*/  LOP3.LUT R9, R3, 0xfffffff8, RZ, 0xc0, !PT ;  /* 0xfffffff803097812 */ /* 0x000fe400078ec0ff */
[----:B------:R-:W-:Y:S01]  /*0bc0*/  LOP3.LUT R2, R2, 0xfffffc00, RZ, 0xc0, !PT ;  /* 0xfffffc0002027812 */ /* 0x000fe200078ec0ff */
[----:B------:R-:W-:Y:S01]  /*0bd0*/  IMAD.IADD R7, R230, 0x1, -R7 ;  /* 0x00000001e6077824 */ /* 0x000fe200078e0a07 */
[----:B------:R-:W-:Y:S02]  /*0be0*/  LOP3.LUT R11, R8, 0xfffffffc, RZ, 0xc0, !PT ;  /* 0xfffffffc080b7812 */ /* 0x000fe400078ec0ff */
[----:B------:R-:W-:Y:S01]  /*0bf0*/  SHF.R.S32.HI R224, RZ, 0x7, R5 ;  /* 0x00000007ffe07819 */ /* 0x000fe20000011405 */
[----:B------:R-:W-:Y:S01]  /*0c00*/  IMAD.IADD R184, R230, 0x1, -R9 ;  /* 0x00000001e6b87824 */ /* 0x000fe200078e0a09 */
[----:B------:R-:W-:Y:S01]  /*0c10*/  LOP3.LUT R9, R4, 0x7ffffffc, RZ, 0xc0, !PT ;  /* 0x7ffffffc04097812 */ /* 0x000fe200078ec0ff */
[----:B------:R-:W-:Y:S01]  /*0c20*/  IMAD R227, R7, 0x40, R2 ;  /* 0x0000004007e37824 */ /* 0x000fe200078e0202 */
[----:B------:R-:W-:Y:S01]  /*0c30*/  SHF.R.S32.HI R7, RZ, 0x4, R0 ;  /* 0x00000004ff077819 */ /* 0x000fe20000011400 */
[----:B------:R-:W-:Y:S01]  /*0c40*/  IMAD.IADD R11, R230, 0x1, -R11 ;  /* 0x00000001e60b7824 */ /* 0x000fe200078e0a0b */
[----:B------:R-:W-:Y:S01]  /*0c50*/  LEA.HI R5, R5, R224, RZ, 0x1 ;  /* 0x000000e005057211 */ /* 0x000fe200078f08ff */
[----:B------:R-:W-:Y:S01]  /*0c60*/  IMAD.IADD R9, R208, 0x1, -R9 ;  /* 0x00000001d0097824 */ /* 0x000fe200078e0a09 */
[----:B------:R-:W-:-:S02]  /*0c70*/  LEA.HI R0, R0, R7, RZ, 0x1 ;  /* 0x0000000700007211 */ /* 0x000fc400078f08ff */
[----:B------:R-:W-:Y:S02]  /*0c80*/  LEA.HI R2, R11, R11, RZ, 0x1 ;  /* 0x0000000b0b027211 */ /* 0x000fe400078f08ff */
[----:B------:R-:W-:Y:S01]  /*0c90*/  LOP3.LUT R5, R5, 0x3fffffe, RZ, 0xc0, !PT ;  /* 0x03fffffe05057812 */ /* 0x000fe200078ec0ff */
[----:B------:R-:W-:Y:S01]  /*0ca0*/  IMAD.SHL.U32 R18, R184, 0x8, RZ ;  /* 0x00000008b8127824 */ /* 0x000fe200078e00ff */
[----:B------:R-:W-:Y:S01]  /*0cb0*/  LOP3.LUT R0, R0, 0x1ffffffe, RZ, 0xc0, !PT ;  /* 0x1ffffffe00007812 */ /* 0x000fe200078ec0ff */
[----:B------:R-:W-:Y:S01]  /*0cc0*/  IMAD.SHL.U32 R205, R9, 0x2, RZ ;  /* 0x0000000209cd7824 */ /* 0x000fe200078e00ff */
[----:B------:R-:W-:Y:S01]  /*0cd0*/  LOP3.LUT R2, R2, 0x1ffffffe, RZ, 0xc0, !PT ;  /* 0x1ffffffe02027812 */ /* 0x000fe200078ec0ff */
[----:B------:R-:W-:Y:S02]  /*0ce0*/  IMAD.IADD R5, R224, 0x1, -R5 ;  /* 0x00000001e0057824 */ /* 0x000fe400078e0a05 */
[----:B------:R-:W-:Y:S01]  /*0cf0*/  VIADD R22, R18, 0x40 ;  /* 0x0000004012167836 */ /* 0x000fe20000000000 */
[C---:B------:R-:W-:Y:S01]  /*0d00*/  IADD3 R196, R205.reuse, 0x38, RZ ;  /* 0x00000038cdc47810 */ /* 0x040fe20007ffe0ff */
[----:B------:R-:W-:-:S02]  /*0d10*/  VIADD R202, R205, 0x8 ;  /* 0x00000008cdca7836 */ /* 0x000fc40000000000 */
[C---:B------:R-:W-:Y:S02]  /*0d20*/  VIADD R201, R205.reuse, 0x10 ;  /* 0x00000010cdc97836 */ /* 0x040fe40000000000 */
[C---:B------:R-:W-:Y:S02]  /*0d30*/  VIADD R200, R205.reuse, 0x18 ;  /* 0x00000018cdc87836 */ /* 0x040fe40000000000 */
[C---:B------:R-:W-:Y:S02]  /*0d40*/  VIADD R199, R205.reuse, 0x20 ;  /* 0x00000020cdc77836 */ /* 0x040fe40000000000 */
[C---:B------:R-:W-:Y:S02]  /*0d50*/  VIADD R198, R205.reuse, 0x28 ;  /* 0x00000028cdc67836 */ /* 0x040fe40000000000 */
[C---:B------:R-:W-:Y:S02]  /*0d60*/  VIADD R197, R205.reuse, 0x30 ;  /* 0x00000030cdc57836 */ /* 0x040fe40000000000 */
[----:B------:R-:W-:-:S02]  /*0d70*/  VIADD R195, R205, 0x40 ;  /* 0x00000040cdc37836 */ /* 0x000fc40000000000 */
[C---:B------:R-:W-:Y:S02]  /*0d80*/  VIADD R194, R205.reuse, 0x48 ;  /* 0x00000048cdc27836 */ /* 0x040fe40000000000 */
[C---:B------:R-:W-:Y:S02]  /*0d90*/  VIADD R193, R205.reuse, 0x50 ;  /* 0x00000050cdc17836 */ /* 0x040fe40000000000 */
[C---:B------:R-:W-:Y:S02]  /*0da0*/  VIADD R192, R205.reuse, 0x58 ;  /* 0x00000058cdc07836 */ /* 0x040fe40000000000 */
[C---:B------:R-:W-:Y:S02]  /*0db0*/  VIADD R191, R205.reuse, 0x60 ;  /* 0x00000060cdbf7836 */ /* 0x040fe40000000000 */
[C---:B------:R-:W-:Y:S02]  /*0dc0*/  VIADD R190, R205.reuse, 0x68 ;  /* 0x00000068cdbe7836 */ /* 0x040fe40000000000 */
[----:B------:R-:W-:-:S02]  /*0dd0*/  VIADD R189, R205, 0x70 ;  /* 0x00000070cdbd7836 */ /* 0x000fc40000000000 */
[----:B------:R-:W-:Y:S02]  /*0de0*/  VIADD R188, R205, 0x78 ;  /* 0x00000078cdbc7836 */ /* 0x000fe40000000000 */
[----:B------:R-:W-:Y:S02]  /*0df0*/  IMAD.IADD R0, R7, 0x1, -R0 ;  /* 0x0000000107007824 */ /* 0x000fe400078e0a00 */
[----:B------:R-:W-:Y:S02]  /*0e00*/  IMAD.IADD R226, R11, 0x1, -R2 ;  /* 0x000000010be27824 */ /* 0x000fe400078e0a02 */
[----:B------:R-:W-:Y:S01]  /*0e10*/  IMAD R225, R5, 0x40, R6 ;  /* 0x0000004005e17824 */ /* 0x000fe200078e0206 */
[----:B------:R-:W-:Y:S01]  /*0e20*/  MOV R6, R14 ;  /* 0x0000000e00067202 */ /* 0x000fe20000000f00 */
[----:B------:R-:W-:Y:S01]  /*0e30*/  IMAD R227, R0, 0x8, R227 ;  /* 0x0000000800e37824 */ /* 0x000fe200078e02e3 */
[----:B------:R-:W-:Y:S01]  /*0e40*/  SHF.R.S32.HI R206, RZ, 0x3, R3 ;  /* 0x00000003ffce7819 */ /* 0x000fe20000011403 */
[----:B------:R-:W-:Y:S01]  /*0e50*/  IMAD.MOV.U32 R5, RZ, RZ, R13 ;  /* 0x000000ffff057224 */ /* 0x000fe200078e000d */
[----:B------:R-:W-:Y:S01]  /*0e60*/  SHF.R.S32.HI R229, RZ, 0x1f, R18 ;  /* 0x0000001fffe57819 */ /* 0x000fe20000011412 */
[----:B------:R-:W-:Y:S01]  /*0e70*/  IMAD.MOV.U32 R7, RZ, RZ, R15 ;  /* 0x000000ffff077224 */ /* 0x000fe200078e000f */
[----:B------:R-:W-:Y:S01]  /*0e80*/  SHF.R.S32.HI R228, RZ, 0x1f, R22 ;  /* 0x0000001fffe47819 */ /* 0x000fe20000011416 */
[----:B------:R-:W-:Y:S01]  /*0e90*/  IMAD.MOV.U32 R207, RZ, RZ, RZ ;  /* 0x000000ffffcf7224 */ /* 0x000fe200078e00ff */
[----:B------:R-:W-:Y:S01]  /*0ea0*/  SHF.R.S32.HI R223, RZ, 0x1f, R202 ;  /* 0x0000001fffdf7819 */ /* 0x000fe200000114ca */
[----:B------:R-:W-:Y:S01]  /*0eb0*/  IMAD.MOV.U32 R16, RZ, RZ, RZ ;  /* 0x000000ffff107224 */ /* 0x000fe200078e00ff */
[----:B------:R-:W-:Y:S01]  /*0ec0*/  SHF.R.S32.HI R222, RZ, 0x1f, R201 ;  /* 0x0000001fffde7819 */ /* 0x000fe200000114c9 */
[----:B------:R-:W-:Y:S01]  /*0ed0*/  IMAD.MOV.U32 R2, RZ, RZ, RZ ;  /* 0x000000ffff027224 */ /* 0x000fe200078e00ff */
[----:B------:R-:W-:Y:S01]  /*0ee0*/  SHF.R.S32.HI R221, RZ, 0x1f, R200 ;  /* 0x0000001fffdd7819 */ /* 0x000fe200000114c8 */
[----:B------:R-:W-:Y:S01]  /*0ef0*/  IMAD R226, R226, 0x8, R225 ;  /* 0x00000008e2e27824 */ /* 0x000fe200078e02e1 */
[----:B------:R-:W-:-:S02]  /*0f00*/  SHF.R.S32.HI R220, RZ, 0x1f, R199 ;  /* 0x0000001fffdc7819 */ /* 0x000fc400000114c7 */
[----:B------:R-:W-:Y:S02]  /*0f10*/  SHF.R.S32.HI R219, RZ, 0x1f, R198 ;  /* 0x0000001fffdb7819 */ /* 0x000fe400000114c6 */
[----:B------:R-:W-:Y:S02]  /*0f20*/  SHF.R.S32.HI R218, RZ, 0x1f, R197 ;  /* 0x0000001fffda7819 */ /* 0x000fe400000114c5 */
[----:B------:R-:W-:Y:S02]  /*0f30*/  SHF.R.S32.HI R217, RZ, 0x1f, R196 ;  /* 0x0000001fffd97819 */ /* 0x000fe400000114c4 */
[----:B------:R-:W-:Y:S02]  /*0f40*/  SHF.R.S32.HI R216, RZ, 0x1f, R195 ;  /* 0x0000001fffd87819 */ /* 0x000fe400000114c3 */
[----:B------:R-:W-:Y:S02]  /*0f50*/  SHF.R.S32.HI R215, RZ, 0x1f, R194 ;  /* 0x0000001fffd77819 */ /* 0x000fe400000114c2 */
[----:B------:R-:W-:-:S02]  /*0f60*/  SHF.R.S32.HI R214, RZ, 0x1f, R193 ;  /* 0x0000001fffd67819 */ /* 0x000fc400000114c1 */
[----:B------:R-:W-:Y:S02]  /*0f70*/  SHF.R.S32.HI R213, RZ, 0x1f, R192 ;  /* 0x0000001fffd57819 */ /* 0x000fe400000114c0 */
[----:B------:R-:W-:Y:S02]  /*0f80*/  SHF.R.S32.HI R212, RZ, 0x1f, R191 ;  /* 0x0000001fffd47819 */ /* 0x000fe400000114bf */
[----:B------:R-:W-:Y:S02]  /*0f90*/  SHF.R.S32.HI R211, RZ, 0x1f, R190 ;  /* 0x0000001fffd37819 */ /* 0x000fe400000114be */
[----:B------:R-:W-:Y:S02]  /*0fa0*/  SHF.R.S32.HI R210, RZ, 0x1f, R189 ;  /* 0x0000001fffd27819 */ /* 0x000fe400000114bd */
[----:B------:R-:W-:Y:S02]  /*0fb0*/  SHF.R.S32.HI R209, RZ, 0x1f, R188 ;  /* 0x0000001fffd17819 */ /* 0x000fe400000114bc */
[----:B--2---:R-:W-:-:S07]  /*0fc0*/  LOP3.LUT R19, R10, 0x1, RZ, 0xfc, !PT ;  /* 0x000000010a137812 */ /* 0x004fce00078efcff */
.L_x_219:
[----:B0-2-4-:R-:W0:Y:S01]  /*0fd0*/  LDC.64 R8, c[0x0][0xc88] ;  /* 0x00032200ff087b82 */ /* 0x015e220000000a00 */
[----:B------:R-:W-:-:S07]  /*0fe0*/  ULDC.64 UR4, c[0x0][0xa28] ;  /* 0x00028a0000047ab9 */ /* 0x000fce0000000a00 */
[----:B------:R-:W1:Y:S08]  /*0ff0*/  LDC.64 R12, c[0x0][0x418] ;  /* 0x00010600ff0c7b82 */ /* 0x000e700000000a00 */
[----:B------:R-:W2:Y:S01]  /*1000*/  LDC R0, c[0x0][0x424] ;  /* 0x00010900ff007b82 */ /* 0x000ea20000000800 */
[----:B0-----:R-:W-:Y:S01]  /*1010*/  IMAD.WIDE R8, R7, 0x4, R8 ;  /* 0x0000000407087825 */ /* 0x001fe200078e0208 */
[----:B------:R-:W-:-:S06]  /*1020*/  ISETP.NE.U32.AND P0, PT, RZ, UR4, PT ;  /* 0x00000004ff007c0c */ /* 0x000fcc000bf05070 */
[----:B------:R-:W0:Y:S01]  /*1030*/  LDC R7, c[0x0][0x2f0] ;  /* 0x0000bc00ff077b82 */ /* 0x000e220000000800 */
[----:B---3--:R-:W3:Y:S01]  /*1040*/  LDG.E R23, desc[UR40][R8.64] ;  /* 0x0000002808177981 */ /* 0x008ee2000c1e1900 */
[----:B------:R-:W-:Y:S01]  /*1050*/  ISETP.NE.AND.EX P0, PT, RZ, UR5, PT, P0 ;  /* 0x00000005ff007c0c */ /* 0x000fe2000bf05300 */
[----:B------:R-:W-:Y:S01]  /*1060*/  IMAD.MOV.U32 R3, RZ, RZ, RZ ;  /* 0x000000ffff037224 */ /* 0x000fe200078e00ff */
[----:B---3--:R-:W-:-:S11]  /*1070*/  SHF.R.S32.HI R204, RZ, 0x1f, R23 ;  /* 0x0000001fffcc7819 */ /* 0x008fd60000011417 */
[----:B------:R-:W-:-:S04]  /*1080*/  @P0 LEA R10, P1, R23, UR4, 0x2 ;  /* 0x00000004170a0c11 */ /* 0x000fc8000f8210ff */
[----:B------:R-:W-:Y:S01]  /*1090*/  @P0 LEA.HI.X R11, R23, UR5, R204, 0x2, P1 ;  /* 0x00000005170b0c11 */ /* 0x000fe200088f14cc */
[----:B------:R-:W-:Y:S02]  /*10a0*/  ULDC.64 UR4, c[0x0][0xa20] ;  /* 0x0002880000047ab9 */ /* 0x000fe40000000a00 */
[----:B------:R-:W-:Y:S02]  /*10b0*/  ISETP.NE.U32.AND P1, PT, RZ, UR4, PT ;  /* 0x00000004ff007c0c */ /* 0x000fe4000bf25070 */
[----:B------:R3:W5:Y:S01]  /*10c0*/  @P0 LDG.E R3, desc[UR40][R10.64] ;  /* 0x000000280a030981 */ /* 0x000762000c1e1900 */
[----:B-1----:R-:W-:Y:S02]  /*10d0*/  ISETP.NE.U32.AND P0, PT, R12, RZ, PT ;  /* 0x000000ff0c00720c */ /* 0x002fe40003f05070 */
[----:B------:R-:W-:Y:S02]  /*10e0*/  ISETP.NE.AND.EX P1, PT, RZ, UR5, PT, P1 ;  /* 0x00000005ff007c0c */ /* 0x000fe4000bf25310 */
[----:B------:R-:W-:-:S04]  /*10f0*/  ISETP.NE.AND.EX P0, PT, R13, RZ, PT, P0 ;  /* 0x000000ff0d00720c */ /* 0x000fc80003f05300 */
[----:B--2---:R-:W-:-:S05]  /*1100*/  SEL R0, R0, 0x1, P0 ;  /* 0x0000000100007807 */ /* 0x004fca0000000000 */
[----:B0-----:R-:W-:Y:S02]  /*1110*/  IMAD R104, R0, R7, RZ ;  /* 0x0000000700687224 */ /* 0x001fe400078e02ff */
[----:B------:R-:W-:-:S04]  /*1120*/  @P1 LEA R8, P2, R23, UR4, 0x2 ;  /* 0x0000000417081c11 */ /* 0x000fc8000f8410ff */
[----:B------:R-:W-:-:S05]  /*1130*/  @P1 LEA.HI.X R9, R23, UR5, R204, 0x2, P2 ;  /* 0x0000000517091c11 */ /* 0x000fca00090f14cc */
[----:B------:R3:W5:Y:S01]  /*1140*/  @P1 LDG.E R104, desc[UR40][R8.64] ;  /* 0x0000002808681981 */ /* 0x000762000c1e1900 */
[----:B------:R-:W-:Y:S05]  /*1150*/  @P1 BRA `(.L_x_173) ;  /* 0x0000000000241947 */ /* 0x000fea0003800000 */
[----:B------:R-:W-:Y:S02]  /*1160*/  ULDC.64 UR4, c[0x0][0xa08] ;  /* 0x0002820000047ab9 */ /* 0x000fe40000000a00 */
[----:B------:R-:W-:-:S04]  /*1170*/  ISETP.NE.U32.AND P0, PT, RZ, UR4, PT ;  /* 0x00000004ff007c0c */ /* 0x000fc8000bf05070 */
[----:B------:R-:W-:-:S13]  /*1180*/  ISETP.NE.AND.EX P0, PT, RZ, UR5, PT, P0 ;  /* 0x00000005ff007c0c */ /* 0x000fda000bf05300 */
[----:B------:R-:W-:Y:S05]  /*1190*/  @!P0 BRA `(.L_x_173) ;  /* 0x0000000000148947 */ /* 0x000fea0003800000 */
[----:B---3--:R-:W0:Y:S02]  /*11a0*/  LDC.64 R8, c[0x0][0xa08] ;  /* 0x00028200ff087b82 */ /* 0x008e240000000a00 */
[----:B0-----:R-:W-:-:S05]  /*11b0*/  IMAD.WIDE R8, R23, 0x4, R8 ;  /* 0x0000000417087825 */ /* 0x001fca00078e0208 */
[----:B-----5:R-:W2:Y:S04]  /*11c0*/  LDG.E R104, desc[UR40][R8.64] ;  /* 0x0000002808687981 */ /* 0x020ea8000c1e1900 */
[----:B------:R-:W2:Y:S02]  /*11d0*/  LDG.E R7, desc[UR40][R8.64+0x4] ;  /* 0x0000042808077981 */ /* 0x000ea4000c1e1900 */
[----:B--2---:R-:W-:-:S07]  /*11e0*/  IMAD.IADD R104, R7, 0x1, -R104 ;  /* 0x0000000107687824 */ /* 0x004fce00078e0a68 */
.L_x_173:
[----:B-----5:R-:W-:Y:S01]  /*11f0*/  IMAD.IADD R104, R104, 0x1, -R3 ;  /* 0x0000000168687824 */ /* 0x020fe200078e0a03 */
[C---:B------:R-:W-:Y:S01]  /*1200*/  LOP3.LUT R3, R6.reuse, 0xff000000, RZ, 0xc0, !PT ;  /* 0xff00000006037812 */ /* 0x040fe200078ec0ff */
[----:B------:R-:W-:Y:S01]  /*1210*/  IMAD.MOV.U32 R94, RZ, RZ, RZ ;  /* 0x000000ffff5e7224 */ /* 0x000fe200078e00ff */
[----:B------:R-:W-:Y:S01]  /*1220*/  LOP3.LUT R0, R6, 0xff0000, RZ, 0xc0, !PT ;  /* 0x00ff000006007812 */ /* 0x000fe200078ec0ff */
[C---:B------:R-:W-:Y:S01]  /*1230*/  VIADD R4, R104.reuse, 0x7f ;  /* 0x0000007f68047836 */ /* 0x040fe20000000000 */
[----:B------:R-:W-:Y:S02]  /*1240*/  ISETP.GE.AND P0, PT, R104, 0x1, PT ;  /* 0x000000016800780c */ /* 0x000fe40003f06270 */
[----:B------:R-:W-:Y:S02]  /*1250*/  SHF.R.U32.HI R3, RZ, 0x8, R3 ;  /* 0x00000008ff037819 */ /* 0x000fe40000011603 */
[----:B------:R-:W-:Y:S02]  /*1260*/  SHF.R.S32.HI R7, RZ, 0x1f, R4 ;  /* 0x0000001fff077819 */ /* 0x000fe40000011404 */
[----:B------:R-:W-:-:S02]  /*1270*/  LEA.HI R0, R0, R3, RZ, 0x10 ;  /* 0x0000000300007211 */ /* 0x000fc400078f80ff */
[----:B------:R-:W-:Y:S02]  /*1280*/  LEA.HI R7, R7, R4, RZ, 0x7 ;  /* 0x0000000407077211 */ /* 0x000fe400078f38ff */
[----:B------:R-:W-:Y:S02]  /*1290*/  LOP3.LUT R203, R0, 0xff, RZ, 0xc0, !PT ;  /* 0x000000ff00cb7812 */ /* 0x000fe400078ec0ff */
[----:B------:R-:W-:Y:S02]  /*12a0*/  SHF.R.U32.HI R186, RZ, 0x10, R0 ;  /* 0x00000010ffba7819 */ /* 0x000fe40000011600 */
[----:B---3--:R-:W-:Y:S01]  /*12b0*/  SHF.R.S32.HI R11, RZ, 0x7, R7 ;  /* 0x00000007ff0b7819 */ /* 0x008fe20000011407 */
[----:B------:R-:W-:Y:S06]  /*12c0*/  @!P0 BRA `(.L_x_174) ;  /* 0x0000000000748947 */ /* 0x000fec0003800000 */
[----:B------:R-:W0:Y:S01]  /*12d0*/  LDC R3, c[0x0][0x9f0] ;  /* 0x00027c00ff037b82 */ /* 0x000e220000000800 */
[----:B------:R-:W-:-:S04]  /*12e0*/  ISETP.NE.AND P0, PT, R186, RZ, PT ;  /* 0x000000ffba00720c */ /* 0x000fc80003f05270 */
[----:B0-----:R-:W-:-:S04]  /*12f0*/  SEL R12, R186, R3, P0 ;  /* 0x00000003ba0c7207 */ /* 0x001fc80000000000 */
[-C--:B------:R-:W-:Y:S02]  /*1300*/  IABS R4, R12.reuse ;  /* 0x0000000c00047213 */ /* 0x080fe40000000000 */
[----:B------:R-:W-:Y:S02]  /*1310*/  IADD3 R0, R11, -0x1, R12 ;  /* 0xffffffff0b007810 */ /* 0x000fe40007ffe00c */
[----:B------:R-:W0:Y:S01]  /*1320*/  I2F.RP R3, R4 ;  /* 0x0000000400037306 */ /* 0x000e220000209400 */
[----:B------:R-:W-:Y:S02]  /*1330*/  IABS R13, R12 ;  /* 0x0000000c000d7213 */ /* 0x000fe40000000000 */
[----:B------:R-:W-:Y:S02]  /*1340*/  IABS R10, R0 ;  /* 0x00000000000a7213 */ /* 0x000fe40000000000 */
[----:B------:R-:W-:-:S04]  /*1350*/  LOP3.LUT R0, R0, R12, RZ, 0x3c, !PT ;  /* 0x0000000c00007212 */ /* 0x000fc800078e3cff */
[----:B------:R-:W-:Y:S01]  /*1360*/  ISETP.GE.AND P2, PT, R0, RZ, PT ;  /* 0x000000ff0000720c */ /* 0x000fe20003f46270 */
[----:B0-----:R-:W0:Y:S02]  /*1370*/  MUFU.RCP R3, R3 ;  /* 0x0000000300037308 */ /* 0x001e240000001000 */
[----:B0-----:R-:W-:Y:S02]  /*1380*/  VIADD R8, R3, 0xffffffe ;  /* 0x0ffffffe03087836 */ /* 0x001fe40000000000 */
[----:B------:R-:W-:-:S04]  /*1390*/  IMAD.MOV R3, RZ, RZ, -R13 ;  /* 0x000000ffff037224 */ /* 0x000fc800078e0a0d */
[----:B------:R0:W1:Y:S02]  /*13a0*/  F2I.FTZ.U32.TRUNC.NTZ R9, R8 ;  /* 0x0000000800097305 */ /* 0x000064000021f000 */
[----:B0-----:R-:W-:Y:S01]  /*13b0*/  IMAD.MOV.U32 R8, RZ, RZ, RZ ;  /* 0x000000ffff087224 */ /* 0x001fe200078e00ff */
[----:B-1----:R-:W-:-:S05]  /*13c0*/  IADD3 R7, RZ, -R9, RZ ;  /* 0x80000009ff077210 */ /* 0x002fca0007ffe0ff */
[----:B------:R-:W-:-:S04]  /*13d0*/  IMAD R7, R7, R4, RZ ;  /* 0x0000000407077224 */ /* 0x000fc800078e02ff */
[----:B------:R-:W-:-:S06]  /*13e0*/  IMAD.HI.U32 R9, R9, R7, R8 ;  /* 0x0000000709097227 */ /* 0x000fcc00078e0008 */
[----:B------:R-:W-:-:S04]  /*13f0*/  IMAD.HI.U32 R9, R9, R10, RZ ;  /* 0x0000000a09097227 */ /* 0x000fc800078e00ff */
[----:B------:R-:W-:-:S05]  /*1400*/  IMAD R3, R9, R3, R10 ;  /* 0x0000000309037224 */ /* 0x000fca00078e020a */
[----:B------:R-:W-:-:S13]  /*1410*/  ISETP.GT.U32.AND P1, PT, R4, R3, PT ;  /* 0x000000030400720c */ /* 0x000fda0003f24070 */
[----:B------:R-:W-:Y:S02]  /*1420*/  @!P1 IMAD.IADD R3, R3, 0x1, -R4 ;  /* 0x0000000103039824 */ /* 0x000fe400078e0a04 */
[----:B------:R-:W-:Y:S01]  /*1430*/  @!P1 VIADD R9, R9, 0x1 ;  /* 0x0000000109099836 */ /* 0x000fe20000000000 */
[----:B------:R-:W-:Y:S02]  /*1440*/  ISETP.NE.AND P1, PT, R12, RZ, PT ;  /* 0x000000ff0c00720c */ /* 0x000fe40003f25270 */
[----:B------:R-:W-:-:S13]  /*1450*/  ISETP.GE.U32.AND P0, PT, R3, R4, PT ;  /* 0x000000040300720c */ /* 0x000fda0003f06070 */
[----:B------:R-:W-:-:S04]  /*1460*/  @P0 VIADD R9, R9, 0x1 ;  /* 0x0000000109090836 */ /* 0x000fc80000000000 */
[----:B------:R-:W-:Y:S01]  /*1470*/  @!P2 IMAD.MOV R9, RZ, RZ, -R9 ;  /* 0x000000ffff09a224 */ /* 0x000fe200078e0a09 */
[----:B------:R-:W-:-:S05]  /*1480*/  @!P1 LOP3.LUT R9, RZ, R12, RZ, 0x33, !PT ;  /* 0x0000000cff099212 */ /* 0x000fca00078e33ff */
[----:B------:R-:W-:-:S07]  /*1490*/  IMAD.MOV.U32 R94, RZ, RZ, R9 ;  /* 0x000000ffff5e7224 */ /* 0x000fce00078e0009 */
.L_x_174:
[-C--:B------:R-:W-:Y:S01]  /*14a0*/  IMAD R17, R203, R94.reuse, RZ ;  /* 0x0000005ecb117224 */ /* 0x080fe200078e02ff */
[----:B------:R-:W-:Y:S01]  /*14b0*/  LOP3.LUT R185, R6, 0xffff, RZ, 0xc0, !PT ;  /* 0x0000ffff06b97812 */ /* 0x000fe200078ec0ff */
[----:B------:R-:W-:Y:S01]  /*14c0*/  IMAD.MOV.U32 R187, RZ, RZ, R5 ;  /* 0x000000ffffbb7224 */ /* 0x000fe200078e0005 */
[----:B------:R-:W-:Y:S01]  /*14d0*/  PLOP3.LUT P0, PT, PT, PT, PT, 0x80, 0x0 ;  /* 0x000000000000781c */ /* 0x000fe20003f0f070 */
[----:B------:R-:W-:Y:S01]  /*14e0*/  IMAD.MOV.U32 R3, RZ, RZ, RZ ;  /* 0x000000ffff037224 */ /* 0x000fe200078e00ff */
[----:B------:R-:W-:Y:S01]  /*14f0*/  VIADDMNMX R94, R17, R94, R11, PT ;  /* 0x0000005e115e7246 */ /* 0x000fe2000380010b */
[----:B------:R-:W-:Y:S01]  /*1500*/  IMAD.MOV.U32 R0, RZ, RZ, RZ ;  /* 0x000000ffff007224 */ /* 0x000fe200078e00ff */
[----:B------:R-:W-:Y:S02]  /*1510*/  CS2R R86, SRZ ;  /* 0x0000000000567805 */ /* 0x000fe4000001ff00 */
[----:B------:R-:W-:Y:S02]  /*1520*/  CS2R R84, SRZ ;  /* 0x0000000000547805 */ /* 0x000fe4000001ff00 */
[----:B------:R-:W-:-:S02]  /*1530*/  ISETP.GT.AND P1, PT, R94, R17, PT ;  /* 0x000000115e00720c */ /* 0x000fc40003f24270 */
        /* <DEDUP_REMOVED lines=29> */
[----:B------:R-:W-:Y:S01]  /*1710*/  CS2R R20, SRZ ;  /* 0x0000000000147805 */ /* 0x000fe2000001ff00 */
[----:B------:R-:W-:Y:S06]  /*1720*/  @!P1 BRA `(.L_x_175) ;  /* 0x00000068000c9947 */ /* 0x000fec0003800000 */
[----:B------:R-:W0:Y:S01]  /*1730*/  SHFL.IDX PT, R0, R224, RZ, 0x1f ;  /* 0x00001fffe0007589 */ /* 0x000e2200000e0000 */
[----:B------:R-:W1:Y:S01]  /*1740*/  S2UR UR7, SR_CgaCtaId ;  /* 0x00000000000779c3 */ /* 0x000e620000008800 */
[----:B------:R-:W-:Y:S01]  /*1750*/  UMOV UR6, 0x400 ;  /* 0x0000040000067882 */ /* 0x000fe20000000000 */
[----:B0-----:R-:W-:Y:S01]  /*1760*/  R2UR UR4, R0 ;  /* 0x00000000000472ca */ /* 0x001fe200000e0000 */
[----:B-1----:R-:W-:-:S04]  /*1770*/  ULEA UR6, UR7, UR6, 0x18 ;  /* 0x0000000607067291 */ /* 0x002fc8000f8ec03f */
[----:B------:R-:W-:-:S04]  /*1780*/  UIADD3 UR6, UR6, 0x10400, URZ ;  /* 0x0001040006067890 */ /* 0x000fc8000fffe03f */
[----:B------:R-:W-:-:S04]  /*1790*/  ULOP3.LUT UP0, URZ, UR6, 0x3ff, URZ, 0xc0, !UPT ;  /* 0x000003ff063f7892 */ /* 0x000fc8000f80c03f */
[----:B------:R-:W-:Y:S02]  /*17a0*/  ULEA.HI UR5, UR4, UR4, URZ, 0x1 ;  /* 0x0000000404057291 */ /* 0x000fe4000f8f083f */
[----:B------:R-:W-:Y:S02]  /*17b0*/  PLOP3.LUT P0, PT, PT, PT, UP0, 0x80, 0x0 ;  /* 0x000000000000781c */ /* 0x000fe40003f0f008 */
        /* <DEDUP_REMOVED lines=9> */
[----:B------:R-:W-:Y:S01]  /*1850*/  IMAD.U32 R4, RZ, RZ, UR4 ;  /* 0x00000004ff047e24 */ /* 0x000fe2000f8e00ff */
[----:B------:R0:W1:Y:S01]  /*1860*/  LDC.64 R14, c[0x4][R0] ;  /* 0x01000000000e7b82 */ /* 0x0000620000000a00 */
[----:B------:R-:W-:Y:S01]  /*1870*/  IMAD.U32 R5, RZ, RZ, UR5 ;  /* 0x00000005ff057e24 */ /* 0x000fe2000f8e00ff */
[----:B------:R-:W-:Y:S01]  /*1880*/  ULDC.64 UR4, c[0x4][0xc0] ;  /* 0x0100300000047ab9 */ /* 0x000fe20000000a00 */
[----:B------:R-:W-:Y:S01]  /*1890*/  IMAD.U32 R10, RZ, RZ, UR6 ;  /* 0x00000006ff0a7e24 */ /* 0x000fe2000f8e00ff */
[----:B------:R-:W-:Y:S01]  /*18a0*/  MOV R11, UR7 ;  /* 0x00000007000b7c02 */ /* 0x000fe20008000f00 */
[----:B------:R-:W-:Y:S02]  /*18b0*/  IMAD.U32 R6, RZ, RZ, UR4 ;  /* 0x00000004ff067e24 */ /* 0x000fe4000f8e00ff */
[----:B------:R-:W-:-:S02]  /*18c0*/  IMAD.U32 R7, RZ, RZ, UR5 ;  /* 0x00000005ff077e24 */ /* 0x000fc4000f8e00ff */
[----:B------:R-:W-:Y:S02]  /*18d0*/  IMAD.MOV.U32 R8, RZ, RZ, 0x70 ;  /* 0x00000070ff087424 */ /* 0x000fe400078e00ff */
[----:B------:R-:W-:Y:S02]  /*18e0*/  IMAD.MOV.U32 R12, RZ, RZ, 0x1 ;  /* 0x00000001ff0c7424 */ /* 0x000fe400078e00ff */
[----:B0-----:R-:W-:-:S07]  /*18f0*/  IMAD.MOV.U32 R13, RZ, RZ, RZ ;  /* 0x000000ffff0d7224 */ /* 0x001fce00078e00ff */
[----:B------:R-:W-:-:S07]  /*1900*/  LEPC R20, `(.L_x_176) ;  /* 0x000000001014794e */ /* 0x000fce0000000000 */
[----:B-1----:R-:W-:Y:S05]  /*1910*/  CALL.ABS.NOINC R14 ;  /* 0x000000000e007343 */ /* 0x002fea0003c00000 */
.L_x_176:
[----:B------:R-:W0:Y:S01]  /*1920*/  S2UR UR5, SR_CgaCtaId ;  /* 0x00000000000579c3 */ /* 0x000e220000008800 */
[----:B------:R-:W-:Y:S01]  /*1930*/  LEA.HI R0, R207, R207, RZ, 0x1 ;  /* 0x000000cfcf007211 */ /* 0x000fe200078f08ff */
[----:B------:R-:W-:Y:S01]  /*1940*/  UMOV UR4, 0x400 ;  /* 0x0000040000047882 */ /* 0x000fe20000000000 */
[----:B------:R-:W-:Y:S01]  /*1950*/  BSSY B0, `(.L_x_177) ;  /* 0x0000009000007945 */ /* 0x000fe20003800000 */
[----:B------:R-:W-:Y:S02]  /*1960*/  ISETP.NE.AND P0, PT, R19, 0x3, PT ;  /* 0x000000031300780c */ /* 0x000fe40003f05270 */
[----:B------:R-:W-:-:S05]  /*1970*/  LOP3.LUT R0, R0, 0xfffffffe, RZ, 0xc0, !PT ;  /* 0xfffffffe00007812 */ /* 0x000fca00078ec0ff */
[----:B------:R-:W-:-:S05]  /*1980*/  IMAD.IADD R3, R207, 0x1, -R0 ;  /* 0x00000001cf037824 */ /* 0x000fca00078e0a00 */
[----:B------:R-:W-:Y:S01]  /*1990*/  SHF.L.U32 R3, R3, 0x1f, RZ ;  /* 0x0000001f03037819 */ /* 0x000fe200000006ff */
[----:B0-----:R-:W-:-:S06]  /*19a0*/  ULEA UR4, UR5, UR4, 0x18 ;  /* 0x0000000405047291 */ /* 0x001fcc000f8ec03f */
[----:B------:R-:W-:-:S04]  /*19b0*/  IMAD.U32 R0, RZ, RZ, UR4 ;  /* 0x00000004ff007e24 */ /* 0x000fc8000f8e00ff */
[----:B------:R-:W0:Y:S02]  /*19c0*/  SYNCS.PHASECHK.TRANS64.TRYWAIT P1, [R0+URZ+0x34800], R3 ;  /* 0x03480003000075a7 */ /* 0x000e24000802017f */
[----:B0-----:R-:W-:Y:S05]  /*19d0*/  @!P1 BRA `(.L_x_178) ;  /* 0x000000f800789947 */ /* 0x001fea0003800000 */
.L_x_342:
[----:B------:R-:W-:Y:S05]  /*19e0*/  BSYNC B0 ;  /* 0x0000000000007941 */ /* 0x000fea0003800000 */
.L_x_177:
[----:B------:R-:W-:Y:S05]  /*19f0*/  @!P0 BRA `(.L_x_179) ;  /* 0x0000000000048947 */ /* 0x000fea0003800000 */
[----:B------:R-:W-:Y:S01]  /*1a00*/  BPT.TRAP 0x1 ;  /* 0x000000040000795c */ /* 0x000fe20000300000 */
.L_x_179:
[----:B0-----:R-:W-:Y:S01]  /*1a10*/  IMAD R3, R2, 0x8, R0 ;  /* 0x0000000802037824 */ /* 0x001fe200078e0200 */
[----:B------:R-:W-:-:S04]  /*1a20*/  SHF.L.U32 R4, R16, 0x1f, RZ ;  /* 0x0000001f10047819 */ /* 0x000fc800000006ff */
[----:B------:R0:W1:Y:S01]  /*1a30*/  SYNCS.PHASECHK.TRANS64.TRYWAIT P2, [R3+URZ+0x34830], R4 ;  /* 0x03483004030075a7 */ /* 0x000062000804017f */
[----:B------:R-:W-:Y:S05]  /*1a40*/  @!P0 BRA `(.L_x_180) ;  /* 0x0000000000048947 */ /* 0x000fea0003800000 */
[----:B------:R-:W-:Y:S01]  /*1a50*/  BPT.TRAP 0x1 ;  /* 0x000000040000795c */ /* 0x000fe20000300000 */
.L_x_180:
[----:B------:R-:W2:Y:S01]  /*1a60*/  S2R R5, SR_TID.X ;  /* 0x0000000000057919 */ /* 0x000ea20000002100 */
[----:B------:R-:W-:Y:S01]  /*1a70*/  IMAD.MOV.U32 R151, RZ, RZ, RZ ;  /* 0x000000ffff977224 */ /* 0x000fe200078e00ff */
[----:B--2---:R-:W-:Y:S01]  /*1a80*/  LOP3.LUT P1, RZ, R5, 0x7f, RZ, 0xc0, !PT ;  /* 0x0000007f05ff7812 */ /* 0x004fe2000782c0ff */
[----:B-1----:R-:W-:-:S12]  /*1a90*/  @P2 BRA `(.L_x_181) ;  /* 0x0000000000082947 */ /* 0x002fd80003800000 */
[----:B------:R-:W1:Y:S02]  /*1aa0*/  SYNCS.PHASECHK.TRANS64.TRYWAIT P2, [R3+URZ+0x34830], R4 ;  /* 0x03483004030075a7 */ /* 0x000e64000804017f */
[----:B-1----:R-:W-:Y:S05]  /*1ab0*/  @!P2 BRA `(.L_x_182) ;  /* 0x000000f80054a947 */ /* 0x002fea0003800000 */
.L_x_181:
[----:B------:R-:W-:Y:S05]  /*1ac0*/  WARPSYNC.ALL ;  /* 0x0000000000007948 */ /* 0x000fea0003800000 */
[----:B01----:R-:W-:Y:S01]  /*1ad0*/  VIADD R4, R0, 0x1c400 ;  /* 0x0001c40000047836 */ /* 0x003fe20000000000 */
[----:B------:R-:W-:Y:S01]  /*1ae0*/  ULOP3.LUT UR56, UR56, 0x10000, URZ, 0xfc, !UPT ;  /* 0x0001000038387892 */ /* 0x000fe2000f8efc3f */
[----:B------:R-:W-:Y:S01]  /*1af0*/  WARPGROUP.ARRIVE ;  /* 0x00000000000079c5 */ /* 0x000fe20000000000 */
[----:B------:R-:W-:Y:S01]  /*1b00*/  UMOV UR57, 0x40000040 ;  /* 0x4000004000397882 */ /* 0x000fe20000000000 */
[----:B------:R-:W-:Y:S01]  /*1b10*/  UMOV UR59, 0x40000040 ;  /* 0x40000040003b7882 */ /* 0x000fe20000000000 */
[----:B------:R-:W-:Y:S01]  /*1b20*/  SHF.R.U32.HI R4, RZ, 0x4, R4 ;  /* 0x00000004ff047819 */ /* 0x000fe20000011604 */
[----:B------:R-:W-:Y:S01]  /*1b30*/  UIADD3 UR8, UR56, 0x2, URZ ;  /* 0x0000000238087890 */ /* 0x000fe2000fffe03f */
[----:B------:R-:W-:Y:S01]  /*1b40*/  P2R R12, PR, RZ, 0x1 ;  /* 0x00000001ff0c7803 */ /* 0x000fe20000000000 */
[----:B------:R-:W-:Y:S01]  /*1b50*/  UMOV UR9, 0x40000040 ;  /* 0x4000004000097882 */ /* 0x000fe20000000000 */
[----:B------:R-:W-:Y:S01]  /*1b60*/  LOP3.LUT R4, R4, 0x3fff, RZ, 0xc0, !PT ;  /* 0x00003fff04047812 */ /* 0x000fe200078ec0ff */
[----:B------:R-:W-:Y:S01]  /*1b70*/  UMOV UR11, 0x40000040 ;  /* 0x40000040000b7882 */ /* 0x000fe20000000000 */
[----:B------:R-:W-:Y:S01]  /*1b80*/  UIADD3 UR12, UR56, 0x4, URZ ;  /* 0x00000004380c7890 */ /* 0x000fe2000fffe03f */
[----:B------:R-:W-:Y:S01]  /*1b90*/  @!P1 VIADD R3, R3, 0x34840 ;  /* 0x0003484003039836 */ /* 0x000fe20000000000 */
[----:B------:R-:W-:Y:S01]  /*1ba0*/  LOP3.LUT R5, R4, 0x10000, RZ, 0xfc, !PT ;  /* 0x0001000004057812 */ /* 0x000fe200078efcff */
[----:B------:R-:W-:Y:S01]  /*1bb0*/  UMOV UR13, 0x40000040 ;  /* 0x40000040000d7882 */ /* 0x000fe20000000000 */
[----:B------:R-:W-:Y:S01]  /*1bc0*/  UMOV UR15, 0x40000040 ;  /* 0x40000040000f7882 */ /* 0x000fe20000000000 */
[----:B------:R-:W-:Y:S01]  /*1bd0*/  UIADD3 UR16, UR56, 0x6, URZ ;  /* 0x0000000638107890 */ /* 0x000fe2000fffe03f */
[----:B------:R-:W-:Y:S01]  /*1be0*/  @!P1 PRMT R3, RZ, 0x654, R3 ;  /* 0x00000654ff039816 */ /* 0x000fe20000000003 */
[----:B------:R-:W-:Y:S01]  /*1bf0*/  IMAD R4, R2, 0xc00, R5 ;  /* 0x00000c0002047824 */ /* 0x000fe200078e0205 */
[----:B------:R-:W-:Y:S01]  /*1c00*/  UMOV UR17, 0x40000040 ;  /* 0x4000004000117882 */ /* 0x000fe20000000000 */
[----:B------:R-:W-:Y:S01]  /*1c10*/  UMOV UR19, 0x40000040 ;  /* 0x4000004000137882 */ /* 0x000fe20000000000 */
[----:B------:R-:W-:Y:S01]  /*1c20*/  UIADD3 UR20, UR56, 0x400, URZ ;  /* 0x0000040038147890 */ /* 0x000fe2000fffe03f */
[--C-:B------:R-:W-:Y:S01]  /*1c30*/  IMAD.MOV.U32 R150, RZ, RZ, R151.reuse ;  /* 0x000000ffff967224 */ /* 0x100fe200078e0097 */
[----:B------:R-:W-:Y:S01]  /*1c40*/  R2UR UR58, R4 ;  /* 0x00000000043a72ca */ /* 0x000fe200000e0000 */
[----:B------:R-:W-:Y:S01]  /*1c50*/  UMOV UR21, 0x40000040 ;  /* 0x4000004000157882 */ /* 0x000fe20000000000 */
[----:B------:R-:W-:Y:S01]  /*1c60*/  UMOV UR23, 0x40000040 ;  /* 0x4000004000177882 */ /* 0x000fe20000000000 */
[----:B------:R-:W-:Y:S01]  /*1c70*/  UIADD3 UR24, UR56, 0x402, URZ ;  /* 0x0000040238187890 */ /* 0x000fe2000fffe03f */
[--C-:B------:R-:W-:Y:S01]  /*1c80*/  IMAD.MOV.U32 R149, RZ, RZ, R151.reuse ;  /* 0x000000ffff957224 */ /* 0x100fe200078e0097 */
[----:B------:R-:W-:Y:S01]  /*1c90*/  UMOV UR25, 0x40000040 ;  /* 0x4000004000197882 */ /* 0x000fe20000000000 */
[----:B------:R-:W-:Y:S01]  /*1ca0*/  UMOV UR27, 0x40000040 ;  /* 0x40000040001b7882 */ /* 0x000fe20000000000 */
[----:B------:R-:W-:Y:S01]  /*1cb0*/  UIADD3 UR28, UR56, 0x404, URZ ;  /* 0x00000404381c7890 */ /* 0x000fe2000fffe03f */
[-C--:B------:R-:W-:Y:S01]  /*1cc0*/  MOV R148, R151.reuse ;  /* 0x0000009700947202 */ /* 0x080fe20000000f00 */
[----:B------:R-:W-:Y:S01]  /*1cd0*/  UMOV UR29, 0x40000040 ;  /* 0x40000040001d7882 */ /* 0x000fe20000000000 */
[----:B------:R-:W-:Y:S01]  /*1ce0*/  UMOV UR31, 0x40000040 ;  /* 0x40000040001f7882 */ /* 0x000fe20000000000 */
[----:B------:R-:W-:Y:S01]  /*1cf0*/  UIADD3 UR32, UR56, 0x406, URZ ;  /* 0x0000040638207890 */ /* 0x000fe2000fffe03f */
[--C-:B------:R-:W-:Y:S01]  /*1d00*/  IMAD.MOV.U32 R147, RZ, RZ, R151.reuse ;  /* 0x000000ffff937224 */ /* 0x100fe200078e0097 */
[----:B------:R-:W-:Y:S01]  /*1d10*/  HGMMA.64x128x16.F32.BF16 R24, gdesc[UR56], RZ, !UPT, gsb0 ;  /* 0x01e00000381879f0 */ /* 0x000fe2000c0018ff */
[----:B------:R-:W-:Y:S01]  /*1d20*/  UIADD3 UR10, UR58, 0x2, URZ ;  /* 0x000000023a0a7890 */ /* 0x000fe2000fffe03f */
[--C-:B------:R-:W-:Y:S01]  /*1d30*/  IMAD.MOV.U32 R146, RZ, RZ, R151.reuse ;  /* 0x000000ffff927224 */ /* 0x100fe200078e0097 */
        /* <DEDUP_REMOVED lines=12> */
[----:B------:R-:W-:Y:S01]  /*1e00*/  UMOV UR33, 0x40000040 ;  /* 0x4000004000217882 */ /* 0x000fe20000000000 */
[----:B------:R-:W-:Y:S01]  /*1e10*/  UMOV UR35, 0x40000040 ;  /* 0x4000004000237882 */ /* 0x000fe20000000000 */
        /* <DEDUP_REMOVED lines=19> */
[-C--:B------:R-:W-:Y:S01]  /*1f50*/  MOV R132, R151.reuse ;  /* 0x0000009700847202 */ /* 0x080fe20000000f00 */
[----:B------:R-:W-:Y:S01]  /*1f60*/  UIADD3 UR54, UR58, 0x806, URZ ;  /* 0x000008063a367890 */ /* 0x000fe2000fffe03f */
[--C-:B------:R-:W-:Y:S01]  /*1f70*/  IMAD.MOV.U32 R130, RZ, RZ, R151.reuse ;  /* 0x000000ffff827224 */ /* 0x100fe200078e0097 */
[----:B------:R-:W-:Y:S01]  /*1f80*/  UMOV UR53, 0x40000040 ;  /* 0x4000004000357882 */ /* 0x000fe20000000000 */
[----:B------:R-:W-:Y:S01]  /*1f90*/  UMOV UR55, 0x40000040 ;  /* 0x4000004000377882 */ /* 0x000fe20000000000 */
[----:B------:R-:W-:Y:S01]  /*1fa0*/  ULDC UR4, c[0x0][0x9d8] ;  /* 0x0002760000047ab9 */ /* 0x000fe20000000800 */
[----:B------:R-:W-:Y:S01]  /*1fb0*/  ULDC UR5, c[0x0][0x988] ;  /* 0x0002620000057ab9 */ /* 0x000fe20000000800 */
[--C-:B------:R-:W-:Y:S01]  /*1fc0*/  IMAD.MOV.U32 R128, RZ, RZ, R151.reuse ;  /* 0x000000ffff807224 */ /* 0x100fe200078e0097 */
[-C--:B------:R-:W-:Y:S01]  /*1fd0*/  MOV R116, R151.reuse ;  /* 0x0000009700747202 */ /* 0x080fe20000000f00 */
[--C-:B------:R-:W-:Y:S01]  /*1fe0*/  IMAD.MOV.U32 R126, RZ, RZ, R151.reuse ;  /* 0x000000ffff7e7224 */ /* 0x100fe200078e0097 */
[----:B------:R-:W-:Y:S01]  /*1ff0*/  MOV R100, R151 ;  /* 0x0000009700647202 */ /* 0x000fe20000000f00 */
        /* <DEDUP_REMOVED lines=14> */
[----:B------:R-:W-:Y:S01]  /*20e0*/  IMAD.MOV.U32 R88, RZ, RZ, R151 ;  /* 0x000000ffff587224 */ /* 0x000fe200078e0097 */
        /* <DEDUP_REMOVED lines=46> */
[----:B------:R-:W1:Y:S01]  /*23d0*/  MUFU.TANH R6, R25 ;  /* 0x0000001900067308 */ /* 0x000e620000002400 */
[----:B------:R-:W-:Y:S01]  /*23e0*/  FMUL.FTZ R37, R37, UR4 ;  /* 0x0000000425257c20 */ /* 0x000fe20008410000 */
[----:B------:R-:W-:Y:S01]  /*23f0*/  FMUL.FTZ R31, R31, UR4 ;  /* 0x000000041f1f7c20 */ /* 0x000fe20008410000 */
[----:B------:R-:W-:Y:S01]  /*2400*/  FMUL.FTZ R61, R61, UR4 ;  /* 0x000000043d3d7c20 */ /* 0x000fe20008410000 */
[----:B------:R-:W-:Y:S01]  /*2410*/  FMUL.FTZ R40, R40, UR4 ;  /* 0x0000000428287c20 */ /* 0x000fe20008410000 */
[----:B------:R-:W-:Y:S01]  /*2420*/  FMUL.FTZ R34, R34, UR4 ;  /* 0x0000000422227c20 */ /* 0x000fe20008410000 */
[----:B------:R-:W-:Y:S01]  /*2430*/  FMUL.FTZ R41, R41, UR4 ;  /* 0x0000000429297c20 */ /* 0x000fe20008410000 */
[----:B------:R-:W-:Y:S01]  /*2440*/  FMUL.FTZ R35, R35, UR4 ;  /* 0x0000000423237c20 */ /* 0x000fe20008410000 */
[----:B------:R2:W-:Y:S01]  /*2450*/  MUFU.TANH R99, R57 ;  /* 0x0000003900637308 */ /* 0x0005e20000002400 */
        /* <DEDUP_REMOVED lines=8> */
[----:B--2---:R-:W-:Y:S01]  /*24e0*/  IADD3 R57, R104, 0x80, -R205 ;  /* 0x0000008068397810 */ /* 0x004fe20007ffe8cd */
[----:B------:R-:W-:Y:S01]  /*24f0*/  FMUL.FTZ R65, R65, UR4 ;  /* 0x0000000441417c20 */ /* 0x000fe20008410000 */
[----:B------:R-:W-:Y:S01]  /*2500*/  FMUL.FTZ R48, R48, UR4 ;  /* 0x0000000430307c20 */ /* 0x000fe20008410000 */
[----:B------:R-:W-:Y:S01]  /*2510*/  FMUL.FTZ R42, R42, UR4 ;  /* 0x000000042a2a7c20 */ /* 0x000fe20008410000 */
[----:B------:R-:W-:Y:S01]  /*2520*/  FMUL.FTZ R71, R71, UR4 ;  /* 0x0000000447477c20 */ /* 0x000fe20008410000 */
[----:B------:R-:W-:-:S02]  /*2530*/  IMAD R8, R94, -0x80, R57 ;  /* 0xffffff805e087824 */ /* 0x000fc400078e0239 */
[----:B------:R-:W-:Y:S01]  /*2540*/  FMUL.FTZ R43, R43, UR4 ;  /* 0x000000042b2b7c20 */ /* 0x000fe20008410000 */
[----:B------:R-:W-:Y:S01]  /*2550*/  MUFU.TANH R29, R29 ;  /* 0x0000001d001d7308 */ /* 0x000fe20000002400 */
[----:B------:R-:W-:Y:S01]  /*2560*/  FMUL.FTZ R49, R49, UR4 ;  /* 0x0000000431317c20 */ /* 0x000fe20008410000 */
[----:B------:R-:W-:Y:S01]  /*2570*/  FMUL.FTZ R52, R52, UR4 ;  /* 0x0000000434347c20 */ /* 0x000fe20008410000 */
[----:B------:R-:W-:Y:S01]  /*2580*/  ISETP.GT.AND P2, PT, R8, RZ, PT ;  /* 0x000000ff0800720c */ /* 0x000fe20003f44270 */
[----:B------:R-:W-:Y:S01]  /*2590*/  FMUL.FTZ R46, R46, UR4 ;  /* 0x000000042e2e7c20 */ /* 0x000fe20008410000 */
[C---:B------:R-:W-:Y:S01]  /*25a0*/  ISETP.GT.AND P3, PT, R8.reuse, 0x1, PT ;  /* 0x000000010800780c */ /* 0x040fe20003f64270 */
[----:B------:R-:W-:Y:S01]  /*25b0*/  FMUL.FTZ R47, R47, UR4 ;  /* 0x000000042f2f7c20 */ /* 0x000fe20008410000 */
[----:B------:R-:W-:Y:S01]  /*25c0*/  ISETP.GT.AND P6, PT, R8, 0x8, PT ;  /* 0x000000080800780c */ /* 0x000fe20003fc4270 */
[----:B------:R-:W2:Y:S01]  /*25d0*/  MUFU.TANH R7, R26 ;  /* 0x0000001a00077308 */ /* 0x000ea20000002400 */
[----:B0-----:R-:W-:Y:S01]  /*25e0*/  FSEL R21, R21, -INF , P2 ;  /* 0xff80000015157808 */ /* 0x001fe20001000000 */
[----:B------:R-:W-:Y:S01]  /*25f0*/  FMUL.FTZ R53, R53, UR4 ;  /* 0x0000000435357c20 */ /* 0x000fe20008410000 */
[----:B-1----:R-:W-:Y:S01]  /*2600*/  FSEL R6, R6, -INF , P3 ;  /* 0xff80000006067808 */ /* 0x002fe20001800000 */
[----:B------:R-:W-:Y:S01]  /*2610*/  FMUL.FTZ R50, R50, UR4 ;  /* 0x0000000432327c20 */ /* 0x000fe20008410000 */
[----:B------:R-:W-:Y:S01]  /*2620*/  ISETP.GT.AND P5, PT, R8, 0x9, PT ;  /* 0x000000090800780c */ /* 0x000fe20003fa4270 */
[----:B------:R-:W-:Y:S01]  /*2630*/  FMUL.FTZ R56, R56, UR4 ;  /* 0x0000000438387c20 */ /* 0x000fe20008410000 */
[----:B---3--:R-:W-:Y:S01]  /*2640*/  FSEL R57, R28, -INF , P6 ;  /* 0xff8000001c397808 */ /* 0x008fe20003000000 */
[----:B------:R-:W0:Y:S01]  /*2650*/  MUFU.TANH R32, R32 ;  /* 0x0000002000207308 */ /* 0x000e220000002400 */
[----:B------:R-:W-:Y:S01]  /*2660*/  FMNMX.FTZ R24, R21, R6, !PT ;  /* 0x0000000615187209 */ /* 0x000fe20007810000 */
[----:B------:R-:W-:Y:S01]  /*2670*/  FMUL.FTZ R51, R51, UR4 ;  /* 0x0000000433337c20 */ /* 0x000fe20008410000 */
[----:B------:R-:W-:Y:S01]  /*2680*/  ISETP.GT.AND P4, PT, R8, 0x10, PT ;  /* 0x000000100800780c */ /* 0x000fe20003f84270 */
        /* <DEDUP_REMOVED lines=9> */
[----:B------:R-:W-:Y:S01]  /*2720*/  FMUL.FTZ R59, R59, UR4 ;  /* 0x000000043b3b7c20 */ /* 0x000fe20008410000 */
[----:B------:R-:W-:Y:S01]  /*2730*/  FMUL.FTZ R62, R62, UR4 ;  /* 0x000000043e3e7c20 */ /* 0x000fe20008410000 */
[----:B------:R-:W-:Y:S01]  /*2740*/  FMUL.FTZ R68, R68, UR4 ;  /* 0x0000000444447c20 */ /* 0x000fe20008410000 */
[----:B------:R-:W-:Y:S01]  /*2750*/  MUFU.TANH R33, R33 ;  /* 0x0000002100217308 */ /* 0x000fe20000002400 */
        /* <DEDUP_REMOVED lines=8> */
[----:B-1----:R-:W-:Y:S01]  /*27e0*/  FSEL R4, R4, -INF , P3 ;  /* 0xff80000004047808 */ /* 0x002fe20001800000 */
[----:B------:R-:W-:Y:S01]  /*27f0*/  FMUL.FTZ R74, R74, UR4 ;  /* 0x000000044a4a7c20 */ /* 0x000fe20008410000 */
[----:B------:R-:W-:Y:S01]  /*2800*/  ISETP.GT.AND P3, PT, R8, 0x18, PT ;  /* 0x000000180800780c */ /* 0x000fe20003f64270 */
        /* <DEDUP_REMOVED lines=13> */
[----:B0-----:R-:W-:Y:S01]  /*28e0*/  FSEL R11, R11, -INF , P6 ;  /* 0xff8000000b0b7808 */ /* 0x001fe20003000000 */
[----:B------:R0:W-:Y:S01]  /*28f0*/  @!P1 SYNCS.ARRIVE.TRANS64.RED.A1T0 RZ, [R3+URZ], RZ ;  /* 0x000000ff03ff99a7 */ /* 0x0001e2000810043f */
[----:B------:R-:W-:Y:S01]  /*2900*/  ISETP.GT.AND P6, PT, R8, 0x19, PT ;  /* 0x000000190800780c */ /* 0x000fe20003fc4270 */
[----:B------:R-:W-:-:S04]  /*2910*/  IMAD.MOV.U32 R104, RZ, RZ, R151 ;  /* 0x000000ffff687224 */ /* 0x000fc800078e0097 */
[----:B------:R-:W-:Y:S08]  /*2920*/  MUFU.TANH R37, R37 ;  /* 0x0000002500257308 */ /* 0x000ff00000002400 */
[----:B------:R2:W-:Y:S01]  /*2930*/  MUFU.TANH R109, R61 ;  /* 0x0000003d006d7308 */ /* 0x0005e20000002400 */
[----:B-1----:R-:W-:-:S07]  /*2940*/  FSEL R13, R13, -INF , P5 ;  /* 0xff8000000d0d7808 */ /* 0x002fce0002800000 */
[----:B------:R-:W1:Y:S01]  /*2950*/  MUFU.TANH R15, R34 ;  /* 0x00000022000f7308 */ /* 0x000e620000002400 */
[----:B--2---:R-:W-:Y:S02]  /*2960*/  FSEL R61, R29, -INF , P5 ;  /* 0xff8000001d3d7808 */ /* 0x004fe40002800000 */
[----:B------:R-:W-:Y:S02]  /*2970*/  ISETP.GT.AND P5, PT, R8, 0x20, PT ;  /* 0x000000200800780c */ /* 0x000fe40003fa4270 */
[----:B------:R-:W-:-:S03]  /*2980*/  FMNMX.FTZ R24, R61, R24, !PT ;  /* 0x000000183d187209 */ /* 0x000fc60007810000 */
[----:B------:R-:W-:Y:S01]  /*2990*/  MUFU.TANH R40, R40 ;  /* 0x0000002800287308 */ /* 0x000fe20000002400 */
[----:B------:R-:W-:-:S07]  /*29a0*/  FMNMX.FTZ R24, R69, R24, !PT ;  /* 0x0000001845187209 */ /* 0x000fce0007810000 */
[----:B------:R-:W2:Y:S01]  /*29b0*/  MUFU.TANH R25, R35 ;  /* 0x0000002300197308 */ /* 0x000ea20000002400 */
[----:B-1----:R-:W-:Y:S02]  /*29c0*/  FSEL R15, R15, -INF , P4 ;  /* 0xff8000000f0f7808 */ /* 0x002fe40002000000 */
[----:B------:R-:W-:-:S05]  /*29d0*/  ISETP.GT.AND P4, PT, R8, 0x21, PT ;  /* 0x000000210800780c */ /* 0x000fca0003f84270 */
[----:B------:R-:W1:Y:S08]  /*29e0*/  MUFU.TANH R41, R41 ;  /* 0x0000002900297308 */ /* 0x000e700000002400 */
[----:B------:R3:W-:Y:S01]  /*29f0*/  MUFU.TANH R9, R63 ;  /* 0x0000003f00097308 */ /* 0x0007e20000002400 */
[----:B--2---:R-:W-:-:S07]  /*2a00*/  FSEL R25, R25, -INF , P2 ;  /* 0xff80000019197808 */ /* 0x004fce0001000000 */
[----:B------:R-:W2:Y:S01]  /*2a10*/  MUFU.TANH R27, R38 ;  /* 0x00000026001b7308 */ /* 0x000ea20000002400 */
[----:B---3--:R-:W-:Y:S02]  /*2a20*/  FSEL R63, R33, -INF , P2 ;  /* 0xff800000213f7808 */ /* 0x008fe40001000000 */
[----:B------:R-:W-:Y:S02]  /*2a30*/  ISETP.GT.AND P2, PT, R8, 0x28, PT ;  /* 0x000000280800780c */ /* 0x000fe40003f44270 */
[----:B------:R-:W-:Y:S02]  /*2a40*/  FMNMX.FTZ R24, R63, R24, !PT ;  /* 0x000000183f187209 */ /* 0x000fe40007810000 */
[----:B-1----:R-:W-:Y:S01]  /*2a50*/  FSEL R89, R41, -INF , P4 ;  /* 0xff80000029597808 */ /* 0x002fe20002000000 */
        /* <DEDUP_REMOVED lines=24> */
[----:B------:R-:W1:Y:S01]  /*2be0*/  MUFU.TANH R49, R49 ;  /* 0x0000003100317308 */ /* 0x000e620000002400 */
[----:B------:R-:W-:-:S04]  /*2bf0*/  FMNMX.FTZ R26, R89, R26, !PT ;  /* 0x0000001a591a7209 */ /* 0x000fc80007810000 */
[----:B------:R-:W-:-:S03]  /*2c00*/  FMNMX.FTZ R26, R91, R26, !PT ;  /* 0x0000001a5b1a7209 */ /* 0x000fc60007810000 */
[----:B------:R-:W3:Y:S01]  /*2c10*/  MUFU.TANH R35, R46 ;  /* 0x0000002e00237308 */ /* 0x000ee20000002400 */
[----:B------:R-:W-:Y:S02]  /*2c20*/  FMNMX.FTZ R26, R93, R26, !PT ;  /* 0x0000001a5d1a7209 */ /* 0x000fe40007810000 */
[----:B--2---:R-:W-:Y:S02]  /*2c30*/  FSEL R33, R43, -INF , P4 ;  /* 0xff8000002b217808 */ /* 0x004fe40002000000 */
[----:B------:R-:W-:Y:S02]  /*2c40*/  ISETP.GT.AND P4, PT, R8, 0x38, PT ;  /* 0x000000380800780c */ /* 0x000fe40003f84270 */
[----:B------:R-:W-:Y:S01]  /*2c50*/  FMNMX.FTZ R26, R95, R26, !PT ;  /* 0x0000001a5f1a7209 */ /* 0x000fe20007810000 */
[----:B------:R-:W2:Y:S01]  /*2c60*/  MUFU.TANH R52, R52 ;  /* 0x0000003400347308 */ /* 0x000ea20000002400 */
[----:B-1----:R-:W-:-:S04]  /*2c70*/  FSEL R97, R49, -INF , P5 ;  /* 0xff80000031617808 */ /* 0x002fc80002800000 */
[----:B------:R-:W-:-:S03]  /*2c80*/  FMNMX.FTZ R26, R97, R26, !PT ;  /* 0x0000001a611a7209 */ /* 0x000fc60007810000 */
[----:B------:R-:W1:Y:S01]  /*2c90*/  MUFU.TANH R47, R47 ;  /* 0x0000002f002f7308 */ /* 0x000e620000002400 */
[----:B---3--:R-:W-:Y:S02]  /*2ca0*/  FSEL R35, R35, -INF , P2 ;  /* 0xff80000023237808 */ /* 0x008fe40001000000 */
[----:B------:R-:W-:-:S05]  /*2cb0*/  ISETP.GT.AND P2, PT, R8, 0x39, PT ;  /* 0x000000390800780c */ /* 0x000fca0003f44270 */
[----:B------:R-:W3:Y:S01]  /*2cc0*/  MUFU.TANH R53, R53 ;  /* 0x0000003500357308 */ /* 0x000ee20000002400 */
[----:B--2---:R-:W-:-:S04]  /*2cd0*/  FSEL R101, R52, -INF , P4 ;  /* 0xff80000034657808 */ /* 0x004fc80002000000 */
[----:B------:R-:W-:-:S03]  /*2ce0*/  FMNMX.FTZ R26, R101, R26, !PT ;  /* 0x0000001a651a7209 */ /* 0x000fc60007810000 */
[----:B------:R-:W2:Y:S01]  /*2cf0*/  MUFU.TANH R50, R50 ;  /* 0x0000003200327308 */ /* 0x000ea20000002400 */
[----:B-1----:R-:W-:Y:S02]  /*2d00*/  FSEL R37, R47, -INF , P3 ;  /* 0xff8000002f257808 */ /* 0x002fe40001800000 */
[----:B------:R-:W-:-:S05]  /*2d10*/  ISETP.GT.AND P3, PT, R8, 0x40, PT ;  /* 0x000000400800780c */ /* 0x000fca0003f64270 */
[----:B------:R-:W1:Y:S01]  /*2d20*/  MUFU.TANH R56, R56 ;  /* 0x0000003800387308 */ /* 0x000e620000002400 */
[----:B---3--:R-:W-:-:S04]  /*2d30*/  FSEL R107, R53, -INF , P2 ;  /* 0xff800000356b7808 */ /* 0x008fc80001000000 */
[----:B------:R-:W-:-:S03]  /*2d40*/  FMNMX.FTZ R26, R107, R26, !PT ;  /* 0x0000001a6b1a7209 */ /* 0x000fc60007810000 */
[----:B------:R-:W3:Y:S01]  /*2d50*/  MUFU.TANH R51, R51 ;  /* 0x0000003300337308 */ /* 0x000ee20000002400 */
[----:B--2---:R-:W-:Y:S02]  /*2d60*/  FSEL R39, R50, -INF , P6 ;  /* 0xff80000032277808 */ /* 0x004fe40003000000 */
[----:B------:R-:W-:-:S04]  /*2d70*/  ISETP.GT.AND P6, PT, R8, 0x41, PT ;  /* 0x000000410800780c */ /* 0x000fc80003fc4270 */
[----:B------:R-:W-:Y:S01]  /*2d80*/  FSEL R99, R99, -INF , P6 ;  /* 0xff80000063637808 */ /* 0x000fe20003000000 */
[----:B------:R-:W2:Y:S01]  /*2d90*/  MUFU.TANH R54, R54 ;  /* 0x0000003600367308 */ /* 0x000ea20000002400 */
[----:B-1----:R-:W-:-:S04]  /*2da0*/  FSEL R105, R56, -INF , P3 ;  /* 0xff80000038697808 */ /* 0x002fc80001800000 */
[----:B------:R-:W-:-:S03]  /*2db0*/  FMNMX.FTZ R26, R105, R26, !PT ;  /* 0x0000001a691a7209 */ /* 0x000fc60007810000 */
[----:B------:R-:W1:Y:S01]  /*2dc0*/  MUFU.TANH R60, R60 ;  /* 0x0000003c003c7308 */ /* 0x000e620000002400 */
[----:B---3--:R-:W-:Y:S02]  /*2dd0*/  FSEL R41, R51, -INF , P5 ;  /* 0xff80000033297808 */ /* 0x008fe40002800000 */
[----:B------:R-:W-:Y:S02]  /*2de0*/  ISETP.GT.AND P5, PT, R8, 0x48, PT ;  /* 0x000000480800780c */ /* 0x000fe40003fa4270 */
[----:B------:R-:W-:-:S03]  /*2df0*/  FMNMX.FTZ R26, R99, R26, !PT ;  /* 0x0000001a631a7209 */ /* 0x000fc60007810000 */
[----:B------:R-:W3:Y:S01]  /*2e00*/  MUFU.TANH R55, R55 ;  /* 0x0000003700377308 */ /* 0x000ee20000002400 */
[----:B--2---:R-:W-:Y:S02]  /*2e10*/  FSEL R43, R54, -INF , P4 ;  /* 0xff800000362b7808 */ /* 0x004fe40002000000 */
[----:B------:R-:W-:-:S04]  /*2e20*/  ISETP.GT.AND P4, PT, R8, 0x49, PT ;  /* 0x000000490800780c */ /* 0x000fc80003f84270 */
[----:B------:R-:W-:Y:S01]  /*2e30*/  FSEL R109, R109, -INF , P4 ;  /* 0xff8000006d6d7808 */ /* 0x000fe20002000000 */
[----:B------:R-:W2:Y:S01]  /*2e40*/  MUFU.TANH R58, R58 ;  /* 0x0000003a003a7308 */ /* 0x000ea20000002400 */
[----:B-1----:R-:W-:Y:S02]  /*2e50*/  FSEL R103, R60, -INF , P5 ;  /* 0xff8000003c677808 */ /* 0x002fe40002800000 */
[----:B------:R-:W-:Y:S02]  /*2e60*/  FSEL R53, R9, -INF , P4 ;  /* 0xff80000009357808 */ /* 0x000fe40002000000 */
[----:B------:R-:W-:Y:S02]  /*2e70*/  FMNMX.FTZ R26, R103, R26, !PT ;  /* 0x0000001a671a7209 */ /* 0x000fe40007810000 */
[----:B------:R-:W-:Y:S01]  /*2e80*/  ISETP.GT.AND P4, PT, R8, 0x60, PT ;  /* 0x000000600800780c */ /* 0x000fe20003f84270 */
[----:B------:R-:W1:Y:S01]  /*2e90*/  MUFU.TANH R64, R64 ;  /* 0x0000004000407308 */ /* 0x000e620000002400 */
[----:B---3--:R-:W-:-:S02]  /*2ea0*/  FSEL R45, R55, -INF , P2 ;  /* 0xff800000372d7808 */ /* 0x008fc40001000000 */
[----:B------:R-:W-:Y:S02]  /*2eb0*/  ISETP.GT.AND P2, PT, R8, 0x50, PT ;  /* 0x000000500800780c */ /* 0x000fe40003f44270 */
        /* <DEDUP_REMOVED lines=11> */
[----:B------:R-:W-:Y:S02]  /*2f70*/  FMNMX.FTZ R26, R113, R26, !PT ;  /* 0x0000001a711a7209 */ /* 0x000fe40007810000 */
[----:B------:R-:W-:Y:S01]  /*2f80*/  FSEL R59, R10, -INF , P3 ;  /* 0xff8000000a3b7808 */ /* 0x000fe20001800000 */
[----:B------:R-:W3:Y:S01]  /*2f90*/  MUFU.TANH R14, R14 ;  /* 0x0000000e000e7308 */ /* 0x000ee20000002400 */
[----:B--2---:R-:W-:Y:S02]  /*2fa0*/  FSEL R51, R62, -INF , P5 ;  /* 0xff8000003e337808 */ /* 0x004fe40002800000 */
[----:B------:R-:W-:-:S02]  /*2fb0*/  ISETP.GT.AND P5, PT, R8, 0x59, PT ;  /* 0x000000590800780c */ /* 0x000fc40003fa4270 */
[----:B------:R-:W-:-:S03]  /*2fc0*/  ISETP.GT.AND P3, PT, R8, 0x61, PT ;  /* 0x000000610800780c */ /* 0x000fc60003f64270 */
[----:B------:R-:W2:Y:S01]  /*2fd0*/  MUFU.TANH R72, R72 ;  /* 0x0000004800487308 */ /* 0x000ea20000002400 */
[----:B-1----:R-:W-:-:S04]  /*2fe0*/  FSEL R115, R68, -INF , P6 ;  /* 0xff80000044737808 */ /* 0x002fc80003000000 */
[----:B------:R-:W-:-:S03]  /*2ff0*/  FMNMX.FTZ R26, R115, R26, !PT ;  /* 0x0000001a731a7209 */ /* 0x000fc60007810000 */
[----:B------:R-:W1:Y:S01]  /*3000*/  MUFU.TANH R66, R66 ;  /* 0x0000004200427308 */ /* 0x000e620000002400 */
[----:B---3--:R-:W-:-:S04]  /*3010*/  FSEL R117, R14, -INF , P5 ;  /* 0xff8000000e757808 */ /* 0x008fc80002800000 */
[----:B------:R-:W-:-:S03]  /*3020*/  FMNMX.FTZ R26, R117, R26, !PT ;  /* 0x0000001a751a7209 */ /* 0x000fc60007810000 */
        /* <DEDUP_REMOVED lines=11> */
[----:B------:R-:W-:-:S05]  /*30e0*/  ISETP.GT.AND P6, PT, R8, 0x69, PT ;  /* 0x000000690800780c */ /* 0x000fca0003fc4270 */
[----:B------:R-:W2:Y:S01]  /*30f0*/  MUFU.TANH R74, R74 ;  /* 0x0000004a004a7308 */ /* 0x000ea20000002400 */
[----:B-1----:R-:W-:-:S04]  /*3100*/  FSEL R123, R76, -INF , P2 ;  /* 0xff8000004c7b7808 */ /* 0x002fc80001000000 */
[----:B------:R-:W-:-:S03]  /*3110*/  FMNMX.FTZ R26, R123, R26, !PT ;  /* 0x0000001a7b1a7209 */ /* 0x000fc60007810000 */
[----:B------:R-:W1:Y:S01]  /*3120*/  MUFU.TANH R80, R80 ;  /* 0x0000005000507308 */ /* 0x000e620000002400 */
[----:B---3--:R-:W-:-:S04]  /*3130*/  FSEL R125, R77, -INF , P6 ;  /* 0xff8000004d7d7808 */ /* 0x008fc80003000000 */
[----:B------:R-:W-:-:S03]  /*3140*/  FMNMX.FTZ R26, R125, R26, !PT ;  /* 0x0000001a7d1a7209 */ /* 0x000fc60007810000 */
[----:B------:R3:W4:Y:S01]  /*3150*/  MUFU.TANH R24, R75 ;  /* 0x0000004b00187308 */ /* 0x0007220000002400 */
[----:B--2---:R-:W-:Y:S02]  /*3160*/  FSEL R77, R74, -INF , P4 ;  /* 0xff8000004a4d7808 */ /* 0x004fe40002000000 */
[----:B------:R-:W-:-:S05]  /*3170*/  ISETP.GT.AND P4, PT, R8, 0x71, PT ;  /* 0x000000710800780c */ /* 0x000fca0003f84270 */
[----:B------:R4:W2:Y:S01]  /*3180*/  MUFU.TANH R129, R81 ;  /* 0x0000005100817308 */ /* 0x0008a20000002400 */
[----:B---3--:R-:W-:Y:S02]  /*3190*/  FSEL R75, R20, -INF , P5 ;  /* 0xff800000144b7808 */ /* 0x008fe40002800000 */
[----:B------:R-:W-:-:S04]  /*31a0*/  ISETP.GT.AND P5, PT, R8, 0x70, PT ;  /* 0x000000700800780c */ /* 0x000fc80003fa4270 */
[----:B-1----:R-:W-:Y:S01]  /*31b0*/  FSEL R127, R80, -INF , P5 ;  /* 0xff800000507f7808 */ /* 0x002fe20002800000 */
[----:B------:R-:W1:Y:S01]  /*31c0*/  MUFU.TANH R78, R78 ;  /* 0x0000004e004e7308 */ /* 0x000e620000002400 */
[----:B----4-:R-:W-:Y:S02]  /*31d0*/  FSEL R81, R24, -INF , P3 ;  /* 0xff80000018517808 */ /* 0x010fe40001800000 */
[----:B------:R-:W-:Y:S02]  /*31e0*/  ISETP.GT.AND P3, PT, R8, 0x78, PT ;  /* 0x000000780800780c */ /* 0x000fe40003f64270 */
[----:B------:R-:W-:-:S03]  /*31f0*/  FMNMX.FTZ R26, R127, R26, !PT ;  /* 0x0000001a7f1a7209 */ /* 0x000fc60007810000 */
[----:B------:R-:W3:Y:S01]  /*3200*/  MUFU.TANH R84, R84 ;  /* 0x0000005400547308 */ /* 0x000ee20000002400 */
[----:B--2---:R-:W-:-:S04]  /*3210*/  FSEL R129, R129, -INF , P4 ;  /* 0xff80000081817808 */ /* 0x004fc80002000000 */
[----:B------:R-:W-:-:S03]  /*3220*/  FMNMX.FTZ R26, R129, R26, !PT ;  /* 0x0000001a811a7209 */ /* 0x000fc60007810000 */
[----:B------:R1:W2:Y:S08]  /*3230*/  MUFU.TANH R133, R85 ;  /* 0x0000005500857308 */ /* 0x0002b00000002400 */
[----:B------:R-:W4:Y:S01]  /*3240*/  MUFU.TANH R82, R82 ;  /* 0x0000005200527308 */ /* 0x000f220000002400 */
[----:B-1----:R-:W-:Y:S02]  /*3250*/  FSEL R85, R78, -INF , P2 ;  /* 0xff8000004e557808 */ /* 0x002fe40001000000 */
[----:B------:R-:W-:Y:S01]  /*3260*/  ISETP.GT.AND P2, PT, R8, 0x79, PT ;  /* 0x000000790800780c */ /* 0x000fe20003f44270 */
[----:B------:R-:W-:Y:S01]  /*3270*/  IMAD.U32 R8, RZ, RZ, UR5 ;  /* 0x00000005ff087e24 */ /* 0x000fe2000f8e00ff */
[----:B---3--:R-:W-:-:S03]  /*3280*/  FSEL R131, R84, -INF , P3 ;  /* 0xff80000054837808 */ /* 0x008fc60001800000 */
[----:B------:R-:W1:Y:S01]  /*3290*/  MUFU.TANH R83, R83 ;  /* 0x0000005300537308 */ /* 0x000e620000002400 */
[----:B--2---:R-:W-:Y:S02]  /*32a0*/  FSEL R133, R133, -INF , P2 ;  /* 0xff80000085857808 */ /* 0x004fe40001000000 */
[----:B------:R-:W-:-:S04]  /*32b0*/  FMNMX.FTZ R26, R131, R26, !PT ;  /* 0x0000001a831a7209 */ /* 0x000fc80007810000 */
[----:B------:R-:W-:Y:S01]  /*32c0*/  FMNMX.FTZ R26, R133, R26, !PT ;  /* 0x0000001a851a7209 */ /* 0x000fe20007810000 */
[----:B------:R-:W2:Y:S04]  /*32d0*/  MUFU.TANH R86, R86 ;  /* 0x0000005600567308 */ /* 0x000ea80000002400 */
[----:B------:R-:W3:Y:S02]  /*32e0*/  SHFL.BFLY PT, R9, R26, 0x2, 0x1f ;  /* 0x0c401f001a097f89 */ /* 0x000ee400000e0000 */
[----:B---3--:R-:W-:-:S05]  /*32f0*/  FMNMX.FTZ R14, R26, R9, !PT ;  /* 0x000000091a0e7209 */ /* 0x008fca0007810000 */
[----:B------:R-:W3:Y:S02]  /*3300*/  SHFL.BFLY PT, R9, R14, 0x1, 0x1f ;  /* 0x0c201f000e097f89 */ /* 0x000ee400000e0000 */
[----:B---3--:R-:W-:Y:S02]  /*3310*/  FMNMX.FTZ R9, R14, R9, !PT ;  /* 0x000000090e097209 */ /* 0x008fe40007810000 */
[----:B------:R-:W3:Y:S02]  /*3320*/  MUFU.TANH R14, R87 ;  /* 0x00000057000e7308 */ /* 0x000ee40000002400 */
[C---:B------:R-:W-:Y:S01]  /*3330*/  FSETP.NEU.FTZ.AND P0, PT, R9.reuse, -INF , PT ;  /* 0xff8000000900780b */ /* 0x040fe20003f1d000 */
[----:B------:R-:W-:-:S05]  /*3340*/  FMUL.FTZ R10, R9, R8 ;  /* 0x00000008090a7220 */ /* 0x000fca0000410000 */
[----:B------:R-:W-:Y:S02]  /*3350*/  FSEL R10, R10, RZ, P0 ;  /* 0x000000ff0a0a7208 */ /* 0x000fe40000000000 */
[----:B------:R-:W-:Y:S02]  /*3360*/  ISETP.NE.AND P0, PT, R12, RZ, PT ;  /* 0x000000ff0c00720c */ /* 0x000fe40003f05270 */
[----:B------:R5:W0:Y:S01]  /*3370*/  MUFU.TANH R12, R79 ;  /* 0x0000004f000c7308 */ /* 0x000a220000002400 */
[-CC-:B------:R-:W-:Y:S01]  /*3380*/  FFMA.FTZ R174, R91, R8.reuse, -R10.reuse ;  /* 0x000000085bae7223 */ /* 0x180fe2000001080a */
[----:B----4-:R-:W-:Y:S01]  /*3390*/  FSEL R91, R82, -INF , P5 ;  /* 0xff800000525b7808 */ /* 0x010fe20002800000 */
[-CC-:B------:R-:W-:Y:S01]  /*33a0*/  FFMA.FTZ R168, R95, R8.reuse, -R10.reuse ;  /* 0x000000085fa87223 */ /* 0x180fe2000001080a */
[----:B-1----:R-:W-:Y:S01]  /*33b0*/  FSEL R95, R83, -INF , P4 ;  /* 0xff800000535f7808 */ /* 0x002fe20002000000 */
[-CC-:B------:R-:W-:Y:S01]  /*33c0*/  FFMA.FTZ R176, R69, R8.reuse, -R10.reuse ;  /* 0x0000000845b07223 */ /* 0x180fe2000001080a */
[-CC-:B------:R-:W-:Y:S01]  /*33d0*/  FFMA.FTZ R69, R97, R8.reuse, -R10.reuse ;  /* 0x0000000861457223 */ /* 0x180fe2000001080a */
[----:B--2---:R-:W-:Y:S01]  /*33e0*/  FSEL R97, R86, -INF , P3 ;  /* 0xff80000056617808 */ /* 0x004fe20001800000 */
[-CC-:B------:R-:W-:Y:S01]  /*33f0*/  FFMA.FTZ R170, R101, R8.reuse, -R10.reuse ;  /* 0x0000000865aa7223 */ /* 0x180fe2000001080a */
[--C-:B-----5:R-:W-:Y:S01]  /*3400*/  FFMA.FTZ R79, R6, R8, -R10.reuse ;  /* 0x00000008064f7223 */ /* 0x120fe2000001080a */
[----:B------:R-:W-:Y:S01]  /*3410*/  FMNMX.FTZ R6, R7, R4, !PT ;  /* 0x0000000407067209 */ /* 0x000fe20007810000 */
[-CC-:B------:R-:W-:Y:S01]  /*3420*/  FFMA.FTZ R180, R21, R8.reuse, -R10.reuse ;  /* 0x0000000815b47223 */ /* 0x180fe2000001080a */
[----:B---3--:R-:W-:Y:S01]  /*3430*/  FSEL R101, R14, -INF , P2 ;  /* 0xff8000000e657808 */ /* 0x008fe20001000000 */
[--C-:B------:R-:W-:Y:S01]  /*3440*/  FFMA.FTZ R182, R57, R8, -R10.reuse ;  /* 0x0000000839b67223 */ /* 0x100fe2000001080a */
[----:B------:R-:W-:Y:S01]  /*3450*/  FMNMX.FTZ R6, R11, R6, !PT ;  /* 0x000000060b067209 */ /* 0x000fe20007810000 */
[----:B------:R-:W-:Y:S01]  /*3460*/  MUFU.EX2 R79, R79 ;  /* 0x0000004f004f7308 */ /* 0x000fe20000000800 */
[-CC-:B------:R-:W-:Y:S01]  /*3470*/  FFMA.FTZ R57, R61, R8.reuse, -R10.reuse ;  /* 0x000000083d397223 */ /* 0x180fe2000001080a */
[----:B0-----:R-:W-:Y:S01]  /*3480*/  FSEL R87, R12, -INF , P6 ;  /* 0xff8000000c577808 */ /* 0x001fe20003000000 */
[--C-:B------:R-:W-:Y:S01]  /*3490*/  FFMA.FTZ R61, R63, R8, -R10.reuse ;  /* 0x000000083f3d7223 */ /* 0x100fe2000001080a */
[----:B------:R-:W-:Y:S01]  /*34a0*/  FMNMX.FTZ R6, R13, R6, !PT ;  /* 0x000000060d067209 */ /* 0x000fe20007810000 */
[-CC-:B------:R-:W-:Y:S01]  /*34b0*/  FFMA.FTZ R178, R67, R8.reuse, -R10.reuse ;  /* 0x0000000843b27223 */ /* 0x180fe2000001080a */
[-CC-:B------:R-:W-:Y:S01]  /*34c0*/  FFMA.FTZ R63, R65, R8.reuse, -R10.reuse ;  /* 0x00000008413f7223 */ /* 0x180fe2000001080a */
[--C-:B------:R-:W-:Y:S01]  /*34d0*/  FFMA.FTZ R172, R71, R8, -R10.reuse ;  /* 0x0000000847ac7223 */ /* 0x100fe2000001080a */
[----:B------:R-:W-:Y:S01]  /*34e0*/  FMNMX.FTZ R6, R15, R6, !PT ;  /* 0x000000060f067209 */ /* 0x000fe20007810000 */
[----:B------:R-:W0:Y:S01]  /*34f0*/  MUFU.EX2 R180, R180 ;  /* 0x000000b400b47308 */ /* 0x000e220000000800 */
[-CC-:B------:R-:W-:Y:S01]  /*3500*/  FFMA.FTZ R65, R89, R8.reuse, -R10.reuse ;  /* 0x0000000859417223 */ /* 0x180fe2000001080a */
[--C-:B------:R-:W-:Y:S01]  /*3510*/  FFMA.FTZ R67, R93, R8, -R10.reuse ;  /* 0x000000085d437223 */ /* 0x100fe2000001080a */
[----:B------:R-:W-:Y:S01]  /*3520*/  FMNMX.FTZ R6, R25, R6, !PT ;  /* 0x0000000619067209 */ /* 0x000fe20007810000 */
[-CC-:B------:R-:W-:Y:S01]  /*3530*/  FFMA.FTZ R71, R107, R8.reuse, -R10.reuse ;  /* 0x000000086b477223 */ /* 0x180fe2000001080a */
[-CC-:B------:R-:W-:Y:S01]  /*3540*/  FFMA.FTZ R152, R105, R8.reuse, -R10.reuse ;  /* 0x0000000869987223 */ /* 0x180fe2000001080a */
[--C-:B------:R-:W-:Y:S01]  /*3550*/  FFMA.FTZ R83, R99, R8, -R10.reuse ;  /* 0x0000000863537223 */ /* 0x100fe2000001080a */
[----:B------:R-:W-:Y:S01]  /*3560*/  FMNMX.FTZ R6, R27, R6, !PT ;  /* 0x000000061b067209 */ /* 0x000fe20007810000 */
[----:B------:R-:W1:Y:S01]  /*3570*/  MUFU.EX2 R182, R182 ;  /* 0x000000b600b67308 */ /* 0x000e620000000800 */
[-CC-:B------:R-:W-:Y:S01]  /*3580*/  FFMA.FTZ R154, R103, R8.reuse, -R10.reuse ;  /* 0x00000008679a7223 */ /* 0x180fe2000001080a */
[--C-:B------:R-:W-:Y:S01]  /*3590*/  FFMA.FTZ R89, R109, R8, -R10.reuse ;  /* 0x000000086d597223 */ /* 0x100fe2000001080a */
[----:B------:R-:W-:Y:S01]  /*35a0*/  FMNMX.FTZ R6, R29, R6, !PT ;  /* 0x000000061d067209 */ /* 0x000fe20007810000 */
[-CC-:B------:R-:W-:Y:S01]  /*35b0*/  FFMA.FTZ R156, R111, R8.reuse, -R10.reuse ;  /* 0x000000086f9c7223 */ /* 0x180fe2000001080a */
[-CC-:B------:R-:W-:Y:S01]  /*35c0*/  FFMA.FTZ R93, R113, R8.reuse, -R10.reuse ;  /* 0x00000008715d7223 */ /* 0x180fe2000001080a */
[--C-:B------:R-:W-:Y:S01]  /*35d0*/  FFMA.FTZ R158, R115, R8, -R10.reuse ;  /* 0x00000008739e7223 */ /* 0x100fe2000001080a */
[----:B------:R-:W-:Y:S01]  /*35e0*/  FMNMX.FTZ R6, R31, R6, !PT ;  /* 0x000000061f067209 */ /* 0x000fe20007810000 */
[----:B------:R-:W2:Y:S01]  /*35f0*/  MUFU.EX2 R57, R57 ;  /* 0x0000003900397308 */ /* 0x000ea20000000800 */
[-CC-:B------:R-:W-:Y:S01]  /*3600*/  FFMA.FTZ R99, R117, R8.reuse, -R10.reuse ;  /* 0x0000000875637223 */ /* 0x180fe2000001080a */
[--C-:B------:R-:W-:Y:S01]  /*3610*/  FFMA.FTZ R160, R119, R8, -R10.reuse ;  /* 0x0000000877a07223 */ /* 0x100fe2000001080a */
[----:B------:R-:W-:Y:S01]  /*3620*/  FMNMX.FTZ R6, R33, R6, !PT ;  /* 0x0000000621067209 */ /* 0x000fe20007810000 */
[-CC-:B------:R-:W-:Y:S01]  /*3630*/  FFMA.FTZ R103, R121, R8.reuse, -R10.reuse ;  /* 0x0000000879677223 */ /* 0x180fe2000001080a */
[-CC-:B------:R-:W-:Y:S01]  /*3640*/  FFMA.FTZ R162, R123, R8.reuse, -R10.reuse ;  /* 0x000000087ba27223 */ /* 0x180fe2000001080a */
[--C-:B------:R-:W-:Y:S01]  /*3650*/  FFMA.FTZ R105, R125, R8, -R10.reuse ;  /* 0x000000087d697223 */ /* 0x100fe2000001080a */
[----:B------:R-:W-:Y:S01]  /*3660*/  FMNMX.FTZ R6, R35, R6, !PT ;  /* 0x0000000623067209 */ /* 0x000fe20007810000 */
[----:B------:R-:W3:Y:S01]  /*3670*/  MUFU.EX2 R176, R176 ;  /* 0x000000b000b07308 */ /* 0x000ee20000000800 */
[-CC-:B------:R-:W-:Y:S01]  /*3680*/  FFMA.FTZ R164, R127, R8.reuse, -R10.reuse ;  /* 0x000000087fa47223 */ /* 0x180fe2000001080a */
[--C-:B------:R-:W-:Y:S01]  /*3690*/  FFMA.FTZ R107, R129, R8, -R10.reuse ;  /* 0x00000008816b7223 */ /* 0x100fe2000001080a */
[----:B------:R-:W-:Y:S01]  /*36a0*/  FMNMX.FTZ R6, R37, R6, !PT ;  /* 0x0000000625067209 */ /* 0x000fe20007810000 */
[-CC-:B------:R-:W-:Y:S01]  /*36b0*/  FFMA.FTZ R166, R131, R8.reuse, -R10.reuse ;  /* 0x0000000883a67223 */ /* 0x180fe2000001080a */
[----:B------:R-:W-:Y:S01]  /*36c0*/  FFMA.FTZ R109, R133, R8, -R10 ;  /* 0x00000008856d7223 */ /* 0x000fe2000001080a */
[--C-:B------:R-:W-:Y:S01]  /*36d0*/  IMAD.MOV.U32 R133, RZ, RZ, R151.reuse ;  /* 0x000000ffff857224 */ /* 0x100fe200078e0097 */
[----:B------:R-:W-:Y:S01]  /*36e0*/  FMNMX.FTZ R6, R39, R6, !PT ;  /* 0x0000000627067209 */ /* 0x000fe20007810000 */
[----:B------:R-:W4:Y:S01]  /*36f0*/  MUFU.EX2 R61, R61 ;  /* 0x0000003d003d7308 */ /* 0x000f220000000800 */
[----:B------:R-:W-:-:S02]  /*3700*/  IMAD.MOV.U32 R131, RZ, RZ, R151 ;  /* 0x000000ffff837224 */ /* 0x000fc400078e0097 */
[----:B------:R-:W-:Y:S01]  /*3710*/  FMNMX.FTZ R6, R41, R6, !PT ;  /* 0x0000000629067209 */ /* 0x000fe20007810000 */
[--C-:B------:R-:W-:Y:S02]  /*3720*/  IMAD.MOV.U32 R129, RZ, RZ, R151.reuse ;  /* 0x000000ffff817224 */ /* 0x100fe400078e0097 */
[--C-:B------:R-:W-:Y:S01]  /*3730*/  IMAD.MOV.U32 R127, RZ, RZ, R151.reuse ;  /* 0x000000ffff7f7224 */ /* 0x100fe200078e0097 */
[----:B------:R-:W-:Y:S01]  /*3740*/  FMNMX.FTZ R6, R43, R6, !PT ;  /* 0x000000062b067209 */ /* 0x000fe20007810000 */
[----:B------:R-:W5:Y:S01]  /*3750*/  MUFU.EX2 R178, R178 ;  /* 0x000000b200b27308 */ /* 0x000f620000000800 */
[--C-:B------:R-:W-:Y:S02]  /*3760*/  IMAD.MOV.U32 R125, RZ, RZ, R151.reuse ;  /* 0x000000ffff7d7224 */ /* 0x100fe400078e0097 */
[----:B------:R-:W-:Y:S01]  /*3770*/  FMNMX.FTZ R6, R45, R6, !PT ;  /* 0x000000062d067209 */ /* 0x000fe20007810000 */
[--C-:B------:R-:W-:Y:S02]  /*3780*/  IMAD.MOV.U32 R123, RZ, RZ, R151.reuse ;  /* 0x000000ffff7b7224 */ /* 0x100fe400078e0097 */
[--C-:B------:R-:W-:Y:S01]  /*3790*/  IMAD.MOV.U32 R121, RZ, RZ, R151.reuse ;  /* 0x000000ffff797224 */ /* 0x100fe200078e0097 */
[----:B------:R-:W-:Y:S01]  /*37a0*/  FMNMX.FTZ R6, R47, R6, !PT ;  /* 0x000000062f067209 */ /* 0x000fe20007810000 */
[----:B------:R-:W5:Y:S01]  /*37b0*/  MUFU.EX2 R63, R63 ;  /* 0x0000003f003f7308 */ /* 0x000f620000000800 */
[----:B------:R-:W-:-:S02]  /*37c0*/  IMAD.MOV.U32 R119, RZ, RZ, R151 ;  /* 0x000000ffff777224 */ /* 0x000fc400078e0097 */
[----:B------:R-:W-:Y:S01]  /*37d0*/  FMNMX.FTZ R6, R49, R6, !PT ;  /* 0x0000000631067209 */ /* 0x000fe20007810000 */
[--C-:B------:R-:W-:Y:S02]  /*37e0*/  IMAD.MOV.U32 R117, RZ, RZ, R151.reuse ;  /* 0x000000ffff757224 */ /* 0x100fe400078e0097 */
[--C-:B------:R-:W-:Y:S01]  /*37f0*/  IMAD.MOV.U32 R115, RZ, RZ, R151.reuse ;  /* 0x000000ffff737224 */ /* 0x100fe200078e0097 */
[----:B------:R-:W-:Y:S01]  /*3800*/  FMNMX.FTZ R6, R51, R6, !PT ;  /* 0x0000000633067209 */ /* 0x000fe20007810000 */
[----:B------:R-:W-:Y:S01]  /*3810*/  MUFU.EX2 R172, R172 ;  /* 0x000000ac00ac7308 */ /* 0x000fe20000000800 */
[--C-:B------:R-:W-:Y:S02]  /*3820*/  IMAD.MOV.U32 R113, RZ, RZ, R151.reuse ;  /* 0x000000ffff717224 */ /* 0x100fe400078e0097 */
[----:B------:R-:W-:Y:S01]  /*3830*/  FMNMX.FTZ R6, R53, R6, !PT ;  /* 0x0000000635067209 */ /* 0x000fe20007810000 */
[----:B------:R-:W-:-:S03]  /*3840*/  IMAD.MOV.U32 R111, RZ, RZ, R151 ;  /* 0x000000ffff6f7224 */ /* 0x000fc600078e0097 */
[----:B------:R-:W-:Y:S01]  /*3850*/  FMNMX.FTZ R6, R55, R6, !PT ;  /* 0x0000000637067209 */ /* 0x000fe20007810000 */
[----:B------:R-:W-:Y:S03]  /*3860*/  MUFU.EX2 R65, R65 ;  /* 0x0000004100417308 */ /* 0x000fe60000000800 */
[----:B------:R-:W-:-:S04]  /*3870*/  FMNMX.FTZ R6, R59, R6, !PT ;  /* 0x000000063b067209 */ /* 0x000fc80007810000 */
        /* <DEDUP_REMOVED lines=14> */
[----:B------:R-:W-:-:S05]  /*3960*/  FMNMX.FTZ R6, R101, R6, !PT ;  /* 0x0000000665067209 */ /* 0x000fca0007810000 */
[----:B------:R-:W0:Y:S01]  /*3970*/  SHFL.BFLY PT, R21, R6, 0x2, 0x1f ;  /* 0x0c401f0006157f89 */ /* 0x000e2200000e0000 */
[----:B------:R-:W-:Y:S08]  /*3980*/  MUFU.EX2 R71, R71 ;  /* 0x0000004700477308 */ /* 0x000ff00000000800 */
[----:B------:R-:W-:Y:S08]  /*3990*/  MUFU.EX2 R152, R152 ;  /* 0x0000009800987308 */ /* 0x000ff00000000800 */
[----:B------:R-:W-:Y:S01]  /*39a0*/  MUFU.EX2 R83, R83 ;  /* 0x0000005300537308 */ /* 0x000fe20000000800 */
[----:B0-----:R-:W-:-:S07]  /*39b0*/  FMNMX.FTZ R12, R6, R21, !PT ;  /* 0x00000015060c7209 */ /* 0x001fce0007810000 */
[----:B------:R-:W-:Y:S01]  /*39c0*/  MUFU.EX2 R154, R154 ;  /* 0x0000009a009a7308 */ /* 0x000fe20000000800 */
[----:B------:R-:W0:Y:S07]  /*39d0*/  SHFL.BFLY PT, R21, R12, 0x1, 0x1f ;  /* 0x0c201f000c157f89 */ /* 0x000e2e00000e0000 */
[----:B------:R-:W-:Y:S08]  /*39e0*/  MUFU.EX2 R89, R89 ;  /* 0x0000005900597308 */ /* 0x000ff00000000800 */
[----:B------:R-:W-:Y:S08]  /*39f0*/  MUFU.EX2 R156, R156 ;  /* 0x0000009c009c7308 */ /* 0x000ff00000000800 */
[----:B------:R-:W-:Y:S01]  /*3a00*/  MUFU.EX2 R93, R93 ;  /* 0x0000005d005d7308 */ /* 0x000fe20000000800 */
[----:B0-----:R-:W-:-:S04]  /*3a10*/  FMNMX.FTZ R21, R12, R21, !PT ;  /* 0x000000150c157209 */ /* 0x001fc80007810000 */
[C---:B------:R-:W-:Y:S01]  /*3a20*/  FSETP.NEU.FTZ.AND P2, PT, R21.reuse, -INF , PT ;  /* 0xff8000001500780b */ /* 0x040fe20003f5d000 */
[----:B------:R-:W-:Y:S02]  /*3a30*/  FMUL.FTZ R6, R21, R8 ;  /* 0x0000000815067220 */ /* 0x000fe40000410000 */
[----:B------:R-:W-:Y:S03]  /*3a40*/  MUFU.EX2 R158, R158 ;  /* 0x0000009e009e7308 */ /* 0x000fe60000000800 */
[----:B------:R-:W-:-:S05]  /*3a50*/  FSEL R32, R6, RZ, P2 ;  /* 0x000000ff06207208 */ /* 0x000fca0001000000 */
[----:B------:R-:W-:Y:S01]  /*3a60*/  MUFU.EX2 R99, R99 ;  /* 0x0000006300637308 */ /* 0x000fe20000000800 */
[-CC-:B------:R-:W-:Y:S01]  /*3a70*/  FFMA.FTZ R181, R7, R8.reuse, -R32.reuse ;  /* 0x0000000807b57223 */ /* 0x180fe20000010820 */
[-CC-:B------:R-:W-:Y:S01]  /*3a80*/  FFMA.FTZ R6, R4, R8.reuse, -R32.reuse ;  /* 0x0000000804067223 */ /* 0x180fe20000010820 */
[-CC-:B------:R-:W-:Y:S01]  /*3a90*/  FFMA.FTZ R183, R11, R8.reuse, -R32.reuse ;  /* 0x000000080bb77223 */ /* 0x180fe20000010820 */
[----:B------:R-:W-:Y:S01]  /*3aa0*/  FADD.FTZ R7, R180, R79 ;  /* 0x0000004fb4077221 */ /* 0x000fe20000010000 */
[-CC-:B------:R-:W-:Y:S01]  /*3ab0*/  FFMA.FTZ R10, R13, R8.reuse, -R32.reuse ;  /* 0x000000080d0a7223 */ /* 0x180fe20000010820 */
[-CC-:B------:R-:W-:Y:S01]  /*3ac0*/  FFMA.FTZ R177, R15, R8.reuse, -R32.reuse ;  /* 0x000000080fb17223 */ /* 0x180fe20000010820 */
[-CC-:B------:R-:W-:Y:S01]  /*3ad0*/  FFMA.FTZ R12, R25, R8.reuse, -R32.reuse ;  /* 0x00000008190c7223 */ /* 0x180fe20000010820 */
[----:B------:R-:W-:Y:S01]  /*3ae0*/  MUFU.EX2 R181, R181 ;  /* 0x000000b500b57308 */ /* 0x000fe20000000800 */
[----:B-1----:R-:W-:Y:S01]  /*3af0*/  FADD.FTZ R4, R182, R7 ;  /* 0x00000007b6047221 */ /* 0x002fe20000010000 */
[-CC-:B------:R-:W-:Y:S01]  /*3b00*/  FFMA.FTZ R179, R27, R8.reuse, -R32.reuse ;  /* 0x000000081bb37223 */ /* 0x180fe20000010820 */
[-CC-:B------:R-:W-:Y:S01]  /*3b10*/  FFMA.FTZ R14, R29, R8.reuse, -R32.reuse ;  /* 0x000000081d0e7223 */ /* 0x180fe20000010820 */
[-C--:B------:R-:W-:Y:S01]  /*3b20*/  FFMA.FTZ R173, R31, R8.reuse, -R32 ;  /* 0x000000081fad7223 */ /* 0x080fe20000010820 */
[----:B--2---:R-:W-:Y:S01]  /*3b30*/  FADD.FTZ R7, R57, R4 ;  /* 0x0000000439077221 */ /* 0x004fe20000010000 */
[-CC-:B------:R-:W-:Y:S01]  /*3b40*/  FFMA.FTZ R20, R33, R8.reuse, -R32.reuse ;  /* 0x0000000821147223 */ /* 0x180fe20000010820 */
[-CC-:B------:R-:W-:Y:S01]  /*3b50*/  FFMA.FTZ R175, R35, R8.reuse, -R32.reuse ;  /* 0x0000000823af7223 */ /* 0x180fe20000010820 */
[----:B------:R-:W0:Y:S01]  /*3b60*/  MUFU.EX2 R6, R6 ;  /* 0x0000000600067308 */ /* 0x000e220000000800 */
[----:B---3--:R-:W-:Y:S01]  /*3b70*/  FADD.FTZ R4, R176, R7 ;  /* 0x00000007b0047221 */ /* 0x008fe20000010000 */
[-CC-:B------:R-:W-:Y:S01]  /*3b80*/  FFMA.FTZ R24, R37, R8.reuse, -R32.reuse ;  /* 0x0000000825187223 */ /* 0x180fe20000010820 */
[-CC-:B------:R-:W-:Y:S01]  /*3b90*/  FFMA.FTZ R169, R39, R8.reuse, -R32.reuse ;  /* 0x0000000827a97223 */ /* 0x180fe20000010820 */
[-C--:B------:R-:W-:Y:S01]  /*3ba0*/  FFMA.FTZ R26, R41, R8.reuse, -R32 ;  /* 0x00000008291a7223 */ /* 0x080fe20000010820 */
[----:B----4-:R-:W-:Y:S01]  /*3bb0*/  FADD.FTZ R7, R61, R4 ;  /* 0x000000043d077221 */ /* 0x010fe20000010000 */
[-CC-:B------:R-:W-:Y:S01]  /*3bc0*/  FFMA.FTZ R171, R43, R8.reuse, -R32.reuse ;  /* 0x000000082bab7223 */ /* 0x180fe20000010820 */
[-CC-:B------:R-:W-:Y:S01]  /*3bd0*/  FFMA.FTZ R28, R45, R8.reuse, -R32.reuse ;  /* 0x000000082d1c7223 */ /* 0x180fe20000010820 */
[----:B------:R-:W1:Y:S01]  /*3be0*/  MUFU.EX2 R183, R183 ;  /* 0x000000b700b77308 */ /* 0x000e620000000800 */
[----:B-----5:R-:W-:Y:S01]  /*3bf0*/  FADD.FTZ R34, R178, R7 ;  /* 0x00000007b2227221 */ /* 0x020fe20000010000 */
[-CC-:B------:R-:W-:Y:S01]  /*3c00*/  FFMA.FTZ R153, R47, R8.reuse, -R32.reuse ;  /* 0x000000082f997223 */ /* 0x180fe20000010820 */
[-CC-:B------:R-:W-:Y:S01]  /*3c10*/  FFMA.FTZ R30, R49, R8.reuse, -R32.reuse ;  /* 0x00000008311e7223 */ /* 0x180fe20000010820 */
[-C--:B------:R-:W-:Y:S01]  /*3c20*/  FFMA.FTZ R51, R51, R8.reuse, -R32 ;  /* 0x0000000833337223 */ /* 0x080fe20000010820 */
[----:B------:R-:W-:Y:S01]  /*3c30*/  FADD.FTZ R11, R63, R34 ;  /* 0x000000223f0b7221 */ /* 0x000fe20000010000 */
[-CC-:B------:R-:W-:Y:S01]  /*3c40*/  FFMA.FTZ R53, R53, R8.reuse, -R32.reuse ;  /* 0x0000000835357223 */ /* 0x180fe20000010820 */
[-C--:B------:R-:W-:Y:S01]  /*3c50*/  FFMA.FTZ R55, R55, R8.reuse, -R32 ;  /* 0x0000000837377223 */ /* 0x080fe20000010820 */
[----:B------:R-:W2:Y:S01]  /*3c60*/  MUFU.EX2 R10, R10 ;  /* 0x0000000a000a7308 */ /* 0x000ea20000000800 */
[----:B0-----:R-:W-:Y:S01]  /*3c70*/  FADD.FTZ R4, R181, R6 ;  /* 0x00000006b5047221 */ /* 0x001fe20000010000 */
[----:B------:R-:W-:Y:S01]  /*3c80*/  FADD.FTZ R36, R172, R11 ;  /* 0x0000000bac247221 */ /* 0x000fe20000010000 */
[-CC-:B------:R-:W-:Y:S01]  /*3c90*/  FFMA.FTZ R59, R59, R8.reuse, -R32.reuse ;  /* 0x000000083b3b7223 */ /* 0x180fe20000010820 */
[-CC-:B------:R-:W-:Y:S01]  /*3ca0*/  FFMA.FTZ R73, R73, R8.reuse, -R32.reuse ;  /* 0x0000000849497223 */ /* 0x180fe20000010820 */
[-C--:B------:R-:W-:Y:S01]  /*3cb0*/  FFMA.FTZ R75, R75, R8.reuse, -R32 ;  /* 0x000000084b4b7223 */ /* 0x080fe20000010820 */
[----:B------:R-:W-:Y:S01]  /*3cc0*/  FADD.FTZ R11, R65, R36 ;  /* 0x00000024410b7221 */ /* 0x000fe20000010000 */
[-C--:B------:R-:W-:Y:S01]  /*3cd0*/  FFMA.FTZ R77, R77, R8.reuse, -R32 ;  /* 0x000000084d4d7223 */ /* 0x080fe20000010820 */
[----:B------:R-:W0:Y:S01]  /*3ce0*/  MUFU.EX2 R177, R177 ;  /* 0x000000b100b17308 */ /* 0x000e220000000800 */
[----:B-1----:R-:W-:Y:S01]  /*3cf0*/  FADD.FTZ R7, R183, R4 ;  /* 0x00000004b7077221 */ /* 0x002fe20000010000 */
[----:B------:R-:W-:Y:S01]  /*3d00*/  FADD.FTZ R36, R174, R11 ;  /* 0x0000000bae247221 */ /* 0x000fe20000010000 */
[-CC-:B------:R-:W-:Y:S01]  /*3d10*/  FFMA.FTZ R81, R81, R8.reuse, -R32.reuse ;  /* 0x0000000851517223 */ /* 0x180fe20000010820 */
[-CC-:B------:R-:W-:Y:S01]  /*3d20*/  FFMA.FTZ R85, R85, R8.reuse, -R32.reuse ;  /* 0x0000000855557223 */ /* 0x180fe20000010820 */
[-C--:B------:R-:W-:Y:S01]  /*3d30*/  FFMA.FTZ R87, R87, R8.reuse, -R32 ;  /* 0x0000000857577223 */ /* 0x080fe20000010820 */
[----:B------:R-:W-:Y:S01]  /*3d40*/  FADD.FTZ R11, R67, R36 ;  /* 0x00000024430b7221 */ /* 0x000fe20000010000 */
[-CC-:B------:R-:W-:Y:S01]  /*3d50*/  FFMA.FTZ R91, R91, R8.reuse, -R32.reuse ;  /* 0x000000085b5b7223 */ /* 0x180fe20000010820 */
[----:B------:R-:W1:Y:S01]  /*3d60*/  MUFU.EX2 R12, R12 ;  /* 0x0000000c000c7308 */ /* 0x000e620000000800 */
[----:B--2---:R-:W-:Y:S01]  /*3d70*/  FADD.FTZ R4, R10, R7 ;  /* 0x000000070a047221 */ /* 0x004fe20000010000 */
[----:B------:R-:W-:Y:S01]  /*3d80*/  FADD.FTZ R38, R168, R11 ;  /* 0x0000000ba8267221 */ /* 0x000fe20000010000 */
[-CC-:B------:R-:W-:Y:S01]  /*3d90*/  FFMA.FTZ R95, R95, R8.reuse, -R32.reuse ;  /* 0x000000085f5f7223 */ /* 0x180fe20000010820 */
[-CC-:B------:R-:W-:Y:S01]  /*3da0*/  FFMA.FTZ R97, R97, R8.reuse, -R32.reuse ;  /* 0x0000000861617223 */ /* 0x180fe20000010820 */
[----:B------:R-:W-:Y:S01]  /*3db0*/  FFMA.FTZ R101, R101, R8, -R32 ;  /* 0x0000000865657223 */ /* 0x000fe20000010820 */
[----:B------:R-:W-:Y:S01]  /*3dc0*/  FADD.FTZ R11, R69, R38 ;  /* 0x00000026450b7221 */ /* 0x000fe20000010000 */
[----:B------:R-:W-:Y:S01]  /*3dd0*/  F2FP.BF16.F32.PACK_AB R181, R6, R181 ;  /* 0x000000b506b5723e */ /* 0x000fe200000010ff */
[----:B------:R-:W2:Y:S01]  /*3de0*/  MUFU.EX2 R179, R179 ;  /* 0x000000b300b37308 */ /* 0x000ea20000000800 */
[----:B0-----:R-:W-:Y:S01]  /*3df0*/  FADD.FTZ R7, R177, R4 ;  /* 0x00000004b1077221 */ /* 0x001fe20000010000 */
[----:B------:R-:W-:Y:S01]  /*3e00*/  FADD.FTZ R38, R170, R11 ;  /* 0x0000000baa267221 */ /* 0x000fe20000010000 */
[----:B------:R-:W-:-:S02]  /*3e10*/  F2FP.BF16.F32.PACK_AB R183, R10, R183 ;  /* 0x000000b70ab7723e */ /* 0x000fc400000010ff */
[----:B------:R-:W-:Y:S02]  /*3e20*/  F2FP.BF16.F32.PACK_AB R180, R79, R180 ;  /* 0x000000b44fb4723e */ /* 0x000fe400000010ff */
[----:B------:R-:W-:Y:S01]  /*3e30*/  F2FP.BF16.F32.PACK_AB R182, R57, R182 ;  /* 0x000000b639b6723e */ /* 0x000fe200000010ff */
[----:B------:R-:W0:Y:S01]  /*3e40*/  MUFU.EX2 R14, R14 ;  /* 0x0000000e000e7308 */ /* 0x000e220000000800 */
[C---:B-1----:R-:W-:Y:S01]  /*3e50*/  FADD.FTZ R4, R12.reuse, R7 ;  /* 0x000000070c047221 */ /* 0x042fe20000010000 */
[----:B------:R-:W-:Y:S01]  /*3e60*/  F2FP.BF16.F32.PACK_AB R177, R12, R177 ;  /* 0x000000b10cb1723e */ /* 0x000fe200000010ff */
[----:B------:R-:W-:Y:S01]  /*3e70*/  VIADD R12, R94, 0xfffffffe ;  /* 0xfffffffe5e0c7836 */ /* 0x000fe20000000000 */
[----:B------:R-:W-:Y:S01]  /*3e80*/  F2FP.BF16.F32.PACK_AB R176, R61, R176 ;  /* 0x000000b03db0723e */ /* 0x000fe200000010ff */
[----:B------:R-:W-:Y:S01]  /*3e90*/  IMAD.MOV.U32 R94, RZ, RZ, R151 ;  /* 0x000000ffff5e7224 */ /* 0x000fe200078e0097 */
[----:B------:R-:W-:Y:S02]  /*3ea0*/  F2FP.BF16.F32.PACK_AB R178, R63, R178 ;  /* 0x000000b23fb2723e */ /* 0x000fe400000010ff */
[----:B------:R-:W1:Y:S01]  /*3eb0*/  MUFU.EX2 R173, R173 ;  /* 0x000000ad00ad7308 */ /* 0x000e620000000800 */
[----:B--2---:R-:W-:Y:S01]  /*3ec0*/  FADD.FTZ R7, R179, R4 ;  /* 0x00000004b3077221 */ /* 0x004fe20000010000 */
[----:B------:R-:W-:-:S02]  /*3ed0*/  ISETP.GE.AND P2, PT, R12, R17, PT ;  /* 0x000000110c00720c */ /* 0x000fc40003f46270 */
[----:B------:R-:W-:Y:S02]  /*3ee0*/  F2FP.BF16.F32.PACK_AB R172, R65, R172 ;  /* 0x000000ac41ac723e */ /* 0x000fe400000010ff */
[----:B------:R-:W-:Y:S02]  /*3ef0*/  F2FP.BF16.F32.PACK_AB R174, R67, R174 ;  /* 0x000000ae43ae723e */ /* 0x000fe400000010ff */
[----:B------:R-:W2:Y:S01]  /*3f00*/  MUFU.EX2 R20, R20 ;  /* 0x0000001400147308 */ /* 0x000ea20000000800 */
[C---:B0-----:R-:W-:Y:S01]  /*3f10*/  FADD.FTZ R4, R14.reuse, R7 ;  /* 0x000000070e047221 */ /* 0x041fe20000010000 */
[----:B------:R-:W-:Y:S02]  /*3f20*/  F2FP.BF16.F32.PACK_AB R168, R69, R168 ;  /* 0x000000a845a8723e */ /* 0x000fe400000010ff */
[----:B------:R-:W-:Y:S02]  /*3f30*/  F2FP.BF16.F32.PACK_AB R170, R71, R170 ;  /* 0x000000aa47aa723e */ /* 0x000fe400000010ff */
[----:B------:R-:W-:-:S02]  /*3f40*/  F2FP.BF16.F32.PACK_AB R179, R14, R179 ;  /* 0x000000b30eb3723e */ /* 0x000fc400000010ff */
[----:B------:R-:W0:Y:S01]  /*3f50*/  MUFU.EX2 R175, R175 ;  /* 0x000000af00af7308 */ /* 0x000e220000000800 */
[----:B-1----:R-:W-:-:S07]  /*3f60*/  FADD.FTZ R7, R173, R4 ;  /* 0x00000004ad077221 */ /* 0x002fce0000010000 */
[----:B------:R-:W1:Y:S01]  /*3f70*/  MUFU.EX2 R24, R24 ;  /* 0x0000001800187308 */ /* 0x000e620000000800 */
[C---:B--2---:R-:W-:Y:S01]  /*3f80*/  FADD.FTZ R4, R20.reuse, R7 ;  /* 0x0000000714047221 */ /* 0x044fe20000010000 */
[----:B------:R-:W-:Y:S01]  /*3f90*/  FADD.FTZ R7, R71, R38 ;  /* 0x0000002647077221 */ /* 0x000fe20000010000 */
[----:B------:R-:W-:-:S03]  /*3fa0*/  F2FP.BF16.F32.PACK_AB R173, R20, R173 ;  /* 0x000000ad14ad723e */ /* 0x000fc600000010ff */
[----:B------:R-:W-:Y:S01]  /*3fb0*/  FADD.FTZ R40, R152, R7 ;  /* 0x0000000798287221 */ /* 0x000fe20000010000 */
[----:B------:R-:W-:Y:S01]  /*3fc0*/  F2FP.BF16.F32.PACK_AB R152, R83, R152 ;  /* 0x000000985398723e */ /* 0x000fe200000010ff */
[----:B------:R-:W2:Y:S01]  /*3fd0*/  MUFU.EX2 R169, R169 ;  /* 0x000000a900a97308 */ /* 0x000ea20000000800 */
[----:B0-----:R-:W-:Y:S01]  /*3fe0*/  FADD.FTZ R3, R175, R4 ;  /* 0x00000004af037221 */ /* 0x001fe20000010000 */
[----:B------:R-:W-:-:S04]  /*3ff0*/  FADD.FTZ R7, R83, R40 ;  /* 0x0000002853077221 */ /* 0x000fc80000010000 */
[----:B------:R-:W-:Y:S01]  /*4000*/  FADD.FTZ R40, R154, R7 ;  /* 0x000000079a287221 */ /* 0x000fe20000010000 */
[C---:B------:R-:W-:Y:S01]  /*4010*/  F2FP.BF16.F32.PACK_AB R154, R89.reuse, R154 ;  /* 0x0000009a599a723e */ /* 0x040fe200000010ff */
[----:B------:R-:W0:Y:S01]  /*4020*/  MUFU.EX2 R26, R26 ;  /* 0x0000001a001a7308 */ /* 0x000e220000000800 */
[C---:B-1----:R-:W-:Y:S01]  /*4030*/  FADD.FTZ R4, R24.reuse, R3 ;  /* 0x0000000318047221 */ /* 0x042fe20000010000 */
[----:B------:R-:W-:Y:S01]  /*4040*/  FADD.FTZ R7, R89, R40 ;  /* 0x0000002859077221 */ /* 0x000fe20000010000 */
[----:B------:R-:W-:Y:S01]  /*4050*/  F2FP.BF16.F32.PACK_AB R175, R24, R175 ;  /* 0x000000af18af723e */ /* 0x000fe200000010ff */
[----:B------:R-:W-:Y:S02]  /*4060*/  IMAD.MOV.U32 R89, RZ, RZ, R151 ;  /* 0x000000ffff597224 */ /* 0x000fe400078e0097 */
[----:B------:R-:W-:Y:S01]  /*4070*/  FADD.FTZ R40, R156, R7 ;  /* 0x000000079c287221 */ /* 0x000fe20000010000 */
[----:B------:R-:W-:Y:S01]  /*4080*/  F2FP.BF16.F32.PACK_AB R156, R93, R156 ;  /* 0x0000009c5d9c723e */ /* 0x000fe200000010ff */
[----:B------:R-:W1:Y:S01]  /*4090*/  MUFU.EX2 R171, R171 ;  /* 0x000000ab00ab7308 */ /* 0x000e620000000800 */
[----:B--2---:R-:W-:Y:S01]  /*40a0*/  FADD.FTZ R3, R169, R4 ;  /* 0x00000004a9037221 */ /* 0x004fe20000010000 */
[----:B------:R-:W-:Y:S01]  /*40b0*/  FADD.FTZ R7, R93, R40 ;  /* 0x000000285d077221 */ /* 0x000fe20000010000 */
[----:B------:R-:W-:-:S03]  /*40c0*/  IMAD.MOV.U32 R93, RZ, RZ, R151 ;  /* 0x000000ffff5d7224 */ /* 0x000fc600078e0097 */
[----:B------:R-:W-:Y:S01]  /*40d0*/  FADD.FTZ R40, R158, R7 ;  /* 0x000000079e287221 */ /* 0x000fe20000010000 */
[C---:B------:R-:W-:Y:S01]  /*40e0*/  F2FP.BF16.F32.PACK_AB R158, R99.reuse, R158 ;  /* 0x0000009e639e723e */ /* 0x040fe200000010ff */
[----:B------:R-:W2:Y:S01]  /*40f0*/  MUFU.EX2 R28, R28 ;  /* 0x0000001c001c7308 */ /* 0x000ea20000000800 */
[C---:B0-----:R-:W-:Y:S01]  /*4100*/  FADD.FTZ R4, R26.reuse, R3 ;  /* 0x000000031a047221 */ /* 0x041fe20000010000 */
[----:B------:R-:W-:Y:S01]  /*4110*/  FADD.FTZ R7, R99, R40 ;  /* 0x0000002863077221 */ /* 0x000fe20000010000 */
[----:B------:R-:W-:Y:S01]  /*4120*/  F2FP.BF16.F32.PACK_AB R169, R26, R169 ;  /* 0x000000a91aa9723e */ /* 0x000fe200000010ff */
[----:B------:R-:W-:-:S04]  /*4130*/  IMAD.MOV.U32 R99, RZ, RZ, R151 ;  /* 0x000000ffff637224 */ /* 0x000fc800078e0097 */
[----:B------:R-:W0:Y:S01]  /*4140*/  MUFU.EX2 R153, R153 ;  /* 0x0000009900997308 */ /* 0x000e220000000800 */
[----:B-1----:R-:W-:-:S07]  /*4150*/  FADD.FTZ R3, R171, R4 ;  /* 0x00000004ab037221 */ /* 0x002fce0000010000 */
[----:B------:R-:W1:Y:S01]  /*4160*/  MUFU.EX2 R30, R30 ;  /* 0x0000001e001e7308 */ /* 0x000e620000000800 */
[C---:B--2---:R-:W-:Y:S01]  /*4170*/  FADD.FTZ R4, R28.reuse, R3 ;  /* 0x000000031c047221 */ /* 0x044fe20000010000 */
[----:B------:R-:W-:-:S06]  /*4180*/  F2FP.BF16.F32.PACK_AB R171, R28, R171 ;  /* 0x000000ab1cab723e */ /* 0x000fcc00000010ff */
[----:B------:R-:W2:Y:S01]  /*4190*/  MUFU.EX2 R51, R51 ;  /* 0x0000003300337308 */ /* 0x000ea20000000800 */
[----:B0-----:R-:W-:-:S07]  /*41a0*/  FADD.FTZ R3, R153, R4 ;  /* 0x0000000499037221 */ /* 0x001fce0000010000 */
[----:B------:R-:W0:Y:S01]  /*41b0*/  MUFU.EX2 R34, R53 ;  /* 0x0000003500227308 */ /* 0x000e220000000800 */
[C---:B-1----:R-:W-:Y:S01]  /*41c0*/  FADD.FTZ R4, R30.reuse, R3 ;  /* 0x000000031e047221 */ /* 0x042fe20000010000 */
[----:B------:R-:W-:-:S06]  /*41d0*/  F2FP.BF16.F32.PACK_AB R153, R30, R153 ;  /* 0x000000991e99723e */ /* 0x000fcc00000010ff */
[----:B------:R-:W1:Y:S01]  /*41e0*/  MUFU.EX2 R160, R160 ;  /* 0x000000a000a07308 */ /* 0x000e620000000800 */
[----:B--2---:R-:W-:-:S07]  /*41f0*/  FADD.FTZ R3, R51, R4 ;  /* 0x0000000433037221 */ /* 0x004fce0000010000 */
[----:B------:R-:W2:Y:S01]  /*4200*/  MUFU.EX2 R55, R55 ;  /* 0x0000003700377308 */ /* 0x000ea20000000800 */
[C---:B0-----:R-:W-:Y:S01]  /*4210*/  FADD.FTZ R4, R34.reuse, R3 ;  /* 0x0000000322047221 */ /* 0x041fe20000010000 */
[----:B------:R-:W-:-:S06]  /*4220*/  F2FP.BF16.F32.PACK_AB R155, R34, R51 ;  /* 0x00000033229b723e */ /* 0x000fcc00000010ff */
[----:B------:R-:W0:Y:S01]  /*4230*/  MUFU.EX2 R103, R103 ;  /* 0x0000006700677308 */ /* 0x000e220000000800 */
[----:B-1----:R-:W-:-:S07]  /*4240*/  FADD.FTZ R42, R160, R7 ;  /* 0x00000007a02a7221 */ /* 0x002fce0000010000 */
[----:B------:R-:W1:Y:S01]  /*4250*/  MUFU.EX2 R36, R59 ;  /* 0x0000003b00247308 */ /* 0x000e620000000800 */
[----:B--2---:R-:W-:-:S07]  /*4260*/  FADD.FTZ R3, R55, R4 ;  /* 0x0000000437037221 */ /* 0x004fce0000010000 */
[----:B------:R-:W2:Y:S01]  /*4270*/  MUFU.EX2 R162, R162 ;  /* 0x000000a200a27308 */ /* 0x000ea20000000800 */
[C---:B0-----:R-:W-:Y:S01]  /*4280*/  FADD.FTZ R7, R103.reuse, R42 ;  /* 0x0000002a67077221 */ /* 0x041fe20000010000 */
[----:B------:R-:W-:Y:S01]  /*4290*/  F2FP.BF16.F32.PACK_AB R160, R103, R160 ;  /* 0x000000a067a0723e */ /* 0x000fe200000010ff */
[----:B------:R-:W-:-:S05]  /*42a0*/  IMAD.MOV.U32 R103, RZ, RZ, R151 ;  /* 0x000000ffff677224 */ /* 0x000fca00078e0097 */
[----:B------:R-:W0:Y:S01]  /*42b0*/  MUFU.EX2 R73, R73 ;  /* 0x0000004900497308 */ /* 0x000e220000000800 */
[C---:B-1----:R-:W-:Y:S01]  /*42c0*/  FADD.FTZ R4, R36.reuse, R3 ;  /* 0x0000000324047221 */ /* 0x042fe20000010000 */
[----:B------:R-:W-:-:S06]  /*42d0*/  F2FP.BF16.F32.PACK_AB R157, R36, R55 ;  /* 0x00000037249d723e */ /* 0x000fcc00000010ff */
[----:B------:R-:W1:Y:S01]  /*42e0*/  MUFU.EX2 R105, R105 ;  /* 0x0000006900697308 */ /* 0x000e620000000800 */
[----:B--2---:R-:W-:-:S07]  /*42f0*/  FADD.FTZ R42, R162, R7 ;  /* 0x00000007a22a7221 */ /* 0x004fce0000010000 */
[----:B------:R-:W2:Y:S01]  /*4300*/  MUFU.EX2 R38, R75 ;  /* 0x0000004b00267308 */ /* 0x000ea20000000800 */
[----:B0-----:R-:W-:-:S07]  /*4310*/  FADD.FTZ R3, R73, R4 ;  /* 0x0000000449037221 */ /* 0x001fce0000010000 */
[----:B------:R-:W0:Y:S01]  /*4320*/  MUFU.EX2 R164, R164 ;  /* 0x000000a400a47308 */ /* 0x000e220000000800 */
[C---:B-1----:R-:W-:Y:S01]  /*4330*/  FADD.FTZ R7, R105.reuse, R42 ;  /* 0x0000002a69077221 */ /* 0x042fe20000010000 */
[----:B------:R-:W-:Y:S01]  /*4340*/  F2FP.BF16.F32.PACK_AB R162, R105, R162 ;  /* 0x000000a269a2723e */ /* 0x000fe200000010ff */
[----:B------:R-:W-:-:S05]  /*4350*/  IMAD.MOV.U32 R105, RZ, RZ, R151 ;  /* 0x000000ffff697224 */ /* 0x000fca00078e0097 */
[----:B------:R-:W1:Y:S01]  /*4360*/  MUFU.EX2 R77, R77 ;  /* 0x0000004d004d7308 */ /* 0x000e620000000800 */
[C---:B--2---:R-:W-:Y:S01]  /*4370*/  FADD.FTZ R4, R38.reuse, R3 ;  /* 0x0000000326047221 */ /* 0x044fe20000010000 */
[----:B------:R-:W-:-:S06]  /*4380*/  F2FP.BF16.F32.PACK_AB R159, R38, R73 ;  /* 0x00000049269f723e */ /* 0x000fcc00000010ff */
[----:B------:R-:W2:Y:S01]  /*4390*/  MUFU.EX2 R107, R107 ;  /* 0x0000006b006b7308 */ /* 0x000ea20000000800 */
[----:B0-----:R-:W-:-:S07]  /*43a0*/  FADD.FTZ R44, R164, R7 ;  /* 0x00000007a42c7221 */ /* 0x001fce0000010000 */
[----:B------:R-:W0:Y:S01]  /*43b0*/  MUFU.EX2 R32, R81 ;  /* 0x0000005100207308 */ /* 0x000e220000000800 */
[----:B-1----:R-:W-:-:S07]  /*43c0*/  FADD.FTZ R3, R77, R4 ;  /* 0x000000044d037221 */ /* 0x002fce0000010000 */
[----:B------:R-:W1:Y:S01]  /*43d0*/  MUFU.EX2 R85, R85 ;  /* 0x0000005500557308 */ /* 0x000e620000000800 */
[C---:B--2---:R-:W-:Y:S01]  /*43e0*/  FADD.FTZ R7, R107.reuse, R44 ;  /* 0x0000002c6b077221 */ /* 0x044fe20000010000 */
[----:B------:R-:W-:Y:S01]  /*43f0*/  F2FP.BF16.F32.PACK_AB R164, R107, R164 ;  /* 0x000000a46ba4723e */ /* 0x000fe200000010ff */
[----:B------:R-:W-:-:S05]  /*4400*/  IMAD.MOV.U32 R107, RZ, RZ, R151 ;  /* 0x000000ffff6b7224 */ /* 0x000fca00078e0097 */
[----:B------:R-:W2:Y:S01]  /*4410*/  MUFU.EX2 R40, R87 ;  /* 0x0000005700287308 */ /* 0x000ea20000000800 */
[C---:B0-----:R-:W-:Y:S01]  /*4420*/  FADD.FTZ R44, R32.reuse, R3 ;  /* 0x00000003202c7221 */ /* 0x041fe20000010000 */
[----:B------:R-:W-:-:S06]  /*4430*/  F2FP.BF16.F32.PACK_AB R161, R32, R77 ;  /* 0x0000004d20a1723e */ /* 0x000fcc00000010ff */
[----:B------:R-:W0:Y:S01]  /*4440*/  MUFU.EX2 R91, R91 ;  /* 0x0000005b005b7308 */ /* 0x000e220000000800 */
[----:B-1----:R-:W-:-:S07]  /*4450*/  FADD.FTZ R3, R85, R44 ;  /* 0x0000002c55037221 */ /* 0x002fce0000010000 */
[----:B------:R1:W3:Y:S01]  /*4460*/  MUFU.EX2 R42, R95 ;  /* 0x0000005f002a7308 */ /* 0x0002e20000000800 */
[C---:B--2---:R-:W-:Y:S01]  /*4470*/  FADD.FTZ R10, R40.reuse, R3 ;  /* 0x00000003280a7221 */ /* 0x044fe20000010000 */
[----:B------:R-:W-:-:S06]  /*4480*/  F2FP.BF16.F32.PACK_AB R163, R40, R85 ;  /* 0x0000005528a3723e */ /* 0x000fcc00000010ff */
[----:B------:R-:W2:Y:S01]  /*4490*/  MUFU.EX2 R166, R166 ;  /* 0x000000a600a67308 */ /* 0x000ea20000000800 */
[----:B0-----:R-:W-:Y:S01]  /*44a0*/  FADD.FTZ R3, R91, R10 ;  /* 0x0000000a5b037221 */ /* 0x001fe20000010000 */
[----:B-1----:R-:W-:-:S06]  /*44b0*/  IMAD.MOV.U32 R95, RZ, RZ, R151 ;  /* 0x000000ffff5f7224 */ /* 0x002fcc00078e0097 */
[----:B------:R-:W0:Y:S01]  /*44c0*/  MUFU.EX2 R97, R97 ;  /* 0x0000006100617308 */ /* 0x000e220000000800 */
[C---:B---3--:R-:W-:Y:S01]  /*44d0*/  FADD.FTZ R10, R42.reuse, R3 ;  /* 0x000000032a0a7221 */ /* 0x048fe20000010000 */
[----:B------:R-:W-:Y:S01]  /*44e0*/  F2FP.BF16.F32.PACK_AB R165, R42, R91 ;  /* 0x0000005b2aa5723e */ /* 0x000fe200000010ff */
[----:B------:R-:W-:-:S05]  /*44f0*/  IMAD.MOV.U32 R91, RZ, RZ, R151 ;  /* 0x000000ffff5b7224 */ /* 0x000fca00078e0097 */
[----:B------:R-:W1:Y:S01]  /*4500*/  MUFU.EX2 R109, R109 ;  /* 0x0000006d006d7308 */ /* 0x000e620000000800 */
[----:B--2---:R-:W-:Y:S01]  /*4510*/  FADD.FTZ R4, R166, R7 ;  /* 0x00000007a6047221 */ /* 0x004fe20000010000 */
[----:B------:R-:W-:-:S06]  /*4520*/  IMAD.MOV.U32 R7, RZ, RZ, 0x3f800000 ;  /* 0x3f800000ff077424 */ /* 0x000fcc00078e00ff */
[----:B------:R2:W3:Y:S01]  /*4530*/  MUFU.EX2 R6, R101 ;  /* 0x0000006500067308 */ /* 0x0004e20000000800 */
[----:B0-----:R-:W-:Y:S01]  /*4540*/  FADD.FTZ R3, R97, R10 ;  /* 0x0000000a61037221 */ /* 0x001fe20000010000 */
[C---:B-1----:R-:W-:Y:S01]  /*4550*/  FADD.FTZ R4, R109.reuse, R4 ;  /* 0x000000046d047221 */ /* 0x042fe20000010000 */
[----:B------:R-:W-:Y:S01]  /*4560*/  F2FP.BF16.F32.PACK_AB R166, R109, R166 ;  /* 0x000000a66da6723e */ /* 0x000fe200000010ff */
[--C-:B------:R-:W-:Y:S02]  /*4570*/  IMAD.MOV.U32 R109, RZ, RZ, R151.reuse ;  /* 0x000000ffff6d7224 */ /* 0x100fe400078e0097 */
[----:B--2---:R-:W-:Y:S02]  /*4580*/  IMAD.MOV.U32 R101, RZ, RZ, R151 ;  /* 0x000000ffff657224 */ /* 0x004fe400078e0097 */
[C---:B---3--:R-:W-:Y:S01]  /*4590*/  FADD.FTZ R3, R6.reuse, R3 ;  /* 0x0000000306037221 */ /* 0x048fe20000010000 */
[----:B------:R-:W-:Y:S01]  /*45a0*/  F2FP.BF16.F32.PACK_AB R167, R6, R97 ;  /* 0x0000006106a7723e */ /* 0x000fe200000010ff */
[----:B------:R-:W-:-:S02]  /*45b0*/  IMAD.MOV.U32 R6, RZ, RZ, 0x3f800000 ;  /* 0x3f800000ff067424 */ /* 0x000fc400078e00ff */
[----:B------:R-:W-:Y:S01]  /*45c0*/  IMAD.MOV.U32 R97, RZ, RZ, R151 ;  /* 0x000000ffff617224 */ /* 0x000fe200078e0097 */
[----:B------:R-:W-:Y:S06]  /*45d0*/  @!P2 BRA `(.L_x_183) ;  /* 0x0000002800b8a947 */ /* 0x000fec0003800000 */
[----:B------:R-:W-:Y:S01]  /*45e0*/  R2UR UR5, R2 ;  /* 0x00000000020572ca */ /* 0x000fe200000e0000 */
[----:B------:R-:W-:Y:S01]  /*45f0*/  IMAD.MOV.U32 R10, RZ, RZ, R21 ;  /* 0x000000ffff0a7224 */ /* 0x000fe200078e0015 */
[----:B------:R-:W-:Y:S01]  /*4600*/  MOV R6, 0x3f800000 ;  /* 0x3f80000000067802 */ /* 0x000fe20000000f00 */
[----:B------:R-:W-:Y:S01]  /*4610*/  IMAD.MOV.U32 R14, RZ, RZ, R9 ;  /* 0x000000ffff0e7224 */ /* 0x000fe200078e0009 */
[----:B------:R-:W-:Y:S01]  /*4620*/  CS2R R150, SRZ ;  /* 0x0000000000967805 */ /* 0x000fe2000001ff00 */
[----:B------:R-:W-:Y:S01]  /*4630*/  IMAD.MOV.U32 R11, RZ, RZ, R16 ;  /* 0x000000ffff0b7224 */ /* 0x000fe200078e0010 */
        /* <DEDUP_REMOVED lines=30> */
[----:B------:R-:W-:Y:S01]  /*4820*/  CS2R R88, SRZ ;  /* 0x0000000000587805 */ /* 0x000fe2000001ff00 */
[----:B------:R-:W-:-:S06]  /*4830*/  ULDC UR4, c[0x0][0x9d8] ;  /* 0x0002760000047ab9 */ /* 0x000fcc0000000800 */
.L_x_192:
        /* <DEDUP_REMOVED lines=8> */
.L_x_184:
[----:B------:R-:W0:Y:S01]  /*48c0*/  S2UR UR10, SR_CgaCtaId ;  /* 0x00000000000a79c3 */ /* 0x000e220000008800 */
[----:B------:R-:W-:Y:S01]  /*48d0*/  UMOV UR7, 0x400 ;  /* 0x0000040000077882 */ /* 0x000fe20000000000 */
[----:B------:R-:W-:Y:S01]  /*48e0*/  IMAD.U32 R13, RZ, RZ, UR6 ;  /* 0x00000006ff0d7e24 */ /* 0x000fe2000f8e00ff */
[----:B------:R-:W-:Y:S01]  /*48f0*/  SHF.L.U32 R8, R16, 0x1f, RZ ;  /* 0x0000001f10087819 */ /* 0x000fe200000006ff */
[----:B0-----:R-:W-:-:S06]  /*4900*/  ULEA UR7, UR10, UR7, 0x18 ;  /* 0x000000070a077291 */ /* 0x001fcc000f8ec03f */
[----:B------:R-:W-:-:S04]  /*4910*/  IMAD.U32 R0, RZ, RZ, UR7 ;  /* 0x00000007ff007e24 */ /* 0x000fc8000f8e00ff */
[----:B------:R-:W-:-:S04]  /*4920*/  IMAD R13, R13, 0x8, R0 ;  /* 0x000000080d0d7824 */ /* 0x000fc800078e0200 */
[----:B------:R0:W1:Y:S01]  /*4930*/  SYNCS.PHASECHK.TRANS64.TRYWAIT P2, [R13+URZ+0x34830], R8 ;  /* 0x034830080d0075a7 */ /* 0x000062000804017f */
[----:B------:R-:W-:Y:S05]  /*4940*/  @!P0 BRA `(.L_x_185) ;  /* 0x0000000000048947 */ /* 0x000fea0003800000 */
[----:B------:R-:W-:Y:S01]  /*4950*/  BPT.TRAP 0x1 ;  /* 0x000000040000795c */ /* 0x000fe20000300000 */
.L_x_185:
[----:B------:R-:W-:Y:S01]  /*4960*/  IMAD R9, R2, 0xc00, R5 ;  /* 0x00000c0002097824 */ /* 0x000fe200078e0205 */
[----:B-1----:R-:W-:Y:S06]  /*4970*/  @P2 BRA `(.L_x_186) ;  /* 0x0000000000082947 */ /* 0x002fec0003800000 */
[----:B------:R-:W1:Y:S02]  /*4980*/  SYNCS.PHASECHK.TRANS64.TRYWAIT P2, [R13+URZ+0x34830], R8 ;  /* 0x034830080d0075a7 */ /* 0x000e64000804017f */
[----:B-1----:R-:W-:Y:S05]  /*4990*/  @!P2 BRA `(.L_x_187) ;  /* 0x000000c800b0a947 */ /* 0x002fea0003800000 */
.L_x_186:
[----:B------:R-:W-:Y:S01]  /*49a0*/  R2UR UR58, R9 ;  /* 0x00000000093a72ca */ /* 0x000fe200000e0000 */
[----:B------:R-:W-:Y:S01]  /*49b0*/  WARPGROUP.ARRIVE ;  /* 0x00000000000079c5 */ /* 0x000fe20000000000 */
        /* <DEDUP_REMOVED lines=124> */
.L_x_188:
[----:B------:R-:W-:Y:S01]  /*5180*/  IMAD.U32 R7, RZ, RZ, UR5 ;  /* 0x00000005ff077e24 */ /* 0x000fe2000f8e00ff */
[----:B------:R-:W-:-:S03]  /*5190*/  SHF.L.U32 R6, R11, 0x1f, RZ ;  /* 0x0000001f0b067819 */ /* 0x000fc600000006ff */
[----:B------:R-:W-:-:S04]  /*51a0*/  IMAD R11, R7, 0x8, R0 ;  /* 0x00000008070b7824 */ /* 0x000fc800078e0200 */
[----:B------:R2:W3:Y:S01]  /*51b0*/  SYNCS.PHASECHK.TRANS64.TRYWAIT P2, [R11+URZ+0x34850], R6 ;  /* 0x034850060b0075a7 */ /* 0x0004e2000804017f */
[----:B------:R-:W-:Y:S05]  /*51c0*/  @!P0 BRA `(.L_x_189) ;  /* 0x0000000000048947 */ /* 0x000fea0003800000 */
[----:B------:R-:W-:Y:S01]  /*51d0*/  BPT.TRAP 0x1 ;  /* 0x000000040000795c */ /* 0x000fe20000300000 */
.L_x_189:
[----:B---3--:R-:W-:Y:S05]  /*51e0*/  @P2 BRA `(.L_x_190) ;  /* 0x0000000000082947 */ /* 0x008fea0003800000 */
[----:B------:R-:W3:Y:S02]  /*51f0*/  SYNCS.PHASECHK.TRANS64.TRYWAIT P2, [R11+URZ+0x34850], R6 ;  /* 0x034850060b0075a7 */ /* 0x000ee4000804017f */
[----:B---3--:R-:W-:Y:S05]  /*5200*/  @!P2 BRA `(.L_x_191) ;  /* 0x000000c000a8a947 */ /* 0x008fea0003800000 */
.L_x_190:
[----:B------:R-:W-:Y:S01]  /*5210*/  R2UR UR6, R0 ;  /* 0x00000000000672ca */ /* 0x000fe200000e0000 */
[----:B------:R-:W-:Y:S01]  /*5220*/  WARPGROUP.ARRIVE ;  /* 0x00000000000079c5 */ /* 0x000fe20000000000 */
[----:B------:R-:W-:Y:S01]  /*5230*/  UMOV UR7, 0x40000040 ;  /* 0x4000004000077882 */ /* 0x000fe20000000000 */
[----:B------:R-:W-:Y:S01]  /*5240*/  UMOV UR11, 0x40000040 ;  /* 0x40000040000b7882 */ /* 0x000fe20000000000 */
[----:B------:R-:W-:Y:S01]  /*5250*/  FMUL.FTZ R21, R24, UR4 ;  /* 0x0000000418157c20 */ /* 0x000fe20008410000 */
[----:B------:R-:W-:Y:S01]  /*5260*/  FMUL.FTZ R231, R32, UR4 ;  /* 0x0000000420e77c20 */ /* 0x000fe20008410000 */
[----:B------:R-:W-:Y:S01]  /*5270*/  FMUL.FTZ R233, R33, UR4 ;  /* 0x0000000421e97c20 */ /* 0x000fe20008410000 */
[----:B------:R-:W-:Y:S01]  /*5280*/  FMUL.FTZ R235, R36, UR4 ;  /* 0x0000000424eb7c20 */ /* 0x000fe20008410000 */
[----:B------:R-:W-:Y:S01]  /*5290*/  FMUL.FTZ R237, R37, UR4 ;  /* 0x0000000425ed7c20 */ /* 0x000fe20008410000 */
[----:B--23--:R-:W-:Y:S01]  /*52a0*/  FMUL.FTZ R6, R40, UR4 ;  /* 0x0000000428067c20 */ /* 0x00cfe20008410000 */
[----:B------:R-:W0:Y:S01]  /*52b0*/  MUFU.TANH R21, R21 ;  /* 0x0000001500157308 */ /* 0x000e220000002400 */
[----:B------:R-:W-:Y:S01]  /*52c0*/  FMUL.FTZ R20, R41, UR4 ;  /* 0x0000000429147c20 */ /* 0x000fe20008410000 */
[----:B------:R-:W-:Y:S01]  /*52d0*/  FMUL.FTZ R44, R44, UR4 ;  /* 0x000000042c2c7c20 */ /* 0x000fe20008410000 */
[----:B------:R-:W-:Y:S01]  /*52e0*/  UIADD3 UR6, UR6, 0x400, URZ ;  /* 0x0000040006067890 */ /* 0x000fe2000fffe03f */
[----:B------:R-:W-:Y:S01]  /*52f0*/  FMUL.FTZ R24, R48, UR4 ;  /* 0x0000000430187c20 */ /* 0x000fe20008410000 */
[----:B------:R-:W-:Y:S01]  /*5300*/  FMUL.FTZ R15, R26, UR4 ;  /* 0x000000041a0f7c20 */ /* 0x000fe20008410000 */
[----:B------:R-:W-:Y:S01]  /*5310*/  FMUL.FTZ R26, R49, UR4 ;  /* 0x00000004311a7c20 */ /* 0x000fe20008410000 */
[----:B------:R-:W-:Y:S01]  /*5320*/  USHF.R.U32.HI UR6, URZ, 0x4, UR6 ;  /* 0x000000043f067899 */ /* 0x000fe20008011606 */
[----:B------:R-:W-:Y:S01]  /*5330*/  MUFU.TANH R231, R231 ;  /* 0x000000e700e77308 */ /* 0x000fe20000002400 */
[----:B------:R-:W-:Y:S01]  /*5340*/  FMUL.FTZ R32, R56, UR4 ;  /* 0x0000000438207c20 */ /* 0x000fe20008410000 */
[----:B------:R-:W-:Y:S01]  /*5350*/  FMUL.FTZ R33, R34, UR4 ;  /* 0x0000000422217c20 */ /* 0x000fe20008410000 */
[----:B------:R-:W-:Y:S01]  /*5360*/  ULOP3.LUT UR6, UR6, 0x3fff, URZ, 0xc0, !UPT ;  /* 0x00003fff06067892 */ /* 0x000fe2000f8ec03f */
[----:B------:R-:W-:Y:S01]  /*5370*/  FMUL.FTZ R34, R57, UR4 ;  /* 0x0000000439227c20 */ /* 0x000fe20008410000 */
[----:B------:R-:W-:Y:S01]  /*5380*/  FMUL.FTZ R36, R60, UR4 ;  /* 0x000000043c247c20 */ /* 0x000fe20008410000 */
[----:B------:R-:W-:Y:S01]  /*5390*/  FMUL.FTZ R37, R38, UR4 ;  /* 0x0000000426257c20 */ /* 0x000fe20008410000 */
[----:B------:R-:W-:Y:S01]  /*53a0*/  ULOP3.LUT UR6, UR6, 0x4000000, URZ, 0xfc, !UPT ;  /* 0x0400000006067892 */ /* 0x000fe2000f8efc3f */
[----:B------:R-:W-:Y:S01]  /*53b0*/  MUFU.TANH R233, R233 ;  /* 0x000000e900e97308 */ /* 0x000fe20000002400 */
[----:B01----:R-:W-:Y:S01]  /*53c0*/  FMNMX.FTZ R8, R21, R14, !PT ;  /* 0x0000000e15087209 */ /* 0x003fe20007810000 */
[----:B------:R-:W-:Y:S01]  /*53d0*/  FMUL.FTZ R38, R61, UR4 ;  /* 0x000000043d267c20 */ /* 0x000fe20008410000 */
[----:B------:R-:W-:Y:S01]  /*53e0*/  ULEA UR6, UR5, UR6, 0xb ;  /* 0x0000000605067291 */ /* 0x000fe2000f8e583f */
[----:B------:R-:W-:Y:S01]  /*53f0*/  FMUL.FTZ R65, R65, UR4 ;  /* 0x0000000441417c20 */ /* 0x000fe20008410000 */
[----:B------:R-:W-:Y:S01]  /*5400*/  FMUL.FTZ R69, R69, UR4 ;  /* 0x0000000445457c20 */ /* 0x000fe20008410000 */
[----:B------:R-:W-:Y:S01]  /*5410*/  FMUL.FTZ R40, R72, UR4 ;  /* 0x0000000448287c20 */ /* 0x000fe20008410000 */
[----:B------:R-:W-:Y:S01]  /*5420*/  UIADD3 UR10, UR6, 0x80, URZ ;  /* 0x00000080060a7890 */ /* 0x000fe2000fffe03f */
[----:B------:R-:W-:Y:S01]  /*5430*/  MUFU.TANH R235, R235 ;  /* 0x000000eb00eb7308 */ /* 0x000fe20000002400 */
[----:B------:R-:W-:Y:S01]  /*5440*/  FMUL.FTZ R73, R73, UR4 ;  /* 0x0000000449497c20 */ /* 0x000fe20008410000 */
[----:B------:R-:W-:Y:S01]  /*5450*/  FMUL.FTZ R41, R42, UR4 ;  /* 0x000000042a297c20 */ /* 0x000fe20008410000 */
[----:B------:R-:W-:Y:S01]  /*5460*/  FMUL.FTZ R42, R76, UR4 ;  /* 0x000000044c2a7c20 */ /* 0x000fe20008410000 */
[----:B------:R-:W-:Y:S01]  /*5470*/  HGMMA.64x128x16.F32.BF16 R88, R180, gdesc[UR4].tnspB, R88, gsb0 ;  /* 0x41e00004b4587df0 */ /* 0x000fe20008001858 */
        /* <DEDUP_REMOVED lines=26> */
[----:B------:R-:W-:Y:S01]  /*5620*/  UMOV UR7, 0x40000040 ;  /* 0x4000004000077882 */ /* 0x000fe20000000000 */
[----:B------:R-:W-:Y:S01]  /*5630*/  MUFU.TANH R24, R24 ;  /* 0x0000001800187308 */ /* 0x000fe20000002400 */
[C---:B------:R-:W-:Y:S01]  /*5640*/  ISETP.GT.AND P2, PT, R12.reuse, R17, PT ;  /* 0x000000110c00720c */ /* 0x040fe20003f44270 */
[----:B------:R-:W-:Y:S01]  /*5650*/  VIADD R12, R12, 0xffffffff ;  /* 0xffffffff0c0c7836 */ /* 0x000fe20000000000 */
[----:B------:R-:W-:-:S05]  /*5660*/  R2UR UR5, R2 ;  /* 0x00000000020572ca */ /* 0x000fca00000e0000 */
[----:B------:R-:W-:Y:S08]  /*5670*/  MUFU.TANH R26, R26 ;  /* 0x0000001a001a7308 */ /* 0x000ff00000002400 */
        /* <DEDUP_REMOVED lines=12> */
[----:B------:R-:W-:Y:S01]  /*5740*/  MUFU.TANH R15, R15 ;  /* 0x0000000f000f7308 */ /* 0x000fe20000002400 */
[----:B------:R-:W-:-:S02]  /*5750*/  WARPGROUP.DEPBAR.LE gsb0, 0x0 ;  /* 0x00008000000079c5 */ /* 0x000fc40000010000 */
[----:B------:R-:W-:Y:S01]  /*5760*/  WARPGROUP.ARRIVE ;  /* 0x00000000000079c5 */ /* 0x000fe20000000000 */
[----:B------:R-:W-:Y:S01]  /*5770*/  FMUL.FTZ R181, R25, UR4 ;  /* 0x0000000419b57c20 */ /* 0x000fe20008410000 */
[----:B------:R-:W-:Y:S01]  /*5780*/  FMUL.FTZ R25, R27, UR4 ;  /* 0x000000041b197c20 */ /* 0x000fe20008410000 */
[----:B------:R-:W-:Y:S01]  /*5790*/  FMUL.FTZ R27, R28, UR4 ;  /* 0x000000041c1b7c20 */ /* 0x000fe20008410000 */
[----:B------:R-:W-:Y:S01]  /*57a0*/  FMUL.FTZ R183, R29, UR4 ;  /* 0x000000041db77c20 */ /* 0x000fe20008410000 */
[----:B------:R-:W-:Y:S01]  /*57b0*/  FMUL.FTZ R28, R52, UR4 ;  /* 0x00000004341c7c20 */ /* 0x000fe20008410000 */
[----:B------:R-:W-:Y:S01]  /*57c0*/  HGMMA.64x128x16.F32.BF16 R88, R176, gdesc[UR8].tnspB, R88, gsb0 ;  /* 0x41e00008b0587df0 */ /* 0x000fe20008001858 */
[----:B------:R-:W-:Y:S01]  /*57d0*/  UIADD3 UR10, UR6, 0x100, URZ ;  /* 0x00000100060a7890 */ /* 0x000fe2000fffe03f */
[----:B------:R-:W0:Y:S01]  /*57e0*/  MUFU.TANH R181, R181 ;  /* 0x000000b500b57308 */ /* 0x000e220000002400 */
[----:B------:R-:W-:Y:S01]  /*57f0*/  UMOV UR11, 0x40000040 ;  /* 0x40000040000b7882 */ /* 0x000fe20000000000 */
[----:B------:R-:W-:Y:S01]  /*5800*/  FMUL.FTZ R29, R30, UR4 ;  /* 0x000000041e1d7c20 */ /* 0x000fe20008410000 */
[----:B------:R-:W-:Y:S01]  /*5810*/  FMUL.FTZ R30, R53, UR4 ;  /* 0x00000004351e7c20 */ /* 0x000fe20008410000 */
[----:B------:R-:W-:Y:S01]  /*5820*/  FMUL.FTZ R53, R54, UR4 ;  /* 0x0000000436357c20 */ /* 0x000fe20008410000 */
[----:B------:R-:W-:Y:S01]  /*5830*/  FMUL.FTZ R52, R82, UR4 ;  /* 0x0000000452347c20 */ /* 0x000fe20008410000 */
[----:B------:R-:W-:-:S02]  /*5840*/  FMUL.FTZ R54, R86, UR4 ;  /* 0x0000000456367c20 */ /* 0x000fc40008410000 */
[----:B------:R-:W1:Y:S08]  /*5850*/  MUFU.TANH R27, R27 ;  /* 0x0000001b001b7308 */ /* 0x000e700000002400 */
[----:B------:R-:W2:Y:S01]  /*5860*/  MUFU.TANH R183, R183 ;  /* 0x000000b700b77308 */ /* 0x000ea20000002400 */
[----:B0-----:R-:W-:-:S07]  /*5870*/  FMNMX.FTZ R8, R181, R8, !PT ;  /* 0x00000008b5087209 */ /* 0x001fce0007810000 */
[----:B------:R-:W-:Y:S01]  /*5880*/  MUFU.TANH R28, R28 ;  /* 0x0000001c001c7308 */ /* 0x000fe20000002400 */
[----:B-1----:R-:W-:-:S07]  /*5890*/  FMNMX.FTZ R8, R27, R8, !PT ;  /* 0x000000081b087209 */ /* 0x002fce0007810000 */
[----:B------:R-:W-:Y:S01]  /*58a0*/  MUFU.TANH R30, R30 ;  /* 0x0000001e001e7308 */ /* 0x000fe20000002400 */
[----:B--2---:R-:W-:-:S04]  /*58b0*/  FMNMX.FTZ R8, R183, R8, !PT ;  /* 0x00000008b7087209 */ /* 0x004fc80007810000 */
[----:B------:R-:W-:-:S03]  /*58c0*/  FMNMX.FTZ R8, R231, R8, !PT ;  /* 0x00000008e7087209 */ /* 0x000fc60007810000 */
[----:B------:R-:W-:Y:S01]  /*58d0*/  MUFU.TANH R25, R25 ;  /* 0x0000001900197308 */ /* 0x000fe20000002400 */
[----:B------:R-:W-:-:S04]  /*58e0*/  FMNMX.FTZ R8, R233, R8, !PT ;  /* 0x00000008e9087209 */ /* 0x000fc80007810000 */
[----:B------:R-:W-:-:S03]  /*58f0*/  FMNMX.FTZ R8, R235, R8, !PT ;  /* 0x00000008eb087209 */ /* 0x000fc60007810000 */
[----:B------:R-:W-:Y:S01]  /*5900*/  MUFU.TANH R29, R29 ;  /* 0x0000001d001d7308 */ /* 0x000fe20000002400 */
[----:B------:R-:W-:-:S04]  /*5910*/  FMNMX.FTZ R7, R237, R8, !PT ;  /* 0x00000008ed077209 */ /* 0x000fc80007810000 */
[----:B------:R-:W-:-:S03]  /*5920*/  FMNMX.FTZ R7, R6, R7, !PT ;  /* 0x0000000706077209 */ /* 0x000fc60007810000 */
[----:B------:R-:W-:Y:S01]  /*5930*/  MUFU.TANH R31, R31 ;  /* 0x0000001f001f7308 */ /* 0x000fe20000002400 */
[----:B------:R-:W-:-:S07]  /*5940*/  FMNMX.FTZ R8, R20, R7, !PT ;  /* 0x0000000714087209 */ /* 0x000fce0007810000 */
        /* <DEDUP_REMOVED lines=12> */
[----:B------:R-:W-:-:S04]  /*5a10*/  FMUL.FTZ R179, R45, UR4 ;  /* 0x000000042db37c20 */ /* 0x000fc80008410000 */
[----:B------:R0:W1:Y:S01]  /*5a20*/  MUFU.TANH R177, R44 ;  /* 0x0000002c00b17308 */ /* 0x0000620000002400 */
[----:B------:R-:W-:Y:S01]  /*5a30*/  FMUL.FTZ R45, R46, UR4 ;  /* 0x000000042e2d7c20 */ /* 0x000fe20008410000 */
[----:B------:R-:W-:Y:S01]  /*5a40*/  FMUL.FTZ R46, R84, UR4 ;  /* 0x00000004542e7c20 */ /* 0x000fe20008410000 */
[----:B------:R-:W-:Y:S01]  /*5a50*/  HGMMA.64x128x16.F32.BF16 R88, R172, gdesc[UR8].tnspB, R88, gsb0 ;  /* 0x41e00008ac587df0 */ /* 0x000fe20008001858 */
[----:B------:R-:W-:Y:S01]  /*5a60*/  UIADD3 UR10, UR6, 0x180, URZ ;  /* 0x00000180060a7890 */ /* 0x000fe2000fffe03f */
[----:B------:R-:W-:-:S03]  /*5a70*/  UMOV UR11, 0x40000040 ;  /* 0x40000040000b7882 */ /* 0x000fc60000000000 */
[----:B------:R-:W2:Y:S01]  /*5a80*/  MUFU.TANH R179, R179 ;  /* 0x000000b300b37308 */ /* 0x000ea20000002400 */
[----:B0-----:R-:W-:-:S07]  /*5a90*/  FMUL.FTZ R44, R80, UR4 ;  /* 0x00000004502c7c20 */ /* 0x001fce0008410000 */
        /* <DEDUP_REMOVED lines=36> */
[----:B------:R-:W1:Y:S01]  /*5ce0*/  MUFU.TANH R175, R175 ;  /* 0x000000af00af7308 */ /* 0x000e620000002400 */
[----:B0-----:R-:W-:-:S04]  /*5cf0*/  FMNMX.FTZ R8, R173, R8, !PT ;  /* 0x00000008ad087209 */ /* 0x001fc80007810000 */
[----:B------:R-:W-:-:S04]  /*5d00*/  FMNMX.FTZ R8, R65, R8, !PT ;  /* 0x0000000841087209 */ /* 0x000fc80007810000 */
[----:B-1----:R-:W-:-:S04]  /*5d10*/  FMNMX.FTZ R8, R175, R8, !PT ;  /* 0x00000008af087209 */ /* 0x002fc80007810000 */
[----:B------:R-:W-:-:S04]  /*5d20*/  FMNMX.FTZ R7, R69, R8, !PT ;  /* 0x0000000845077209 */ /* 0x000fc80007810000 */
[----:B------:R-:W-:-:S04]  /*5d30*/  FMNMX.FTZ R8, R40, R7, !PT ;  /* 0x0000000728087209 */ /* 0x000fc80007810000 */
[----:B------:R-:W-:-:S04]  /*5d40*/  FMNMX.FTZ R7, R73, R8, !PT ;  /* 0x0000000849077209 */ /* 0x000fc80007810000 */
        /* <DEDUP_REMOVED lines=10> */
[----:B-1----:R-:W-:Y:S02]  /*5df0*/  FMNMX.FTZ R9, R7, R56, !PT ;  /* 0x0000003807097209 */ /* 0x002fe40007810000 */
[----:B------:R-:W-:-:S03]  /*5e00*/  FMNMX.FTZ R56, R15, R10, !PT ;  /* 0x0000000a0f387209 */ /* 0x000fc60007810000 */
[----:B------:R-:W-:Y:S01]  /*5e10*/  FADD.FTZ R7, -R9, R14 ;  /* 0x0000000e09077221 */ /* 0x000fe20000010100 */
[----:B------:R-:W-:Y:S01]  /*5e20*/  FMNMX.FTZ R56, R25, R56, !PT ;  /* 0x0000003819387209 */ /* 0x000fe20007810000 */
[-C--:B0-----:R-:W-:Y:S02]  /*5e30*/  FMUL.FTZ R14, R9, R8.reuse ;  /* 0x00000008090e7220 */ /* 0x081fe40000410000 */
[----:B------:R-:W-:Y:S01]  /*5e40*/  FMUL.FTZ R7, R7, R8 ;  /* 0x0000000807077220 */ /* 0x000fe20000410000 */
[----:B------:R-:W-:Y:S01]  /*5e50*/  FMNMX.FTZ R56, R29, R56, !PT ;  /* 0x000000381d387209 */ /* 0x000fe20007810000 */
[-CC-:B------:R-:W-:Y:S01]  /*5e60*/  FFMA.FTZ R180, R21, R8.reuse, -R14.reuse ;  /* 0x0000000815b47223 */ /* 0x180fe2000001080e */
[-CC-:B------:R-:W-:Y:S01]  /*5e70*/  FFMA.FTZ R172, R6, R8.reuse, -R14.reuse ;  /* 0x0000000806ac7223 */ /* 0x180fe2000001080e */
[--C-:B------:R-:W-:Y:S01]  /*5e80*/  FFMA.FTZ R181, R181, R8, -R14.reuse ;  /* 0x00000008b5b57223 */ /* 0x100fe2000001080e */
[----:B------:R-:W-:Y:S01]  /*5e90*/  FMNMX.FTZ R56, R31, R56, !PT ;  /* 0x000000381f387209 */ /* 0x000fe20007810000 */
[----:B------:R-:W-:Y:S01]  /*5ea0*/  MUFU.EX2 R7, R7 ;  /* 0x0000000700077308 */ /* 0x000fe20000000800 */
[----:B------:R-:W-:Y:S01]  /*5eb0*/  FFMA.FTZ R182, R27, R8, -R14 ;  /* 0x000000081bb67223 */ /* 0x000fe2000001080e */
[----:B------:R-:W-:-:S02]  /*5ec0*/  WARPGROUP.DEPBAR.LE gsb0, 0x0 ;  /* 0x00008000000079c5 */ /* 0x000fc40000010000 */
[----:B------:R-:W-:Y:S01]  /*5ed0*/  WARPGROUP.ARRIVE ;  /* 0x00000000000079c5 */ /* 0x000fe20000000000 */
[----:B------:R-:W-:Y:S01]  /*5ee0*/  FMNMX.FTZ R56, R33, R56, !PT ;  /* 0x0000003821387209 */ /* 0x000fe20007810000 */
[----:B------:R-:W-:Y:S01]  /*5ef0*/  FMUL.FTZ R169, R66, UR4 ;  /* 0x0000000442a97c20 */ /* 0x000fe20008410000 */
[----:B------:R-:W-:Y:S01]  /*5f00*/  FMUL.FTZ R171, R70, UR4 ;  /* 0x0000000446ab7c20 */ /* 0x000fe20008410000 */
[----:B------:R-:W-:Y:S01]  /*5f10*/  MUFU.EX2 R180, R180 ;  /* 0x000000b400b47308 */ /* 0x000fe20000000800 */
[----:B------:R-:W-:Y:S01]  /*5f20*/  FMNMX.FTZ R56, R35, R56, !PT ;  /* 0x0000003823387209 */ /* 0x000fe20007810000 */
[----:B------:R-:W-:Y:S01]  /*5f30*/  HGMMA.64x128x16.F32.BF16 R88, R152, gdesc[UR8].tnspB, R88, gsb0 ;  /* 0x41e0000898587df0 */ /* 0x000fe20008001858 */
[----:B------:R-:W-:Y:S01]  /*5f40*/  UIADD3 UR10, UR6, 0x280, URZ ;  /* 0x00000280060a7890 */ /* 0x000fe2000fffe03f */
[--C-:B------:R-:W-:Y:S01]  /*5f50*/  FFMA.FTZ R176, R231, R8, -R14.reuse ;  /* 0x00000008e7b07223 */ /* 0x100fe2000001080e */
[----:B------:R-:W-:Y:S01]  /*5f60*/  UMOV UR11, 0x40000040 ;  /* 0x40000040000b7882 */ /* 0x000fe20000000000 */
[----:B------:R-:W-:Y:S01]  /*5f70*/  FMNMX.FTZ R56, R37, R56, !PT ;  /* 0x0000003825387209 */ /* 0x000fe20007810000 */
[-CC-:B------:R-:W-:Y:S01]  /*5f80*/  FFMA.FTZ R178, R235, R8.reuse, -R14.reuse ;  /* 0x00000008ebb27223 */ /* 0x180fe2000001080e */
[----:B------:R-:W0:Y:S01]  /*5f90*/  MUFU.TANH R169, R169 ;  /* 0x000000a900a97308 */ /* 0x000e220000002400 */
[--C-:B------:R-:W-:Y:S01]  /*5fa0*/  FFMA.FTZ R168, R24, R8, -R14.reuse ;  /* 0x0000000818a87223 */ /* 0x100fe2000001080e */
[----:B------:R-:W-:Y:S01]  /*5fb0*/  FMNMX.FTZ R56, R39, R56, !PT ;  /* 0x0000003827387209 */ /* 0x000fe20007810000 */
[-CC-:B------:R-:W-:Y:S01]  /*5fc0*/  FFMA.FTZ R170, R28, R8.reuse, -R14.reuse ;  /* 0x000000081caa7223 */ /* 0x180fe2000001080e */
[-CC-:B------:R-:W-:Y:S01]  /*5fd0*/  FFMA.FTZ R183, R183, R8.reuse, -R14.reuse ;  /* 0x00000008b7b77223 */ /* 0x180fe2000001080e */
[--C-:B------:R-:W-:Y:S01]  /*5fe0*/  FFMA.FTZ R233, R233, R8, -R14.reuse ;  /* 0x00000008e9e97223 */ /* 0x100fe2000001080e */
[----:B------:R-:W-:Y:S01]  /*5ff0*/  FMNMX.FTZ R56, R41, R56, !PT ;  /* 0x0000003829387209 */ /* 0x000fe20007810000 */
[-CC-:B------:R-:W-:Y:S01]  /*6000*/  FFMA.FTZ R27, R237, R8.reuse, -R14.reuse ;  /* 0x00000008ed1b7223 */ /* 0x180fe2000001080e */
[----:B------:R-:W1:Y:S01]  /*6010*/  MUFU.TANH R171, R171 ;  /* 0x000000ab00ab7308 */ /* 0x000e620000002400 */
        /* <DEDUP_REMOVED lines=15> */
[----:B------:R-:W-:Y:S01]  /*6110*/  FFMA.FTZ R85, R85, R8, -R14 ;  /* 0x0000000855557223 */ /* 0x000fe2000001080e */
[----:B------:R-:W-:Y:S01]  /*6120*/  MUFU.EX2 R182, R182 ;  /* 0x000000b600b67308 */ /* 0x000fe20000000800 */
[----:B------:R-:W-:-:S04]  /*6130*/  FMNMX.FTZ R56, R51, R56, !PT ;  /* 0x0000003833387209 */ /* 0x000fc80007810000 */
[----:B------:R-:W-:-:S03]  /*6140*/  FMNMX.FTZ R56, R53, R56, !PT ;  /* 0x0000003835387209 */ /* 0x000fc60007810000 */
        /* <DEDUP_REMOVED lines=8> */
[----:B0-----:R-:W-:-:S03]  /*61d0*/  FMNMX.FTZ R56, R169, R56, !PT ;  /* 0x00000038a9387209 */ /* 0x001fc60007810000 */
[----:B------:R-:W-:Y:S01]  /*61e0*/  MUFU.EX2 R178, R178 ;  /* 0x000000b200b27308 */ /* 0x000fe20000000800 */
[----:B------:R-:W-:-:S04]  /*61f0*/  FMNMX.FTZ R56, R67, R56, !PT ;  /* 0x0000003843387209 */ /* 0x000fc80007810000 */
[----:B-1----:R-:W-:-:S03]  /*6200*/  FMNMX.FTZ R56, R171, R56, !PT ;  /* 0x00000038ab387209 */ /* 0x002fc60007810000 */
        /* <DEDUP_REMOVED lines=13> */
[----:B------:R-:W-:-:S05]  /*62e0*/  FMNMX.FTZ R6, R87, R6, !PT ;  /* 0x0000000657067209 */ /* 0x000fca0007810000 */
[----:B------:R-:W0:Y:S02]  /*62f0*/  SHFL.BFLY PT, R21, R6, 0x2, 0x1f ;  /* 0x0c401f0006157f89 */ /* 0x000e2400000e0000 */
[----:B------:R-:W-:Y:S08]  /*6300*/  MUFU.EX2 R170, R170 ;  /* 0x000000aa00aa7308 */ /* 0x000ff00000000800 */
[----:B------:R-:W-:Y:S08]  /*6310*/  MUFU.EX2 R235, R235 ;  /* 0x000000eb00eb7308 */ /* 0x000ff00000000800 */
[----:B------:R-:W-:Y:S01]  /*6320*/  MUFU.EX2 R65, R65 ;  /* 0x0000004100417308 */ /* 0x000fe20000000800 */
[----:B0-----:R-:W-:-:S07]  /*6330*/  FMNMX.FTZ R21, R6, R21, !PT ;  /* 0x0000001506157209 */ /* 0x001fce0007810000 */
[----:B------:R-:W-:Y:S01]  /*6340*/  MUFU.EX2 R69, R69 ;  /* 0x0000004500457308 */ /* 0x000fe20000000800 */
[----:B------:R-:W0:Y:S01]  /*6350*/  SHFL.BFLY PT, R6, R21, 0x1, 0x1f ;  /* 0x0c201f0015067f89 */ /* 0x000e2200000e0000 */
[----:B------:R-:W-:Y:S02]  /*6360*/  WARPGROUP.DEPBAR.LE gsb0, 0x0 ;  /* 0x00008000000079c5 */ /* 0x000fe40000010000 */
[----:B------:R-:W-:Y:S01]  /*6370*/  WARPGROUP.ARRIVE ;  /* 0x00000000000079c5 */ /* 0x000fe20000000000 */
[-CC-:B------:R-:W-:Y:S01]  /*6380*/  FFMA.FTZ R155, R20, R8.reuse, -R14.reuse ;  /* 0x00000008149b7223 */ /* 0x180fe2000001080e */
[-CC-:B------:R-:W-:Y:S01]  /*6390*/  FFMA.FTZ R153, R26, R8.reuse, -R14.reuse ;  /* 0x000000081a997223 */ /* 0x180fe2000001080e */
[-CC-:B------:R-:W-:Y:S01]  /*63a0*/  FFMA.FTZ R152, R32, R8.reuse, -R14.reuse ;  /* 0x0000000820987223 */ /* 0x180fe2000001080e */
[-CC-:B------:R-:W-:Y:S01]  /*63b0*/  FFMA.FTZ R154, R36, R8.reuse, -R14.reuse ;  /* 0x00000008249a7223 */ /* 0x180fe2000001080e */
[-CC-:B------:R-:W-:Y:S01]  /*63c0*/  FFMA.FTZ R20, R40, R8.reuse, -R14.reuse ;  /* 0x0000000828147223 */ /* 0x180fe2000001080e */
[----:B------:R-:W-:Y:S01]  /*63d0*/  HGMMA.64x128x16.F32.BF16 R88, R156, gdesc[UR8].tnspB, R88, gsb0 ;  /* 0x41e000089c587df0 */ /* 0x000fe20008001858 */
[----:B------:R-:W-:Y:S01]  /*63e0*/  UIADD3 UR10, UR6, 0x300, URZ ;  /* 0x00000300060a7890 */ /* 0x000fe2000fffe03f */
[----:B------:R-:W-:Y:S01]  /*63f0*/  FFMA.FTZ R26, R44, R8, -R14 ;  /* 0x000000082c1a7223 */ /* 0x000fe2000001080e */
[----:B------:R-:W-:Y:S01]  /*6400*/  UMOV UR11, 0x40000040 ;  /* 0x40000040000b7882 */ /* 0x000fe20000000000 */
[----:B------:R-:W-:Y:S01]  /*6410*/  UIADD3 UR6, UR6, 0x380, URZ ;  /* 0x0000038006067890 */ /* 0x000fe2000fffe03f */
[----:B------:R-:W-:Y:S01]  /*6420*/  FFMA.FTZ R44, R7, R4, R180 ;  /* 0x00000004072c7223 */ /* 0x000fe200000100b4 */
[----:B------:R-:W-:Y:S01]  /*6430*/  MUFU.EX2 R155, R155 ;  /* 0x0000009b009b7308 */ /* 0x000fe20000000800 */
[----:B--2---:R-:W-:-:S02]  /*6440*/  F2FP.BF16.F32.PACK_AB R180, R181, R180 ;  /* 0x000000b4b5b4723e */ /* 0x004fc400000010ff */
[----:B0-----:R-:W-:-:S05]  /*6450*/  FMNMX.FTZ R21, R21, R6, !PT ;  /* 0x0000000615157209 */ /* 0x001fca0007810000 */
[----:B------:R-:W-:Y:S08]  /*6460*/  MUFU.EX2 R153, R153 ;  /* 0x0000009900997308 */ /* 0x000ff00000000800 */
[----:B------:R-:W-:Y:S08]  /*6470*/  MUFU.EX2 R152, R152 ;  /* 0x0000009800987308 */ /* 0x000ff00000000800 */
[----:B------:R-:W-:Y:S08]  /*6480*/  MUFU.EX2 R154, R154 ;  /* 0x0000009a009a7308 */ /* 0x000ff00000000800 */
[----:B------:R-:W-:Y:S08]  /*6490*/  MUFU.EX2 R20, R20 ;  /* 0x0000001400147308 */ /* 0x000ff00000000800 */
[----:B------:R-:W0:Y:S08]  /*64a0*/  MUFU.EX2 R73, R73 ;  /* 0x0000004900497308 */ /* 0x000e300000000800 */
        /* <DEDUP_REMOVED lines=10> */
[-CC-:B------:R-:W-:Y:S01]  /*6550*/  FFMA.FTZ R156, R173, R8.reuse, -R14.reuse ;  /* 0x00000008ad9c7223 */ /* 0x180fe2000001080e */
[----:B------:R-:W-:Y:S02]  /*6560*/  FFMA.FTZ R158, R175, R8, -R14 ;  /* 0x00000008af9e7223 */ /* 0x000fe4000001080e */
[----:B------:R-:W-:Y:S01]  /*6570*/  HGMMA.64x128x16.F32.BF16 R88, R160, gdesc[UR8].tnspB, R88, gsb0 ;  /* 0x41e00008a0587df0 */ /* 0x000fe20008001858 */
[----:B------:R-:W-:Y:S08]  /*6580*/  MUFU.EX2 R159, R159 ;  /* 0x0000009f009f7308 */ /* 0x000ff00000000800 */
[----:B------:R-:W-:Y:S08]  /*6590*/  MUFU.EX2 R157, R157 ;  /* 0x0000009d009d7308 */ /* 0x000ff00000000800 */
[----:B------:R-:W-:Y:S08]  /*65a0*/  MUFU.EX2 R156, R156 ;  /* 0x0000009c009c7308 */ /* 0x000ff00000000800 */
[----:B------:R-:W-:Y:S01]  /*65b0*/  MUFU.EX2 R158, R158 ;  /* 0x0000009e009e7308 */ /* 0x000fe20000000800 */
[----:B------:R-:W-:-:S02]  /*65c0*/  WARPGROUP.DEPBAR.LE gsb0, 0x0 ;  /* 0x00008000000079c5 */ /* 0x000fc40000010000 */
[----:B------:R-:W-:Y:S01]  /*65d0*/  WARPGROUP.ARRIVE ;  /* 0x00000000000079c5 */ /* 0x000fe20000000000 */
[C---:B------:R-:W-:Y:S01]  /*65e0*/  FADD.FTZ R161, -R21.reuse, R10 ;  /* 0x0000000a15a17221 */ /* 0x040fe20000010100 */
[----:B------:R-:W-:Y:S01]  /*65f0*/  FMUL.FTZ R10, R21, R8 ;  /* 0x00000008150a7220 */ /* 0x000fe20000410000 */
[----:B0-----:R-:W-:Y:S02]  /*6600*/  F2FP.BF16.F32.PACK_AB R160, R73, R20 ;  /* 0x0000001449a0723e */ /* 0x001fe400000010ff */
[-C--:B------:R-:W-:Y:S01]  /*6610*/  FMUL.FTZ R161, R161, R8.reuse ;  /* 0x00000008a1a17220 */ /* 0x080fe20000410000 */
[----:B------:R-:W-:Y:S01]  /*6620*/  HGMMA.64x128x16.F32.BF16 R88, R164, gdesc[UR4].tnspB, R88, gsb0 ;  /* 0x41e00004a4587df0 */ /* 0x000fe20008001858 */
[-CC-:B------:R-:W-:Y:S01]  /*6630*/  FFMA.FTZ R15, R15, R8.reuse, -R10.reuse ;  /* 0x000000080f0f7223 */ /* 0x180fe2000001080a */
[-CC-:B------:R-:W-:Y:S01]  /*6640*/  FFMA.FTZ R30, R25, R8.reuse, -R10.reuse ;  /* 0x00000008191e7223 */ /* 0x180fe2000001080a */
[----:B------:R0:W-:Y:S01]  /*6650*/  MUFU.EX2 R6, R161 ;  /* 0x000000a100067308 */ /* 0x0001e20000000800 */
[-CC-:B------:R-:W-:Y:S01]  /*6660*/  FFMA.FTZ R14, R29, R8.reuse, -R10.reuse ;  /* 0x000000081d0e7223 */ /* 0x180fe2000001080a */
[-CC-:B------:R-:W-:Y:S01]  /*6670*/  FFMA.FTZ R177, R33, R8.reuse, -R10.reuse ;  /* 0x0000000821b17223 */ /* 0x180fe2000001080a */
[----:B------:R-:W-:Y:S01]  /*6680*/  FFMA.FTZ R25, R31, R8, -R10 ;  /* 0x000000081f197223 */ /* 0x000fe2000001080a */
[----:B------:R-:W-:-:S02]  /*6690*/  @!P1 VIADD R33, R13, 0x34840 ;  /* 0x000348400d219836 */ /* 0x000fc40000000000 */
[-CC-:B------:R-:W-:Y:S01]  /*66a0*/  FFMA.FTZ R32, R35, R8.reuse, -R10.reuse ;  /* 0x0000000823207223 */ /* 0x180fe2000001080a */
[----:B------:R-:W-:Y:S02]  /*66b0*/  @!P1 VIADD R35, R11, 0x34860 ;  /* 0x000348600b239836 */ /* 0x000fe40000000000 */
[-CC-:B------:R-:W-:Y:S01]  /*66c0*/  FFMA.FTZ R179, R37, R8.reuse, -R10.reuse ;  /* 0x0000000825b37223 */ /* 0x180fe2000001080a */
[----:B------:R-:W1:Y:S01]  /*66d0*/  MUFU.EX2 R15, R15 ;  /* 0x0000000f000f7308 */ /* 0x000e620000000800 */
[----:B------:R-:W-:Y:S01]  /*66e0*/  @!P1 PRMT R33, RZ, 0x654, R33 ;  /* 0x00000654ff219816 */ /* 0x000fe20000000021 */
[-CC-:B------:R-:W-:Y:S01]  /*66f0*/  FFMA.FTZ R34, R39, R8.reuse, -R10.reuse ;  /* 0x0000000827227223 */ /* 0x180fe2000001080a */
[-CC-:B------:R-:W-:Y:S01]  /*6700*/  FFMA.FTZ R173, R41, R8.reuse, -R10.reuse ;  /* 0x0000000829ad7223 */ /* 0x180fe2000001080a */
[----:B------:R-:W-:Y:S01]  /*6710*/  @!P1 PRMT R35, RZ, 0x654, R35 ;  /* 0x00000654ff239816 */ /* 0x000fe20000000023 */
[-CC-:B------:R-:W-:Y:S01]  /*6720*/  FFMA.FTZ R36, R43, R8.reuse, -R10.reuse ;  /* 0x000000082b247223 */ /* 0x180fe2000001080a */
[-CC-:B------:R-:W-:Y:S01]  /*6730*/  FFMA.FTZ R175, R45, R8.reuse, -R10.reuse ;  /* 0x000000082daf7223 */ /* 0x180fe2000001080a */
[-CC-:B------:R-:W-:Y:S01]  /*6740*/  FFMA.FTZ R38, R47, R8.reuse, -R10.reuse ;  /* 0x000000082f267223 */ /* 0x180fe2000001080a */
[----:B------:R-:W2:Y:S01]  /*6750*/  MUFU.EX2 R30, R30 ;  /* 0x0000001e001e7308 */ /* 0x000ea20000000800 */
[-CC-:B------:R-:W-:Y:S01]  /*6760*/  FFMA.FTZ R29, R49, R8.reuse, -R10.reuse ;  /* 0x00000008311d7223 */ /* 0x180fe2000001080a */
[-CC-:B0-----:R-:W-:Y:S01]  /*6770*/  FFMA.FTZ R161, R48, R8.reuse, -R10.reuse ;  /* 0x0000000830a17223 */ /* 0x181fe2000001080a */
[-CC-:B------:R-:W-:Y:S01]  /*6780*/  FFMA.FTZ R40, R51, R8.reuse, -R10.reuse ;  /* 0x0000000833287223 */ /* 0x180fe2000001080a */
[-CC-:B------:R-:W-:Y:S01]  /*6790*/  FFMA.FTZ R31, R53, R8.reuse, -R10.reuse ;  /* 0x00000008351f7223 */ /* 0x180fe2000001080a */
[-CC-:B------:R-:W-:Y:S01]  /*67a0*/  FFMA.FTZ R42, R55, R8.reuse, -R10.reuse ;  /* 0x00000008372a7223 */ /* 0x180fe2000001080a */
[-CC-:B------:R-:W-:Y:S01]  /*67b0*/  FFMA.FTZ R13, R57, R8.reuse, -R10.reuse ;  /* 0x00000008390d7223 */ /* 0x180fe2000001080a */
[-CC-:B------:R-:W-:Y:S01]  /*67c0*/  FFMA.FTZ R59, R59, R8.reuse, -R10.reuse ;  /* 0x000000083b3b7223 */ /* 0x180fe2000001080a */
[----:B------:R-:W0:Y:S01]  /*67d0*/  MUFU.EX2 R14, R14 ;  /* 0x0000000e000e7308 */ /* 0x000e220000000800 */
[----:B-1----:R-:W-:Y:S01]  /*67e0*/  FFMA.FTZ R11, R6, R3, R15 ;  /* 0x00000003060b7223 */ /* 0x002fe2000001000f */
[-CC-:B------:R-:W-:Y:S01]  /*67f0*/  FFMA.FTZ R61, R61, R8.reuse, -R10.reuse ;  /* 0x000000083d3d7223 */ /* 0x180fe2000001080a */
[-CC-:B------:R-:W-:Y:S01]  /*6800*/  FFMA.FTZ R71, R71, R8.reuse, -R10.reuse ;  /* 0x0000000847477223 */ /* 0x180fe2000001080a */
[-CC-:B------:R-:W-:Y:S01]  /*6810*/  FFMA.FTZ R75, R75, R8.reuse, -R10.reuse ;  /* 0x000000084b4b7223 */ /* 0x180fe2000001080a */
[-CC-:B------:R-:W-:Y:S01]  /*6820*/  FFMA.FTZ R50, R50, R8.reuse, -R10.reuse ;  /* 0x0000000832327223 */ /* 0x180fe2000001080a */
[-CC-:B------:R-:W-:Y:S01]  /*6830*/  FFMA.FTZ R79, R79, R8.reuse, -R10.reuse ;  /* 0x000000084f4f7223 */ /* 0x180fe2000001080a */
[-CC-:B------:R-:W-:Y:S01]  /*6840*/  FFMA.FTZ R52, R52, R8.reuse, -R10.reuse ;  /* 0x0000000834347223 */ /* 0x180fe2000001080a */
[----:B------:R-:W1:Y:S01]  /*6850*/  MUFU.EX2 R25, R25 ;  /* 0x0000001900197308 */ /* 0x000e620000000800 */
[----:B--2---:R-:W-:Y:S01]  /*6860*/  FADD.FTZ R11, R30, R11 ;  /* 0x0000000b1e0b7221 */ /* 0x004fe20000010000 */
[-CC-:B------:R-:W-:Y:S01]  /*6870*/  FFMA.FTZ R83, R83, R8.reuse, -R10.reuse ;  /* 0x0000000853537223 */ /* 0x180fe2000001080a */
[----:B------:R-:W-:Y:S01]  /*6880*/  FFMA.FTZ R54, R54, R8, -R10 ;  /* 0x0000000836367223 */ /* 0x000fe2000001080a */
[----:B------:R-:W-:-:S04]  /*6890*/  F2FP.BF16.F32.PACK_AB R162, R77, R24 ;  /* 0x000000184da2723e */ /* 0x000fc800000010ff */
[----:B------:R-:W-:Y:S01]  /*68a0*/  MUFU.EX2 R177, R177 ;  /* 0x000000b100b17308 */ /* 0x000fe20000000800 */
[----:B0-----:R-:W-:Y:S01]  /*68b0*/  FADD.FTZ R46, R14, R11 ;  /* 0x0000000b0e2e7221 */ /* 0x001fe20000010000 */
[----:B------:R-:W-:-:S06]  /*68c0*/  FFMA.FTZ R11, R169, R8, -R10 ;  /* 0x00000008a90b7223 */ /* 0x000fcc000001080a */
[----:B------:R-:W-:Y:S01]  /*68d0*/  MUFU.EX2 R32, R32 ;  /* 0x0000002000207308 */ /* 0x000fe20000000800 */
[----:B-1----:R-:W-:Y:S01]  /*68e0*/  FADD.FTZ R56, R25, R46 ;  /* 0x0000002e19387221 */ /* 0x002fe20000010000 */
[----:B------:R-:W-:-:S06]  /*68f0*/  FFMA.FTZ R46, R67, R8, -R10 ;  /* 0x00000008432e7223 */ /* 0x000fcc000001080a */
[----:B------:R-:W-:Y:S08]  /*6900*/  MUFU.EX2 R179, R179 ;  /* 0x000000b300b37308 */ /* 0x000ff00000000800 */
[----:B------:R-:W-:Y:S08]  /*6910*/  MUFU.EX2 R34, R34 ;  /* 0x0000002200227308 */ /* 0x000ff00000000800 */
[----:B------:R-:W-:Y:S08]  /*6920*/  MUFU.EX2 R173, R173 ;  /* 0x000000ad00ad7308 */ /* 0x000ff00000000800 */
[----:B------:R-:W-:Y:S08]  /*6930*/  MUFU.EX2 R36, R36 ;  /* 0x0000002400247308 */ /* 0x000ff00000000800 */
[----:B------:R-:W-:Y:S08]  /*6940*/  MUFU.EX2 R175, R175 ;  /* 0x000000af00af7308 */ /* 0x000ff00000000800 */
[----:B------:R-:W-:Y:S08]  /*6950*/  MUFU.EX2 R38, R38 ;  /* 0x0000002600267308 */ /* 0x000ff00000000800 */
[----:B------:R-:W-:Y:S08]  /*6960*/  MUFU.EX2 R29, R29 ;  /* 0x0000001d001d7308 */ /* 0x000ff00000000800 */
[----:B------:R-:W0:Y:S08]  /*6970*/  MUFU.EX2 R40, R40 ;  /* 0x0000002800287308 */ /* 0x000e300000000800 */
[----:B------:R-:W-:Y:S08]  /*6980*/  MUFU.EX2 R31, R31 ;  /* 0x0000001f001f7308 */ /* 0x000ff00000000800 */
[----:B------:R-:W-:Y:S01]  /*6990*/  MUFU.EX2 R42, R42 ;  /* 0x0000002a002a7308 */ /* 0x000fe20000000800 */
[----:B0-----:R-:W-:-:S07]  /*69a0*/  F2FP.BF16.F32.PACK_AB R169, R40, R29 ;  /* 0x0000001d28a9723e */ /* 0x001fce00000010ff */
[----:B------:R-:W-:Y:S01]  /*69b0*/  MUFU.EX2 R13, R13 ;  /* 0x0000000d000d7308 */ /* 0x000fe20000000800 */
[----:B------:R-:W-:Y:S02]  /*69c0*/  WARPGROUP.DEPBAR.LE gsb0, 0x0 ;  /* 0x00008000000079c5 */ /* 0x000fe40000010000 */
[----:B------:R0:W-:Y:S01]  /*69d0*/  @!P1 SYNCS.ARRIVE.TRANS64.RED.A1T0 RZ, [R33+URZ], RZ ;  /* 0x000000ff21ff99a7 */ /* 0x0001e2000810043f */
[----:B------:R-:W-:-:S04]  /*69e0*/  F2FP.BF16.F32.PACK_AB R164, R81, R26 ;  /* 0x0000001a51a4723e */ /* 0x000fc800000010ff */
[----:B------:R-:W-:Y:S01]  /*69f0*/  MUFU.EX2 R4, R59 ;  /* 0x0000003b00047308 */ /* 0x000fe20000000800 */
[----:B------:R-:W-:Y:S01]  /*6a00*/  F2FP.BF16.F32.PACK_AB R166, R85, R28 ;  /* 0x0000001c55a6723e */ /* 0x000fe200000010ff */
[----:B0-----:R-:W-:Y:S01]  /*6a10*/  FADD.FTZ R33, R181, R44 ;  /* 0x0000002cb5217221 */ /* 0x001fe20000010000 */
[----:B------:R0:W-:Y:S01]  /*6a20*/  @!P1 SYNCS.ARRIVE.TRANS64.RED.A1T0 RZ, [R35+URZ], RZ ;  /* 0x000000ff23ff99a7 */ /* 0x0001e2000810043f */
[----:B------:R-:W-:-:S04]  /*6a30*/  F2FP.BF16.F32.PACK_AB R181, R30, R15 ;  /* 0x0000000f1eb5723e */ /* 0x000fc800000010ff */
[----:B------:R-:W-:Y:S01]  /*6a40*/  MUFU.EX2 R3, R61 ;  /* 0x0000003d00037308 */ /* 0x000fe20000000800 */
[----:B------:R-:W-:Y:S01]  /*6a50*/  FADD.FTZ R44, R182, R33 ;  /* 0x00000021b62c7221 */ /* 0x000fe20000010000 */
[----:B------:R-:W-:-:S03]  /*6a60*/  F2FP.BF16.F32.PACK_AB R182, R183, R182 ;  /* 0x000000b6b7b6723e */ /* 0x000fc600000010ff */
[----:B------:R-:W-:Y:S01]  /*6a70*/  FADD.FTZ R33, R183, R44 ;  /* 0x0000002cb7217221 */ /* 0x000fe20000010000 */
[----:B0-----:R-:W-:Y:S01]  /*6a80*/  FADD.FTZ R35, R177, R56 ;  /* 0x00000038b1237221 */ /* 0x001fe20000010000 */
[--C-:B------:R-:W-:Y:S01]  /*6a90*/  FFMA.FTZ R44, R63, R8, -R10.reuse ;  /* 0x000000083f2c7223 */ /* 0x100fe2000001080a */
[----:B------:R-:W-:Y:S01]  /*6aa0*/  F2FP.BF16.F32.PACK_AB R183, R25, R14 ;  /* 0x0000000e19b7723e */ /* 0x000fe200000010ff */
[----:B------:R-:W-:Y:S01]  /*6ab0*/  FADD.FTZ R58, R176, R33 ;  /* 0x00000021b03a7221 */ /* 0x000fe20000010000 */
[----:B------:R-:W-:Y:S01]  /*6ac0*/  FADD.FTZ R56, R32, R35 ;  /* 0x0000002320387221 */ /* 0x000fe20000010000 */
[----:B------:R-:W-:Y:S01]  /*6ad0*/  MUFU.EX2 R11, R11 ;  /* 0x0000000b000b7308 */ /* 0x000fe20000000800 */
[-C--:B------:R-:W-:Y:S01]  /*6ae0*/  FFMA.FTZ R33, R171, R8.reuse, -R10 ;  /* 0x00000008ab217223 */ /* 0x080fe2000001080a */
[----:B------:R-:W-:Y:S01]  /*6af0*/  FADD.FTZ R37, R233, R58 ;  /* 0x0000003ae9257221 */ /* 0x000fe20000010000 */
[----:B------:R-:W-:Y:S01]  /*6b00*/  FADD.FTZ R35, R179, R56 ;  /* 0x00000038b3237221 */ /* 0x000fe20000010000 */
[----:B------:R-:W-:Y:S01]  /*6b10*/  FFMA.FTZ R10, R87, R8, -R10 ;  /* 0x00000008570a7223 */ /* 0x000fe2000001080a */
[----:B------:R-:W-:Y:S01]  /*6b20*/  F2FP.BF16.F32.PACK_AB R176, R233, R176 ;  /* 0x000000b0e9b0723e */ /* 0x000fe200000010ff */
[----:B------:R-:W-:Y:S01]  /*6b30*/  FADD.FTZ R58, R178, R37 ;  /* 0x00000025b23a7221 */ /* 0x000fe20000010000 */
[----:B------:R-:W-:Y:S01]  /*6b40*/  FADD.FTZ R48, R34, R35 ;  /* 0x0000002322307221 */ /* 0x000fe20000010000 */
[----:B------:R-:W0:Y:S01]  /*6b50*/  MUFU.EX2 R44, R44 ;  /* 0x0000002c002c7308 */ /* 0x000e220000000800 */
[----:B------:R-:W-:Y:S01]  /*6b60*/  F2FP.BF16.F32.PACK_AB R177, R32, R177 ;  /* 0x000000b120b1723e */ /* 0x000fe200000010ff */
[----:B------:R-:W-:Y:S01]  /*6b70*/  FADD.FTZ R37, R27, R58 ;  /* 0x0000003a1b257221 */ /* 0x000fe20000010000 */
[----:B------:R-:W-:Y:S01]  /*6b80*/  FADD.FTZ R35, R173, R48 ;  /* 0x00000030ad237221 */ /* 0x000fe20000010000 */
[----:B------:R-:W-:-:S02]  /*6b90*/  F2FP.BF16.F32.PACK_AB R178, R27, R178 ;  /* 0x000000b21bb2723e */ /* 0x000fc400000010ff */
[----:B------:R-:W-:Y:S01]  /*6ba0*/  FADD.FTZ R56, R172, R37 ;  /* 0x00000025ac387221 */ /* 0x000fe20000010000 */
[----:B------:R-:W-:Y:S01]  /*6bb0*/  FADD.FTZ R48, R36, R35 ;  /* 0x0000002324307221 */ /* 0x000fe20000010000 */
[----:B------:R-:W1:Y:S01]  /*6bc0*/  MUFU.EX2 R46, R46 ;  /* 0x0000002e002e7308 */ /* 0x000e620000000800 */
[C---:B------:R-:W-:Y:S01]  /*6bd0*/  F2FP.BF16.F32.PACK_AB R172, R155.reuse, R172 ;  /* 0x000000ac9bac723e */ /* 0x040fe200000010ff */
[----:B------:R-:W-:Y:S01]  /*6be0*/  FADD.FTZ R37, R155, R56 ;  /* 0x000000389b257221 */ /* 0x000fe20000010000 */
[----:B------:R-:W-:Y:S01]  /*6bf0*/  FADD.FTZ R35, R175, R48 ;  /* 0x00000030af237221 */ /* 0x000fe20000010000 */
[----:B------:R-:W-:Y:S02]  /*6c00*/  F2FP.BF16.F32.PACK_AB R179, R34, R179 ;  /* 0x000000b322b3723e */ /* 0x000fe400000010ff */
[----:B------:R-:W-:Y:S01]  /*6c10*/  FADD.FTZ R56, R174, R37 ;  /* 0x00000025ae387221 */ /* 0x000fe20000010000 */
[----:B------:R-:W-:Y:S01]  /*6c20*/  F2FP.BF16.F32.PACK_AB R173, R36, R173 ;  /* 0x000000ad24ad723e */ /* 0x000fe200000010ff */
[----:B------:R-:W-:Y:S01]  /*6c30*/  MUFU.EX2 R33, R33 ;  /* 0x0000002100217308 */ /* 0x000fe20000000800 */
[----:B0-----:R-:W-:Y:S01]  /*6c40*/  F2FP.BF16.F32.PACK_AB R155, R44, R3 ;  /* 0x000000032c9b723e */ /* 0x001fe200000010ff */
[C---:B------:R-:W-:Y:S01]  /*6c50*/  FADD.FTZ R37, R231.reuse, R56 ;  /* 0x00000038e7257221 */ /* 0x040fe20000010000 */
[----:B------:R-:W-:Y:S01]  /*6c60*/  FADD.FTZ R56, R38, R35 ;  /* 0x0000002326387221 */ /* 0x000fe20000010000 */
[----:B------:R-:W-:-:S02]  /*6c70*/  F2FP.BF16.F32.PACK_AB R174, R231, R174 ;  /* 0x000000aee7ae723e */ /* 0x000fc400000010ff */
[----:B------:R-:W-:Y:S01]  /*6c80*/  FADD.FTZ R58, R168, R37 ;  /* 0x00000025a83a7221 */ /* 0x000fe20000010000 */
[----:B------:R-:W-:Y:S01]  /*6c90*/  FADD.FTZ R35, R29, R56 ;  /* 0x000000381d237221 */ /* 0x000fe20000010000 */
[----:B------:R-:W0:Y:S01]  /*6ca0*/  MUFU.EX2 R48, R71 ;  /* 0x0000004700307308 */ /* 0x000e220000000800 */
[C---:B------:R-:W-:Y:S01]  /*6cb0*/  F2FP.BF16.F32.PACK_AB R168, R153.reuse, R168 ;  /* 0x000000a899a8723e */ /* 0x040fe200000010ff */
[----:B------:R-:W-:Y:S01]  /*6cc0*/  FADD.FTZ R37, R153, R58 ;  /* 0x0000003a99257221 */ /* 0x000fe20000010000 */
[----:B------:R-:W-:Y:S01]  /*6cd0*/  FADD.FTZ R30, R40, R35 ;  /* 0x00000023281e7221 */ /* 0x000fe20000010000 */
[----:B------:R-:W-:Y:S02]  /*6ce0*/  F2FP.BF16.F32.PACK_AB R153, R4, R13 ;  /* 0x0000000d0499723e */ /* 0x000fe400000010ff */
[----:B------:R-:W-:Y:S01]  /*6cf0*/  FADD.FTZ R56, R170, R37 ;  /* 0x00000025aa387221 */ /* 0x000fe20000010000 */
[----:B------:R-:W-:Y:S01]  /*6d00*/  FADD.FTZ R15, R31, R30 ;  /* 0x0000001e1f0f7221 */ /* 0x000fe20000010000 */
[----:B------:R-:W2:Y:S01]  /*6d10*/  MUFU.EX2 R161, R161 ;  /* 0x000000a100a17308 */ /* 0x000ea20000000800 */
[C---:B------:R-:W-:Y:S01]  /*6d20*/  F2FP.BF16.F32.PACK_AB R170, R159.reuse, R170 ;  /* 0x000000aa9faa723e */ /* 0x040fe200000010ff */
[----:B------:R-:W-:Y:S01]  /*6d30*/  FADD.FTZ R25, R159, R56 ;  /* 0x000000389f197221 */ /* 0x000fe20000010000 */
[----:B------:R-:W-:Y:S01]  /*6d40*/  FADD.FTZ R14, R42, R15 ;  /* 0x0000000f2a0e7221 */ /* 0x000fe20000010000 */
[----:B------:R-:W-:-:S02]  /*6d50*/  F2FP.BF16.F32.PACK_AB R175, R38, R175 ;  /* 0x000000af26af723e */ /* 0x000fc400000010ff */
[----:B------:R-:W-:Y:S01]  /*6d60*/  FADD.FTZ R30, R152, R25 ;  /* 0x00000019981e7221 */ /* 0x000fe20000010000 */
[----:B------:R-:W-:Y:S01]  /*6d70*/  FADD.FTZ R15, R13, R14 ;  /* 0x0000000e0d0f7221 */ /* 0x000fe20000010000 */
[----:B------:R-:W3:Y:S01]  /*6d80*/  MUFU.EX2 R75, R75 ;  /* 0x0000004b004b7308 */ /* 0x000ee20000000800 */
[----:B------:R-:W-:Y:S01]  /*6d90*/  F2FP.BF16.F32.PACK_AB R171, R42, R31 ;  /* 0x0000001f2aab723e */ /* 0x000fe200000010ff */
[C---:B------:R-:W-:Y:S01]  /*6da0*/  FADD.FTZ R25, R235.reuse, R30 ;  /* 0x0000001eeb197221 */ /* 0x040fe20000010000 */
[----:B------:R-:W-:Y:S01]  /*6db0*/  FADD.FTZ R14, R4, R15 ;  /* 0x0000000f040e7221 */ /* 0x000fe20000010000 */
[----:B------:R-:W-:Y:S02]  /*6dc0*/  F2FP.BF16.F32.PACK_AB R152, R235, R152 ;  /* 0x00000098eb98723e */ /* 0x000fe400000010ff */
[----:B------:R-:W-:Y:S01]  /*6dd0*/  FADD.FTZ R30, R154, R25 ;  /* 0x000000199a1e7221 */ /* 0x000fe20000010000 */
[----:B------:R-:W-:Y:S01]  /*6de0*/  FADD.FTZ R15, R3, R14 ;  /* 0x0000000e030f7221 */ /* 0x000fe20000010000 */
[----:B------:R-:W4:Y:S01]  /*6df0*/  MUFU.EX2 R163, R50 ;  /* 0x0000003200a37308 */ /* 0x000f220000000800 */
[C---:B------:R-:W-:Y:S01]  /*6e00*/  F2FP.BF16.F32.PACK_AB R154, R157.reuse, R154 ;  /* 0x0000009a9d9a723e */ /* 0x040fe200000010ff */
[----:B------:R-:W-:Y:S01]  /*6e10*/  FADD.FTZ R25, R157, R30 ;  /* 0x0000001e9d197221 */ /* 0x000fe20000010000 */
[----:B------:R-:W-:Y:S01]  /*6e20*/  FADD.FTZ R14, R44, R15 ;  /* 0x0000000f2c0e7221 */ /* 0x000fe20000010000 */
[----:B-1----:R-:W-:-:S02]  /*6e30*/  F2FP.BF16.F32.PACK_AB R157, R46, R11 ;  /* 0x0000000b2e9d723e */ /* 0x002fc400000010ff */
[----:B------:R-:W-:Y:S01]  /*6e40*/  FADD.FTZ R30, R156, R25 ;  /* 0x000000199c1e7221 */ /* 0x000fe20000010000 */
[----:B------:R-:W-:Y:S01]  /*6e50*/  FADD.FTZ R15, R11, R14 ;  /* 0x0000000e0b0f7221 */ /* 0x000fe20000010000 */
[----:B------:R-:W1:Y:S01]  /*6e60*/  MUFU.EX2 R79, R79 ;  /* 0x0000004f004f7308 */ /* 0x000e620000000800 */
[C---:B------:R-:W-:Y:S01]  /*6e70*/  F2FP.BF16.F32.PACK_AB R156, R65.reuse, R156 ;  /* 0x0000009c419c723e */ /* 0x040fe200000010ff */
[----:B------:R-:W-:Y:S01]  /*6e80*/  FADD.FTZ R25, R65, R30 ;  /* 0x0000001e41197221 */ /* 0x000fe20000010000 */
[----:B------:R-:W-:Y:S01]  /*6e90*/  FADD.FTZ R14, R46, R15 ;  /* 0x0000000f2e0e7221 */ /* 0x000fe20000010000 */
[----:B0-----:R-:W-:Y:S01]  /*6ea0*/  F2FP.BF16.F32.PACK_AB R159, R48, R33 ;  /* 0x00000021309f723e */ /* 0x001fe200000010ff */
[----:B------:R-:W-:Y:S02]  /*6eb0*/  IMAD.MOV.U32 R11, RZ, RZ, R16 ;  /* 0x000000ffff0b7224 */ /* 0x000fe400078e0010 */
[----:B------:R-:W-:Y:S01]  /*6ec0*/  FADD.FTZ R30, R158, R25 ;  /* 0x000000199e1e7221 */ /* 0x000fe20000010000 */
[----:B------:R-:W-:Y:S01]  /*6ed0*/  FADD.FTZ R13, R33, R14 ;  /* 0x0000000e210d7221 */ /* 0x000fe20000010000 */
[----:B------:R-:W0:Y:S01]  /*6ee0*/  MUFU.EX2 R165, R52 ;  /* 0x0000003400a57308 */ /* 0x000e220000000800 */
[C---:B------:R-:W-:Y:S01]  /*6ef0*/  F2FP.BF16.F32.PACK_AB R158, R69.reuse, R158 ;  /* 0x0000009e459e723e */ /* 0x040fe200000010ff */
[----:B------:R-:W-:Y:S01]  /*6f00*/  FADD.FTZ R15, R69, R30 ;  /* 0x0000001e450f7221 */ /* 0x000fe20000010000 */
[----:B------:R-:W-:-:S03]  /*6f10*/  FADD.FTZ R4, R48, R13 ;  /* 0x0000000d30047221 */ /* 0x000fc60000010000 */
[----:B------:R-:W-:Y:S01]  /*6f20*/  FADD.FTZ R14, R20, R15 ;  /* 0x0000000f140e7221 */ /* 0x000fe20000010000 */
[----:B--2---:R-:W-:Y:S01]  /*6f30*/  FADD.FTZ R4, R161, R4 ;  /* 0x00000004a1047221 */ /* 0x004fe20000010000 */
[----:B------:R-:W2:Y:S01]  /*6f40*/  MUFU.EX2 R83, R83 ;  /* 0x0000005300537308 */ /* 0x000ea20000000800 */
[----:B---3--:R-:W-:Y:S01]  /*6f50*/  F2FP.BF16.F32.PACK_AB R161, R75, R161 ;  /* 0x000000a14ba1723e */ /* 0x008fe200000010ff */
[----:B------:R-:W-:Y:S01]  /*6f60*/  FADD.FTZ R3, R73, R14 ;  /* 0x0000000e49037221 */ /* 0x000fe20000010000 */
[----:B------:R-:W-:-:S03]  /*6f70*/  FADD.FTZ R4, R75, R4 ;  /* 0x000000044b047221 */ /* 0x000fc60000010000 */
[----:B------:R-:W-:Y:S01]  /*6f80*/  FADD.FTZ R14, R24, R3 ;  /* 0x00000003180e7221 */ /* 0x000fe20000010000 */
[----:B----4-:R-:W-:Y:S01]  /*6f90*/  FADD.FTZ R4, R163, R4 ;  /* 0x00000004a3047221 */ /* 0x010fe20000010000 */
[----:B------:R-:W3:Y:S01]  /*6fa0*/  MUFU.EX2 R54, R54 ;  /* 0x0000003600367308 */ /* 0x000ee20000000800 */
[----:B-1----:R-:W-:Y:S01]  /*6fb0*/  F2FP.BF16.F32.PACK_AB R163, R79, R163 ;  /* 0x000000a34fa3723e */ /* 0x002fe200000010ff */
[----:B------:R-:W-:Y:S01]  /*6fc0*/  FADD.FTZ R3, R77, R14 ;  /* 0x0000000e4d037221 */ /* 0x000fe20000010000 */
[----:B------:R-:W-:-:S03]  /*6fd0*/  FADD.FTZ R4, R79, R4 ;  /* 0x000000044f047221 */ /* 0x000fc60000010000 */
[----:B------:R-:W-:Y:S01]  /*6fe0*/  FADD.FTZ R14, R26, R3 ;  /* 0x000000031a0e7221 */ /* 0x000fe20000010000 */
[----:B0-----:R-:W-:Y:S01]  /*6ff0*/  FADD.FTZ R4, R165, R4 ;  /* 0x00000004a5047221 */ /* 0x001fe20000010000 */
[----:B------:R-:W0:Y:S01]  /*7000*/  MUFU.EX2 R10, R10 ;  /* 0x0000000a000a7308 */ /* 0x000e220000000800 */
[----:B--2---:R-:W-:Y:S01]  /*7010*/  F2FP.BF16.F32.PACK_AB R165, R83, R165 ;  /* 0x000000a553a5723e */ /* 0x004fe200000010ff */
[----:B------:R-:W-:-:S04]  /*7020*/  FADD.FTZ R3, R81, R14 ;  /* 0x0000000e51037221 */ /* 0x000fc80000010000 */
[----:B------:R-:W-:Y:S01]  /*7030*/  FADD.FTZ R14, R28, R3 ;  /* 0x000000031c0e7221 */ /* 0x000fe20000010000 */
[----:B------:R-:W-:-:S03]  /*7040*/  FADD.FTZ R3, R83, R4 ;  /* 0x0000000453037221 */ /* 0x000fc60000010000 */
[----:B------:R-:W-:Y:S01]  /*7050*/  FADD.FTZ R4, R85, R14 ;  /* 0x0000000e55047221 */ /* 0x000fe20000010000 */
[----:B---3--:R-:W-:Y:S01]  /*7060*/  FADD.FTZ R3, R54, R3 ;  /* 0x0000000336037221 */ /* 0x008fe20000010000 */
[----:B------:R-:W-:-:S03]  /*7070*/  IMAD.MOV.U32 R14, RZ, RZ, R9 ;  /* 0x000000ffff0e7224 */ /* 0x000fc600078e0009 */
[C---:B0-----:R-:W-:Y:S01]  /*7080*/  FADD.FTZ R3, R10.reuse, R3 ;  /* 0x000000030a037221 */ /* 0x041fe20000010000 */
[----:B------:R-:W-:Y:S01]  /*7090*/  F2FP.BF16.F32.PACK_AB R167, R10, R54 ;  /* 0x000000360aa7723e */ /* 0x000fe200000010ff */
[----:B------:R-:W-:Y:S01]  /*70a0*/  IMAD.MOV.U32 R10, RZ, RZ, R21 ;  /* 0x000000ffff0a7224 */ /* 0x000fe200078e0015 */
[----:B------:R-:W-:Y:S06]  /*70b0*/  @P2 BRA `(.L_x_192) ;  /* 0xffffffd400e02947 */ /* 0x000fec000383ffff */
.L_x_183:
        /* <DEDUP_REMOVED lines=67> */
.L_x_193:
[----:B------:R-:W-:Y:S01]  /*74f0*/  IMAD R12, R2, 0x8, R0 ;  /* 0x00000008020c7824 */ /* 0x000fe200078e0200 */
[----:B------:R-:W-:-:S04]  /*7500*/  SHF.L.U32 R5, R16, 0x1f, RZ ;  /* 0x0000001f10057819 */ /* 0x000fc800000006ff */
[----:B------:R0:W1:Y:S01]  /*7510*/  SYNCS.PHASECHK.TRANS64.TRYWAIT P2, [R12+URZ+0x34850], R5 ;  /* 0x034850050c0075a7 */ /* 0x000062000804017f */
[----:B------:R-:W-:Y:S05]  /*7520*/  @!P0 BRA `(.L_x_194) ;  /* 0x0000000000048947 */ /* 0x000fea0003800000 */
[----:B------:R-:W-:Y:S01]  /*7530*/  BPT.TRAP 0x1 ;  /* 0x000000040000795c */ /* 0x000fe20000300000 */
.L_x_194:
[----:B-1----:R-:W-:Y:S05]  /*7540*/  @P2 BRA `(.L_x_195) ;  /* 0x0000000000082947 */ /* 0x002fea0003800000 */
[----:B------:R-:W1:Y:S02]  /*7550*/  SYNCS.PHASECHK.TRANS64.TRYWAIT P0, [R12+URZ+0x34850], R5 ;  /* 0x034850050c0075a7 */ /* 0x000e64000800017f */
[----:B-1----:R-:W-:Y:S05]  /*7560*/  @!P0 BRA `(.L_x_196) ;  /* 0x0000009c00e48947 */ /* 0x002fea0003800000 */
.L_x_195:
[----:B------:R-:W-:Y:S05]  /*7570*/  WARPSYNC.ALL ;  /* 0x0000000000007948 */ /* 0x000fea0003800000 */
[----:B------:R-:W-:Y:S01]  /*7580*/  VIADD R0, R0, 0x400 ;  /* 0x0000040000007836 */ /* 0x000fe20000000000 */
[----:B------:R-:W-:Y:S01]  /*7590*/  WARPGROUP.ARRIVE ;  /* 0x00000000000079c5 */ /* 0x000fe20000000000 */
[----:B------:R-:W-:Y:S01]  /*75a0*/  IMAD.MOV.U32 R11, RZ, RZ, 0x40000040 ;  /* 0x40000040ff0b7424 */ /* 0x000fe200078e00ff */
[----:B01----:R-:W0:Y:S01]  /*75b0*/  SHFL.BFLY PT, R5, R4, 0x2, 0x1f ;  /* 0x0c401f0004057f89 */ /* 0x003e2200000e0000 */
[----:B------:R-:W-:Y:S01]  /*75c0*/  VIADD R207, R207, 0x1 ;  /* 0x00000001cfcf7836 */ /* 0x000fe20000000000 */
[----:B------:R-:W-:-:S04]  /*75d0*/  SHF.R.U32.HI R0, RZ, 0x4, R0 ;  /* 0x00000004ff007819 */ /* 0x000fc80000011600 */
[----:B------:R-:W-:-:S04]  /*75e0*/  LOP3.LUT R0, R0, 0x3fff, RZ, 0xc0, !PT ;  /* 0x00003fff00007812 */ /* 0x000fc800078ec0ff */
[----:B------:R-:W-:Y:S02]  /*75f0*/  LOP3.LUT R7, R0, 0x4000000, RZ, 0xfc, !PT ;  /* 0x0400000000077812 */ /* 0x000fe400078efcff */
[----:B------:R-:W1:Y:S03]  /*7600*/  SHFL.BFLY PT, R0, R3, 0x2, 0x1f ;  /* 0x0c401f0003007f89 */ /* 0x000e6600000e0000 */
[----:B------:R-:W-:Y:S01]  /*7610*/  IMAD R6, R2, 0x800, R7 ;  /* 0x0000080002067824 */ /* 0x000fe200078e0207 */
[----:B------:R-:W-:-:S03]  /*7620*/  MOV R7, 0x40000040 ;  /* 0x4000004000077802 */ /* 0x000fc60000000f00 */
[C---:B------:R-:W-:Y:S01]  /*7630*/  VIADD R10, R6.reuse, 0x80 ;  /* 0x00000080060a7836 */ /* 0x040fe20000000000 */
[----:B------:R-:W-:Y:S02]  /*7640*/  R2UR UR6, R6 ;  /* 0x00000000060672ca */ /* 0x000fe400000e0000 */
[----:B------:R-:W-:Y:S01]  /*7650*/  R2UR UR7, R7 ;  /* 0x00000000070772ca */ /* 0x000fe200000e0000 */
[----:B------:R-:W-:Y:S02]  /*7660*/  IMAD.MOV.U32 R7, RZ, RZ, 0x40000040 ;  /* 0x40000040ff077424 */ /* 0x000fe400078e00ff */
[----:B0-----:R-:W-:-:S10]  /*7670*/  FADD.FTZ R5, R5, R4 ;  /* 0x0000000405057221 */ /* 0x001fd40000010000 */
[----:B------:R-:W-:Y:S01]  /*7680*/  HGMMA.64x128x16.F32.BF16 R24, R180, gdesc[UR4].tnspB, R24, gsb0 ;  /* 0x41e00004b4187df0 */ /* 0x000fe20008001818 */
[----:B------:R-:W-:Y:S01]  /*7690*/  R2UR UR6, R10 ;  /* 0x000000000a0672ca */ /* 0x000fe200000e0000 */
[----:B------:R-:W-:Y:S01]  /*76a0*/  VIADD R10, R6, 0x100 ;  /* 0x00000100060a7836 */ /* 0x000fe20000000000 */
[----:B------:R-:W-:Y:S01]  /*76b0*/  R2UR UR7, R11 ;  /* 0x000000000b0772ca */ /* 0x000fe200000e0000 */
[----:B------:R-:W-:Y:S01]  /*76c0*/  IMAD.MOV.U32 R11, RZ, RZ, 0x40000040 ;  /* 0x40000040ff0b7424 */ /* 0x000fe200078e00ff */
[----:B------:R-:W-:Y:S02]  /*76d0*/  WARPGROUP.DEPBAR.LE gsb0, 0x0 ;  /* 0x00008000000079c5 */ /* 0x000fe40000010000 */
[----:B------:R-:W-:-:S09]  /*76e0*/  WARPGROUP.ARRIVE ;  /* 0x00000000000079c5 */ /* 0x000fd20000000000 */
        /* <DEDUP_REMOVED lines=23> */
[C---:B------:R-:W-:Y:S01]  /*7860*/  VIADD R10, R6.reuse, 0x300 ;  /* 0x00000300060a7836 */ /* 0x040fe20000000000 */
[----:B------:R-:W-:Y:S01]  /*7870*/  R2UR UR7, R11 ;  /* 0x000000000b0772ca */ /* 0x000fe200000e0000 */
[----:B------:R-:W-:Y:S02]  /*7880*/  IMAD.MOV.U32 R11, RZ, RZ, 0x40000040 ;  /* 0x40000040ff0b7424 */ /* 0x000fe400078e00ff */
[----:B------:R-:W-:Y:S01]  /*7890*/  VIADD R6, R6, 0x380 ;  /* 0x0000038006067836 */ /* 0x000fe20000000000 */
[----:B------:R-:W-:Y:S02]  /*78a0*/  WARPGROUP.DEPBAR.LE gsb0, 0x0 ;  /* 0x00008000000079c5 */ /* 0x000fe40000010000 */
[----:B------:R-:W-:-:S07]  /*78b0*/  WARPGROUP.ARRIVE ;  /* 0x00000000000079c5 */ /* 0x000fce0000000000 */
[----:B------:R-:W-:Y:S01]  /*78c0*/  HGMMA.64x128x16.F32.BF16 R24, R156, gdesc[UR4].tnspB, R24, gsb0 ;  /* 0x41e000049c187df0 */ /* 0x000fe20008001818 */
[----:B------:R-:W-:Y:S02]  /*78d0*/  R2UR UR6, R10 ;  /* 0x000000000a0672ca */ /* 0x000fe400000e0000 */
[----:B------:R-:W-:Y:S01]  /*78e0*/  R2UR UR7, R11 ;  /* 0x000000000b0772ca */ /* 0x000fe200000e0000 */
[----:B------:R-:W-:Y:S01]  /*78f0*/  VIADD R11, R2, 0x1 ;  /* 0x00000001020b7836 */ /* 0x000fe20000000000 */
[----:B------:R-:W-:-:S04]  /*7900*/  MOV R2, RZ ;  /* 0x000000ff00027202 */ /* 0x000fc80000000f00 */
[----:B------:R-:W-:Y:S01]  /*7910*/  ISETP.NE.AND P2, PT, R11, 0x2, PT ;  /* 0x000000020b00780c */ /* 0x000fe20003f45270 */
[----:B------:R-:W-:Y:S02]  /*7920*/  WARPGROUP.DEPBAR.LE gsb0, 0x0 ;  /* 0x00008000000079c5 */ /* 0x000fe40000010000 */
[----:B------:R-:W-:-:S06]  /*7930*/  WARPGROUP.ARRIVE ;  /* 0x00000000000079c5 */ /* 0x000fcc0000000000 */
[----:B------:R-:W-:Y:S01]  /*7940*/  HGMMA.64x128x16.F32.BF16 R24, R160, gdesc[UR4].tnspB, R24, gsb0 ;  /* 0x41e00004a0187df0 */ /* 0x000fe20008001818 */
[----:B------:R-:W-:Y:S01]  /*7950*/  R2UR UR6, R6 ;  /* 0x00000000060672ca */ /* 0x000fe200000e0000 */
[----:B-1----:R-:W-:Y:S01]  /*7960*/  FADD.FTZ R6, R0, R3 ;  /* 0x0000000300067221 */ /* 0x002fe20000010000 */
[----:B------:R-:W-:Y:S01]  /*7970*/  R2UR UR7, R7 ;  /* 0x00000000070772ca */ /* 0x000fe200000e0000 */
[----:B------:R-:W0:Y:S01]  /*7980*/  SHFL.BFLY PT, R0, R5, 0x1, 0x1f ;  /* 0x0c201f0005007f89 */ /* 0x000e2200000e0000 */
[----:B------:R-:W-:-:S03]  /*7990*/  SEL R3, RZ, 0x1, P2 ;  /* 0x00000001ff037807 */ /* 0x000fc60001000000 */
[----:B------:R-:W1:Y:S01]  /*79a0*/  SHFL.BFLY PT, R7, R6, 0x1, 0x1f ;  /* 0x0c201f0006077f89 */ /* 0x000e6200000e0000 */
[----:B------:R-:W-:Y:S01]  /*79b0*/  LOP3.LUT R16, R16, R3, RZ, 0x3c, !PT ;  /* 0x0000000310107212 */ /* 0x000fe200078e3cff */
[----:B------:R-:W-:Y:S02]  /*79c0*/  IMAD.MOV.U32 R3, RZ, RZ, -0x800000 ;  /* 0xff800000ff037424 */ /* 0x000fe400078e00ff */
[----:B0-----:R-:W-:Y:S01]  /*79d0*/  FADD.FTZ R13, R5, R0 ;  /* 0x00000000050d7221 */ /* 0x001fe20000010000 */
[----:B------:R-:W-:Y:S02]  /*79e0*/  IMAD.MOV.U32 R5, RZ, RZ, RZ ;  /* 0x000000ffff057224 */ /* 0x000fe400078e00ff */
[----:B------:R-:W-:Y:S02]  /*79f0*/  IMAD.MOV.U32 R0, RZ, RZ, -0x800000 ;  /* 0xff800000ff007424 */ /* 0x000fe400078e00ff */
[----:B-1----:R-:W-:Y:S01]  /*7a00*/  FADD.FTZ R14, R6, R7 ;  /* 0x00000007060e7221 */ /* 0x002fe20000010000 */
[----:B------:R-:W-:Y:S01]  /*7a10*/  FSETP.NE.FTZ.AND P0, PT, R13, RZ, PT ;  /* 0x000000ff0d00720b */ /* 0x000fe20003f15000 */
[----:B------:R-:W-:-:S03]  /*7a20*/  @!P1 VIADD R6, R12, 0x34860 ;  /* 0x000348600c069836 */ /* 0x000fc60000000000 */
[----:B------:R-:W-:Y:S02]  /*7a30*/  FSETP.NE.FTZ.AND P3, PT, R14, RZ, PT ;  /* 0x000000ff0e00720b */ /* 0x000fe40003f75000 */
[----:B------:R-:W-:-:S07]  /*7a40*/  @!P1 PRMT R6, RZ, 0x654, R6 ;  /* 0x00000654ff069816 */ /* 0x000fce0000000006 */
[----:B------:R-:W0:Y:S01]  /*7a50*/  @P0 MUFU.LG2 R7, R13 ;  /* 0x0000000d00070308 */ /* 0x000e220000000c00 */
[----:B------:R-:W-:-:S03]  /*7a60*/  @P0 FMUL.FTZ R4, R8, 0.69314718246459960938 ;  /* 0x3f31721808040820 */ /* 0x000fc60000410000 */
[----:B------:R-:W-:-:S04]  /*7a70*/  @P3 FMUL.FTZ R15, R8, 0.69314718246459960938 ;  /* 0x3f317218080f3820 */ /* 0x000fc80000410000 */
        /* <DEDUP_REMOVED lines=77> */
[----:B-1----:R-:W-:-:S07]  /*7f50*/  SEL R2, R11, RZ, P2 ;  /* 0x000000ff0b027207 */ /* 0x002fce0001000000 */
.L_x_175:
[----:B------:R-:W0:Y:S01]  /*7f60*/  S2R R4, SR_CgaCtaId ;  /* 0x0000000000047919 */ /* 0x000e220000008800 */
[----:B------:R-:W-:Y:S01]  /*7f70*/  MOV R17, 0x400 ;  /* 0x0000040000117802 */ /* 0x000fe20000000f00 */
[----:B------:R-:W-:Y:S01]  /*7f80*/  BSSY B0, `(.L_x_197) ;  /* 0x00002c4000007945 */ /* 0x000fe20003800000 */
[----:B------:R-:W-:Y:S02]  /*7f90*/  BAR.SYNC.DEFER_BLOCKING 0x5, 0x180 ;  /* 0x0146000000007b1d */ /* 0x000fe40000010000 */
[----:B0-----:R-:W-:-:S05]  /*7fa0*/  LEA R17, R4, R17, 0x18 ;  /* 0x0000001104117211 */ /* 0x001fca00078ec0ff */
[----:B------:R0:W1:Y:S01]  /*7fb0*/  LDS.128 R4, [R17+0x348d0] ;  /* 0x0348d00011047984 */ /* 0x0000620000000c00 */
[----:B------:R-:W-:Y:S06]  /*7fc0*/  BAR.ARV 0x4, 0x180 ;  /* 0x0106000000007b1d */ /* 0x000fec0000002000 */
[----:B------:R-:W-:Y:S05]  /*7fd0*/  @P0 BRA `(.L_x_198) ;  /* 0x00000020001c0947 */ /* 0x000fea0003800000 */
[----:B-1----:R-:W1:Y:S01]  /*7fe0*/  S2R R4, SR_SWINHI ;  /* 0x0000000000047919 */ /* 0x002e620000002f00 */
[----:B------:R-:W-:Y:S01]  /*7ff0*/  F2FP.BF16.F32.PACK_AB R36, R73, R72 ;  /* 0x000000484924723e */ /* 0x000fe200000010ff */
[----:B------:R-:W-:Y:S01]  /*8000*/  ULDC.64 UR4, c[0x0][0xc08] ;  /* 0x0003020000047ab9 */ /* 0x000fe20000000a00 */
[----:B------:R-:W-:Y:S02]  /*8010*/  SHF.L.U64.HI R110, R23, 0x2, R204 ;  /* 0x00000002176e7819 */ /* 0x000fe400000102cc */
[----:B------:R-:W-:Y:S02]  /*8020*/  MOV R94, R17 ;  /* 0x00000011005e7202 */ /* 0x000fe40000000f00 */
[----:B-1----:R-:W-:-:S03]  /*8030*/  MOV R95, R4 ;  /* 0x00000004005f7202 */ /* 0x002fc60000000f00 */
[----:B------:R-:W-:-:S03]  /*8040*/  IMAD.WIDE R12, R227, 0x2, R94 ;  /* 0x00000002e30c7825 */ /* 0x000fc600078e025e */
[C---:B------:R-:W-:Y:S02]  /*8050*/  IADD3 R107, P1, R12.reuse, 0x4040, RZ ;  /* 0x000040400c6b7810 */ /* 0x040fe40007f3e0ff */
[C---:B------:R-:W-:Y:S02]  /*8060*/  IADD3 R105, P2, R12.reuse, 0x4020, RZ ;  /* 0x000040200c697810 */ /* 0x040fe40007f5e0ff */
[----:B------:R-:W-:Y:S01]  /*8070*/  IADD3 R15, P3, R12, 0x4000, RZ ;  /* 0x000040000c0f7810 */ /* 0x000fe20007f7e0ff */
[--C-:B------:R-:W-:Y:S01]  /*8080*/  IMAD.X R27, RZ, RZ, R13.reuse, P1 ;  /* 0x000000ffff1b7224 */ /* 0x100fe200008e060d */
[----:B------:R-:W-:Y:S01]  /*8090*/  LOP3.LUT R10, R107, 0x380, RZ, 0xc0, !PT ;  /* 0x000003806b0a7812 */ /* 0x000fe200078ec0ff */
[--C-:B------:R-:W-:Y:S01]  /*80a0*/  IMAD.X R33, RZ, RZ, R13.reuse, P2 ;  /* 0x000000ffff217224 */ /* 0x100fe200010e060d */
[----:B------:R-:W-:Y:S01]  /*80b0*/  LOP3.LUT R8, R105, 0x380, RZ, 0xc0, !PT ;  /* 0x0000038069087812 */ /* 0x000fe200078ec0ff */
[----:B------:R-:W-:Y:S01]  /*80c0*/  IMAD.X R29, RZ, RZ, R13, P3 ;  /* 0x000000ffff1d7224 */ /* 0x000fe200018e060d */
[----:B------:R-:W-:-:S02]  /*80d0*/  LOP3.LUT R4, R15, 0x380, RZ, 0xc0, !PT ;  /* 0x000003800f047812 */ /* 0x000fc400078ec0ff */
[C---:B------:R-:W-:Y:S02]  /*80e0*/  LOP3.LUT R9, R12.reuse, 0x380, RZ, 0xc0, !PT ;  /* 0x000003800c097812 */ /* 0x040fe400078ec0ff */
[----:B------:R-:W-:Y:S02]  /*80f0*/  IADD3 R109, P0, R12, 0x4060, RZ ;  /* 0x000040600c6d7810 */ /* 0x000fe40007f1e0ff */
[----:B------:R-:W-:Y:S02]  /*8100*/  SHF.R.U64 R10, R10, 0x3, RZ ;  /* 0x000000030a0a7819 */ /* 0x000fe400000012ff */
[----:B------:R-:W-:Y:S01]  /*8110*/  SHF.R.U64 R8, R8, 0x3, RZ ;  /* 0x0000000308087819 */ /* 0x000fe200000012ff */
[----:B------:R-:W-:Y:S01]  /*8120*/  IMAD.X R31, RZ, RZ, R13, P0 ;  /* 0x000000ffff1f7224 */ /* 0x000fe200000e060d */
[C---:B------:R-:W-:Y:S02]  /*8130*/  IADD3 R39, P4, R12.reuse, 0x60, RZ ;  /* 0x000000600c277810 */ /* 0x040fe40007f9e0ff */
[----:B------:R-:W-:-:S02]  /*8140*/  IADD3 R37, P5, R12, 0x40, RZ ;  /* 0x000000400c257810 */ /* 0x000fc40007fbe0ff */
[----:B------:R-:W-:Y:S01]  /*8150*/  SHF.R.U64 R4, R4, 0x3, RZ ;  /* 0x0000000304047819 */ /* 0x000fe200000012ff */
[--C-:B------:R-:W-:Y:S01]  /*8160*/  IMAD.X R11, RZ, RZ, R13.reuse, P4 ;  /* 0x000000ffff0b7224 */ /* 0x100fe200020e060d */
[----:B------:R-:W-:Y:S01]  /*8170*/  BAR.SYNC.DEFER_BLOCKING 0x1, 0x100 ;  /* 0x0044000000007b1d */ /* 0x000fe20000010000 */
[----:B------:R-:W-:Y:S02]  /*8180*/  IADD3 R35, P6, R12, 0x20, RZ ;  /* 0x000000200c237810 */ /* 0x000fe40007fde0ff */
[----:B------:R-:W-:Y:S02]  /*8190*/  SHF.R.U64 R9, R9, 0x3, RZ ;  /* 0x0000000309097819 */ /* 0x000fe400000012ff */
[----:B------:R-:W-:Y:S01]  /*81a0*/  LOP3.LUT R14, R109, 0x380, RZ, 0xc0, !PT ;  /* 0x000003806d0e7812 */ /* 0x000fe200078ec0ff */
[----:B------:R-:W-:Y:S01]  /*81b0*/  IMAD.X R25, RZ, RZ, R13, P6 ;  /* 0x000000ffff197224 */ /* 0x000fe200030e060d */
[----:B------:R-:W-:Y:S02]  /*81c0*/  LOP3.LUT R26, R10, R107, RZ, 0x3c, !PT ;  /* 0x0000006b0a1a7212 */ /* 0x000fe400078e3cff */
[----:B------:R-:W-:Y:S01]  /*81d0*/  LOP3.LUT R32, R8, R105, RZ, 0x3c, !PT ;  /* 0x0000006908207212 */ /* 0x000fe200078e3cff */
[----:B------:R-:W1:Y:S01]  /*81e0*/  LDC.64 R106, c[0x0][0xc00] ;  /* 0x00030000ff6a7b82 */ /* 0x000e620000000a00 */
[----:B------:R-:W-:-:S02]  /*81f0*/  LOP3.LUT R28, R4, R15, RZ, 0x3c, !PT ;  /* 0x0000000f041c7212 */ /* 0x000fc400078e3cff */
[----:B------:R-:W-:Y:S02]  /*8200*/  LOP3.LUT R10, R39, 0x380, RZ, 0xc0, !PT ;  /* 0x00000380270a7812 */ /* 0x000fe400078ec0ff */
[----:B------:R-:W-:Y:S02]  /*8210*/  LOP3.LUT R8, R37, 0x380, RZ, 0xc0, !PT ;  /* 0x0000038025087812 */ /* 0x000fe400078ec0ff */
[----:B------:R-:W-:Y:S02]  /*8220*/  LOP3.LUT R4, R35, 0x380, RZ, 0xc0, !PT ;  /* 0x0000038023047812 */ /* 0x000fe400078ec0ff */
[----:B------:R-:W-:Y:S01]  /*8230*/  LOP3.LUT R12, R9, R12, RZ, 0x3c, !PT ;  /* 0x0000000c090c7212 */ /* 0x000fe200078e3cff */
[----:B------:R-:W-:Y:S01]  /*8240*/  IMAD.X R9, RZ, RZ, R13, P5 ;  /* 0x000000ffff097224 */ /* 0x000fe200028e060d */
[----:B------:R-:W-:Y:S02]  /*8250*/  SHF.R.U64 R14, R14, 0x3, RZ ;  /* 0x000000030e0e7819 */ /* 0x000fe400000012ff */
[----:B------:R-:W-:-:S02]  /*8260*/  SHF.R.U64 R10, R10, 0x3, RZ ;  /* 0x000000030a0a7819 */ /* 0x000fc400000012ff */
[----:B------:R-:W-:Y:S02]  /*8270*/  SHF.R.U64 R8, R8, 0x3, RZ ;  /* 0x0000000308087819 */ /* 0x000fe400000012ff */
[----:B------:R-:W-:Y:S02]  /*8280*/  SHF.R.U64 R4, R4, 0x3, RZ ;  /* 0x0000000304047819 */ /* 0x000fe400000012ff */
[----:B------:R-:W-:Y:S01]  /*8290*/  LOP3.LUT R30, R14, R109, RZ, 0x3c, !PT ;  /* 0x0000006d0e1e7212 */ /* 0x000fe200078e3cff */
[----:B------:R-:W-:Y:S01]  /*82a0*/  IMAD.SHL.U32 R109, R23, 0x4, RZ ;  /* 0x00000004176d7824 */ /* 0x000fe200078e00ff */
[----:B------:R-:W-:Y:S02]  /*82b0*/  MOV R34, R12 ;  /* 0x0000000c00227202 */ /* 0x000fe40000000f00 */
[----:B------:R-:W-:Y:S02]  /*82c0*/  F2FP.BF16.F32.PACK_AB R12, R21, R20 ;  /* 0x00000014150c723e */ /* 0x000fe400000010ff */
[----:B------:R-:W-:-:S02]  /*82d0*/  F2FP.BF16.F32.PACK_AB R13, R97, R96 ;  /* 0x00000060610d723e */ /* 0x000fc400000010ff */
[----:B------:R-:W-:Y:S02]  /*82e0*/  F2FP.BF16.F32.PACK_AB R14, R89, R88 ;  /* 0x00000058590e723e */ /* 0x000fe400000010ff */
[----:B------:R-:W-:Y:S02]  /*82f0*/  F2FP.BF16.F32.PACK_AB R15, R99, R98 ;  /* 0x00000062630f723e */ /* 0x000fe400000010ff */
[----:B------:R-:W-:Y:S02]  /*8300*/  LOP3.LUT R10, R10, R39, RZ, 0x3c, !PT ;  /* 0x000000270a0a7212 */ /* 0x000fe400078e3cff */
[----:B------:R-:W-:Y:S01]  /*8310*/  LOP3.LUT R8, R8, R37, RZ, 0x3c, !PT ;  /* 0x0000002508087212 */ /* 0x000fe200078e3cff */
[----:B------:R2:W-:Y:S01]  /*8320*/  STSM.16.M88.4 [R34], R12 ;  /* 0x0000000c22007844 */ /* 0x0005e20000000200 */
[----:B------:R-:W-:Y:S02]  /*8330*/  LOP3.LUT R24, R4, R35, RZ, 0x3c, !PT ;  /* 0x0000002304187212 */ /* 0x000fe400078e3cff */
[----:B------:R-:W-:-:S02]  /*8340*/  MOV R38, R10 ;  /* 0x0000000a00267202 */ /* 0x000fc40000000f00 */
[----:B------:R-:W-:Y:S02]  /*8350*/  MOV R37, R8 ;  /* 0x0000000800257202 */ /* 0x000fe40000000f00 */
[----:B------:R-:W-:Y:S02]  /*8360*/  MOV R105, R24 ;  /* 0x0000001800697202 */ /* 0x000fe40000000f00 */
[----:B------:R-:W-:Y:S02]  /*8370*/  F2FP.BF16.F32.PACK_AB R8, R91, R90 ;  /* 0x0000005a5b08723e */ /* 0x000fe400000010ff */
[----:B------:R-:W-:Y:S02]  /*8380*/  F2FP.BF16.F32.PACK_AB R9, R101, R100 ;  /* 0x000000646509723e */ /* 0x000fe400000010ff */
[----:B------:R-:W-:Y:S02]  /*8390*/  F2FP.BF16.F32.PACK_AB R10, R93, R92 ;  /* 0x0000005c5d0a723e */ /* 0x000fe400000010ff */
[----:B------:R-:W-:-:S02]  /*83a0*/  F2FP.BF16.F32.PACK_AB R11, R103, R102 ;  /* 0x00000066670b723e */ /* 0x000fc400000010ff */
[----:B------:R-:W-:Y:S02]  /*83b0*/  MOV R104, R26 ;  /* 0x0000001a00687202 */ /* 0x000fe40000000f00 */
[----:B--2---:R-:W-:Y:S01]  /*83c0*/  F2FP.BF16.F32.PACK_AB R12, R41, R40 ;  /* 0x00000028290c723e */ /* 0x004fe200000010ff */
[----:B------:R2:W-:Y:S01]  /*83d0*/  STSM.16.M88.4 [R105], R8 ;  /* 0x0000000869007844 */ /* 0x0005e20000000200 */
[----:B------:R-:W-:Y:S02]  /*83e0*/  F2FP.BF16.F32.PACK_AB R13, R43, R42 ;  /* 0x0000002a2b0d723e */ /* 0x000fe400000010ff */
[----:B------:R-:W-:Y:S02]  /*83f0*/  F2FP.BF16.F32.PACK_AB R14, R45, R44 ;  /* 0x0000002c2d0e723e */ /* 0x000fe400000010ff */
[----:B------:R-:W-:Y:S02]  /*8400*/  F2FP.BF16.F32.PACK_AB R15, R47, R46 ;  /* 0x0000002e2f0f723e */ /* 0x000fe400000010ff */
[----:B------:R-:W-:-:S02]  /*8410*/  MOV R4, R30 ;  /* 0x0000001e00047202 */ /* 0x000fc40000000f00 */
[----:B------:R-:W-:Y:S01]  /*8420*/  MOV R39, R28 ;  /* 0x0000001c00277202 */ /* 0x000fe20000000f00 */
[----:B------:R3:W-:Y:S01]  /*8430*/  STSM.16.M88.4 [R37], R12 ;  /* 0x0000000c25007844 */ /* 0x0007e20000000200 */
[----:B------:R-:W-:Y:S02]  /*8440*/  F2FP.BF16.F32.PACK_AB R24, R49, R48 ;  /* 0x000000303118723e */ /* 0x000fe400000010ff */
[----:B------:R-:W-:Y:S02]  /*8450*/  F2FP.BF16.F32.PACK_AB R25, R51, R50 ;  /* 0x000000323319723e */ /* 0x000fe400000010ff */
[----:B------:R-:W-:Y:S01]  /*8460*/  F2FP.BF16.F32.PACK_AB R26, R53, R52 ;  /* 0x00000034351a723e */ /* 0x000fe200000010ff */
[----:B--2---:R-:W-:Y:S01]  /*8470*/  IMAD.MOV.U32 R105, RZ, RZ, RZ ;  /* 0x000000ffff697224 */ /* 0x004fe200078e00ff */
[----:B------:R-:W-:Y:S02]  /*8480*/  F2FP.BF16.F32.PACK_AB R27, R55, R54 ;  /* 0x00000036371b723e */ /* 0x000fe400000010ff */
[----:B------:R-:W-:-:S02]  /*8490*/  F2FP.BF16.F32.PACK_AB R28, R57, R56 ;  /* 0x00000038391c723e */ /* 0x000fc400000010ff */
[----:B------:R-:W-:Y:S01]  /*84a0*/  F2FP.BF16.F32.PACK_AB R29, R59, R58 ;  /* 0x0000003a3b1d723e */ /* 0x000fe200000010ff */
[----:B------:R2:W-:Y:S01]  /*84b0*/  STSM.16.M88.4 [R38], R24 ;  /* 0x0000001826007844 */ /* 0x0005e20000000200 */
[----:B------:R-:W-:Y:S02]  /*84c0*/  F2FP.BF16.F32.PACK_AB R30, R61, R60 ;  /* 0x0000003c3d1e723e */ /* 0x000fe400000010ff */
[----:B------:R-:W-:Y:S02]  /*84d0*/  F2FP.BF16.F32.PACK_AB R31, R63, R62 ;  /* 0x0000003e3f1f723e */ /* 0x000fe400000010ff */
[----:B------:R-:W-:Y:S02]  /*84e0*/  MOV R108, R32 ;  /* 0x00000020006c7202 */ /* 0x000fe40000000f00 */
[----:B------:R-:W-:Y:S01]  /*84f0*/  F2FP.BF16.F32.PACK_AB R32, R65, R64 ;  /* 0x000000404120723e */ /* 0x000fe200000010ff */
[----:B------:R4:W-:Y:S01]  /*8500*/  STSM.16.M88.4 [R39], R28 ;  /* 0x0000001c27007844 */ /* 0x0009e20000000200 */
[----:B------:R-:W-:-:S02]  /*8510*/  F2FP.BF16.F32.PACK_AB R33, R67, R66 ;  /* 0x000000424321723e */ /* 0x000fc400000010ff */
[----:B------:R-:W-:Y:S02]  /*8520*/  F2FP.BF16.F32.PACK_AB R34, R69, R68 ;  /* 0x000000444522723e */ /* 0x000fe400000010ff */
[----:B------:R-:W-:Y:S02]  /*8530*/  F2FP.BF16.F32.PACK_AB R35, R71, R70 ;  /* 0x000000464723723e */ /* 0x000fe400000010ff */
[----:B---3--:R-:W-:Y:S02]  /*8540*/  F2FP.BF16.F32.PACK_AB R37, R75, R74 ;  /* 0x0000004a4b25723e */ /* 0x008fe400000010ff */
[----:B--2---:R-:W-:Y:S01]  /*8550*/  F2FP.BF16.F32.PACK_AB R38, R77, R76 ;  /* 0x0000004c4d26723e */ /* 0x004fe200000010ff */
[----:B------:R-:W-:Y:S01]  /*8560*/  STSM.16.M88.4 [R108], R32 ;  /* 0x000000206c007844 */ /* 0x000fe20000000200 */
[----:B------:R-:W-:Y:S02]  /*8570*/  F2FP.BF16.F32.PACK_AB R8, R81, R80 ;  /* 0x000000505108723e */ /* 0x000fe400000010ff */
[----:B------:R-:W-:-:S02]  /*8580*/  F2FP.BF16.F32.PACK_AB R9, R83, R82 ;  /* 0x000000525309723e */ /* 0x000fc400000010ff */
[----:B------:R-:W-:Y:S02]  /*8590*/  F2FP.BF16.F32.PACK_AB R10, R85, R84 ;  /* 0x00000054550a723e */ /* 0x000fe400000010ff */
[----:B----4-:R-:W-:Y:S02]  /*85a0*/  F2FP.BF16.F32.PACK_AB R39, R79, R78 ;  /* 0x0000004e4f27723e */ /* 0x010fe400000010ff */
[----:B------:R-:W-:Y:S02]  /*85b0*/  F2FP.BF16.F32.PACK_AB R11, R87, R86 ;  /* 0x00000056570b723e */ /* 0x000fe400000010ff */
[----:B-1----:R-:W-:Y:S01]  /*85c0*/  ISETP.NE.U32.AND P0, PT, R106, RZ, PT ;  /* 0x000000ff6a00720c */ /* 0x002fe20003f05070 */
[----:B------:R1:W-:Y:S01]  /*85d0*/  STSM.16.M88.4 [R104], R36 ;  /* 0x0000002468007844 */ /* 0x0003e20000000200 */
[----:B------:R-:W-:Y:S02]  /*85e0*/  IADD3 R12, P1, R109, R106, RZ ;  /* 0x0000006a6d0c7210 */ /* 0x000fe40007f3e0ff */
[----:B------:R-:W-:Y:S01]  /*85f0*/  ISETP.NE.AND.EX P0, PT, R107, RZ, PT, P0 ;  /* 0x000000ff6b00720c */ /* 0x000fe20003f05300 */
[----:B------:R2:W-:Y:S02]  /*8600*/  STSM.16.M88.4 [R4], R8 ;  /* 0x0000000804007844 */ /* 0x0005e40000000200 */
[----:B------:R-:W-:Y:S01]  /*8610*/  IMAD.X R13, R110, 0x1, R107, P1 ;  /* 0x000000016e0d7824 */ /* 0x000fe200008e066b */
[----:B------:R-:W-:Y:S08]  /*8620*/  BAR.SYNC.DEFER_BLOCKING 0x1, 0x100 ;  /* 0x0044000000007b1d */ /* 0x000ff00000010000 */
[----:B-1----:R-:W1:Y:S08]  /*8630*/  LDC R104, c[0x0][0xbe8] ;  /* 0x0002fa00ff687b82 */ /* 0x002e700000000800 */
[----:B--2---:R-:W2:Y:S01]  /*8640*/  LDC R9, c[0x0][0xad4] ;  /* 0x0002b500ff097b82 */ /* 0x004ea20000000800 */
[----:B------:R-:W3:Y:S01]  /*8650*/  @P0 LDG.E R105, desc[UR40][R12.64] ;  /* 0x000000280c690981 */ /* 0x000ee2000c1e1900 */
[----:B------:R-:W-:-:S04]  /*8660*/  ISETP.NE.U32.AND P1, PT, RZ, UR4, PT ;  /* 0x00000004ff007c0c */ /* 0x000fc8000bf25070 */
[----:B------:R-:W-:Y:S01]  /*8670*/  ISETP.NE.AND.EX P1, PT, RZ, UR5, PT, P1 ;  /* 0x00000005ff007c0c */ /* 0x000fe2000bf25310 */
[----:B------:R-:W-:-:S12]  /*8680*/  IMAD.MOV.U32 R28, RZ, RZ, 0x9b8 ;  /* 0x000009b8ff1c7424 */ /* 0x000fd800078e00ff */
[----:B------:R-:W-:Y:S01]  /*8690*/  @P1 IADD3 R14, P2, R109, UR4, RZ ;  /* 0x000000046d0e1c10 */ /* 0x000fe2000ff5e0ff */
[----:B------:R-:W-:Y:S01]  /*86a0*/  ULDC UR4, c[0x0][0xa88] ;  /* 0x0002a20000047ab9 */ /* 0x000fe20000000800 */
[----:B-1----:R-:W-:Y:S02]  /*86b0*/  ISETP.NE.AND P4, PT, R104, 0x1, PT ;  /* 0x000000016800780c */ /* 0x002fe40003f85270 */
[----:B------:R-:W-:Y:S02]  /*86c0*/  @P1 IADD3.X R15, R110, UR5, RZ, P2, !PT ;  /* 0x000000056e0f1c10 */ /* 0x000fe400097fe4ff */
[C---:B------:R-:W-:Y:S02]  /*86d0*/  ISETP.NE.AND P2, PT, R186.reuse, RZ, PT ;  /* 0x000000ffba00720c */ /* 0x040fe40003f45270 */
[----:B------:R-:W-:Y:S02]  /*86e0*/  MOV R29, UR4 ;  /* 0x00000004001d7c02 */ /* 0x000fe40008000f00 */
[----:B--2---:R-:W-:-:S04]  /*86f0*/  SEL R9, R186, R9, P2 ;  /* 0x00000009ba097207 */ /* 0x004fc80001000000 */
[----:B------:R-:W-:Y:S01]  /*8700*/  ISETP.GT.AND P3, PT, R9, 0x1, PT ;  /* 0x000000010900780c */ /* 0x000fe20003f64270 */
[----:B------:R-:W1:Y:S01]  /*8710*/  @P4 LDC R30, c[0x0][0xbec] ;  /* 0x0002fb00ff1e4b82 */ /* 0x000e620000000800 */
[----:B------:R2:W5:Y:S01]  /*8720*/  @P1 LDG.E R29, desc[UR40][R14.64] ;  /* 0x000000280e1d1981 */ /* 0x000562000c1e1900 */
[----:B------:R-:W-:Y:S01]  /*8730*/  ISETP.NE.U32.AND P2, PT, R106, RZ, PT ;  /* 0x000000ff6a00720c */ /* 0x000fe20003f45070 */
[----:B------:R-:W-:Y:S01]  /*8740*/  IMAD R39, R187, 0x80, R226 ;  /* 0x00000080bb277824 */ /* 0x000fe200078e02e2 */
[----:B------:R-:W-:Y:S02]  /*8750*/  SEL R28, R28, 0x978, P3 ;  /* 0x000009781c1c7807 */ /* 0x000fe40001800000 */
[----:B------:R-:W-:Y:S02]  /*8760*/  ISETP.NE.AND.EX P2, PT, R107, RZ, PT, P2 ;  /* 0x000000ff6b00720c */ /* 0x000fe40003f45320 */
[----:B------:R-:W4:Y:S01]  /*8770*/  LDC.64 R24, c[0x0][R28+0x220] ;  /* 0x000088001c187b82 */ /* 0x000f220000000a00 */
[----:B------:R-:W-:-:S02]  /*8780*/  SEL R31, R203, RZ, P3 ;  /* 0x000000ffcb1f7207 */ /* 0x000fc40001800000 */
[----:B------:R-:W-:Y:S02]  /*8790*/  SEL R23, R23, RZ, !P2 ;  /* 0x000000ff17177207 */ /* 0x000fe40005000000 */
[----:B------:R-:W-:-:S03]  /*87a0*/  SEL R27, R204, RZ, !P2 ;  /* 0x000000ffcc1b7207 */ /* 0x000fc60005000000 */
[----:B------:R-:W0:Y:S08]  /*87b0*/  LDC.64 R10, c[0x0][R28+0x218] ;  /* 0x000086001c0a7b82 */ /* 0x000e300000000a00 */
[----:B------:R-:W1:Y:S08]  /*87c0*/  @P4 LDC R37, c[0x0][0xbf0] ;  /* 0x0002fc00ff254b82 */ /* 0x000e700000000800 */
[----:B------:R-:W1:Y:S01]  /*87d0*/  LDC.64 R8, c[0x0][0xba8] ;  /* 0x0002ea00ff087b82 */ /* 0x000e620000000a00 */
[----:B----4-:R-:W-:-:S04]  /*87e0*/  IMAD R4, R25, R23, RZ ;  /* 0x0000001719047224 */ /* 0x010fc800078e02ff */
[C---:B------:R-:W-:Y:S02]  /*87f0*/  IMAD R35, R24.reuse, R27, R4 ;  /* 0x0000001b18237224 */ /* 0x040fe400078e0204 */
[----:B------:R-:W-:Y:S01]  /*8800*/  IMAD.WIDE.U32 R24, R24, R23, RZ ;  /* 0x0000001718187225 */ /* 0x000fe200078e00ff */
[----:B--2---:R-:W2:Y:S03]  /*8810*/  LDC.64 R14, c[0x0][R28+0x228] ;  /* 0x00008a001c0e7b82 */ /* 0x004ea60000000a00 */
[-C--:B0-----:R-:W-:Y:S02]  /*8820*/  IMAD R33, R11, R185.reuse, RZ ;  /* 0x000000b90b217224 */ /* 0x081fe400078e02ff */
[----:B------:R-:W-:-:S03]  /*8830*/  IMAD.WIDE.U32 R26, R10, R185, RZ ;  /* 0x000000b90a1a7225 */ /* 0x000fc600078e00ff */
[----:B------:R-:W0:Y:S01]  /*8840*/  LDC.64 R10, c[0x0][R28+0x210] ;  /* 0x000084001c0a7b82 */ /* 0x000e220000000a00 */
[----:B-1----:R-:W-:-:S04]  /*8850*/  @P4 IMAD.HI.U32 R4, R39, R30, RZ ;  /* 0x0000001e27044227 */ /* 0x002fc800078e00ff */
[----:B------:R-:W-:Y:S02]  /*8860*/  IMAD.IADD R35, R25, 0x1, R35 ;  /* 0x0000000119237824 */ /* 0x000fe400078e0223 */
[----:B------:R-:W-:Y:S01]  /*8870*/  IMAD.MOV.U32 R25, RZ, RZ, R39 ;  /* 0x000000ffff197224 */ /* 0x000fe200078e0027 */
[----:B------:R-:W-:Y:S01]  /*8880*/  @P4 SHF.R.U32.HI R25, RZ, R37, R4 ;  /* 0x00000025ff194219 */ /* 0x000fe20000011604 */
[----:B------:R-:W-:Y:S01]  /*8890*/  IMAD.IADD R27, R27, 0x1, R33 ;  /* 0x000000011b1b7824 */ /* 0x000fe200078e0221 */
[----:B------:R-:W1:Y:S02]  /*88a0*/  @!P3 LDC R8, c[0x0][0xb50] ;  /* 0x0002d400ff08bb82 */ /* 0x000e640000000800 */
[----:B------:R-:W-:Y:S01]  /*88b0*/  SHF.R.S32.HI R4, RZ, 0x1f, R25 ;  /* 0x0000001fff047819 */ /* 0x000fe20000011419 */
[-C--:B--2---:R-:W-:Y:S02]  /*88c0*/  IMAD R33, R15, R31.reuse, RZ ;  /* 0x0000001f0f217224 */ /* 0x084fe400078e02ff */
[----:B------:R-:W-:-:S03]  /*88d0*/  IMAD.WIDE.U32 R14, R14, R31, RZ ;  /* 0x0000001f0e0e7225 */ /* 0x000fc600078e00ff */
[----:B------:R-:W2:Y:S01]  /*88e0*/  @!P3 LDC R9, c[0x0][0xb54] ;  /* 0x0002d500ff09bb82 */ /* 0x000ea20000000800 */
[----:B------:R-:W-:Y:S02]  /*88f0*/  IMAD.MOV R31, RZ, RZ, -R25 ;  /* 0x000000ffff1f7224 */ /* 0x000fe400078e0a19 */
[----:B------:R-:W-:Y:S01]  /*8900*/  IMAD.IADD R33, R15, 0x1, R33 ;  /* 0x000000010f217824 */ /* 0x000fe200078e0221 */
[--C-:B---3--:R-:W-:Y:S02]  /*8910*/  IADD3 R24, P2, P5, R24, R26, R105.reuse ;  /* 0x0000001a18187210 */ /* 0x108fe40007d5e069 */
[----:B------:R-:W-:-:S04]  /*8920*/  SHF.R.S32.HI R106, RZ, 0x1f, R105 ;  /* 0x0000001fff6a7819 */ /* 0x000fc80000011469 */
[----:B------:R-:W-:Y:S02]  /*8930*/  IADD3.X R27, R35, R27, R106, P2, P5 ;  /* 0x0000001b231b7210 */ /* 0x000fe400017ea46a */
[----:B------:R-:W-:Y:S01]  /*8940*/  IADD3 R14, P2, P5, R25, R24, R14 ;  /* 0x00000018190e7210 */ /* 0x000fe20007d5e00e */
[----:B------:R-:W-:-:S03]  /*8950*/  IMAD R25, R104, R31, R39 ;  /* 0x0000001f68197224 */ /* 0x000fc600078e0227 */
[----:B------:R-:W-:Y:S01]  /*8960*/  IADD3.X R15, R4, R27, R33, P2, P5 ;  /* 0x0000001b040f7210 */ /* 0x000fe200017ea421 */
[----:B0-----:R-:W-:Y:S01]  /*8970*/  IMAD R4, R11, R25, RZ ;  /* 0x000000190b047224 */ /* 0x001fe200078e02ff */
[----:B------:R-:W-:-:S05]  /*8980*/  SHF.R.S32.HI R27, RZ, 0x1f, R25 ;  /* 0x0000001fff1b7819 */ /* 0x000fca0000011419 */
[C---:B------:R-:W-:Y:S02]  /*8990*/  IMAD R27, R10.reuse, R27, R4 ;  /* 0x0000001b0a1b7224 */ /* 0x040fe400078e0204 */
[----:B------:R-:W-:-:S04]  /*89a0*/  IMAD.WIDE.U32 R10, R10, R25, R14 ;  /* 0x000000190a0a7225 */ /* 0x000fc800078e000e */
[----:B------:R-:W-:Y:S01]  /*89b0*/  IMAD.IADD R4, R11, 0x1, R27 ;  /* 0x000000010b047824 */ /* 0x000fe200078e021b */
[----:B-1----:R-:W-:-:S04]  /*89c0*/  LEA R14, P2, R10, R8, 0x2 ;  /* 0x000000080a0e7211 */ /* 0x002fc800078410ff */
[----:B--2---:R-:W-:Y:S01]  /*89d0*/  LEA.HI.X R15, R10, R9, R4, 0x2, P2 ;  /* 0x000000090a0f7211 */ /* 0x004fe200010f1404 */
[----:B------:R-:W-:Y:S08]  /*89e0*/  @P1 BRA `(.L_x_199) ;  /* 0x0000000000101947 */ /* 0x000ff00003800000 */
[----:B------:R-:W-:Y:S05]  /*89f0*/  @!P0 BRA `(.L_x_199) ;  /* 0x00000000000c8947 */ /* 0x000fea0003800000 */
[----:B------:R-:W2:Y:S04]  /*8a00*/  LDG.E R4, desc[UR40][R12.64] ;  /* 0x000000280c047981 */ /* 0x000ea8000c1e1900 */
[----:B-----5:R-:W2:Y:S02]  /*8a10*/  LDG.E R29, desc[UR40][R12.64+0x4] ;  /* 0x000004280c1d7981 */ /* 0x020ea4000c1e1900 */
[----:B--2---:R-:W-:-:S07]  /*8a20*/  IMAD.IADD R29, R29, 0x1, -R4 ;  /* 0x000000011d1d7824 */ /* 0x004fce00078e0a04 */
.L_x_199:
[----:B------:R-:W-:Y:S01]  /*8a30*/  SHFL.IDX PT, R8, R14, RZ, 0x1c1f ;  /* 0x001c1fff0e087589 */ /* 0x000fe200000e0000 */
[----:B------:R-:W-:Y:S01]  /*8a40*/  IMAD R25, R187, 0x80, R225 ;  /* 0x00000080bb197824 */ /* 0x000fe200078e02e1 */
[----:B------:R-:W-:Y:S01]  /*8a50*/  LOP3.LUT P0, RZ, R208, 0x3, RZ, 0xc0, !PT ;  /* 0x00000003d0ff7812 */ /* 0x000fe2000780c0ff */
[----:B-----5:R-:W-:Y:S01]  /*8a60*/  IMAD R4, R29, R104, RZ ;  /* 0x000000681d047224 */ /* 0x020fe200078e02ff */
[----:B------:R-:W0:Y:S01]  /*8a70*/  SHFL.IDX PT, R9, R15, RZ, 0x1c1f ;  /* 0x001c1fff0f097589 */ /* 0x000e2200000e0000 */
[----:B------:R-:W-:-:S03]  /*8a80*/  VIADD R29, R25, 0x8 ;  /* 0x00000008191d7836 */ /* 0x000fc60000000000 */
[----:B------:R-:W-:Y:S01]  /*8a90*/  SHFL.IDX PT, R10, R14, 0x1, 0x1c1f ;  /* 0x003c1f000e0a7f89 */ /* 0x000fe200000e0000 */
[-C--:B------:R-:W-:Y:S02]  /*8aa0*/  ISETP.GE.OR P1, PT, R25, R4.reuse, P0 ;  /* 0x000000041900720c */ /* 0x080fe40000726670 */
[----:B------:R-:W-:Y:S01]  /*8ab0*/  ISETP.GE.OR P0, PT, R29, R4, P0 ;  /* 0x000000041d00720c */ /* 0x000fe20000706670 */
[----:B------:R-:W1:Y:S10]  /*8ac0*/  SHFL.IDX PT, R11, R15, 0x1, 0x1c1f ;  /* 0x003c1f000f0b7f89 */ /* 0x000e7400000e0000 */
[----:B0-----:R0:W-:Y:S04]  /*8ad0*/  @!P1 ST.E desc[UR40][R8.64], R0 ;  /* 0x0000000008009985 */ /* 0x0011e8000c101928 */
[----:B-1----:R0:W-:Y:S01]  /*8ae0*/  @!P0 ST.E desc[UR40][R10.64], R3 ;  /* 0x000000030a008985 */ /* 0x0021e2000c101928 */
[----:B------:R-:W-:Y:S05]  /*8af0*/  @P3 BRA `(.L_x_200) ;  /* 0x00000008007c3947 */ /* 0x000fea0003800000 */
[----:B0-----:R-:W-:Y:S01]  /*8b00*/  IMAD R3, R206, 0x40, R18 ;  /* 0x00000040ce037824 */ /* 0x001fe200078e0212 */
[----:B------:R-:W0:Y:S01]  /*8b10*/  @P4 LDC R49, c[0x0][0xbec] ;  /* 0x0002fb00ff314b82 */ /* 0x000e220000000800 */
[----:B------:R-:W-:Y:S02]  /*8b20*/  ULDC.64 UR4, c[0x0][0xaa0] ;  /* 0x0002a80000047ab9 */ /* 0x000fe40000000a00 */
[----:B------:R-:W-:-:S03]  /*8b30*/  IMAD.WIDE R94, R3, 0x2, R94 ;  /* 0x00000002035e7825 */ /* 0x000fc600078e025e */
[----:B------:R-:W-:Y:S02]  /*8b40*/  IADD3 R13, P6, R94, 0x1000, RZ ;  /* 0x000010005e0d7810 */ /* 0x000fe40007fde0ff */
[----:B------:R-:W1:Y:S01]  /*8b50*/  @P4 LDC R51, c[0x0][0xbf0] ;  /* 0x0002fc00ff334b82 */ /* 0x000e620000000800 */
[----:B------:R-:W-:Y:S01]  /*8b60*/  IMAD R106, R106, UR4, RZ ;  /* 0x000000046a6a7c24 */ /* 0x000fe2000f8e02ff */
[C---:B------:R-:W-:Y:S02]  /*8b70*/  IADD3 R25, P5, R94.reuse, 0x2000, RZ ;  /* 0x000020005e197810 */ /* 0x040fe40007fbe0ff */
[----:B------:R-:W-:Y:S01]  /*8b80*/  LOP3.LUT R12, R13, 0x380, RZ, 0xc0, !PT ;  /* 0x000003800d0c7812 */ /* 0x000fe200078ec0ff */
[----:B------:R-:W-:Y:S01]  /*8b90*/  IMAD.WIDE.U32 R20, R105, UR4, RZ ;  /* 0x0000000469147c25 */ /* 0x000fe2000f8e00ff */
[----:B------:R-:W-:Y:S02]  /*8ba0*/  IADD3 R29, P3, R94, 0x3000, RZ ;  /* 0x000030005e1d7810 */ /* 0x000fe40007f7e0ff */
[----:B------:R-:W-:-:S02]  /*8bb0*/  SHF.R.U64 R12, R12, 0x3, RZ ;  /* 0x000000030c0c7819 */ /* 0x000fc400000012ff */
[----:B------:R-:W-:Y:S02]  /*8bc0*/  IADD3 R33, P2, R94, 0x4000, RZ ;  /* 0x000040005e217810 */ /* 0x000fe40007f5e0ff */
[----:B------:R-:W-:Y:S01]  /*8bd0*/  LOP3.LUT R12, R12, R13, RZ, 0x3c, !PT ;  /* 0x0000000d0c0c7212 */ /* 0x000fe200078e3cff */
[--C-:B------:R-:W-:Y:S01]  /*8be0*/  IMAD.X R13, RZ, RZ, R95.reuse, P6 ;  /* 0x000000ffff0d7224 */ /* 0x100fe200030e065f */
[C---:B------:R-:W-:Y:S02]  /*8bf0*/  IADD3 R3, P6, R94.reuse, 0x7000, RZ ;  /* 0x000070005e037810 */ /* 0x040fe40007fde0ff */
[C---:B------:R-:W-:Y:S02]  /*8c00*/  IADD3 R37, P1, R94.reuse, 0x5000, RZ ;  /* 0x000050005e257810 */ /* 0x040fe40007f3e0ff */
[----:B------:R-:W-:Y:S01]  /*8c10*/  LOP3.LUT R0, R3, 0x380, RZ, 0xc0, !PT ;  /* 0x0000038003007812 */ /* 0x000fe200078ec0ff */
[----:B------:R-:W-:Y:S01]  /*8c20*/  IMAD.X R45, RZ, RZ, R95, P6 ;  /* 0x000000ffff2d7224 */ /* 0x000fe200030e065f */
[----:B------:R-:W-:Y:S01]  /*8c30*/  IADD3 R41, P0, R94, 0x6000, RZ ;  /* 0x000060005e297810 */ /* 0x000fe20007f1e0ff */
[----:B------:R-:W5:Y:S01]  /*8c40*/  LD.E.128 R12, desc[UR40][R12.64] ;  /* 0x000000280c0c7980 */ /* 0x000f62000c101d00 */
[----:B------:R-:W-:-:S02]  /*8c50*/  SHF.R.U64 R0, R0, 0x3, RZ ;  /* 0x0000000300007819 */ /* 0x000fc400000012ff */
[----:B------:R-:W-:Y:S02]  /*8c60*/  SHF.R.S32.HI R48, RZ, 0x1f, R23 ;  /* 0x0000001fff307819 */ /* 0x000fe40000011417 */
[----:B------:R-:W-:Y:S01]  /*8c70*/  LOP3.LUT R44, R0, R3, RZ, 0x3c, !PT ;  /* 0x00000003002c7212 */ /* 0x000fe200078e3cff */
[----:B------:R-:W-:Y:S01]  /*8c80*/  IMAD R3, R105, UR5, R106 ;  /* 0x0000000569037c24 */ /* 0x000fe2000f8e026a */
[----:B------:R-:W-:Y:S01]  /*8c90*/  ULDC.64 UR4, c[0x0][0xae8] ;  /* 0x0002ba0000047ab9 */ /* 0x000fe20000000a00 */
[----:B------:R-:W-:Y:S01]  /*8ca0*/  IMAD R0, R184, 0x20, R206 ;  /* 0x00000020b8007824 */ /* 0x000fe200078e02ce */
[----:B------:R-:W-:Y:S01]  /*8cb0*/  LOP3.LUT R24, R25, 0x380, RZ, 0xc0, !PT ;  /* 0x0000038019187812 */ /* 0x000fe200078ec0ff */
[----:B------:R-:W-:Y:S01]  /*8cc0*/  IMAD.IADD R21, R21, 0x1, R3 ;  /* 0x0000000115157824 */ /* 0x000fe200078e0203 */
[----:B------:R-:W-:Y:S01]  /*8cd0*/  LOP3.LUT R28, R29, 0x380, RZ, 0xc0, !PT ;  /* 0x000003801d1c7812 */ /* 0x000fe200078ec0ff */
[----:B------:R-:W-:Y:S01]  /*8ce0*/  IMAD R50, R187, 0x80, R0 ;  /* 0x00000080bb327824 */ /* 0x000fe200078e0200 */
[----:B------:R-:W-:Y:S01]  /*8cf0*/  LOP3.LUT R32, R33, 0x380, RZ, 0xc0, !PT ;  /* 0x0000038021207812 */ /* 0x000fe200078ec0ff */
[----:B------:R-:W-:Y:S01]  /*8d00*/  IMAD.WIDE.U32 R20, R185, UR4, R20 ;  /* 0x00000004b9147c25 */ /* 0x000fe2000f8e0014 */
[----:B------:R-:W-:Y:S01]  /*8d10*/  LOP3.LUT R36, R37, 0x380, RZ, 0xc0, !PT ;  /* 0x0000038025247812 */ /* 0x000fe200078ec0ff */
[----:B------:R-:W5:Y:S01]  /*8d20*/  LD.E.128 R44, desc[UR40][R44.64] ;  /* 0x000000282c2c7980 */ /* 0x000f62000c101d00 */
[----:B------:R-:W-:Y:S01]  /*8d30*/  LOP3.LUT R40, R41, 0x380, RZ, 0xc0, !PT ;  /* 0x0000038029287812 */ /* 0x000fe200078ec0ff */
[----:B0-----:R-:W-:Y:S01]  /*8d40*/  @P4 IMAD.HI.U32 R0, R50, R49, RZ ;  /* 0x0000003132004227 */ /* 0x001fe200078e00ff */
[----:B------:R-:W-:-:S02]  /*8d50*/  LOP3.LUT R9, R94, 0x380, RZ, 0xc0, !PT ;  /* 0x000003805e097812 */ /* 0x000fc400078ec0ff */
[----:B------:R-:W-:Y:S01]  /*8d60*/  SHF.R.U64 R24, R24, 0x3, RZ ;  /* 0x0000000318187819 */ /* 0x000fe200000012ff */
[----:B------:R-:W-:Y:S01]  /*8d70*/  IMAD R21, R185, UR5, R21 ;  /* 0x00000005b9157c24 */ /* 0x000fe2000f8e0215 */
[----:B------:R-:W-:Y:S01]  /*8d80*/  ULDC.64 UR4, c[0x0][0xaf0] ;  /* 0x0002bc0000047ab9 */ /* 0x000fe20000000a00 */
[----:B------:R-:W-:Y:S01]  /*8d90*/  IMAD.MOV.U32 R3, RZ, RZ, R50 ;  /* 0x000000ffff037224 */ /* 0x000fe200078e0032 */
[----:B-1----:R-:W-:Y:S01]  /*8da0*/  @P4 SHF.R.U32.HI R3, RZ, R51, R0 ;  /* 0x00000033ff034219 */ /* 0x002fe20000011600 */
[----:B------:R-:W-:Y:S01]  /*8db0*/  IMAD R48, R48, UR4, RZ ;  /* 0x0000000430307c24 */ /* 0x000fe2000f8e02ff */
[----:B------:R-:W-:Y:S02]  /*8dc0*/  SHF.R.U64 R28, R28, 0x3, RZ ;  /* 0x000000031c1c7819 */ /* 0x000fe400000012ff */
[----:B------:R-:W-:Y:S02]  /*8dd0*/  SHF.R.U64 R32, R32, 0x3, RZ ;  /* 0x0000000320207819 */ /* 0x000fe400000012ff */
[----:B------:R-:W-:-:S02]  /*8de0*/  SHF.R.U64 R36, R36, 0x3, RZ ;  /* 0x0000000324247819 */ /* 0x000fc400000012ff */
[----:B------:R-:W-:Y:S01]  /*8df0*/  SHF.R.U64 R40, R40, 0x3, RZ ;  /* 0x0000000328287819 */ /* 0x000fe200000012ff */
[----:B------:R-:W-:Y:S01]  /*8e00*/  IMAD R49, R23, UR5, R48 ;  /* 0x0000000517317c24 */ /* 0x000fe2000f8e0230 */
[----:B------:R-:W-:Y:S01]  /*8e10*/  SHF.R.U64 R9, R9, 0x3, RZ ;  /* 0x0000000309097819 */ /* 0x000fe200000012ff */
[----:B------:R-:W-:Y:S01]  /*8e20*/  IMAD.WIDE.U32 R20, R23, UR4, R20 ;  /* 0x0000000417147c25 */ /* 0x000fe2000f8e0014 */
[--C-:B------:R-:W-:Y:S01]  /*8e30*/  SHF.R.S32.HI R0, RZ, 0x1f, R3.reuse ;  /* 0x0000001fff007819 */ /* 0x100fe20000011403 */
[----:B------:R-:W-:Y:S01]  /*8e40*/  ULDC.64 UR4, c[0x0][0xae0] ;  /* 0x0002b80000047ab9 */ /* 0x000fe20000000a00 */
[----:B------:R-:W-:Y:S01]  /*8e50*/  LOP3.LUT R24, R24, R25, RZ, 0x3c, !PT ;  /* 0x0000001918187212 */ /* 0x000fe200078e3cff */
[----:B------:R-:W-:Y:S01]  /*8e60*/  IMAD.MOV R23, RZ, RZ, -R3 ;  /* 0x000000ffff177224 */ /* 0x000fe200078e0a03 */
[----:B------:R-:W-:Y:S01]  /*8e70*/  LOP3.LUT R28, R28, R29, RZ, 0x3c, !PT ;  /* 0x0000001d1c1c7212 */ /* 0x000fe200078e3cff */
[--C-:B------:R-:W-:Y:S01]  /*8e80*/  IMAD.X R25, RZ, RZ, R95.reuse, P5 ;  /* 0x000000ffff197224 */ /* 0x100fe200028e065f */
[----:B------:R-:W-:Y:S01]  /*8e90*/  LOP3.LUT R32, R32, R33, RZ, 0x3c, !PT ;  /* 0x0000002120207212 */ /* 0x000fe200078e3cff */
[--C-:B------:R-:W-:Y:S01]  /*8ea0*/  IMAD.X R29, RZ, RZ, R95.reuse, P3 ;  /* 0x000000ffff1d7224 */ /* 0x100fe200018e065f */
[----:B------:R-:W-:Y:S01]  /*8eb0*/  LOP3.LUT R36, R36, R37, RZ, 0x3c, !PT ;  /* 0x0000002524247212 */ /* 0x000fe200078e3cff */
[--C-:B------:R-:W-:Y:S01]  /*8ec0*/  IMAD.X R37, RZ, RZ, R95.reuse, P1 ;  /* 0x000000ffff257224 */ /* 0x100fe200008e065f */
[----:B------:R-:W-:Y:S01]  /*8ed0*/  LOP3.LUT R40, R40, R41, RZ, 0x3c, !PT ;  /* 0x0000002928287212 */ /* 0x000fe200078e3cff */
[----:B------:R-:W-:Y:S01]  /*8ee0*/  IMAD.X R41, RZ, RZ, R95, P0 ;  /* 0x000000ffff297224 */ /* 0x000fe200000e065f */
[----:B------:R-:W-:-:S02]  /*8ef0*/  IADD3.X R33, RZ, R95, RZ, P2, !PT ;  /* 0x0000005fff217210 */ /* 0x000fc400017fe4ff */
[----:B------:R-:W-:Y:S01]  /*8f00*/  LOP3.LUT R94, R9, R94, RZ, 0x3c, !PT ;  /* 0x0000005e095e7212 */ /* 0x000fe200078e3cff */
[----:B------:R-:W-:Y:S01]  /*8f10*/  IMAD R0, R0, UR4, RZ ;  /* 0x0000000400007c24 */ /* 0x000fe2000f8e02ff */
[----:B------:R-:W5:Y:S01]  /*8f20*/  LD.E.128 R24, desc[UR40][R24.64] ;  /* 0x0000002818187980 */ /* 0x000f62000c101d00 */
[----:B------:R-:W-:Y:S02]  /*8f30*/  IMAD R23, R104, R23, R50 ;  /* 0x0000001768177224 */ /* 0x000fe400078e0232 */
[----:B------:R-:W-:Y:S01]  /*8f40*/  IMAD.IADD R21, R21, 0x1, R49 ;  /* 0x0000000115157824 */ /* 0x000fe200078e0231 */
[----:B------:R0:W5:Y:S01]  /*8f50*/  LD.E.128 R8, desc[UR40][R94.64] ;  /* 0x000000285e087980 */ /* 0x000162000c101d00 */
[C---:B------:R-:W-:Y:S01]  /*8f60*/  IMAD R49, R3.reuse, UR5, R0 ;  /* 0x0000000503317c24 */ /* 0x040fe2000f8e0200 */
[----:B------:R-:W-:Y:S02]  /*8f70*/  SHF.R.S32.HI R0, RZ, 0x1f, R23 ;  /* 0x0000001fff007819 */ /* 0x000fe40000011417 */
[----:B------:R-:W5:Y:S01]  /*8f80*/  LD.E.128 R28, desc[UR40][R28.64] ;  /* 0x000000281c1c7980 */ /* 0x000f62000c101d00 */
[----:B------:R-:W-:Y:S01]  /*8f90*/  IMAD.WIDE.U32 R20, R3, UR4, R20 ;  /* 0x0000000403147c25 */ /* 0x000fe2000f8e0014 */
[----:B------:R-:W-:-:S02]  /*8fa0*/  ULDC.64 UR4, c[0x0][0xad8] ;  /* 0x0002b60000047ab9 */ /* 0x000fc40000000a00 */
[----:B------:R-:W5:Y:S04]  /*8fb0*/  LD.E.128 R32, desc[UR40][R32.64] ;  /* 0x0000002820207980 */ /* 0x000f68000c101d00 */
[----:B------:R-:W5:Y:S04]  /*8fc0*/  LD.E.128 R36, desc[UR40][R36.64] ;  /* 0x0000002824247980 */ /* 0x000f68000c101d00 */
[----:B------:R-:W5:Y:S01]  /*8fd0*/  LD.E.128 R40, desc[UR40][R40.64] ;  /* 0x0000002828287980 */ /* 0x000f62000c101d00 */
[----:B------:R-:W-:Y:S01]  /*8fe0*/  @!PT LDS RZ, [RZ] ;  /* 0x00000000fffff984 */ /* 0x000fe20000000800 */
[----:B------:R-:W-:Y:S01]  /*8ff0*/  @!PT LDS RZ, [RZ] ;  /* 0x00000000fffff984 */ /* 0x000fe20000000800 */
[----:B------:R-:W-:Y:S01]  /*9000*/  @!PT LDS RZ, [RZ] ;  /* 0x00000000fffff984 */ /* 0x000fe20000000800 */
[----:B------:R-:W-:Y:S01]  /*9010*/  @!PT LDS RZ, [RZ] ;  /* 0x00000000fffff984 */ /* 0x000fe20000000800 */
[----:B------:R1:W-:Y:S06]  /*9020*/  MEMBAR.ALL.CTA ;  /* 0x0000000000007992 */ /* 0x0003ec0000008000 */
[----:B-1----:R-:W1:Y:S01]  /*9030*/  FENCE.VIEW.ASYNC.S ;  /* 0x00000000000073c6 */ /* 0x002e620000000000 */
[----:B------:R-:W-:-:S02]  /*9040*/  IMAD.IADD R21, R21, 0x1, R49 ;  /* 0x0000000115157824 */ /* 0x000fc400078e0231 */
[----:B------:R-:W-:Y:S02]  /*9050*/  IMAD R0, R0, UR4, RZ ;  /* 0x0000000400007c24 */ /* 0x000fe4000f8e02ff */
[----:B------:R-:W-:Y:S02]  /*9060*/  IMAD R51, R187, 0x80, R206 ;  /* 0x00000080bb337824 */ /* 0x000fe400078e02ce */
[C---:B------:R-:W-:Y:S02]  /*9070*/  IMAD R49, R23.reuse, UR5, R0 ;  /* 0x0000000517317c24 */ /* 0x040fe4000f8e0200 */
[----:B------:R-:W-:Y:S01]  /*9080*/  IMAD.WIDE.U32 R20, R23, UR4, R20 ;  /* 0x0000000417147c25 */ /* 0x000fe2000f8e0014 */
[C---:B------:R-:W-:Y:S01]  /*9090*/  ISETP.GE.AND P2, PT, R51.reuse, R4, PT ;  /* 0x000000043300720c */ /* 0x040fe20003f46270 */
[----:B------:R-:W-:Y:S02]  /*90a0*/  ULDC.64 UR4, c[0x0][0xa80] ;  /* 0x0002a00000047ab9 */ /* 0x000fe40000000a00 */
[----:B------:R-:W-:Y:S01]  /*90b0*/  VIADD R3, R51, 0x20 ;  /* 0x0000002033037836 */ /* 0x000fe20000000000 */
[----:B------:R-:W-:Y:S01]  /*90c0*/  LEA R0, P3, R20, UR4, 0x1 ;  /* 0x0000000414007c11 */ /* 0x000fe2000f8608ff */
[----:B------:R-:W-:-:S02]  /*90d0*/  IMAD.IADD R21, R21, 0x1, R49 ;  /* 0x0000000115157824 */ /* 0x000fc400078e0231 */
[----:B------:R-:W-:Y:S01]  /*90e0*/  VIADD R17, R17, 0x34820 ;  /* 0x0003482011117836 */ /* 0x000fe20000000000 */
[-C--:B------:R-:W-:Y:S01]  /*90f0*/  ISETP.GE.AND P0, PT, R3, R4.reuse, PT ;  /* 0x000000040300720c */ /* 0x080fe20003f06270 */
[----:B------:R-:W-:Y:S01]  /*9100*/  VIADD R3, R51, 0x40 ;  /* 0x0000004033037836 */ /* 0x000fe20000000000 */
[----:B------:R-:W-:Y:S02]  /*9110*/  LEA.HI.X R23, R20, UR5, R21, 0x1, P3 ;  /* 0x0000000514177c11 */ /* 0x000fe400098f0c15 */
[----:B------:R-:W-:Y:S01]  /*9120*/  PRMT R17, RZ, 0x654, R17 ;  /* 0x00000654ff117816 */ /* 0x000fe20000000011 */
[----:B-1----:R0:W1:Y:S01]  /*9130*/  SHFL.IDX PT, R49, R0, RZ, 0x181f ;  /* 0x00181fff00317589 */ /* 0x00206200000e0000 */
[----:B------:R-:W-:Y:S01]  /*9140*/  ISETP.GE.AND P1, PT, R3, R4, PT ;  /* 0x000000040300720c */ /* 0x000fe20003f26270 */
[----:B------:R-:W-:Y:S01]  /*9150*/  BSSY B1, `(.L_x_201) ;  /* 0x000000d000017945 */ /* 0x000fe20003800000 */
[----:B------:R0:W-:Y:S01]  /*9160*/  SYNCS.ARRIVE.TRANS64.RED.A1T0 RZ, [R17+URZ], RZ ;  /* 0x000000ff11ff79a7 */ /* 0x0001e2000810043f */
[----:B------:R0:W2:Y:S02]  /*9170*/  SHFL.IDX PT, R3, R23, RZ, 0x181f ;  /* 0x00181fff17037589 */ /* 0x0000a400000e0000 */
[----:B------:R-:W-:Y:S08]  /*9180*/  @P2 BRA `(.L_x_202) ;  /* 0x0000000000242947 */ /* 0x000ff00003800000 */
[----:B------:R-:W-:Y:S02]  /*9190*/  ULDC UR4, c[0x0][0xac8] ;  /* 0x0002b20000047ab9 */ /* 0x000fe40000000800 */
[----:B------:R-:W-:Y:S02]  /*91a0*/  ISETP.GE.AND P2, PT, R18, UR4, PT ;  /* 0x0000000412007c0c */ /* 0x000fe4000bf46270 */
[----:B------:R-:W-:-:S11]  /*91b0*/  ISETP.GE.AND P3, PT, R22, UR4, PT ;  /* 0x0000000416007c0c */ /* 0x000fd6000bf66270 */
[-C--:B-1----:R-:W-:Y:S02]  /*91c0*/  @!P2 LEA R20, P4, R18, R49.reuse, 0x1 ;  /* 0x000000311214a211 */ /* 0x082fe400078808ff */
[----:B------:R-:W-:Y:S02]  /*91d0*/  @!P3 LEA R48, P5, R22, R49, 0x1 ;  /* 0x000000311630b211 */ /* 0x000fe400078a08ff */
[-C--:B--2---:R-:W-:Y:S02]  /*91e0*/  @!P2 LEA.HI.X R21, R18, R3.reuse, R229, 0x1, P4 ;  /* 0x000000031215a211 */ /* 0x084fe400020f0ce5 */
[----:B------:R-:W-:-:S03]  /*91f0*/  @!P3 LEA.HI.X R49, R22, R3, R228, 0x1, P5 ;  /* 0x000000031631b211 */ /* 0x000fc600028f0ce4 */
[----:B-----5:R3:W-:Y:S04]  /*9200*/  @!P2 ST.E.128 desc[UR40][R20.64], R8 ;  /* 0x000000081400a985 */ /* 0x0207e8000c101d28 */
[----:B------:R3:W-:Y:S02]  /*9210*/  @!P3 ST.E.128 desc[UR40][R48.64], R32 ;  /* 0x000000203000b985 */ /* 0x0007e4000c101d28 */
.L_x_202:
[----:B------:R-:W-:Y:S05]  /*9220*/  BSYNC B1 ;  /* 0x0000000000017941 */ /* 0x000fea0003800000 */
.L_x_201:
[----:B--2---:R2:W4:Y:S01]  /*9230*/  SHFL.IDX PT, R3, R23, 0x1, 0x181f ;  /* 0x00381f0017037f89 */ /* 0x00452200000e0000 */
[----:B------:R-:W-:Y:S03]  /*9240*/  BSSY B1, `(.L_x_203) ;  /* 0x000000c000017945 */ /* 0x000fe60003800000 */
[----:B---3-5:R2:W3:Y:S01]  /*9250*/  SHFL.IDX PT, R11, R0, 0x1, 0x181f ;  /* 0x00381f00000b7f89 */ /* 0x0284e200000e0000 */
[----:B------:R-:W-:Y:S05]  /*9260*/  @P0 BRA `(.L_x_204) ;  /* 0x0000000000240947 */ /* 0x000fea0003800000 */
[----:B------:R-:W-:Y:S02]  /*9270*/  ULDC UR4, c[0x0][0xac8] ;  /* 0x0002b20000047ab9 */ /* 0x000fe40000000800 */
[----:B------:R-:W-:Y:S02]  /*9280*/  ISETP.GE.AND P3, PT, R18, UR4, PT ;  /* 0x0000000412007c0c */ /* 0x000fe4000bf66270 */
[----:B------:R-:W-:-:S11]  /*9290*/  ISETP.GE.AND P4, PT, R22, UR4, PT ;  /* 0x0000000416007c0c */ /* 0x000fd6000bf86270 */
[-C--:B---3--:R-:W-:Y:S02]  /*92a0*/  @!P3 LEA R8, P0, R18, R11.reuse, 0x1 ;  /* 0x0000000b1208b211 */ /* 0x088fe400078008ff */
[----:B------:R-:W-:Y:S02]  /*92b0*/  @!P4 LEA R10, P2, R22, R11, 0x1 ;  /* 0x0000000b160ac211 */ /* 0x000fe400078408ff */
[-C--:B----4-:R-:W-:Y:S02]  /*92c0*/  @!P3 LEA.HI.X R9, R18, R3.reuse, R229, 0x1, P0 ;  /* 0x000000031209b211 */ /* 0x090fe400000f0ce5 */
[----:B------:R-:W-:-:S03]  /*92d0*/  @!P4 LEA.HI.X R11, R22, R3, R228, 0x1, P2 ;  /* 0x00000003160bc211 */ /* 0x000fc600010f0ce4 */
[----:B------:R3:W-:Y:S04]  /*92e0*/  @!P3 ST.E.128 desc[UR40][R8.64], R12 ;  /* 0x0000000c0800b985 */ /* 0x0007e8000c101d28 */
[----:B------:R3:W-:Y:S02]  /*92f0*/  @!P4 ST.E.128 desc[UR40][R10.64], R36 ;  /* 0x000000240a00c985 */ /* 0x0007e4000c101d28 */
.L_x_204:
[----:B------:R-:W-:Y:S05]  /*9300*/  BSYNC B1 ;  /* 0x0000000000017941 */ /* 0x000fea0003800000 */
.L_x_203:
[----:B----4-:R4:W0:Y:S01]  /*9310*/  SHFL.IDX PT, R3, R23, 0x2, 0x181f ;  /* 0x00581f0017037f89 */ /* 0x01082200000e0000 */
[----:B------:R-:W-:Y:S03]  /*9320*/  BSSY B1, `(.L_x_205) ;  /* 0x000000c000017945 */ /* 0x000fe60003800000 */
[----:B---3--:R4:W3:Y:S01]  /*9330*/  SHFL.IDX PT, R11, R0, 0x2, 0x181f ;  /* 0x00581f00000b7f89 */ /* 0x0088e200000e0000 */
[----:B------:R-:W-:Y:S05]  /*9340*/  @P1 BRA `(.L_x_206) ;  /* 0x0000000000241947 */ /* 0x000fea0003800000 */
[----:B------:R-:W-:Y:S02]  /*9350*/  ULDC UR4, c[0x0][0xac8] ;  /* 0x0002b20000047ab9 */ /* 0x000fe40000000800 */
[----:B------:R-:W-:Y:S02]  /*9360*/  ISETP.GE.AND P2, PT, R18, UR4, PT ;  /* 0x0000000412007c0c */ /* 0x000fe4000bf46270 */
[----:B------:R-:W-:-:S11]  /*9370*/  ISETP.GE.AND P3, PT, R22, UR4, PT ;  /* 0x0000000416007c0c */ /* 0x000fd6000bf66270 */
[-C--:B---3--:R-:W-:Y:S02]  /*9380*/  @!P2 LEA R8, P0, R18, R11.reuse, 0x1 ;  /* 0x0000000b1208a211 */ /* 0x088fe400078008ff */
[----:B------:R-:W-:Y:S02]  /*9390*/  @!P3 LEA R10, P1, R22, R11, 0x1 ;  /* 0x0000000b160ab211 */ /* 0x000fe400078208ff */
[-C--:B0-----:R-:W-:Y:S02]  /*93a0*/  @!P2 LEA.HI.X R9, R18, R3.reuse, R229, 0x1, P0 ;  /* 0x000000031209a211 */ /* 0x081fe400000f0ce5 */
[----:B------:R-:W-:-:S03]  /*93b0*/  @!P3 LEA.HI.X R11, R22, R3, R228, 0x1, P1 ;  /* 0x00000003160bb211 */ /* 0x000fc600008f0ce4 */
[----:B------:R0:W-:Y:S04]  /*93c0*/  @!P2 ST.E.128 desc[UR40][R8.64], R24 ;  /* 0x000000180800a985 */ /* 0x0001e8000c101d28 */
[----:B------:R0:W-:Y:S02]  /*93d0*/  @!P3 ST.E.128 desc[UR40][R10.64], R40 ;  /* 0x000000280a00b985 */ /* 0x0001e4000c101d28 */
.L_x_206:
[----:B------:R-:W-:Y:S05]  /*93e0*/  BSYNC B1 ;  /* 0x0000000000017941 */ /* 0x000fea0003800000 */
.L_x_205:
[----:B0-----:R-:W-:Y:S01]  /*93f0*/  IADD3 R3, R51, 0x60, RZ ;  /* 0x0000006033037810 */ /* 0x001fe20007ffe0ff */
[----:B--2-4-:R-:W0:Y:S03]  /*9400*/  SHFL.IDX PT, R23, R23, 0x3, 0x181f ;  /* 0x00781f0017177f89 */ /* 0x014e2600000e0000 */
[----:B------:R-:W-:Y:S01]  /*9410*/  ISETP.GE.AND P0, PT, R3, R4, PT ;  /* 0x000000040300720c */ /* 0x000fe20003f06270 */
[----:B---3--:R2:W3:-:S12]  /*9420*/  SHFL.IDX PT, R11, R0, 0x3, 0x181f ;  /* 0x00781f00000b7f89 */ /* 0x0084d800000e0000 */
[----:B--2---:R-:W-:Y:S05]  /*9430*/  @P0 BRA `(.L_x_207) ;  /* 0x0000001400e00947 */ /* 0x004fea0003800000 */
[----:B------:R-:W-:Y:S02]  /*9440*/  ULDC UR4, c[0x0][0xac8] ;  /* 0x0002b20000047ab9 */ /* 0x000fe40000000800 */
[----:B------:R-:W-:-:S13]  /*9450*/  ISETP.GE.AND P1, PT, R18, UR4, PT ;  /* 0x0000000412007c0c */ /* 0x000fda000bf26270 */
[----:B---3--:R-:W-:-:S04]  /*9460*/  @!P1 LEA R8, P0, R18, R11, 0x1 ;  /* 0x0000000b12089211 */ /* 0x008fc800078008ff */
[----:B0-----:R-:W-:Y:S02]  /*9470*/  @!P1 LEA.HI.X R9, R18, R23, R229, 0x1, P0 ;  /* 0x0000001712099211 */ /* 0x001fe400000f0ce5 */
[----:B------:R-:W-:-:S03]  /*9480*/  ISETP.GE.AND P0, PT, R22, UR4, PT ;  /* 0x0000000416007c0c */ /* 0x000fc6000bf06270 */
[----:B------:R0:W-:Y:S10]  /*9490*/  @!P1 ST.E.128 desc[UR40][R8.64], R28 ;  /* 0x0000001c08009985 */ /* 0x0001f4000c101d28 */
[----:B------:R-:W-:Y:S05]  /*94a0*/  @P0 BRA `(.L_x_207) ;  /* 0x0000001400c40947 */ /* 0x000fea0003800000 */
[----:B0-----:R-:W-:-:S04]  /*94b0*/  LEA R8, P0, R22, R11, 0x1 ;  /* 0x0000000b16087211 */ /* 0x001fc800078008ff */
[----:B------:R-:W-:-:S05]  /*94c0*/  LEA.HI.X R9, R22, R23, R228, 0x1, P0 ;  /* 0x0000001716097211 */ /* 0x000fca00000f0ce4 */
[----:B------:R0:W-:Y:S01]  /*94d0*/  ST.E.128 desc[UR40][R8.64], R44 ;  /* 0x0000002c08007985 */ /* 0x0001e2000c101d28 */
[----:B------:R-:W-:Y:S05]  /*94e0*/  BRA `(.L_x_207) ;  /* 0x0000001400b47947 */ /* 0x000fea0003800000 */
.L_x_200:
[----:B0-----:R-:W0:Y:S01]  /*94f0*/  @P4 LDC R10, c[0x0][0xbec] ;  /* 0x0002fb00ff0a4b82 */ /* 0x001e220000000800 */
[----:B------:R-:W-:Y:S01]  /*9500*/  ULDC.64 UR4, c[0x0][0xb08] ;  /* 0x0002c20000047ab9 */ /* 0x000fe20000000a00 */
[----:B------:R-:W-:Y:S01]  /*9510*/  SHF.R.S32.HI R0, RZ, 0x1f, R23 ;  /* 0x0000001fff007819 */ /* 0x000fe20000011417 */
[----:B------:R-:W-:Y:S01]  /*9520*/  IMAD R106, R106, UR4, RZ ;  /* 0x000000046a6a7c24 */ /* 0x000fe2000f8e02ff */
[----:B------:R-:W-:Y:S01]  /*9530*/  ULDC.64 UR6, c[0x0][0xb30] ;  /* 0x0002cc0000067ab9 */ /* 0x000fe20000000a00 */
[----:B------:R-:W-:Y:S01]  /*9540*/  IMAD.WIDE.U32 R8, R105, UR4, RZ ;  /* 0x0000000469087c25 */ /* 0x000fe2000f8e00ff */
[----:B------:R-:W-:Y:S01]  /*9550*/  ISETP.GE.AND P0, PT, R25, R4, PT ;  /* 0x000000041900720c */ /* 0x000fe20003f06270 */
[----:B------:R-:W-:Y:S01]  /*9560*/  BSSY B1, `(.L_x_208) ;  /* 0x0000068000017945 */ /* 0x000fe20003800000 */
[----:B------:R-:W1:Y:S01]  /*9570*/  @P4 LDC R13, c[0x0][0xbf0] ;  /* 0x0002fc00ff0d4b82 */ /* 0x000e620000000800 */
[----:B------:R-:W-:Y:S01]  /*9580*/  IMAD R105, R105, UR5, R106 ;  /* 0x0000000569697c24 */ /* 0x000fe2000f8e026a */
[----:B------:R-:W-:Y:S01]  /*9590*/  ULDC.64 UR4, c[0x0][0xb38] ;  /* 0x0002ce0000047ab9 */ /* 0x000fe20000000a00 */
[----:B------:R-:W-:-:S02]  /*95a0*/  IMAD.MOV.U32 R3, RZ, RZ, R39 ;  /* 0x000000ffff037224 */ /* 0x000fc400078e0027 */
[----:B------:R-:W-:Y:S02]  /*95b0*/  IMAD.IADD R9, R9, 0x1, R105 ;  /* 0x0000000109097824 */ /* 0x000fe400078e0269 */
[----:B------:R-:W-:Y:S02]  /*95c0*/  VIADD R17, R17, 0x34820 ;  /* 0x0003482011117836 */ /* 0x000fe40000000000 */
[----:B------:R-:W-:-:S03]  /*95d0*/  IMAD.WIDE.U32 R8, R185, UR4, R8 ;  /* 0x00000004b9087c25 */ /* 0x000fc6000f8e0008 */
[----:B------:R-:W-:Y:S01]  /*95e0*/  PRMT R17, RZ, 0x654, R17 ;  /* 0x00000654ff117816 */ /* 0x000fe20000000011 */
[----:B------:R-:W-:Y:S01]  /*95f0*/  IMAD R9, R185, UR5, R9 ;  /* 0x00000005b9097c24 */ /* 0x000fe2000f8e0209 */
[----:B------:R-:W-:Y:S02]  /*9600*/  ULDC.64 UR4, c[0x0][0xb40] ;  /* 0x0002d00000047ab9 */ /* 0x000fe40000000a00 */
[----:B------:R-:W-:Y:S01]  /*9610*/  IMAD R0, R0, UR4, RZ ;  /* 0x0000000400007c24 */ /* 0x000fe2000f8e02ff */
[----:B------:R2:W-:Y:S01]  /*9620*/  SYNCS.ARRIVE.TRANS64.RED.A1T0 RZ, [R17+URZ], RZ ;  /* 0x000000ff11ff79a7 */ /* 0x0005e2000810043f */
[----:B0-----:R-:W-:-:S04]  /*9630*/  @P4 IMAD.HI.U32 R10, R39, R10, RZ ;  /* 0x0000000a270a4227 */ /* 0x001fc800078e00ff */
[C---:B------:R-:W-:Y:S02]  /*9640*/  IMAD R11, R23.reuse, UR5, R0 ;  /* 0x00000005170b7c24 */ /* 0x040fe4000f8e0200 */
[----:B------:R-:W-:Y:S01]  /*9650*/  IMAD.WIDE.U32 R8, R23, UR4, R8 ;  /* 0x0000000417087c25 */ /* 0x000fe2000f8e0008 */
[----:B-1----:R-:W-:Y:S01]  /*9660*/  @P4 SHF.R.U32.HI R3, RZ, R13, R10 ;  /* 0x0000000dff034219 */ /* 0x002fe2000001160a */
[----:B------:R-:W-:Y:S02]  /*9670*/  ULDC.64 UR4, c[0x0][0xb48] ;  /* 0x0002d20000047ab9 */ /* 0x000fe40000000a00 */
[----:B------:R-:W-:Y:S01]  /*9680*/  IMAD.IADD R9, R9, 0x1, R11 ;  /* 0x0000000109097824 */ /* 0x000fe200078e020b */
[--C-:B------:R-:W-:Y:S01]  /*9690*/  SHF.R.S32.HI R0, RZ, 0x1f, R3.reuse ;  /* 0x0000001fff007819 */ /* 0x100fe20000011403 */
[----:B------:R-:W-:Y:S02]  /*96a0*/  IMAD.MOV R11, RZ, RZ, -R3 ;  /* 0x000000ffff0b7224 */ /* 0x000fe400078e0a03 */
[----:B------:R-:W-:-:S04]  /*96b0*/  IMAD.WIDE.U32 R8, R203, UR4, R8 ;  /* 0x00000004cb087c25 */ /* 0x000fc8000f8e0008 */
[----:B------:R-:W-:Y:S02]  /*96c0*/  IMAD R11, R104, R11, R39 ;  /* 0x0000000b680b7224 */ /* 0x000fe400078e0227 */
[----:B------:R-:W-:Y:S02]  /*96d0*/  IMAD R0, R0, UR6, RZ ;  /* 0x0000000600007c24 */ /* 0x000fe4000f8e02ff */
[----:B------:R-:W-:Y:S01]  /*96e0*/  IMAD R9, R203, UR5, R9 ;  /* 0x00000005cb097c24 */ /* 0x000fe2000f8e0209 */
[----:B------:R-:W-:Y:S01]  /*96f0*/  ULDC.64 UR4, c[0x0][0xb28] ;  /* 0x0002ca0000047ab9 */ /* 0x000fe20000000a00 */
[C---:B------:R-:W-:Y:S01]  /*9700*/  IMAD R13, R3.reuse, UR7, R0 ;  /* 0x00000007030d7c24 */ /* 0x040fe2000f8e0200 */
[----:B------:R-:W-:Y:S01]  /*9710*/  SHF.R.S32.HI R0, RZ, 0x1f, R11 ;  /* 0x0000001fff007819 */ /* 0x000fe2000001140b */
[----:B------:R-:W-:-:S04]  /*9720*/  IMAD.WIDE.U32 R8, R3, UR6, R8 ;  /* 0x0000000603087c25 */ /* 0x000fc8000f8e0008 */
[----:B------:R-:W-:Y:S02]  /*9730*/  IMAD R0, R0, UR4, RZ ;  /* 0x0000000400007c24 */ /* 0x000fe4000f8e02ff */
[----:B------:R-:W-:Y:S02]  /*9740*/  IMAD.IADD R9, R9, 0x1, R13 ;  /* 0x0000000109097824 */ /* 0x000fe400078e020d */
[C---:B------:R-:W-:Y:S02]  /*9750*/  IMAD R3, R11.reuse, UR5, R0 ;  /* 0x000000050b037c24 */ /* 0x040fe4000f8e0200 */
[----:B------:R-:W-:Y:S01]  /*9760*/  IMAD.WIDE.U32 R8, R11, UR4, R8 ;  /* 0x000000040b087c25 */ /* 0x000fe2000f8e0008 */
[----:B------:R-:W-:-:S03]  /*9770*/  ULDC.64 UR4, c[0x0][0xb00] ;  /* 0x0002c00000047ab9 */ /* 0x000fc60000000a00 */
[----:B------:R-:W-:Y:S01]  /*9780*/  IMAD.IADD R3, R9, 0x1, R3 ;  /* 0x0000000109037824 */ /* 0x000fe200078e0203 */
[----:B------:R-:W-:-:S04]  /*9790*/  LEA R0, P1, R8, UR4, 0x2 ;  /* 0x0000000408007c11 */ /* 0x000fc8000f8210ff */
[----:B------:R-:W-:Y:S01]  /*97a0*/  LEA.HI.X R3, R8, UR5, R3, 0x2, P1 ;  /* 0x0000000508037c11 */ /* 0x000fe200088f1403 */
[----:B------:R2:W0:Y:S04]  /*97b0*/  SHFL.IDX PT, R10, R0, RZ, 0x1c1f ;  /* 0x001c1fff000a7589 */ /* 0x00042800000e0000 */
[----:B------:R2:W1:Y:S01]  /*97c0*/  SHFL.IDX PT, R11, R3, RZ, 0x1c1f ;  /* 0x001c1fff030b7589 */ /* 0x00046200000e0000 */
[----:B------:R-:W-:Y:S05]  /*97d0*/  @P0 BRA `(.L_x_209) ;  /* 0x0000000400000947 */ /* 0x000fea0003800000 */
[----:B------:R-:W-:Y:S02]  /*97e0*/  ULDC UR4, c[0x0][0xac8] ;  /* 0x0002b20000047ab9 */ /* 0x000fe40000000800 */
[----:B------:R-:W-:Y:S02]  /*97f0*/  ISETP.GE.AND P3, PT, R205, UR4, PT ;  /* 0x00000004cd007c0c */ /* 0x000fe4000bf66270 */
[----:B------:R-:W-:Y:S02]  /*9800*/  ISETP.GE.AND P2, PT, R202, UR4, PT ;  /* 0x00000004ca007c0c */ /* 0x000fe4000bf46270 */
[----:B------:R-:W-:Y:S02]  /*9810*/  ISETP.GE.AND P1, PT, R201, UR4, PT ;  /* 0x00000004c9007c0c */ /* 0x000fe4000bf26270 */
[----:B------:R-:W-:Y:S02]  /*9820*/  ISETP.GE.AND P0, PT, R200, UR4, PT ;  /* 0x00000004c8007c0c */ /* 0x000fe4000bf06270 */
[----:B------:R-:W-:-:S05]  /*9830*/  ISETP.GE.AND P4, PT, R198, UR4, PT ;  /* 0x00000004c6007c0c */ /* 0x000fca000bf86270 */
[----:B01----:R-:W-:Y:S02]  /*9840*/  @!P3 IMAD.WIDE R8, R205, 0x4, R10 ;  /* 0x00000004cd08b825 */ /* 0x003fe400078e020a */
[CC--:B------:R-:W-:Y:S02]  /*9850*/  @!P2 LEA R12, P6, R202.reuse, R10.reuse, 0x2 ;  /* 0x0000000aca0ca211 */ /* 0x0c0fe400078c10ff */
[-C--:B------:R-:W-:Y:S01]  /*9860*/  @!P1 LEA R14, P5, R201, R10.reuse, 0x2 ;  /* 0x0000000ac90e9211 */ /* 0x080fe200078a10ff */
[----:B------:R0:W-:Y:S01]  /*9870*/  @!P3 ST.E.64 desc[UR40][R8.64], R20 ;  /* 0x000000140800b985 */ /* 0x0001e2000c101b28 */
[----:B------:R-:W-:Y:S02]  /*9880*/  ISETP.GE.AND P3, PT, R199, UR4, PT ;  /* 0x00000004c7007c0c */ /* 0x000fe4000bf66270 */
[----:B------:R-:W-:Y:S02]  /*9890*/  @!P2 LEA.HI.X R13, R202, R11, R223, 0x2, P6 ;  /* 0x0000000bca0da211 */ /* 0x000fe400030f14df */
[----:B------:R-:W-:-:S02]  /*98a0*/  @!P0 LEA R24, P6, R200, R10, 0x2 ;  /* 0x0000000ac8188211 */ /* 0x000fc400078c10ff */
[-C--:B------:R-:W-:Y:S01]  /*98b0*/  @!P1 LEA.HI.X R15, R201, R11.reuse, R222, 0x2, P5 ;  /* 0x0000000bc90f9211 */ /* 0x080fe200028f14de */
[----:B------:R1:W-:Y:S01]  /*98c0*/  @!P2 ST.E.64 desc[UR40][R12.64], R88 ;  /* 0x000000580c00a985 */ /* 0x0003e2000c101b28 */
[----:B------:R-:W-:Y:S02]  /*98d0*/  ISETP.GE.AND P5, PT, R197, UR4, PT ;  /* 0x00000004c5007c0c */ /* 0x000fe4000bfa6270 */
[----:B------:R-:W-:Y:S01]  /*98e0*/  @!P0 LEA.HI.X R25, R200, R11, R221, 0x2, P6 ;  /* 0x0000000bc8198211 */ /* 0x000fe200030f14dd */
[----:B------:R3:W-:Y:S01]  /*98f0*/  @!P1 ST.E.64 desc[UR40][R14.64], R90 ;  /* 0x0000005a0e009985 */ /* 0x0007e2000c101b28 */
[----:B------:R-:W-:Y:S02]  /*9900*/  ISETP.GE.AND P2, PT, R196, UR4, PT ;  /* 0x00000004c4007c0c */ /* 0x000fe4000bf46270 */
[-C--:B0-----:R-:W-:Y:S01]  /*9910*/  @!P3 LEA R8, P6, R199, R10.reuse, 0x2 ;  /* 0x0000000ac708b211 */ /* 0x081fe200078c10ff */
[----:B------:R0:W-:Y:S01]  /*9920*/  @!P0 ST.E.64 desc[UR40][R24.64], R92 ;  /* 0x0000005c18008985 */ /* 0x0001e2000c101b28 */
[----:B------:R-:W-:-:S02]  /*9930*/  @!P4 LEA R20, P0, R198, R10, 0x2 ;  /* 0x0000000ac614c211 */ /* 0x000fc400078010ff */
[----:B------:R-:W-:Y:S02]  /*9940*/  ISETP.GE.AND P1, PT, R195, UR4, PT ;  /* 0x00000004c3007c0c */ /* 0x000fe4000bf26270 */
[-C--:B------:R-:W-:Y:S02]  /*9950*/  @!P4 LEA.HI.X R21, R198, R11.reuse, R219, 0x2, P0 ;  /* 0x0000000bc615c211 */ /* 0x080fe400000f14db */
[----:B------:R-:W-:Y:S02]  /*9960*/  @!P3 LEA.HI.X R9, R199, R11, R220, 0x2, P6 ;  /* 0x0000000bc709b211 */ /* 0x000fe400030f14dc */
[----:B------:R-:W-:Y:S02]  /*9970*/  ISETP.GE.AND P0, PT, R194, UR4, PT ;  /* 0x00000004c2007c0c */ /* 0x000fe4000bf06270 */
[----:B------:R-:W-:Y:S01]  /*9980*/  @!P5 LEA R26, P6, R197, R10, 0x2 ;  /* 0x0000000ac51ad211 */ /* 0x000fe200078c10ff */
[----:B------:R4:W-:Y:S01]  /*9990*/  @!P3 ST.E.64 desc[UR40][R8.64], R40 ;  /* 0x000000280800b985 */ /* 0x0009e2000c101b28 */
[----:B------:R-:W-:-:S02]  /*99a0*/  ISETP.GE.AND P3, PT, R193, UR4, PT ;  /* 0x00000004c1007c0c */ /* 0x000fc4000bf66270 */
[----:B------:R-:W-:Y:S01]  /*99b0*/  @!P5 LEA.HI.X R27, R197, R11, R218, 0x2, P6 ;  /* 0x0000000bc51bd211 */ /* 0x000fe200030f14da */
[----:B------:R5:W-:Y:S01]  /*99c0*/  @!P4 ST.E.64 desc[UR40][R20.64], R44 ;  /* 0x0000002c1400c985 */ /* 0x000be2000c101b28 */
[----:B-1----:R-:W-:-:S03]  /*99d0*/  @!P2 LEA R12, P4, R196, R10, 0x2 ;  /* 0x0000000ac40ca211 */ /* 0x002fc600078810ff */
[----:B------:R-:W-:Y:S01]  /*99e0*/  @!P5 ST.E.64 desc[UR40][R26.64], R48 ;  /* 0x000000301a00d985 */ /* 0x000fe2000c101b28 */
[CC--:B---3--:R-:W-:Y:S02]  /*99f0*/  @!P1 LEA R14, P5, R195.reuse, R10.reuse, 0x2 ;  /* 0x0000000ac30e9211 */ /* 0x0c8fe400078a10ff */
[-C--:B------:R-:W-:Y:S02]  /*9a00*/  @!P2 LEA.HI.X R13, R196, R11.reuse, R217, 0x2, P4 ;  /* 0x0000000bc40da211 */ /* 0x080fe400020f14d9 */
[----:B0-----:R-:W-:Y:S02]  /*9a10*/  @!P0 LEA R24, P6, R194, R10, 0x2 ;  /* 0x0000000ac2188211 */ /* 0x001fe400078c10ff */
[----:B------:R-:W-:Y:S01]  /*9a20*/  ISETP.GE.AND P4, PT, R192, UR4, PT ;  /* 0x00000004c0007c0c */ /* 0x000fe2000bf86270 */
[----:B------:R0:W-:Y:S01]  /*9a30*/  @!P2 ST.E.64 desc[UR40][R12.64], R52 ;  /* 0x000000340c00a985 */ /* 0x0001e2000c101b28 */
[-C--:B------:R-:W-:Y:S02]  /*9a40*/  @!P1 LEA.HI.X R15, R195, R11.reuse, R216, 0x2, P5 ;  /* 0x0000000bc30f9211 */ /* 0x080fe400028f14d8 */
[----:B------:R-:W-:-:S02]  /*9a50*/  @!P0 LEA.HI.X R25, R194, R11, R215, 0x2, P6 ;  /* 0x0000000bc2198211 */ /* 0x000fc400030f14d7 */
[----:B------:R-:W-:Y:S01]  /*9a60*/  ISETP.GE.AND P2, PT, R191, UR4, PT ;  /* 0x00000004bf007c0c */ /* 0x000fe2000bf46270 */
[----:B------:R1:W-:Y:S01]  /*9a70*/  @!P1 ST.E.64 desc[UR40][R14.64], R56 ;  /* 0x000000380e009985 */ /* 0x0003e2000c101b28 */
[----:B----4-:R-:W-:Y:S02]  /*9a80*/  @!P3 LEA R8, P5, R193, R10, 0x2 ;  /* 0x0000000ac108b211 */ /* 0x010fe400078a10ff */
[----:B------:R-:W-:Y:S01]  /*9a90*/  ISETP.GE.AND P1, PT, R190, UR4, PT ;  /* 0x00000004be007c0c */ /* 0x000fe2000bf26270 */
[----:B------:R3:W-:Y:S01]  /*9aa0*/  @!P0 ST.E.64 desc[UR40][R24.64], R60 ;  /* 0x0000003c18008985 */ /* 0x0007e2000c101b28 */
[----:B------:R-:W-:Y:S02]  /*9ab0*/  ISETP.GE.AND P0, PT, R189, UR4, PT ;  /* 0x00000004bd007c0c */ /* 0x000fe4000bf06270 */
[----:B------:R-:W-:Y:S02]  /*9ac0*/  @!P3 LEA.HI.X R9, R193, R11, R214, 0x2, P5 ;  /* 0x0000000bc109b211 */ /* 0x000fe400028f14d6 */
[----:B------:R-:W-:-:S02]  /*9ad0*/  ISETP.GE.AND P5, PT, R188, UR4, PT ;  /* 0x00000004bc007c0c */ /* 0x000fc4000bfa6270 */
[CC--:B-----5:R-:W-:Y:S01]  /*9ae0*/  @!P4 LEA R20, P6, R192.reuse, R10.reuse, 0x2 ;  /* 0x0000000ac014c211 */ /* 0x0e0fe200078c10ff */
[----:B------:R4:W-:Y:S01]  /*9af0*/  @!P3 ST.E.64 desc[UR40][R8.64], R64 ;  /* 0x000000400800b985 */ /* 0x0009e2000c101b28 */
[CC--:B0-----:R-:W-:Y:S02]  /*9b00*/  @!P2 LEA R12, P3, R191.reuse, R10.reuse, 0x2 ;  /* 0x0000000abf0ca211 */ /* 0x0c1fe400078610ff */
[-C--:B------:R-:W-:Y:S02]  /*9b10*/  @!P4 LEA.HI.X R21, R192, R11.reuse, R213, 0x2, P6 ;  /* 0x0000000bc015c211 */ /* 0x080fe400030f14d5 */
[-C--:B-1----:R-:W-:Y:S02]  /*9b20*/  @!P1 LEA R14, P6, R190, R10.reuse, 0x2 ;  /* 0x0000000abe0e9211 */ /* 0x082fe400078c10ff */
[----:B------:R-:W-:Y:S01]  /*9b30*/  @!P2 LEA.HI.X R13, R191, R11, R212, 0x2, P3 ;  /* 0x0000000bbf0da211 */ /* 0x000fe200018f14d4 */
[----:B------:R4:W-:Y:S01]  /*9b40*/  @!P4 ST.E.64 desc[UR40][R20.64], R68 ;  /* 0x000000441400c985 */ /* 0x0009e2000c101b28 */
[----:B---3--:R-:W-:-:S02]  /*9b50*/  @!P0 LEA R24, P4, R189, R10, 0x2 ;  /* 0x0000000abd188211 */ /* 0x008fc400078810ff */
[----:B------:R-:W-:Y:S01]  /*9b60*/  @!P5 LEA R10, P3, R188, R10, 0x2 ;  /* 0x0000000abc0ad211 */ /* 0x000fe200078610ff */
[----:B------:R4:W-:Y:S01]  /*9b70*/  @!P2 ST.E.64 desc[UR40][R12.64], R72 ;  /* 0x000000480c00a985 */ /* 0x0009e2000c101b28 */
[-C--:B------:R-:W-:Y:S02]  /*9b80*/  @!P1 LEA.HI.X R15, R190, R11.reuse, R211, 0x2, P6 ;  /* 0x0000000bbe0f9211 */ /* 0x080fe400030f14d3 */
[-C--:B------:R-:W-:Y:S02]  /*9b90*/  @!P0 LEA.HI.X R25, R189, R11.reuse, R210, 0x2, P4 ;  /* 0x0000000bbd198211 */ /* 0x080fe400020f14d2 */
[----:B------:R-:W-:Y:S01]  /*9ba0*/  @!P5 LEA.HI.X R11, R188, R11, R209, 0x2, P3 ;  /* 0x0000000bbc0bd211 */ /* 0x000fe200018f14d1 */
[----:B------:R4:W-:Y:S04]  /*9bb0*/  @!P1 ST.E.64 desc[UR40][R14.64], R76 ;  /* 0x0000004c0e009985 */ /* 0x0009e8000c101b28 */
[----:B------:R4:W-:Y:S04]  /*9bc0*/  @!P0 ST.E.64 desc[UR40][R24.64], R80 ;  /* 0x0000005018008985 */ /* 0x0009e8000c101b28 */
[----:B------:R4:W-:Y:S02]  /*9bd0*/  @!P5 ST.E.64 desc[UR40][R10.64], R84 ;  /* 0x000000540a00d985 */ /* 0x0009e4000c101b28 */
.L_x_209:
[----:B------:R-:W-:Y:S05]  /*9be0*/  BSYNC B1 ;  /* 0x0000000000017941 */ /* 0x000fea0003800000 */
.L_x_208:
[----:B------:R-:W-:Y:S01]  /*9bf0*/  ISETP.GE.AND P0, PT, R29, R4, PT ;  /* 0x000000041d00720c */ /* 0x000fe20003f06270 */
[----:B-1--4-:R1:W3:Y:S04]  /*9c00*/  SHFL.IDX PT, R11, R3, 0x1, 0x1c1f ;  /* 0x003c1f00030b7f89 */ /* 0x0122e800000e0000 */
[----:B0-----:R1:W0:Y:S08]  /*9c10*/  SHFL.IDX PT, R10, R0, 0x1, 0x1c1f ;  /* 0x003c1f00000a7f89 */ /* 0x00123000000e0000 */
[----:B-1----:R-:W-:Y:S05]  /*9c20*/  @P0 BRA `(.L_x_207) ;  /* 0x0000000c00e40947 */ /* 0x002fea0003800000 */
[----:B------:R-:W-:Y:S02]  /*9c30*/  ULDC UR4, c[0x0][0xac8] ;  /* 0x0002b20000047ab9 */ /* 0x000fe40000000800 */
[----:B------:R-:W-:Y:S02]  /*9c40*/  ISETP.GE.AND P1, PT, R202, UR4, PT ;  /* 0x00000004ca007c0c */ /* 0x000fe4000bf26270 */
[----:B------:R-:W-:Y:S02]  /*9c50*/  ISETP.GE.AND P0, PT, R201, UR4, PT ;  /* 0x00000004c9007c0c */ /* 0x000fe4000bf06270 */
[----:B------:R-:W-:Y:S02]  /*9c60*/  ISETP.GE.AND P2, PT, R205, UR4, PT ;  /* 0x00000004cd007c0c */ /* 0x000fe4000bf46270 */
[----:B------:R-:W-:Y:S02]  /*9c70*/  ISETP.GE.AND P4, PT, R199, UR4, PT ;  /* 0x00000004c7007c0c */ /* 0x000fe4000bf86270 */
[----:B------:R-:W-:-:S05]  /*9c80*/  ISETP.GE.AND P3, PT, R200, UR4, PT ;  /* 0x00000004c8007c0c */ /* 0x000fca000bf66270 */
[CC--:B0-----:R-:W-:Y:S02]  /*9c90*/  @!P1 LEA R12, P5, R202.reuse, R10.reuse, 0x2 ;  /* 0x0000000aca0c9211 */ /* 0x0c1fe400078a10ff */
[-C--:B------:R-:W-:Y:S02]  /*9ca0*/  @!P0 LEA R14, P6, R201, R10.reuse, 0x2 ;  /* 0x0000000ac90e8211 */ /* 0x080fe400078c10ff */
[-C--:B---3--:R-:W-:Y:S01]  /*9cb0*/  @!P1 LEA.HI.X R13, R202, R11.reuse, R223, 0x2, P5 ;  /* 0x0000000bca0d9211 */ /* 0x088fe200028f14df */
[----:B------:R-:W-:Y:S01]  /*9cc0*/  @!P2 IMAD.WIDE R8, R205, 0x4, R10 ;  /* 0x00000004cd08a825 */ /* 0x000fe200078e020a */
[----:B------:R-:W-:Y:S02]  /*9cd0*/  ISETP.GE.AND P5, PT, R198, UR4, PT ;  /* 0x00000004c6007c0c */ /* 0x000fe4000bfa6270 */
[----:B------:R-:W-:Y:S02]  /*9ce0*/  @!P0 LEA.HI.X R15, R201, R11, R222, 0x2, P6 ;  /* 0x0000000bc90f8211 */ /* 0x000fe400030f14de */
[----:B------:R0:W-:Y:S01]  /*9cf0*/  @!P2 ST.E.64 desc[UR40][R8.64], R96 ;  /* 0x000000600800a985 */ /* 0x0001e2000c101b28 */
[----:B------:R-:W-:-:S02]  /*9d00*/  @!P4 LEA R24, P2, R199, R10, 0x2 ;  /* 0x0000000ac718c211 */ /* 0x000fc400078410ff */
[----:B------:R-:W-:Y:S01]  /*9d10*/  @!P3 LEA R20, P6, R200, R10, 0x2 ;  /* 0x0000000ac814b211 */ /* 0x000fe200078c10ff */
[----:B------:R-:W-:Y:S01]  /*9d20*/  @!P1 ST.E.64 desc[UR40][R12.64], R98 ;  /* 0x000000620c009985 */ /* 0x000fe2000c101b28 */
[----:B------:R-:W-:Y:S02]  /*9d30*/  ISETP.GE.AND P1, PT, R196, UR4, PT ;  /* 0x00000004c4007c0c */ /* 0x000fe4000bf26270 */
[-C--:B------:R-:W-:Y:S01]  /*9d40*/  @!P4 LEA.HI.X R25, R199, R11.reuse, R220, 0x2, P2 ;  /* 0x0000000bc719c211 */ /* 0x080fe200010f14dc */
[----:B------:R1:W-:Y:S01]  /*9d50*/  @!P0 ST.E.64 desc[UR40][R14.64], R100 ;  /* 0x000000640e008985 */ /* 0x0003e2000c101b28 */
[----:B------:R-:W-:Y:S02]  /*9d60*/  ISETP.GE.AND P0, PT, R197, UR4, PT ;  /* 0x00000004c5007c0c */ /* 0x000fe4000bf06270 */
[----:B------:R-:W-:Y:S02]  /*9d70*/  ISETP.GE.AND P2, PT, R195, UR4, PT ;  /* 0x00000004c3007c0c */ /* 0x000fe4000bf46270 */
[----:B------:R-:W-:-:S02]  /*9d80*/  @!P3 LEA.HI.X R21, R200, R11, R221, 0x2, P6 ;  /* 0x0000000bc815b211 */ /* 0x000fc400030f14dd */
[----:B------:R-:W-:-:S03]  /*9d90*/  @!P5 LEA R26, P6, R198, R10, 0x2 ;  /* 0x0000000ac61ad211 */ /* 0x000fc600078c10ff */
[----:B------:R3:W-:Y:S01]  /*9da0*/  @!P3 ST.E.64 desc[UR40][R20.64], R102 ;  /* 0x000000661400b985 */ /* 0x0007e2000c101b28 */
[-C--:B------:R-:W-:Y:S02]  /*9db0*/  @!P5 LEA.HI.X R27, R198, R11.reuse, R219, 0x2, P6 ;  /* 0x0000000bc61bd211 */ /* 0x080fe400030f14db */
[----:B------:R-:W-:Y:S01]  /*9dc0*/  ISETP.GE.AND P3, PT, R194, UR4, PT ;  /* 0x00000004c2007c0c */ /* 0x000fe2000bf66270 */
[----:B------:R4:W-:Y:S01]  /*9dd0*/  @!P4 ST.E.64 desc[UR40][R24.64], R42 ;  /* 0x0000002a1800c985 */ /* 0x0009e2000c101b28 */
[-C--:B0-----:R-:W-:Y:S02]  /*9de0*/  @!P0 LEA R8, P4, R197, R10.reuse, 0x2 ;  /* 0x0000000ac5088211 */ /* 0x081fe400078810ff */
[-C--:B-1----:R-:W-:Y:S01]  /*9df0*/  @!P2 LEA R14, P6, R195, R10.reuse, 0x2 ;  /* 0x0000000ac30ea211 */ /* 0x082fe200078c10ff */
[----:B------:R-:W-:Y:S01]  /*9e00*/  @!P5 ST.E.64 desc[UR40][R26.64], R46 ;  /* 0x0000002e1a00d985 */ /* 0x000fe2000c101b28 */
[----:B------:R-:W-:Y:S02]  /*9e10*/  @!P1 LEA R12, P5, R196, R10, 0x2 ;  /* 0x0000000ac40c9211 */ /* 0x000fe400078a10ff */
[----:B------:R-:W-:-:S02]  /*9e20*/  @!P0 LEA.HI.X R9, R197, R11, R218, 0x2, P4 ;  /* 0x0000000bc5098211 */ /* 0x000fc400020f14da */
[-C--:B------:R-:W-:Y:S02]  /*9e30*/  @!P1 LEA.HI.X R13, R196, R11.reuse, R217, 0x2, P5 ;  /* 0x0000000bc40d9211 */ /* 0x080fe400028f14d9 */
[----:B------:R-:W-:Y:S01]  /*9e40*/  ISETP.GE.AND P4, PT, R193, UR4, PT ;  /* 0x00000004c1007c0c */ /* 0x000fe2000bf86270 */
[----:B------:R-:W-:Y:S01]  /*9e50*/  @!P0 ST.E.64 desc[UR40][R8.64], R50 ;  /* 0x0000003208008985 */ /* 0x000fe2000c101b28 */
[----:B------:R-:W-:Y:S02]  /*9e60*/  @!P2 LEA.HI.X R15, R195, R11, R216, 0x2, P6 ;  /* 0x0000000bc30fa211 */ /* 0x000fe400030f14d8 */
[----:B---3--:R-:W-:Y:S01]  /*9e70*/  @!P3 LEA R20, P5, R194, R10, 0x2 ;  /* 0x0000000ac214b211 */ /* 0x008fe200078a10ff */
[----:B------:R0:W-:Y:S01]  /*9e80*/  @!P1 ST.E.64 desc[UR40][R12.64], R54 ;  /* 0x000000360c009985 */ /* 0x0001e2000c101b28 */
[----:B------:R-:W-:Y:S02]  /*9e90*/  ISETP.GE.AND P1, PT, R191, UR4, PT ;  /* 0x00000004bf007c0c */ /* 0x000fe4000bf26270 */
[----:B------:R-:W-:Y:S01]  /*9ea0*/  ISETP.GE.AND P0, PT, R190, UR4, PT ;  /* 0x00000004be007c0c */ /* 0x000fe2000bf06270 */
[----:B------:R1:W-:Y:S01]  /*9eb0*/  @!P2 ST.E.64 desc[UR40][R14.64], R58 ;  /* 0x0000003a0e00a985 */ /* 0x0003e2000c101b28 */
[----:B------:R-:W-:-:S02]  /*9ec0*/  ISETP.GE.AND P2, PT, R192, UR4, PT ;  /* 0x00000004c0007c0c */ /* 0x000fc4000bf46270 */
[-C--:B------:R-:W-:Y:S02]  /*9ed0*/  @!P3 LEA.HI.X R21, R194, R11.reuse, R215, 0x2, P5 ;  /* 0x0000000bc215b211 */ /* 0x080fe400028f14d7 */
[----:B------:R-:W-:Y:S02]  /*9ee0*/  ISETP.GE.AND P5, PT, R189, UR4, PT ;  /* 0x00000004bd007c0c */ /* 0x000fe4000bfa6270 */
[CC--:B----4-:R-:W-:Y:S01]  /*9ef0*/  @!P4 LEA R24, P6, R193.reuse, R10.reuse, 0x2 ;  /* 0x0000000ac118c211 */ /* 0x0d0fe200078c10ff */
[----:B------:R4:W-:Y:S03]  /*9f00*/  @!P3 ST.E.64 desc[UR40][R20.64], R62 ;  /* 0x0000003e1400b985 */ /* 0x0009e6000c101b28 */
[----:B------:R-:W-:Y:S02]  /*9f10*/  @!P4 LEA.HI.X R25, R193, R11, R214, 0x2, P6 ;  /* 0x0000000bc119c211 */ /* 0x000fe400030f14d6 */
[----:B0-----:R-:W-:-:S02]  /*9f20*/  @!P1 LEA R12, P6, R191, R10, 0x2 ;  /* 0x0000000abf0c9211 */ /* 0x001fc400078c10ff */
[-C--:B------:R-:W-:Y:S01]  /*9f30*/  @!P2 LEA R8, P3, R192, R10.reuse, 0x2 ;  /* 0x0000000ac008a211 */ /* 0x080fe200078610ff */
[----:B------:R4:W-:Y:S01]  /*9f40*/  @!P4 ST.E.64 desc[UR40][R24.64], R66 ;  /* 0x000000421800c985 */ /* 0x0009e2000c101b28 */
[-C--:B-1----:R-:W-:Y:S02]  /*9f50*/  @!P0 LEA R14, P4, R190, R10.reuse, 0x2 ;  /* 0x0000000abe0e8211 */ /* 0x082fe400078810ff */
[-C--:B------:R-:W-:Y:S02]  /*9f60*/  @!P2 LEA.HI.X R9, R192, R11.reuse, R213, 0x2, P3 ;  /* 0x0000000bc009a211 */ /* 0x080fe400018f14d5 */
[----:B------:R-:W-:Y:S02]  /*9f70*/  @!P5 LEA R26, P3, R189, R10, 0x2 ;  /* 0x0000000abd1ad211 */ /* 0x000fe400078610ff */
[-C--:B------:R-:W-:Y:S01]  /*9f80*/  @!P1 LEA.HI.X R13, R191, R11.reuse, R212, 0x2, P6 ;  /* 0x0000000bbf0d9211 */ /* 0x080fe200030f14d4 */
[----:B------:R4:W-:Y:S01]  /*9f90*/  @!P2 ST.E.64 desc[UR40][R8.64], R70 ;  /* 0x000000460800a985 */ /* 0x0009e2000c101b28 */
[----:B------:R-:W-:-:S02]  /*9fa0*/  @!P0 LEA.HI.X R15, R190, R11, R211, 0x2, P4 ;  /* 0x0000000bbe0f8211 */ /* 0x000fc400020f14d3 */
[----:B------:R-:W-:Y:S01]  /*9fb0*/  @!P5 LEA.HI.X R27, R189, R11, R210, 0x2, P3 ;  /* 0x0000000bbd1bd211 */ /* 0x000fe200018f14d2 */
[----:B------:R4:W-:Y:S04]  /*9fc0*/  @!P1 ST.E.64 desc[UR40][R12.64], R74 ;  /* 0x0000004a0c009985 */ /* 0x0009e8000c101b28 */
[----:B------:R4:W-:Y:S01]  /*9fd0*/  @!P0 ST.E.64 desc[UR40][R14.64], R78 ;  /* 0x0000004e0e008985 */ /* 0x0009e2000c101b28 */
[----:B------:R-:W-:-:S03]  /*9fe0*/  ISETP.GE.AND P0, PT, R188, UR4, PT ;  /* 0x00000004bc007c0c */ /* 0x000fc6000bf06270 */
[----:B------:R4:W-:Y:S10]  /*9ff0*/  @!P5 ST.E.64 desc[UR40][R26.64], R82 ;  /* 0x000000521a00d985 */ /* 0x0009f4000c101b28 */
[----:B------:R-:W-:Y:S05]  /*a000*/  @P0 BRA `(.L_x_207) ;  /* 0x0000000800ec0947 */ /* 0x000fea0003800000 */
[----:B----4-:R-:W-:-:S04]  /*a010*/  LEA R8, P0, R188, R10, 0x2 ;  /* 0x0000000abc087211 */ /* 0x010fc800078010ff */
[----:B------:R-:W-:-:S05]  /*a020*/  LEA.HI.X R9, R188, R11, R209, 0x2, P0 ;  /* 0x0000000bbc097211 */ /* 0x000fca00000f14d1 */
[----:B------:R1:W-:Y:S01]  /*a030*/  ST.E.64 desc[UR40][R8.64], R86 ;  /* 0x0000005608007985 */ /* 0x0003e2000c101b28 */
[----:B------:R-:W-:Y:S05]  /*a040*/  BRA `(.L_x_207) ;  /* 0x0000000800dc7947 */ /* 0x000fea0003800000 */
.L_x_198:
[----:B------:R-:W2:Y:S01]  /*a050*/  LDC.64 R10, c[0x0][0xc00] ;  /* 0x00030000ff0a7b82 */ /* 0x000ea20000000a00 */
[----:B------:R-:W-:Y:S01]  /*a060*/  ULDC.64 UR4, c[0x0][0xc08] ;  /* 0x0003020000047ab9 */ /* 0x000fe20000000a00 */
[----:B------:R-:W-:Y:S01]  /*a070*/  IMAD.MOV.U32 R3, RZ, RZ, RZ ;  /* 0x000000ffff037224 */ /* 0x000fe200078e00ff */
[----:B------:R-:W-:-:S04]  /*a080*/  ISETP.NE.U32.AND P0, PT, RZ, UR4, PT ;  /* 0x00000004ff007c0c */ /* 0x000fc8000bf05070 */
[----:B------:R-:W-:Y:S01]  /*a090*/  ISETP.NE.AND.EX P1, PT, RZ, UR5, PT, P0 ;  /* 0x00000005ff007c0c */ /* 0x000fe2000bf25300 */
[----:B------:R-:W3:Y:S01]  /*a0a0*/  LDC.64 R8, c[0x0][0xc00] ;  /* 0x00030000ff087b82 */ /* 0x000ee20000000a00 */
[----:B--2---:R-:W-:-:S04]  /*a0b0*/  ISETP.NE.U32.AND P0, PT, R10, RZ, PT ;  /* 0x000000ff0a00720c */ /* 0x004fc80003f05070 */
[----:B------:R-:W-:-:S07]  /*a0c0*/  ISETP.NE.AND.EX P0, PT, R11, RZ, PT, P0 ;  /* 0x000000ff0b00720c */ /* 0x000fce0003f05300 */
[----:B------:R-:W2:Y:S01]  /*a0d0*/  @P1 LDC.64 R10, c[0x0][0xc08] ;  /* 0x00030200ff0a1b82 */ /* 0x000ea20000000a00 */
[----:B------:R-:W-:Y:S01]  /*a0e0*/  ULDC UR4, c[0x0][0xa88] ;  /* 0x0002a20000047ab9 */ /* 0x000fe20000000800 */
[----:B---3--:R-:W-:-:S04]  /*a0f0*/  IMAD.WIDE R12, R23, 0x4, R8 ;  /* 0x00000004170c7825 */ /* 0x008fc800078e0208 */
[----:B------:R-:W-:Y:S01]  /*a100*/  IMAD.U32 R0, RZ, RZ, UR4 ;  /* 0x00000004ff007e24 */ /* 0x000fe2000f8e00ff */
[----:B------:R3:W5:Y:S01]  /*a110*/  @P0 LDG.E R3, desc[UR40][R12.64] ;  /* 0x000000280c030981 */ /* 0x000762000c1e1900 */
[----:B--2---:R-:W-:-:S05]  /*a120*/  @P1 IMAD.WIDE R8, R23, 0x4, R10 ;  /* 0x0000000417081825 */ /* 0x004fca00078e020a */
[----:B------:R3:W5:Y:S01]  /*a130*/  @P1 LDG.E R0, desc[UR40][R8.64] ;  /* 0x0000002808001981 */ /* 0x000762000c1e1900 */
[----:B------:R-:W-:Y:S02]  /*a140*/  ISETP.NE.AND P2, PT, R186, RZ, PT ;  /* 0x000000ffba00720c */ /* 0x000fe40003f45270 */
[----:B------:R-:W-:-:S11]  /*a150*/  ISETP.GT.AND P3, PT, R230, 0x7f, PT ;  /* 0x0000007fe600780c */ /* 0x000fd60003f64270 */
[----:B------:R-:W2:Y:S02]  /*a160*/  @!P2 LDC R186, c[0x0][0xad4] ;  /* 0x0002b500ffbaab82 */ /* 0x000ea40000000800 */
[----:B--2---:R-:W-:Y:S01]  /*a170*/  ISETP.GT.AND P2, PT, R186, 0x1, PT ;  /* 0x00000001ba00780c */ /* 0x004fe20003f44270 */
[----:B---3--:R-:W-:-:S12]  /*a180*/  @P1 BRA `(.L_x_210) ;  /* 0x0000000000101947 */ /* 0x008fd80003800000 */
[----:B------:R-:W-:Y:S05]  /*a190*/  @!P0 BRA `(.L_x_210) ;  /* 0x00000000000c8947 */ /* 0x000fea0003800000 */
[----:B------:R-:W2:Y:S04]  /*a1a0*/  LDG.E R9, desc[UR40][R12.64] ;  /* 0x000000280c097981 */ /* 0x000ea8000c1e1900 */
[----:B-----5:R-:W2:Y:S02]  /*a1b0*/  LDG.E R0, desc[UR40][R12.64+0x4] ;  /* 0x000004280c007981 */ /* 0x020ea4000c1e1900 */
[----:B--2---:R-:W-:-:S07]  /*a1c0*/  IMAD.IADD R0, R0, 0x1, -R9 ;  /* 0x0000000100007824 */ /* 0x004fce00078e0a09 */
.L_x_210:
[----:B------:R-:W-:Y:S01]  /*a1d0*/  BSSY B1, `(.L_x_211) ;  /* 0x0000037000017945 */ /* 0x000fe20003800000 */
[----:B------:R-:W-:Y:S02]  /*a1e0*/  SEL R27, R23, RZ, !P0 ;  /* 0x000000ff171b7207 */ /* 0x000fe40004000000 */
[----:B------:R-:W-:Y:S02]  /*a1f0*/  SEL R204, R204, RZ, !P0 ;  /* 0x000000ffcccc7207 */ /* 0x000fe40004000000 */
[----:B-----5:R-:W-:Y:S01]  /*a200*/  SHF.R.S32.HI R24, RZ, 0x1f, R3 ;  /* 0x0000001fff187819 */ /* 0x020fe20000011403 */
[----:B------:R-:W-:Y:S06]  /*a210*/  @P3 BRA `(.L_x_212) ;  /* 0x0000000000c83947 */ /* 0x000fec0003800000 */
[----:B-1----:R-:W1:Y:S01]  /*a220*/  S2R R4, SR_TID.X ;  /* 0x0000000000047919 */ /* 0x002e620000002100 */
[----:B------:R-:W2:Y:S02]  /*a230*/  LDC R33, c[0x0][0xbe8] ;  /* 0x0002fa00ff217b82 */ /* 0x000ea40000000800 */
[----:B--2---:R-:W-:Y:S02]  /*a240*/  IMAD R8, R0, R33, RZ ;  /* 0x0000002100087224 */ /* 0x004fe400078e02ff */
[----:B-1----:R-:W-:-:S04]  /*a250*/  IMAD R4, R187, 0x80, R4 ;  /* 0x00000080bb047824 */ /* 0x002fc800078e0204 */
[----:B------:R-:W-:-:S05]  /*a260*/  VIADD R29, R4, 0xffffff80 ;  /* 0xffffff80041d7836 */ /* 0x000fca0000000000 */
[----:B------:R-:W-:-:S13]  /*a270*/  ISETP.GE.AND P0, PT, R29, R8, PT ;  /* 0x000000081d00720c */ /* 0x000fda0003f06270 */
[----:B------:R-:W-:Y:S05]  /*a280*/  @P0 BRA `(.L_x_212) ;  /* 0x0000000000ac0947 */ /* 0x000fea0003800000 */
[----:B------:R-:W-:Y:S01]  /*a290*/  ISETP.NE.AND P1, PT, R33, 0x1, PT ;  /* 0x000000012100780c */ /* 0x000fe20003f25270 */
[----:B------:R-:W-:Y:S01]  /*a2a0*/  IMAD.MOV.U32 R23, RZ, RZ, 0x9b8 ;  /* 0x000009b8ff177424 */ /* 0x000fe200078e00ff */
[----:B------:R-:W-:Y:S01]  /*a2b0*/  ISETP.GT.AND P0, PT, R186, 0x1, PT ;  /* 0x00000001ba00780c */ /* 0x000fe20003f04270 */
[----:B------:R-:W1:Y:S01]  /*a2c0*/  LDC.64 R30, c[0x0][0xba8] ;  /* 0x0002ea00ff1e7b82 */ /* 0x000e620000000a00 */
[----:B0-----:R-:W-:Y:S02]  /*a2d0*/  IMAD.MOV.U32 R17, RZ, RZ, R29 ;  /* 0x000000ffff117224 */ /* 0x001fe400078e001d */
[----:B------:R-:W-:Y:S02]  /*a2e0*/  SEL R23, R23, 0x978, P0 ;  /* 0x0000097817177807 */ /* 0x000fe40000000000 */
[----:B------:R-:W-:-:S03]  /*a2f0*/  SEL R203, R203, RZ, P0 ;  /* 0x000000ffcbcb7207 */ /* 0x000fc60000000000 */
[----:B------:R-:W0:Y:S08]  /*a300*/  LDC.64 R10, c[0x0][R23+0x220] ;  /* 0x00008800170a7b82 */ /* 0x000e300000000a00 */
[----:B------:R-:W2:Y:S08]  /*a310*/  @P1 LDC R4, c[0x0][0xbec] ;  /* 0x0002fb00ff041b82 */ /* 0x000eb00000000800 */
[----:B------:R-:W3:Y:S08]  /*a320*/  LDC.64 R8, c[0x0][R23+0x218] ;  /* 0x0000860017087b82 */ /* 0x000ef00000000a00 */
[----:B------:R-:W4:Y:S01]  /*a330*/  @P1 LDC R35, c[0x0][0xbf0] ;  /* 0x0002fc00ff231b82 */ /* 0x000f220000000800 */
[----:B0-----:R-:W-:-:S02]  /*a340*/  IMAD R11, R11, R27, RZ ;  /* 0x0000001b0b0b7224 */ /* 0x001fc400078e02ff */
[----:B------:R-:W-:-:S04]  /*a350*/  IMAD.WIDE.U32 R20, R10, R27, RZ ;  /* 0x0000001b0a147225 */ /* 0x000fc800078e00ff */
[----:B------:R-:W-:Y:S01]  /*a360*/  IMAD R11, R10, R204, R11 ;  /* 0x000000cc0a0b7224 */ /* 0x000fe200078e020b */
[----:B------:R-:W0:Y:S01]  /*a370*/  LDC.64 R12, c[0x0][R23+0x228] ;  /* 0x00008a00170c7b82 */ /* 0x000e220000000a00 */
[----:B--2---:R-:W-:-:S07]  /*a380*/  @P1 IMAD.HI.U32 R4, R29, R4, RZ ;  /* 0x000000041d041227 */ /* 0x004fce00078e00ff */
[----:B------:R-:W2:Y:S01]  /*a390*/  LDC.64 R14, c[0x0][R23+0x210] ;  /* 0x00008400170e7b82 */ /* 0x000ea20000000a00 */
[-C--:B---3--:R-:W-:Y:S02]  /*a3a0*/  IMAD R25, R9, R185.reuse, RZ ;  /* 0x000000b909197224 */ /* 0x088fe400078e02ff */
[----:B------:R-:W-:-:S04]  /*a3b0*/  IMAD.WIDE.U32 R8, R8, R185, RZ ;  /* 0x000000b908087225 */ /* 0x000fc800078e00ff */
[----:B------:R-:W-:Y:S01]  /*a3c0*/  IMAD.IADD R25, R9, 0x1, R25 ;  /* 0x0000000109197824 */ /* 0x000fe200078e0219 */
[----:B----4-:R-:W-:Y:S01]  /*a3d0*/  @P1 SHF.R.U32.HI R17, RZ, R35, R4 ;  /* 0x00000023ff111219 */ /* 0x010fe20000011604 */
[----:B-1----:R-:W1:Y:S01]  /*a3e0*/  @!P0 LDC R30, c[0x0][0xb50] ;  /* 0x0002d400ff1e8b82 */ /* 0x002e620000000800 */
[----:B------:R-:W-:Y:S01]  /*a3f0*/  IADD3 R4, P1, P3, R20, R8, R3 ;  /* 0x0000000814047210 */ /* 0x000fe20007b3e003 */
[----:B------:R-:W-:Y:S01]  /*a400*/  IMAD.IADD R20, R21, 0x1, R11 ;  /* 0x0000000115147824 */ /* 0x000fe200078e020b */
[----:B------:R-:W-:Y:S01]  /*a410*/  IADD3 R10, -R17, RZ, RZ ;  /* 0x000000ff110a7210 */ /* 0x000fe20007ffe1ff */
[----:B0-----:R-:W-:-:S04]  /*a420*/  IMAD.WIDE.U32 R8, R12, R203, RZ ;  /* 0x000000cb0c087225 */ /* 0x001fc800078e00ff */
[----:B------:R-:W0:Y:S01]  /*a430*/  @!P0 LDC R31, c[0x0][0xb54] ;  /* 0x0002d500ff1f8b82 */ /* 0x000e220000000800 */
[----:B------:R-:W-:Y:S02]  /*a440*/  IMAD R13, R13, R203, RZ ;  /* 0x000000cb0d0d7224 */ /* 0x000fe400078e02ff */
[----:B------:R-:W-:Y:S01]  /*a450*/  IMAD R11, R33, R10, R29 ;  /* 0x0000000a210b7224 */ /* 0x000fe200078e021d */
[----:B------:R-:W-:Y:S01]  /*a460*/  IADD3.X R10, R20, R25, R24, P1, P3 ;  /* 0x00000019140a7210 */ /* 0x000fe20000fe6418 */
[----:B------:R-:W-:Y:S01]  /*a470*/  IMAD.IADD R13, R9, 0x1, R13 ;  /* 0x00000001090d7824 */ /* 0x000fe200078e020d */
[----:B------:R-:W-:Y:S01]  /*a480*/  IADD3 R8, P0, P1, R17, R4, R8 ;  /* 0x0000000411087210 */ /* 0x000fe2000791e008 */
[----:B--2---:R-:W-:Y:S01]  /*a490*/  IMAD R4, R15, R11, RZ ;  /* 0x0000000b0f047224 */ /* 0x004fe200078e02ff */
[----:B------:R-:W-:-:S04]  /*a4a0*/  SHF.R.S32.HI R17, RZ, 0x1f, R17 ;  /* 0x0000001fff117819 */ /* 0x000fc80000011411 */
[----:B------:R-:W-:Y:S02]  /*a4b0*/  IADD3.X R9, R17, R10, R13, P0, P1 ;  /* 0x0000000a11097210 */ /* 0x000fe400007e240d */
[----:B------:R-:W-:Y:S01]  /*a4c0*/  SHF.R.S32.HI R13, RZ, 0x1f, R11 ;  /* 0x0000001fff0d7819 */ /* 0x000fe2000001140b */
[----:B------:R-:W-:-:S04]  /*a4d0*/  IMAD.WIDE.U32 R8, R14, R11, R8 ;  /* 0x0000000b0e087225 */ /* 0x000fc800078e0008 */
[----:B------:R-:W-:Y:S01]  /*a4e0*/  IMAD R13, R14, R13, R4 ;  /* 0x0000000d0e0d7224 */ /* 0x000fe200078e0204 */
[----:B-1----:R-:W-:-:S03]  /*a4f0*/  LEA R10, P0, R8, R30, 0x2 ;  /* 0x0000001e080a7211 */ /* 0x002fc600078010ff */
[----:B------:R-:W-:Y:S02]  /*a500*/  IMAD.IADD R4, R9, 0x1, R13 ;  /* 0x0000000109047824 */ /* 0x000fe400078e020d */
[----:B------:R-:W-:-:S03]  /*a510*/  IMAD.MOV.U32 R9, RZ, RZ, -0x800000 ;  /* 0xff800000ff097424 */ /* 0x000fc600078e00ff */
[----:B0-----:R-:W-:-:S05]  /*a520*/  LEA.HI.X R11, R8, R31, R4, 0x2, P0 ;  /* 0x0000001f080b7211 */ /* 0x001fca00000f1404 */
[----:B------:R2:W-:Y:S02]  /*a530*/  STG.E desc[UR40][R10.64], R9 ;  /* 0x000000090a007986 */ /* 0x0005e4000c101928 */
.L_x_212:
[----:B------:R-:W-:Y:S05]  /*a540*/  BSYNC B1 ;  /* 0x0000000000017941 */ /* 0x000fea0003800000 */
.L_x_211:
[----:B------:R-:W-:Y:S05]  /*a550*/  @P2 BRA `(.L_x_207) ;  /* 0x0000000400982947 */ /* 0x000fea0003800000 */
[----:B------:R-:W3:Y:S01]  /*a560*/  LDC R15, c[0x0][0xbe8] ;  /* 0x0002fa00ff0f7b82 */ /* 0x000ee20000000800 */
[----:B------:R-:W-:Y:S01]  /*a570*/  ULDC.64 UR4, c[0x0][0xaa0] ;  /* 0x0002a80000047ab9 */ /* 0x000fe20000000a00 */
[----:B------:R-:W-:Y:S01]  /*a580*/  ULDC.64 UR6, c[0x0][0xaf0] ;  /* 0x0002bc0000067ab9 */ /* 0x000fe20000000a00 */
[----:B-1----:R-:W-:Y:S01]  /*a590*/  IMAD R4, R24, UR4, RZ ;  /* 0x0000000418047c24 */ /* 0x002fe2000f8e02ff */
[----:B------:R-:W-:Y:S01]  /*a5a0*/  BSSY B1, `(.L_x_213) ;  /* 0x0000037000017945 */ /* 0x000fe20003800000 */
[----:B--2---:R-:W-:-:S04]  /*a5b0*/  IMAD.WIDE.U32 R8, R3, UR4, RZ ;  /* 0x0000000403087c25 */ /* 0x004fc8000f8e00ff */
[----:B------:R-:W-:Y:S01]  /*a5c0*/  IMAD R11, R3, UR5, R4 ;  /* 0x00000005030b7c24 */ /* 0x000fe2000f8e0204 */
[----:B------:R-:W-:Y:S01]  /*a5d0*/  ULDC.64 UR4, c[0x0][0xae8] ;  /* 0x0002ba0000047ab9 */ /* 0x000fe20000000a00 */
[----:B------:R-:W-:Y:S02]  /*a5e0*/  IMAD R4, R184, 0x20, R206 ;  /* 0x00000020b8047824 */ /* 0x000fe400078e02ce */
[----:B------:R-:W-:Y:S02]  /*a5f0*/  IMAD.IADD R9, R9, 0x1, R11 ;  /* 0x0000000109097824 */ /* 0x000fe400078e020b */
[----:B------:R-:W-:Y:S02]  /*a600*/  IMAD R13, R187, 0x80, R4 ;  /* 0x00000080bb0d7824 */ /* 0x000fe400078e0204 */
[----:B------:R-:W-:-:S04]  /*a610*/  IMAD.WIDE.U32 R8, R185, UR4, R8 ;  /* 0x00000004b9087c25 */ /* 0x000fc8000f8e0008 */
[----:B------:R-:W-:Y:S02]  /*a620*/  IMAD.MOV.U32 R3, RZ, RZ, R13 ;  /* 0x000000ffff037224 */ /* 0x000fe400078e000d */
[----:B------:R-:W-:Y:S01]  /*a630*/  IMAD R9, R185, UR5, R9 ;  /* 0x00000005b9097c24 */ /* 0x000fe2000f8e0209 */
[----:B---3--:R-:W-:Y:S01]  /*a640*/  ISETP.NE.AND P0, PT, R15, 0x1, PT ;  /* 0x000000010f00780c */ /* 0x008fe20003f05270 */
[----:B------:R-:W-:Y:S01]  /*a650*/  ULDC.64 UR4, c[0x0][0xae0] ;  /* 0x0002b80000047ab9 */ /* 0x000fe20000000a00 */
[----:B------:R-:W-:-:S11]  /*a660*/  IMAD.WIDE.U32 R8, R27, UR6, R8 ;  /* 0x000000061b087c25 */ /* 0x000fd6000f8e0008 */
[----:B------:R-:W1:Y:S08]  /*a670*/  @P0 LDC R10, c[0x0][0xbec] ;  /* 0x0002fb00ff0a0b82 */ /* 0x000e700000000800 */
[----:B0-----:R-:W0:Y:S01]  /*a680*/  @P0 LDC R17, c[0x0][0xbf0] ;  /* 0x0002fc00ff110b82 */ /* 0x001e220000000800 */
[----:B-1----:R-:W-:-:S04]  /*a690*/  @P0 IMAD.HI.U32 R4, R13, R10, RZ ;  /* 0x0000000a0d040227 */ /* 0x002fc800078e00ff */
[----:B------:R-:W-:Y:S01]  /*a6a0*/  IMAD R10, R204, UR6, RZ ;  /* 0x00000006cc0a7c24 */ /* 0x000fe2000f8e02ff */
[----:B0-----:R-:W-:-:S03]  /*a6b0*/  @P0 SHF.R.U32.HI R3, RZ, R17, R4 ;  /* 0x00000011ff030219 */ /* 0x001fc60000011604 */
[----:B------:R-:W-:Y:S01]  /*a6c0*/  IMAD R11, R27, UR7, R10 ;  /* 0x000000071b0b7c24 */ /* 0x000fe2000f8e020a */
[--C-:B------:R-:W-:Y:S01]  /*a6d0*/  SHF.R.S32.HI R4, RZ, 0x1f, R3.reuse ;  /* 0x0000001fff047819 */ /* 0x100fe20000011403 */
[----:B------:R-:W-:Y:S02]  /*a6e0*/  IMAD.MOV R10, RZ, RZ, -R3 ;  /* 0x000000ffff0a7224 */ /* 0x000fe400078e0a03 */
[----:B------:R-:W-:Y:S02]  /*a6f0*/  IMAD.IADD R9, R9, 0x1, R11 ;  /* 0x0000000109097824 */ /* 0x000fe400078e020b */
[----:B------:R-:W-:Y:S02]  /*a700*/  IMAD R4, R4, UR4, RZ ;  /* 0x0000000404047c24 */ /* 0x000fe4000f8e02ff */
[----:B------:R-:W-:Y:S02]  /*a710*/  IMAD R11, R15, R10, R13 ;  /* 0x0000000a0f0b7224 */ /* 0x000fe400078e020d */
[----:B------:R-:W-:-:S02]  /*a720*/  IMAD R13, R3, UR5, R4 ;  /* 0x00000005030d7c24 */ /* 0x000fc4000f8e0204 */
[----:B------:R-:W-:Y:S01]  /*a730*/  IMAD.WIDE.U32 R8, R3, UR4, R8 ;  /* 0x0000000403087c25 */ /* 0x000fe2000f8e0008 */
[----:B------:R-:W-:Y:S01]  /*a740*/  SHF.R.S32.HI R3, RZ, 0x1f, R11 ;  /* 0x0000001fff037819 */ /* 0x000fe2000001140b */
[----:B------:R-:W-:Y:S02]  /*a750*/  ULDC.64 UR4, c[0x0][0xad8] ;  /* 0x0002b60000047ab9 */ /* 0x000fe40000000a00 */
[----:B------:R-:W-:Y:S02]  /*a760*/  IMAD.IADD R9, R9, 0x1, R13 ;  /* 0x0000000109097824 */ /* 0x000fe400078e020d */
[----:B------:R-:W-:Y:S02]  /*a770*/  IMAD R4, R3, UR4, RZ ;  /* 0x0000000403047c24 */ /* 0x000fe4000f8e02ff */
[----:B------:R-:W-:Y:S02]  /*a780*/  IMAD R10, R187, 0x80, R206 ;  /* 0x00000080bb0a7824 */ /* 0x000fe400078e02ce */
[----:B------:R-:W-:-:S02]  /*a790*/  IMAD R15, R0, R15, RZ ;  /* 0x0000000f000f7224 */ /* 0x000fc400078e02ff */
[C---:B------:R-:W-:Y:S02]  /*a7a0*/  IMAD R3, R11.reuse, UR5, R4 ;  /* 0x000000050b037c24 */ /* 0x040fe4000f8e0204 */
[----:B------:R-:W-:Y:S01]  /*a7b0*/  IMAD.WIDE.U32 R8, R11, UR4, R8 ;  /* 0x000000040b087c25 */ /* 0x000fe2000f8e0008 */
[----:B------:R-:W-:Y:S01]  /*a7c0*/  ISETP.GE.AND P2, PT, R10, R15, PT ;  /* 0x0000000f0a00720c */ /* 0x000fe20003f46270 */
[----:B------:R-:W-:Y:S02]  /*a7d0*/  ULDC.64 UR4, c[0x0][0xa80] ;  /* 0x0002a00000047ab9 */ /* 0x000fe40000000a00 */
[----:B------:R-:W-:Y:S01]  /*a7e0*/  IMAD.IADD R3, R9, 0x1, R3 ;  /* 0x0000000109037824 */ /* 0x000fe200078e0203 */
[----:B------:R-:W-:Y:S01]  /*a7f0*/  LEA R4, P3, R8, UR4, 0x1 ;  /* 0x0000000408047c11 */ /* 0x000fe2000f8608ff */
[----:B------:R-:W-:-:S03]  /*a800*/  VIADD R0, R10, 0x20 ;  /* 0x000000200a007836 */ /* 0x000fc60000000000 */
[----:B------:R-:W-:Y:S01]  /*a810*/  LEA.HI.X R3, R8, UR5, R3, 0x1, P3 ;  /* 0x0000000508037c11 */ /* 0x000fe200098f0c03 */
[----:B------:R0:W1:Y:S01]  /*a820*/  SHFL.IDX PT, R11, R4, RZ, 0x181f ;  /* 0x00181fff040b7589 */ /* 0x00006200000e0000 */
[-C--:B------:R-:W-:Y:S01]  /*a830*/  ISETP.GE.AND P1, PT, R0, R15.reuse, PT ;  /* 0x0000000f0000720c */ /* 0x080fe20003f26270 */
[----:B------:R-:W-:Y:S02]  /*a840*/  VIADD R0, R10, 0x40 ;  /* 0x000000400a007836 */ /* 0x000fe40000000000 */
[----:B------:R0:W2:Y:S03]  /*a850*/  SHFL.IDX PT, R9, R3, RZ, 0x181f ;  /* 0x00181fff03097589 */ /* 0x0000a600000e0000 */
[----:B------:R-:W-:Y:S01]  /*a860*/  ISETP.GE.AND P0, PT, R0, R15, PT ;  /* 0x0000000f0000720c */ /* 0x000fe20003f06270 */
[----:B------:R-:W-:-:S12]  /*a870*/  @P2 BRA `(.L_x_214) ;  /* 0x0000000000242947 */ /* 0x000fd80003800000 */
[----:B------:R-:W-:Y:S02]  /*a880*/  ULDC UR4, c[0x0][0xac8] ;  /* 0x0002b20000047ab9 */ /* 0x000fe40000000800 */
[----:B------:R-:W-:Y:S02]  /*a890*/  ISETP.GE.AND P4, PT, R18, UR4, PT ;  /* 0x0000000412007c0c */ /* 0x000fe4000bf86270 */
[----:B------:R-:W-:-:S11]  /*a8a0*/  ISETP.GE.AND P5, PT, R22, UR4, PT ;  /* 0x0000000416007c0c */ /* 0x000fd6000bfa6270 */
[-C--:B-1----:R-:W-:Y:S02]  /*a8b0*/  @!P4 LEA R12, P2, R18, R11.reuse, 0x1 ;  /* 0x0000000b120cc211 */ /* 0x082fe400078408ff */
[----:B------:R-:W-:Y:S02]  /*a8c0*/  @!P5 LEA R8, P3, R22, R11, 0x1 ;  /* 0x0000000b1608d211 */ /* 0x000fe400078608ff */
[-C--:B--2---:R-:W-:Y:S02]  /*a8d0*/  @!P4 LEA.HI.X R13, R18, R9.reuse, R229, 0x1, P2 ;  /* 0x00000009120dc211 */ /* 0x084fe400010f0ce5 */
[----:B------:R-:W-:-:S03]  /*a8e0*/  @!P5 LEA.HI.X R9, R22, R9, R228, 0x1, P3 ;  /* 0x000000091609d211 */ /* 0x000fc600018f0ce4 */
[----:B------:R3:W-:Y:S04]  /*a8f0*/  @!P4 ST.E.128 desc[UR40][R12.64], RZ ;  /* 0x000000ff0c00c985 */ /* 0x0007e8000c101d28 */
[----:B------:R3:W-:Y:S02]  /*a900*/  @!P5 ST.E.128 desc[UR40][R8.64], RZ ;  /* 0x000000ff0800d985 */ /* 0x0007e4000c101d28 */
.L_x_214:
[----:B------:R-:W-:Y:S05]  /*a910*/  BSYNC B1 ;  /* 0x0000000000017941 */ /* 0x000fea0003800000 */
.L_x_213:
[----:B--23--:R2:W3:Y:S01]  /*a920*/  SHFL.IDX PT, R9, R3, 0x1, 0x181f ;  /* 0x00381f0003097f89 */ /* 0x00c4e200000e0000 */
[----:B------:R-:W-:Y:S03]  /*a930*/  BSSY B1, `(.L_x_215) ;  /* 0x000000c000017945 */ /* 0x000fe60003800000 */
[----:B-1----:R2:W1:Y:S01]  /*a940*/  SHFL.IDX PT, R11, R4, 0x1, 0x181f ;  /* 0x00381f00040b7f89 */ /* 0x00246200000e0000 */
[----:B------:R-:W-:Y:S05]  /*a950*/  @P1 BRA `(.L_x_216) ;  /* 0x0000000000241947 */ /* 0x000fea0003800000 */
[----:B------:R-:W-:Y:S02]  /*a960*/  ULDC UR4, c[0x0][0xac8] ;  /* 0x0002b20000047ab9 */ /* 0x000fe40000000800 */
[----:B------:R-:W-:Y:S02]  /*a970*/  ISETP.GE.AND P3, PT, R18, UR4, PT ;  /* 0x0000000412007c0c */ /* 0x000fe4000bf66270 */
[----:B------:R-:W-:-:S11]  /*a980*/  ISETP.GE.AND P4, PT, R22, UR4, PT ;  /* 0x0000000416007c0c */ /* 0x000fd6000bf86270 */
[-C--:B-1----:R-:W-:Y:S02]  /*a990*/  @!P3 LEA R12, P1, R18, R11.reuse, 0x1 ;  /* 0x0000000b120cb211 */ /* 0x082fe400078208ff */
[----:B------:R-:W-:Y:S02]  /*a9a0*/  @!P4 LEA R8, P2, R22, R11, 0x1 ;  /* 0x0000000b1608c211 */ /* 0x000fe400078408ff */
[-C--:B---3--:R-:W-:Y:S02]  /*a9b0*/  @!P3 LEA.HI.X R13, R18, R9.reuse, R229, 0x1, P1 ;  /* 0x00000009120db211 */ /* 0x088fe400008f0ce5 */
[----:B------:R-:W-:-:S03]  /*a9c0*/  @!P4 LEA.HI.X R9, R22, R9, R228, 0x1, P2 ;  /* 0x000000091609c211 */ /* 0x000fc600010f0ce4 */
[----:B------:R4:W-:Y:S04]  /*a9d0*/  @!P3 ST.E.128 desc[UR40][R12.64], RZ ;  /* 0x000000ff0c00b985 */ /* 0x0009e8000c101d28 */
[----:B------:R4:W-:Y:S02]  /*a9e0*/  @!P4 ST.E.128 desc[UR40][R8.64], RZ ;  /* 0x000000ff0800c985 */ /* 0x0009e4000c101d28 */
.L_x_216:
[----:B------:R-:W-:Y:S05]  /*a9f0*/  BSYNC B1 ;  /* 0x0000000000017941 */ /* 0x000fea0003800000 */
.L_x_215:
[----:B---34-:R3:W4:Y:S01]  /*aa00*/  SHFL.IDX PT, R9, R3, 0x2, 0x181f ;  /* 0x00581f0003097f89 */ /* 0x01872200000e0000 */
        /* <DEDUP_REMOVED lines=8> */
[-C--:B----4-:R-:W-:Y:S02]  /*aa90*/  @!P2 LEA.HI.X R13, R18, R9.reuse, R229, 0x1, P0 ;  /* 0x00000009120da211 */ /* 0x090fe400000f0ce5 */
[----:B------:R-:W-:-:S03]  /*aaa0*/  @!P3 LEA.HI.X R9, R22, R9, R228, 0x1, P1 ;  /* 0x000000091609b211 */ /* 0x000fc600008f0ce4 */
[----:B------:R1:W-:Y:S04]  /*aab0*/  @!P2 ST.E.128 desc[UR40][R12.64], RZ ;  /* 0x000000ff0c00a985 */ /* 0x0003e8000c101d28 */
[----:B------:R1:W-:Y:S02]  /*aac0*/  @!P3 ST.E.128 desc[UR40][R8.64], RZ ;  /* 0x000000ff0800b985 */ /* 0x0003e4000c101d28 */
.L_x_218:
[----:B------:R-:W-:Y:S05]  /*aad0*/  BSYNC B1 ;  /* 0x0000000000017941 */ /* 0x000fea0003800000 */
.L_x_217:
[----:B------:R-:W-:Y:S01]  /*aae0*/  IADD3 R0, R10, 0x60, RZ ;  /* 0x000000600a007810 */ /* 0x000fe20007ffe0ff */
[----:B0-23--:R-:W0:Y:S03]  /*aaf0*/  SHFL.IDX PT, R3, R3, 0x3, 0x181f ;  /* 0x00781f0003037f89 */ /* 0x00de2600000e0000 */
[----:B------:R-:W-:Y:S01]  /*ab00*/  ISETP.GE.AND P0, PT, R0, R15, PT ;  /* 0x0000000f0000720c */ /* 0x000fe20003f06270 */
[----:B-1--4-:R1:W2:-:S12]  /*ab10*/  SHFL.IDX PT, R9, R4, 0x3, 0x181f ;  /* 0x00781f0004097f89 */ /* 0x01229800000e0000 */
[----:B-1----:R-:W-:Y:S05]  /*ab20*/  @P0 BRA `(.L_x_207) ;  /* 0x0000000000240947 */ /* 0x002fea0003800000 */
[----:B------:R-:W-:Y:S02]  /*ab30*/  ULDC UR4, c[0x0][0xac8] ;  /* 0x0002b20000047ab9 */ /* 0x000fe40000000800 */
[----:B------:R-:W-:Y:S02]  /*ab40*/  ISETP.GE.AND P2, PT, R18, UR4, PT ;  /* 0x0000000412007c0c */ /* 0x000fe4000bf46270 */
[----:B------:R-:W-:-:S11]  /*ab50*/  ISETP.GE.AND P3, PT, R22, UR4, PT ;  /* 0x0000000416007c0c */ /* 0x000fd6000bf66270 */
[-C--:B--2---:R-:W-:Y:S02]  /*ab60*/  @!P2 LEA R10, P0, R18, R9.reuse, 0x1 ;  /* 0x00000009120aa211 */ /* 0x084fe400078008ff */
[----:B------:R-:W-:Y:S02]  /*ab70*/  @!P3 LEA R8, P1, R22, R9, 0x1 ;  /* 0x000000091608b211 */ /* 0x000fe400078208ff */
[-C--:B0-----:R-:W-:Y:S02]  /*ab80*/  @!P2 LEA.HI.X R11, R18, R3.reuse, R229, 0x1, P0 ;  /* 0x00000003120ba211 */ /* 0x081fe400000f0ce5 */
[----:B------:R-:W-:-:S03]  /*ab90*/  @!P3 LEA.HI.X R9, R22, R3, R228, 0x1, P1 ;  /* 0x000000031609b211 */ /* 0x000fc600008f0ce4 */
[----:B------:R0:W-:Y:S04]  /*aba0*/  @!P2 ST.E.128 desc[UR40][R10.64], RZ ;  /* 0x000000ff0a00a985 */ /* 0x0001e8000c101d28 */
[----:B------:R0:W-:Y:S02]  /*abb0*/  @!P3 ST.E.128 desc[UR40][R8.64], RZ ;  /* 0x000000ff0800b985 */ /* 0x0001e4000c101d28 */
.L_x_207:
[----:B------:R-:W-:Y:S05]  /*abc0*/  BSYNC B0 ;  /* 0x0000000000007941 */ /* 0x000fea0003800000 */
.L_x_197:
[----:B------:R-:W-:Y:S02]  /*abd0*/  ULDC UR4, c[0x0][0xc3c] ;  /* 0x00030f0000047ab9 */ /* 0x000fe40000000800 */
[----:B-1----:R-:W-:-:S13]  /*abe0*/  ISETP.GE.AND P0, PT, R7, UR4, PT ;  /* 0x0000000407007c0c */ /* 0x002fda000bf06270 */
[----:B------:R-:W-:Y:S05]  /*abf0*/  @!P0 BRA `(.L_x_219) ;  /* 0xffffff6000f48947 */ /* 0x000fea000383ffff */
[----:B------:R-:W-:Y:S05]  /*ac00*/  EXIT ;  /* 0x000000000000794d */ /* 0x000fea0003800000 */
.L_x_171:
[----:B------:R-:W-:-:S08]  /*ac10*/  NOP ;  /* 0x0000000000007918 */ /* 0x000fd00000000000 */
[----:B0-----:R-:W0:-:S00]  /*ac20*/  USETMAXREG.DEALLOC.CTAPOOL 0x18 ;  /* 0x00000018000079c8 */ /* 0x001e0000080e0500 */
[----:B0-----:R-:W-:Y:S01]  /*ac30*/  LOP3.LUT R0, R0, 0x3, RZ, 0xc0, !PT ;  /* 0x0000000300007812 */ /* 0x001fe200078ec0ff */
[----:B------:R-:W-:-:S05]  /*ac40*/  IMAD.MOV.U32 R6, RZ, RZ, RZ ;  /* 0x000000ffff067224 */ /* 0x000fca00078e00ff */
[----:B------:R-:W0:Y:S02]  /*ac50*/  SHFL.IDX PT, R0, R0, RZ, 0x1f ;  /* 0x00001fff00007589 */ /* 0x000e2400000e0000 */
[----:B0-----:R-:W-:-:S04]  /*ac60*/  ISETP.NE.AND P0, PT, R0, RZ, PT ;  /* 0x000000ff0000720c */ /* 0x001fc80003f05270 */
[----:B------:R-:W-:-:S05]  /*ac70*/  P2R R0, PR, RZ, 0x1 ;  /* 0x00000001ff007803 */ /* 0x000fca0000000000 */
[----:B------:R0:W-:Y:S04]  /*ac80*/  STL [R1+0x5c], R0 ;  /* 0x00005c0001007387 */ /* 0x0001e80000100800 */
[----:B------:R-:W-:Y:S05]  /*ac90*/  @!P0 BRA `(.L_x_220) ;  /* 0x0000000000248947 */ /* 0x000fea0003800000 */
[----:B------:R-:W1:Y:S08]  /*aca0*/  S2UR UR5, SR_CgaCtaId ;  /* 0x00000000000579c3 */ /* 0x000e700000008800 */
[----:B------:R-:W-:Y:S06]  /*acb0*/  BAR.SYNC.DEFER_BLOCKING 0x5, 0x180 ;  /* 0x0146000000007b1d */ /* 0x000fec0000010000 */
[----:B------:R-:W-:-:S02]  /*acc0*/  UMOV UR4, 0x400 ;  /* 0x0000040000047882 */ /* 0x000fc40000000000 */
[----:B-1----:R-:W-:-:S09]  /*acd0*/  ULEA UR4, UR5, UR4, 0x18 ;  /* 0x0000000405047291 */ /* 0x002fd2000f8ec03f */
[----:B------:R-:W1:Y:S04]  /*ace0*/  LDS.128 R4, [UR4+0x348d0] ;  /* 0x0348d004ff047984 */ /* 0x000e680008000c00 */
[----:B-1----:R2:W-:Y:S04]  /*acf0*/  STL.64 [R1], R4 ;  /* 0x0000000401007387 */ /* 0x0025e80000100a00 */
[----:B------:R2:W-:Y:S01]  /*ad00*/  STL.64 [R1+0x8], R6 ;  /* 0x0000080601007387 */ /* 0x0005e20000100a00 */
[----:B------:R-:W-:Y:S06]  /*ad10*/  BAR.ARV 0x4, 0x180 ;  /* 0x0106000000007b1d */ /* 0x000fec0000002000 */
[----:B------:R-:W-:Y:S05]  /*ad20*/  BRA `(.L_x_221) ;  /* 0x0000000800a87947 */ /* 0x000fea0003800000 */
.L_x_220:
[----:B0-----:R-:W0:Y:S01]  /*ad30*/  S2R R0, SR_TID.X ;  /* 0x0000000000007919 */ /* 0x001e220000002100 */
[----:B------:R-:W-:Y:S01]  /*ad40*/  ULDC UR4, c[0x0][0xc3c] ;  /* 0x00030f0000047ab9 */ /* 0x000fe20000000800 */
[----:B------:R-:W-:Y:S01]  /*ad50*/  IMAD.MOV.U32 R9, RZ, RZ, RZ ;  /* 0x000000ffff097224 */ /* 0x000fe200078e00ff */
[----:B------:R-:W1:Y:S01]  /*ad60*/  S2UR UR6, SR_CTAID.X ;  /* 0x00000000000679c3 */ /* 0x000e620000002500 */
[----:B------:R-:W-:Y:S01]  /*ad70*/  ULDC UR5, c[0x0][0xc38] ;  /* 0x00030e0000057ab9 */ /* 0x000fe20000000800 */
[----:B0-----:R-:W-:-:S04]  /*ad80*/  LOP3.LUT R0, R0, 0x1f, RZ, 0xc0, !PT ;  /* 0x0000001f00007812 */ /* 0x001fc800078ec0ff */
[----:B------:R-:W-:-:S04]  /*ad90*/  ISETP.NE.AND P0, PT, R0, 0x1f, PT ;  /* 0x0000001f0000780c */ /* 0x000fc80003f05270 */
[----:B------:R-:W-:-:S13]  /*ada0*/  ISETP.GE.OR P1, PT, R0, UR4, !P0 ;  /* 0x0000000400007c0c */ /* 0x000fda000c726670 */
[----:B------:R-:W0:Y:S08]  /*adb0*/  @!P1 LDC.64 R2, c[0x0][0xc80] ;  /* 0x00032000ff029b82 */ /* 0x000e300000000a00 */
[----:B------:R-:W2:Y:S01]  /*adc0*/  @!P1 LDC.64 R4, c[0x0][0xc78] ;  /* 0x00031e00ff049b82 */ /* 0x000ea20000000a00 */
[----:B0-----:R-:W-:-:S05]  /*add0*/  @!P1 IMAD.WIDE.U32 R2, R0, 0x4, R2 ;  /* 0x0000000400029825 */ /* 0x001fca00078e0002 */
[----:B------:R2:W3:Y:S02]  /*ade0*/  @!P1 LDG.E R6, desc[UR40][R2.64] ;  /* 0x0000002802069981 */ /* 0x0004e4000c1e1900 */
[----:B--2---:R-:W-:-:S05]  /*adf0*/  @!P1 IMAD.WIDE.U32 R2, R0, 0x4, R4 ;  /* 0x0000000400029825 */ /* 0x004fca00078e0004 */
[----:B------:R-:W3:Y:S01]  /*ae00*/  @!P1 LDG.E R9, desc[UR40][R2.64] ;  /* 0x0000002802099981 */ /* 0x000ee2000c1e1900 */
[C---:B------:R-:W-:Y:S01]  /*ae10*/  ISETP.NE.AND P1, PT, R0.reuse, RZ, PT ;  /* 0x000000ff0000720c */ /* 0x040fe20003f25270 */
[----:B------:R-:W-:Y:S01]  /*ae20*/  UMOV UR4, URZ ;  /* 0x0000003f00047c82 */ /* 0x000fe20008000000 */
[C---:B------:R-:W-:Y:S02]  /*ae30*/  ISETP.GE.U32.AND P2, PT, R0.reuse, 0x2, PT ;  /* 0x000000020000780c */ /* 0x040fe40003f46070 */
[C---:B------:R-:W-:Y:S02]  /*ae40*/  ISETP.GE.U32.AND P3, PT, R0.reuse, 0x4, PT ;  /* 0x000000040000780c */ /* 0x040fe40003f66070 */
[C---:B------:R-:W-:Y:S02]  /*ae50*/  ISETP.GE.U32.AND P4, PT, R0.reuse, 0x8, PT ;  /* 0x000000080000780c */ /* 0x040fe40003f86070 */
[----:B------:R-:W-:Y:S01]  /*ae60*/  ISETP.GE.U32.AND P5, PT, R0, 0x10, PT ;  /* 0x000000100000780c */ /* 0x000fe20003fa6070 */
[----:B---3--:R-:W-:-:S05]  /*ae70*/  IMAD R4, R6, R9, RZ ;  /* 0x0000000906047224 */ /* 0x008fca00078e02ff */
[----:B------:R-:W0:Y:S02]  /*ae80*/  SHFL.UP PT, R5, R4, 0x1, RZ ;  /* 0x0420000004057989 */ /* 0x000e2400000e00ff */
[----:B0-----:R-:W-:-:S05]  /*ae90*/  SEL R5, R5, RZ, P1 ;  /* 0x000000ff05057207 */ /* 0x001fca0000800000 */
[----:B------:R-:W-:-:S05]  /*aea0*/  IMAD.IADD R5, R4, 0x1, R5 ;  /* 0x0000000104057824 */ /* 0x000fca00078e0205 */
        /* <DEDUP_REMOVED lines=12> */
[----:B------:R-:W0:Y:S02]  /*af70*/  SHFL.IDX PT, R4, R2, 0x1f, 0x1f ;  /* 0x03e01f0002047f89 */ /* 0x000e2400000e0000 */
[----:B0-----:R-:W-:-:S04]  /*af80*/  IMAD R7, R4, UR5, RZ ;  /* 0x0000000504077c24 */ /* 0x001fc8000f8e02ff */
[----:B------:R-:W-:Y:S01]  /*af90*/  IMAD.MOV.U32 R4, RZ, RZ, R7 ;  /* 0x000000ffff047224 */ /* 0x000fe200078e0007 */
[----:B-1----:R-:W-:-:S13]  /*afa0*/  ISETP.GT.AND P6, PT, R7, UR6, PT ;  /* 0x0000000607007c0c */ /* 0x002fda000bfc4270 */
[----:B------:R-:W-:Y:S05]  /*afb0*/  @P6 BRA `(.L_x_222) ;  /* 0x0000000000a46947 */ /* 0x000fea0003800000 */
[----:B------:R-:W-:Y:S01]  /*afc0*/  IMAD.MOV.U32 R7, RZ, RZ, R4 ;  /* 0x000000ffff077224 */ /* 0x000fe200078e0004 */
[----:B------:R-:W-:Y:S01]  /*afd0*/  UMOV UR4, URZ ;  /* 0x0000003f00047c82 */ /* 0x000fe20008000000 */
[----:B------:R-:W-:-:S05]  /*afe0*/  ULDC UR5, c[0x0][0xc38] ;  /* 0x00030e0000057ab9 */ /* 0x000fca0000000800 */
.L_x_224:
[----:B------:R-:W0:Y:S01]  /*aff0*/  LDC R2, c[0x0][0xc3c] ;  /* 0x00030f00ff027b82 */ /* 0x000e220000000800 */
[----:B------:R-:W-:Y:S01]  /*b000*/  ULDC UR7, c[0x0][0xc3c] ;  /* 0x00030f0000077ab9 */ /* 0x000fe20000000800 */
[----:B------:R-:W-:Y:S01]  /*b010*/  UIADD3 UR4, UR4, 0x1f, URZ ;  /* 0x0000001f04047890 */ /* 0x000fe2000fffe03f */
[----:B------:R-:W-:-:S05]  /*b020*/  IMAD.U32 R3, RZ, RZ, UR7 ;  /* 0x00000007ff037e24 */ /* 0x000fca000f8e00ff */
[----:B------:R1:W-:Y:S01]  /*b030*/  STL [R1+0xc], R3 ;  /* 0x00000c0301007387 */ /* 0x0003e20000100800 */
[----:B0-----:R-:W-:-:S13]  /*b040*/  ISETP.LE.AND P6, PT, R2, UR4, PT ;  /* 0x0000000402007c0c */ /* 0x001fda000bfc3270 */
[----:B-1----:R-:W-:Y:S05]  /*b050*/  @P6 BRA `(.L_x_223) ;  /* 0x0000000400a46947 */ /* 0x002fea0003800000 */
[----:B------:R-:W-:Y:S02]  /*b060*/  VIADD R9, R0, UR4 ;  /* 0x0000000400097c36 */ /* 0x000fe40008000000 */
[----:B------:R-:W-:-:S03]  /*b070*/  IMAD.MOV.U32 R6, RZ, RZ, RZ ;  /* 0x000000ffff067224 */ /* 0x000fc600078e00ff */
[----:B------:R-:W-:-:S13]  /*b080*/  ISETP.GE.OR P6, PT, R9, R2, !P0 ;  /* 0x000000020900720c */ /* 0x000fda00047c6670 */
[----:B------:R-:W0:Y:S08]  /*b090*/  @!P6 LDC.64 R2, c[0x0][0xc80] ;  /* 0x00032000ff02eb82 */ /* 0x000e300000000a00 */
[----:B------:R-:W1:Y:S01]  /*b0a0*/  @!P6 LDC.64 R4, c[0x0][0xc78] ;  /* 0x00031e00ff04eb82 */ /* 0x000e620000000a00 */
[----:B0-----:R-:W-:-:S05]  /*b0b0*/  @!P6 IMAD.WIDE R2, R9, 0x4, R2 ;  /* 0x000000040902e825 */ /* 0x001fca00078e0202 */
[----:B------:R1:W2:Y:S02]  /*b0c0*/  @!P6 LDG.E R6, desc[UR40][R2.64] ;  /* 0x000000280206e981 */ /* 0x0002a4000c1e1900 */
[----:B-1----:R-:W-:-:S04]  /*b0d0*/  @!P6 IMAD.WIDE R2, R9, 0x4, R4 ;  /* 0x000000040902e825 */ /* 0x002fc800078e0204 */
[----:B------:R-:W-:-:S06]  /*b0e0*/  IMAD.MOV.U32 R9, RZ, RZ, RZ ;  /* 0x000000ffff097224 */ /* 0x000fcc00078e00ff */
[----:B------:R-:W2:Y:S02]  /*b0f0*/  @!P6 LDG.E R9, desc[UR40][R2.64] ;  /* 0x000000280209e981 */ /* 0x000ea4000c1e1900 */
[----:B--2---:R-:W-:-:S05]  /*b100*/  IMAD R11, R6, R9, RZ ;  /* 0x00000009060b7224 */ /* 0x004fca00078e02ff */
[----:B------:R-:W0:Y:S02]  /*b110*/  SHFL.UP PT, R4, R11, 0x1, RZ ;  /* 0x042000000b047989 */ /* 0x000e2400000e00ff */
[----:B0-----:R-:W-:-:S05]  /*b120*/  SEL R4, R4, RZ, P1 ;  /* 0x000000ff04047207 */ /* 0x001fca0000800000 */
[----:B------:R-:W-:-:S05]  /*b130*/  IMAD.IADD R4, R11, 0x1, R4 ;  /* 0x000000010b047824 */ /* 0x000fca00078e0204 */
[----:B------:R-:W0:Y:S02]  /*b140*/  SHFL.UP PT, R5, R4, 0x2, RZ ;  /* 0x0440000004057989 */ /* 0x000e2400000e00ff */
[----:B0-----:R-:W-:-:S05]  /*b150*/  SEL R5, R5, RZ, P2 ;  /* 0x000000ff05057207 */ /* 0x001fca0001000000 */
[----:B------:R-:W-:-:S05]  /*b160*/  IMAD.IADD R5, R4, 0x1, R5 ;  /* 0x0000000104057824 */ /* 0x000fca00078e0205 */
[----:B------:R-:W0:Y:S02]  /*b170*/  SHFL.UP PT, R8, R5, 0x4, RZ ;  /* 0x0480000005087989 */ /* 0x000e2400000e00ff */
[----:B0-----:R-:W-:-:S04]  /*b180*/  SEL R8, R8, RZ, P3 ;  /* 0x000000ff08087207 */ /* 0x001fc80001800000 */
[----:B------:R-:W-:-:S05]  /*b190*/  IADD3 R8, R5, R8, RZ ;  /* 0x0000000805087210 */ /* 0x000fca0007ffe0ff */
        /* <DEDUP_REMOVED lines=8> */
[----:B------:R-:W-:-:S05]  /*b220*/  IMAD.IADD R7, R4, 0x1, R7 ;  /* 0x0000000104077824 */ /* 0x000fca00078e0207 */
[----:B------:R-:W-:-:S13]  /*b230*/  ISETP.GT.AND P6, PT, R7, UR6, PT ;  /* 0x0000000607007c0c */ /* 0x000fda000bfc4270 */
[----:B------:R-:W-:Y:S05]  /*b240*/  @!P6 BRA `(.L_x_224) ;  /* 0xfffffffc0068e947 */ /* 0x000fea000383ffff */
.L_x_222:
[----:B------:R-:W-:Y:S02]  /*b250*/  IMAD.IADD R11, R7, 0x1, -R4 ;  /* 0x00000001070b7824 */ /* 0x000fe400078e0a04 */
[----:B------:R-:W-:Y:S02]  /*b260*/  IMAD.MOV.U32 R12, RZ, RZ, RZ ;  /* 0x000000ffff0c7224 */ /* 0x000fe400078e00ff */
[----:B------:R-:W-:-:S05]  /*b270*/  IMAD R3, R2, UR5, R11 ;  /* 0x0000000502037c24 */ /* 0x000fca000f8e020b */
[----:B------:R-:W-:-:S13]  /*b280*/  ISETP.GT.AND P0, PT, R3, UR6, PT ;  /* 0x0000000603007c0c */ /* 0x000fda000bf04270 */
[----:B------:R-:W-:-:S04]  /*b290*/  VOTE.ANY R10, PT, !P0 ;  /* 0x00000000000a7806 */ /* 0x000fc800040e0100 */
[----:B------:R-:W0:Y:S01]  /*b2a0*/  POPC R5, R10 ;  /* 0x0000000a00057309 */ /* 0x000e220000000000 */
[----:B------:R-:W-:Y:S01]  /*b2b0*/  ISETP.NE.AND P0, PT, R10, RZ, PT ;  /* 0x000000ff0a00720c */ /* 0x000fe20003f05270 */
[----:B0-----:R-:W0:Y:S04]  /*b2c0*/  SHFL.IDX PT, R6, R6, R5, 0x1f ;  /* 0x00001f0506067589 */ /* 0x001e2800000e0000 */
[----:B------:R-:W1:Y:S01]  /*b2d0*/  SHFL.IDX PT, R8, R9, R5, 0x1f ;  /* 0x00001f0509087589 */ /* 0x000e6200000e0000 */
[----:B0-----:R-:W-:-:S04]  /*b2e0*/  IABS R4, R6 ;  /* 0x0000000600047213 */ /* 0x001fc80000000000 */
[----:B------:R-:W0:Y:S01]  /*b2f0*/  I2F.RP R13, R4 ;  /* 0x00000004000d7306 */ /* 0x000e220000209400 */
[----:B-1----:R-:W-:-:S07]  /*b300*/  IABS R7, R8 ;  /* 0x0000000800077213 */ /* 0x002fce0000000000 */
[----:B------:R-:W-:Y:S08]  /*b310*/  I2F.RP R10, R7 ;  /* 0x00000007000a7306 */ /* 0x000ff00000209400 */
[----:B0-----:R-:W0:Y:S02]  /*b320*/  MUFU.RCP R13, R13 ;  /* 0x0000000d000d7308 */ /* 0x001e240000001000 */
[----:B0-----:R-:W-:-:S06]  /*b330*/  VIADD R3, R13, 0xffffffe ;  /* 0x0ffffffe0d037836 */ /* 0x001fcc0000000000 */
[----:B------:R-:W0:Y:S02]  /*b340*/  F2I.FTZ.U32.TRUNC.NTZ R3, R3 ;  /* 0x0000000300037305 */ /* 0x000e24000021f000 */
[----:B0-----:R-:W-:Y:S01]  /*b350*/  IMAD.MOV R15, RZ, RZ, -R3 ;  /* 0x000000ffff0f7224 */ /* 0x001fe200078e0a03 */
[----:B------:R-:W-:Y:S06]  /*b360*/  @!P0 BRA `(.L_x_225) ;  /* 0x0000000000088947 */ /* 0x000fec0003800000 */
[----:B------:R-:W-:-:S05]  /*b370*/  VIADD R9, R5, 0xffffffff ;  /* 0xffffffff05097836 */ /* 0x000fca0000000000 */
[----:B------:R0:W1:Y:S02]  /*b380*/  SHFL.IDX PT, R12, R2, R9, 0x1f ;  /* 0x00001f09020c7589 */ /* 0x00006400000e0000 */
.L_x_225:
[----:B-1----:R-:W-:Y:S01]  /*b390*/  IMAD R11, R12, UR5, R11 ;  /* 0x000000050c0b7c24 */ /* 0x002fe2000f8e020b */
[----:B------:R-:W1:Y:S01]  /*b3a0*/  MUFU.RCP R10, R10 ;  /* 0x0000000a000a7308 */ /* 0x000e620000001000 */
[----:B0-----:R-:W-:Y:S02]  /*b3b0*/  IMAD R9, R15, R4, RZ ;  /* 0x000000040f097224 */ /* 0x001fe400078e02ff */
[----:B------:R-:W-:Y:S01]  /*b3c0*/  IMAD.MOV.U32 R2, RZ, RZ, RZ ;  /* 0x000000ffff027224 */ /* 0x000fe200078e00ff */
[----:B------:R0:W-:Y:S03]  /*b3d0*/  STL [R1], R11 ;  /* 0x0000000b01007387 */ /* 0x0001e60000100800 */
[----:B------:R-:W-:Y:S01]  /*b3e0*/  IMAD.HI.U32 R2, R3, R9, R2 ;  /* 0x0000000903027227 */ /* 0x000fe200078e0002 */
[----:B------:R-:W-:Y:S02]  /*b3f0*/  IADD3 R9, -R11, UR6, RZ ;  /* 0x000000060b097c10 */ /* 0x000fe4000fffe1ff */
[----:B------:R-:W-:-:S02]  /*b400*/  IABS R3, R6 ;  /* 0x0000000600037213 */ /* 0x000fc40000000000 */
[----:B------:R-:W-:-:S03]  /*b410*/  IABS R13, R9 ;  /* 0x00000009000d7213 */ /* 0x000fc60000000000 */
[----:B------:R-:W-:Y:S02]  /*b420*/  IMAD.MOV R12, RZ, RZ, -R3 ;  /* 0x000000ffff0c7224 */ /* 0x000fe400078e0a03 */
[----:B0-----:R-:W-:-:S04]  /*b430*/  IMAD.HI.U32 R11, R2, R13, RZ ;  /* 0x0000000d020b7227 */ /* 0x001fc800078e00ff */
[----:B-1----:R-:W-:Y:S02]  /*b440*/  VIADD R3, R10, 0xffffffe ;  /* 0x0ffffffe0a037836 */ /* 0x002fe40000000000 */
[----:B------:R-:W-:-:S04]  /*b450*/  IMAD R13, R11, R12, R13 ;  /* 0x0000000c0b0d7224 */ /* 0x000fc800078e020d */
[----:B------:R-:W0:Y:S01]  /*b460*/  F2I.FTZ.U32.TRUNC.NTZ R3, R3 ;  /* 0x0000000300037305 */ /* 0x000e22000021f000 */
[----:B------:R-:W-:-:S13]  /*b470*/  ISETP.GT.U32.AND P1, PT, R4, R13, PT ;  /* 0x0000000d0400720c */ /* 0x000fda0003f24070 */
[----:B------:R-:W-:Y:S02]  /*b480*/  @!P1 IMAD.IADD R13, R13, 0x1, -R4 ;  /* 0x000000010d0d9824 */ /* 0x000fe400078e0a04 */
[----:B0-----:R-:W-:Y:S02]  /*b490*/  IMAD.MOV R2, RZ, RZ, -R3 ;  /* 0x000000ffff027224 */ /* 0x001fe400078e0a03 */
[----:B------:R-:W-:Y:S01]  /*b4a0*/  @!P1 VIADD R11, R11, 0x1 ;  /* 0x000000010b0b9836 */ /* 0x000fe20000000000 */
[----:B------:R-:W-:Y:S01]  /*b4b0*/  ISETP.GE.U32.AND P0, PT, R13, R4, PT ;  /* 0x000000040d00720c */ /* 0x000fe20003f06070 */
[----:B------:R-:W-:Y:S01]  /*b4c0*/  IMAD R13, R2, R7, RZ ;  /* 0x00000007020d7224 */ /* 0x000fe200078e02ff */
[----:B------:R-:W-:Y:S01]  /*b4d0*/  ISETP.NE.AND P1, PT, R6, RZ, PT ;  /* 0x000000ff0600720c */ /* 0x000fe20003f25270 */
[----:B------:R-:W-:-:S04]  /*b4e0*/  IMAD.MOV.U32 R2, RZ, RZ, RZ ;  /* 0x000000ffff027224 */ /* 0x000fc800078e00ff */
[----:B------:R-:W-:Y:S01]  /*b4f0*/  IMAD.HI.U32 R4, R3, R13, R2 ;  /* 0x0000000d03047227 */ /* 0x000fe200078e0002 */
[----:B------:R-:W-:-:S04]  /*b500*/  LOP3.LUT R2, R9, R6, RZ, 0x3c, !PT ;  /* 0x0000000609027212 */ /* 0x000fc800078e3cff */
[----:B------:R-:W-:Y:S02]  /*b510*/  ISETP.GE.AND P2, PT, R2, RZ, PT ;  /* 0x000000ff0200720c */ /* 0x000fe40003f46270 */
[----:B------:R-:W-:Y:S02]  /*b520*/  @P0 IADD3 R11, R11, 0x1, RZ ;  /* 0x000000010b0b0810 */ /* 0x000fe40007ffe0ff */
[----:B------:R-:W-:-:S05]  /*b530*/  IABS R2, R8 ;  /* 0x0000000800027213 */ /* 0x000fca0000000000 */
[----:B------:R-:W-:-:S04]  /*b540*/  IMAD.MOV R2, RZ, RZ, -R2 ;  /* 0x000000ffff027224 */ /* 0x000fc800078e0a02 */
[----:B------:R-:W-:Y:S01]  /*b550*/  @!P2 IMAD.MOV R11, RZ, RZ, -R11 ;  /* 0x000000ffff0ba224 */ /* 0x000fe200078e0a0b */
[----:B------:R-:W-:-:S04]  /*b560*/  @!P1 LOP3.LUT R11, RZ, R6, RZ, 0x33, !PT ;  /* 0x00000006ff0b9212 */ /* 0x000fc800078e33ff */
[-C--:B------:R-:W-:Y:S01]  /*b570*/  IABS R3, R11.reuse ;  /* 0x0000000b00037213 */ /* 0x080fe20000000000 */
[----:B------:R-:W-:-:S04]  /*b580*/  IMAD R6, R6, R11, RZ ;  /* 0x0000000b06067224 */ /* 0x000fc800078e02ff */
[----:B------:R-:W-:-:S04]  /*b590*/  IMAD.HI.U32 R4, R4, R3, RZ ;  /* 0x0000000304047227 */ /* 0x000fc800078e00ff */
[----:B------:R-:W-:Y:S02]  /*b5a0*/  IMAD R2, R4, R2, R3 ;  /* 0x0000000204027224 */ /* 0x000fe400078e0203 */
[----:B------:R-:W-:-:S03]  /*b5b0*/  IMAD.IADD R6, R9, 0x1, -R6 ;  /* 0x0000000109067824 */ /* 0x000fc600078e0a06 */
[----:B------:R-:W-:Y:S02]  /*b5c0*/  ISETP.GT.U32.AND P1, PT, R7, R2, PT ;  /* 0x000000020700720c */ /* 0x000fe40003f24070 */
[----:B------:R1:W-:Y:S11]  /*b5d0*/  STL [R1+0x4], R6 ;  /* 0x0000040601007387 */ /* 0x0003f60000100800 */
[----:B------:R-:W-:-:S02]  /*b5e0*/  @!P1 IMAD.IADD R2, R2, 0x1, -R7 ;  /* 0x0000000102029824 */ /* 0x000fc400078e0a07 */
[----:B------:R-:W-:Y:S01]  /*b5f0*/  @!P1 VIADD R4, R4, 0x1 ;  /* 0x0000000104049836 */ /* 0x000fe20000000000 */
[----:B------:R-:W-:Y:S02]  /*b600*/  ISETP.NE.AND P1, PT, R8, RZ, PT ;  /* 0x000000ff0800720c */ /* 0x000fe40003f25270 */
[----:B------:R-:W-:Y:S02]  /*b610*/  ISETP.GE.U32.AND P0, PT, R2, R7, PT ;  /* 0x000000070200720c */ /* 0x000fe40003f06070 */
[----:B------:R-:W-:-:S04]  /*b620*/  LOP3.LUT R2, R11, R8, RZ, 0x3c, !PT ;  /* 0x000000080b027212 */ /* 0x000fc800078e3cff */
[----:B------:R-:W-:-:S07]  /*b630*/  ISETP.GE.AND P2, PT, R2, RZ, PT ;  /* 0x000000ff0200720c */ /* 0x000fce0003f46270 */
[----:B------:R-:W-:-:S06]  /*b640*/  @P0 VIADD R4, R4, 0x1 ;  /* 0x0000000104040836 */ /* 0x000fcc0000000000 */
[----:B------:R-:W-:Y:S01]  /*b650*/  @!P2 IMAD.MOV R4, RZ, RZ, -R4 ;  /* 0x000000ffff04a224 */ /* 0x000fe200078e0a04 */
[----:B------:R-:W-:-:S05]  /*b660*/  @!P1 LOP3.LUT R4, RZ, R8, RZ, 0x33, !PT ;  /* 0x00000008ff049212 */ /* 0x000fca00078e33ff */
[--C-:B------:R-:W-:Y:S02]  /*b670*/  IMAD.MOV R2, RZ, RZ, -R4.reuse ;  /* 0x000000ffff027224 */ /* 0x100fe400078e0a04 */
[C---:B------:R-:W-:Y:S02]  /*b680*/  IMAD R4, R8.reuse, 0x1000000, R4 ;  /* 0x0100000008047824 */ /* 0x040fe400078e0204 */
[----:B------:R-:W-:Y:S02]  /*b690*/  IMAD R11, R8, R2, R11 ;  /* 0x00000002080b7224 */ /* 0x000fe400078e020b */
[----:B------:R-:W-:Y:S02]  /*b6a0*/  VIADD R2, R5, UR4 ;  /* 0x0000000405027c36 */ /* 0x000fe40008000000 */
[----:B------:R-:W-:-:S03]  /*b6b0*/  IMAD R3, R11, 0x10000, R4 ;  /* 0x000100000b037824 */ /* 0x000fc600078e0204 */
[----:B------:R1:W-:Y:S04]  /*b6c0*/  STL [R1+0xc], R2 ;  /* 0x00000c0201007387 */ /* 0x0003e80000100800 */
[----:B------:R1:W-:Y:S01]  /*b6d0*/  STL [R1+0x8], R3 ;  /* 0x0000080301007387 */ /* 0x0003e20000100800 */
[----:B------:R-:W-:Y:S05]  /*b6e0*/  BRA `(.L_x_226) ;  /* 0x0000000000107947 */ /* 0x000fea0003800000 */
.L_x_223:
[----:B------:R-:W-:Y:S01]  /*b6f0*/  IMAD.U32 R2, RZ, RZ, UR6 ;  /* 0x00000006ff027e24 */ /* 0x000fe2000f8e00ff */
[----:B------:R0:W-:Y:S04]  /*b700*/  STL [R1+0x4], RZ ;  /* 0x000004ff01007387 */ /* 0x0001e80000100800 */
[----:B------:R0:W-:Y:S04]  /*b710*/  STL [R1+0x8], RZ ;  /* 0x000008ff01007387 */ /* 0x0001e80000100800 */
[----:B------:R0:W-:Y:S02]  /*b720*/  STL [R1], R2 ;  /* 0x0000000201007387 */ /* 0x0001e40000100800 */
.L_x_226:
[----:B------:R-:W2:Y:S04]  /*b730*/  LDL R4, [R1] ;  /* 0x0000000001047983 */ /* 0x000ea80000100800 */
[----:B------:R-:W2:Y:S04]  /*b740*/  LDL R5, [R1+0x4] ;  /* 0x0000040001057983 */ /* 0x000ea80000100800 */
[----:B-1----:R-:W2:Y:S04]  /*b750*/  LDL R6, [R1+0x8] ;  /* 0x0000080001067983 */ /* 0x002ea80000100800 */
[----:B------:R-:W2:Y:S01]  /*b760*/  LDL R7, [R1+0xc] ;  /* 0x00000c0001077983 */ /* 0x000ea20000100800 */
[----:B------:R-:W-:-:S13]  /*b770*/  ISETP.NE.AND P0, PT, R0, RZ, PT ;  /* 0x000000ff0000720c */ /* 0x000fda0003f05270 */
[----:B------:R-:W1:Y:S01]  /*b780*/  @!P0 S2R R3, SR_CgaCtaId ;  /* 0x0000000000038919 */ /* 0x000e620000008800 */
[----:B------:R-:W-:-:S04]  /*b790*/  @!P0 MOV R0, 0x400 ;  /* 0x0000040000008802 */ /* 0x000fc80000000f00 */
[----:B-1----:R-:W-:-:S05]  /*b7a0*/  @!P0 LEA R0, R3, R0, 0x18 ;  /* 0x0000000003008211 */ /* 0x002fca00078ec0ff */
[----:B--2---:R1:W-:Y:S01]  /*b7b0*/  @!P0 STS.128 [R0+0x348d0], R4 ;  /* 0x0348d00400008388 */ /* 0x0043e20000000c00 */
[----:B------:R-:W-:Y:S06]  /*b7c0*/  BAR.ARV 0x5, 0x180 ;  /* 0x0146000000007b1d */ /* 0x000fec0000002000 */
.L_x_221:
[----:B01----:R-:W3:Y:S01]  /*b7d0*/  LDL R0, [R1+0xc] ;  /* 0x00000c0001007983 */ /* 0x003ee20000100800 */
[----:B------:R-:W-:Y:S01]  /*b7e0*/  ULDC UR4, c[0x0][0xc3c] ;  /* 0x00030f0000047ab9 */ /* 0x000fe20000000800 */
[----:B------:R-:W-:Y:S02]  /*b7f0*/  IMAD.MOV.U32 R19, RZ, RZ, RZ ;  /* 0x000000ffff137224 */ /* 0x000fe400078e00ff */
[----:B------:R0:W-:Y:S01]  /*b800*/  STL [R1+0x48], RZ ;  /* 0x000048ff01007387 */ /* 0x0001e20000100800 */
[----:B---3--:R-:W-:Y:S01]  /*b810*/  ISETP.GE.AND P0, PT, R0, UR4, PT ;  /* 0x0000000400007c0c */ /* 0x008fe2000bf06270 */
[----:B------:R-:W-:-:S05]  /*b820*/  IMAD.MOV.U32 R0, RZ, RZ, 0x1 ;  /* 0x00000001ff007424 */ /* 0x000fca00078e00ff */
[----:B------:R0:W-:Y:S07]  /*b830*/  STL [R1+0x14], R0 ;  /* 0x0000140001007387 */ /* 0x0001ee0000100800 */
[----:B------:R-:W-:Y:S05]  /*b840*/  @P0 BRA `(.L_x_227) ;  /* 0x0000005400f00947 */ /* 0x000fea0003800000 */
[----:B--2---:R-:W1:Y:S01]  /*b850*/  S2R R5, SR_TID.X ;  /* 0x0000000000057919 */ /* 0x004e620000002100 */
[----:B------:R-:W2:Y:S01]  /*b860*/  S2UR UR5, SR_CgaCtaId ;  /* 0x00000000000579c3 */ /* 0x000ea20000008800 */
[----:B------:R-:W-:Y:S01]  /*b870*/  UMOV UR4, 0x400 ;  /* 0x0000040000047882 */ /* 0x000fe20000000000 */
[----:B------:R-:W-:Y:S01]  /*b880*/  BSSY B8, `(.L_x_227) ;  /* 0x0000578000087945 */ /* 0x000fe20003800000 */
[----:B------:R-:W-:Y:S01]  /*b890*/  IMAD.MOV.U32 R19, RZ, RZ, RZ ;  /* 0x000000ffff137224 */ /* 0x000fe200078e00ff */
[----:B------:R-:W-:Y:S01]  /*b8a0*/  ULDC UR36, c[0x0][0xc] ;  /* 0x0000030000247ab9 */ /* 0x000fe20000000800 */
[----:B------:R-:W-:Y:S01]  /*b8b0*/  ULDC.64 UR38, c[0x0][0x198] ;  /* 0x0000660000267ab9 */ /* 0x000fe20000000a00 */
[----:B--2---:R-:W-:-:S06]  /*b8c0*/  ULEA UR4, UR5, UR4, 0x18 ;  /* 0x0000000405047291 */ /* 0x004fcc000f8ec03f */
[----:B------:R-:W-:Y:S01]  /*b8d0*/  IMAD.U32 R18, RZ, RZ, UR4 ;  /* 0x00000004ff127e24 */ /* 0x000fe2000f8e00ff */
[C---:B-1----:R-:W-:Y:S01]  /*b8e0*/  LOP3.LUT R4, R5.reuse, 0x7f, RZ, 0xc0, !PT ;  /* 0x0000007f05047812 */ /* 0x042fe200078ec0ff */
[----:B0-----:R-:W-:-:S05]  /*b8f0*/  IMAD.SHL.U32 R0, R5, 0x8, RZ ;  /* 0x0000000805007824 */ /* 0x001fca00078e00ff */
[C---:B------:R-:W-:Y:S02]  /*b900*/  LOP3.LUT R2, R0.reuse, 0x1f8, RZ, 0xc0, !PT ;  /* 0x000001f800027812 */ /* 0x040fe400078ec0ff */
[----:B------:R-:W-:Y:S02]  /*b910*/  LOP3.LUT R0, R0, 0x38, RZ, 0xc0, !PT ;  /* 0x0000003800007812 */ /* 0x000fe400078ec0ff */
[----:B------:R-:W-:Y:S02]  /*b920*/  LOP3.LUT R3, R2, 0x38, R5, 0x78, !PT ;  /* 0x0000003802037812 */ /* 0x000fe400078e7805 */
[----:B------:R-:W-:Y:S02]  /*b930*/  SHF.L.U32 R2, R4, 0x3, RZ ;  /* 0x0000000304027819 */ /* 0x000fe400000006ff */
[----:B------:R-:W-:Y:S02]  /*b940*/  SHF.R.U32.HI R4, RZ, 0x3, R4 ;  /* 0x00000003ff047819 */ /* 0x000fe40000011604 */
[----:B------:R-:W-:Y:S01]  /*b950*/  LOP3.LUT R3, R3, 0x200, R2, 0xf8, !PT ;  /* 0x0000020003037812 */ /* 0x000fe200078ef802 */
[----:B------:R-:W-:-:S04]  /*b960*/  IMAD.SHL.U32 R2, R5, 0x10, RZ ;  /* 0x0000001005027824 */ /* 0x000fc800078e00ff */
[----:B------:R-:W-:Y:S01]  /*b970*/  IMAD R3, R3, 0x2, R18 ;  /* 0x0000000203037824 */ /* 0x000fe200078e0212 */
[----:B------:R-:W-:Y:S01]  /*b980*/  LOP3.LUT R4, R4, 0x70, R2, 0xf8, !PT ;  /* 0x0000007004047812 */ /* 0x000fe200078ef802 */
[----:B------:R-:W-:-:S03]  /*b990*/  IMAD.MOV.U32 R2, RZ, RZ, 0x1 ;  /* 0x00000001ff027424 */ /* 0x000fc600078e00ff */
[----:B------:R-:W-:Y:S04]  /*b9a0*/  STL [R1+0x24], R3 ;  /* 0x0000240301007387 */ /* 0x000fe80000100800 */
[----:B------:R0:W-:Y:S04]  /*b9b0*/  STL [R1+0x14], R2 ;  /* 0x0000140201007387 */ /* 0x0001e80000100800 */
[----:B------:R1:W-:Y:S01]  /*b9c0*/  STL [R1+0x48], RZ ;  /* 0x000048ff01007387 */ /* 0x0003e20000100800 */
[C---:B0-----:R-:W-:Y:S02]  /*b9d0*/  LOP3.LUT R2, R0.reuse, 0x40, RZ, 0xfc, !PT ;  /* 0x0000004000027812 */ /* 0x041fe400078efcff */
[----:B-1----:R-:W-:-:S07]  /*b9e0*/  LOP3.LUT R0, R0, 0x80, RZ, 0xfc, !PT ;  /* 0x0000008000007812 */ /* 0x002fce00078efcff */
.L_x_329:
[----:B--2---:R-:W2:Y:S01]  /*b9f0*/  LDL R0, [R1+0xc] ;  /* 0x00000c0001007983 */ /* 0x004ea20000100800 */
[----:B------:R-:W2:Y:S01]  /*ba00*/  LDC.64 R2, c[0x0][0xc88] ;  /* 0x00032200ff027b82 */ /* 0x000ea20000000a00 */
[----:B------:R-:W-:Y:S05]  /*ba10*/  YIELD ;  /* 0x0000000000007946 */ /* 0x000fea0003800000 */
[----:B------:R-:W-:Y:S01]  /*ba20*/  ULDC.64 UR4, c[0x0][0xa28] ;  /* 0x00028a0000047ab9 */ /* 0x000fe20000000a00 */
[----:B-1----:R-:W-:Y:S01]  /*ba30*/  IMAD.MOV.U32 R6, RZ, RZ, RZ ;  /* 0x000000ffff067224 */ /* 0x002fe200078e00ff */
[----:B------:R-:W-:Y:S01]  /*ba40*/  ISETP.NE.U32.AND P0, PT, RZ, UR4, PT ;  /* 0x00000004ff007c0c */ /* 0x000fe2000bf05070 */
[----:B------:R-:W-:Y:S01]  /*ba50*/  ULDC.64 UR6, c[0x0][0xa18] ;  /* 0x0002860000067ab9 */ /* 0x000fe20000000a00 */
[----:B------:R-:W-:Y:S01]  /*ba60*/  ULDC.64 UR8, c[0x0][0xa08] ;  /* 0x0002820000087ab9 */ /* 0x000fe20000000a00 */
[----:B--2---:R-:W-:-:S05]  /*ba70*/  IMAD.WIDE R2, R0, 0x4, R2 ;  /* 0x0000000400027825 */ /* 0x004fca00078e0202 */
[----:B------:R-:W2:Y:S01]  /*ba80*/  LDG.E R10, desc[UR40][R2.64] ;  /* 0x00000028020a7981 */ /* 0x000ea2000c1e1900 */
[----:B------:R-:W-:Y:S01]  /*ba90*/  ISETP.NE.AND.EX P0, PT, RZ, UR5, PT, P0 ;  /* 0x00000005ff007c0c */ /* 0x000fe2000bf05300 */
[----:B------:R-:W-:Y:S01]  /*baa0*/  IMAD.MOV.U32 R0, RZ, RZ, RZ ;  /* 0x000000ffff007224 */ /* 0x000fe200078e00ff */
[----:B--2---:R-:W-:Y:S01]  /*bab0*/  SHF.R.S32.HI R4, RZ, 0x1f, R10 ;  /* 0x0000001fff047819 */ /* 0x004fe2000001140a */
[----:B------:R-:W-:-:S10]  /*bac0*/  IMAD.SHL.U32 R17, R10, 0x4, RZ ;  /* 0x000000040a117824 */ /* 0x000fd400078e00ff */
[C---:B------:R-:W-:Y:S01]  /*bad0*/  @P0 LEA R2, P1, R10.reuse, UR4, 0x2 ;  /* 0x000000040a020c11 */ /* 0x040fe2000f8210ff */
[----:B------:R-:W-:Y:S03]  /*bae0*/  STL [R1+0x2c], R10 ;  /* 0x00002c0a01007387 */ /* 0x000fe60000100800 */
[C-C-:B------:R-:W-:Y:S01]  /*baf0*/  @P0 LEA.HI.X R3, R10.reuse, UR5, R4.reuse, 0x2, P1 ;  /* 0x000000050a030c11 */ /* 0x140fe200088f1404 */
[----:B------:R-:W-:Y:S01]  /*bb00*/  ULDC.64 UR4, c[0x0][0xa00] ;  /* 0x0002800000047ab9 */ /* 0x000fe20000000a00 */
[----:B------:R-:W-:Y:S01]  /*bb10*/  SHF.L.U64.HI R9, R10, 0x2, R4 ;  /* 0x000000020a097819 */ /* 0x000fe20000010204 */
[----:B0-----:R0:W-:Y:S01]  /*bb20*/  STL [R1+0x3c], R4 ;  /* 0x00003c0401007387 */ /* 0x0011e20000100800 */
[----:B------:R-:W-:-:S03]  /*bb30*/  ISETP.NE.U32.AND P1, PT, RZ, UR4, PT ;  /* 0x00000004ff007c0c */ /* 0x000fc6000bf25070 */
[----:B------:R1:W5:Y:S01]  /*bb40*/  @P0 LDG.E R0, desc[UR40][R2.64] ;  /* 0x0000002802000981 */ /* 0x000362000c1e1900 */
[----:B------:R-:W-:Y:S01]  /*bb50*/  ISETP.NE.AND.EX P1, PT, RZ, UR5, PT, P1 ;  /* 0x00000005ff007c0c */ /* 0x000fe2000bf25310 */
[----:B------:R-:W-:Y:S01]  /*bb60*/  IMAD.MOV.U32 R8, RZ, RZ, RZ ;  /* 0x000000ffff087224 */ /* 0x000fe200078e00ff */
[----:B------:R-:W-:Y:S01]  /*bb70*/  ISETP.NE.U32.AND P2, PT, RZ, UR6, PT ;  /* 0x00000006ff007c0c */ /* 0x000fe2000bf45070 */
[----:B------:R-:W-:Y:S01]  /*bb80*/  STL [R1+0x1c], R9 ;  /* 0x00001c0901007387 */ /* 0x000fe20000100800 */
[----:B------:R-:W-:Y:S02]  /*bb90*/  ISETP.NE.U32.AND P0, PT, RZ, UR8, PT ;  /* 0x00000008ff007c0c */ /* 0x000fe4000bf05070 */
[C---:B0-----:R-:W-:Y:S02]  /*bba0*/  IADD3 R4, P4, R17.reuse, UR8, RZ ;  /* 0x0000000811047c10 */ /* 0x041fe4000ff9e0ff */
[----:B-1----:R-:W-:Y:S02]  /*bbb0*/  IADD3 R2, P3, R17, UR4, RZ ;  /* 0x0000000411027c10 */ /* 0x002fe4000ff7e0ff */
[----:B------:R-:W-:-:S02]  /*bbc0*/  ISETP.NE.AND.EX P2, PT, RZ, UR7, PT, P2 ;  /* 0x00000007ff007c0c */ /* 0x000fc4000bf45320 */
[C---:B------:R-:W-:Y:S02]  /*bbd0*/  IADD3.X R3, R9.reuse, UR5, RZ, P3, !PT ;  /* 0x0000000509037c10 */ /* 0x040fe40009ffe4ff */
[----:B------:R-:W-:Y:S02]  /*bbe0*/  ISETP.NE.AND.EX P0, PT, RZ, UR9, PT, P0 ;  /* 0x00000009ff007c0c */ /* 0x000fe4000bf05300 */
[----:B------:R-:W-:Y:S01]  /*bbf0*/  IADD3.X R5, R9, UR9, RZ, P4, !PT ;  /* 0x0000000909057c10 */ /* 0x000fe2000a7fe4ff */
[----:B------:R-:W2:Y:S01]  /*bc00*/  @P1 LDG.E R6, desc[UR40][R2.64] ;  /* 0x0000002802061981 */ /* 0x000ea2000c1e1900 */
[----:B------:R-:W-:Y:S02]  /*bc10*/  ULDC UR4, c[0x0][0x288] ;  /* 0x0000a20000047ab9 */ /* 0x000fe40000000800 */
[----:B------:R-:W-:Y:S01]  /*bc20*/  IMAD.U32 R11, RZ, RZ, UR4 ;  /* 0x00000004ff0b7e24 */ /* 0x000fe2000f8e00ff */
[----:B------:R-:W-:-:S06]  /*bc30*/  ULDC.64 UR4, c[0x0][0x418] ;  /* 0x0001060000047ab9 */ /* 0x000fcc0000000a00 */
[----:B------:R-:W5:Y:S04]  /*bc40*/  @P0 LDG.E R8, desc[UR40][R4.64] ;  /* 0x0000002804080981 */ /* 0x000f68000c1e1900 */
[----:B--2---:R0:W-:Y:S02]  /*bc50*/  STL [R1+0x30], R6 ;  /* 0x0000300601007387 */ /* 0x0041e40000100800 */
[----:B0-----:R-:W-:-:S04]  /*bc60*/  @P2 IADD3 R6, P3, R17, UR6, RZ ;  /* 0x0000000611062c10 */ /* 0x001fc8000ff7e0ff */
[----:B------:R-:W-:-:S05]  /*bc70*/  @P2 IADD3.X R7, R9, UR7, RZ, P3, !PT ;  /* 0x0000000709072c10 */ /* 0x000fca0009ffe4ff */
[----:B------:R0:W2:Y:S01]  /*bc80*/  @P2 LDG.E R11, desc[UR40][R6.64] ;  /* 0x00000028060b2981 */ /* 0x0000a2000c1e1900 */
[----:B------:R-:W-:-:S03]  /*bc90*/  UISETP.NE.U32.AND UP0, UPT, UR4, URZ, UPT ;  /* 0x0000003f0400728c */ /* 0x000fc6000bf05070 */
[----:B------:R-:W-:Y:S01]  /*bca0*/  ULDC UR4, c[0x0][0x424] ;  /* 0x0001090000047ab9 */ /* 0x000fe20000000800 */
[----:B------:R-:W-:-:S03]  /*bcb0*/  UISETP.NE.AND.EX UP0, UPT, UR5, URZ, UPT, UP0 ;  /* 0x0000003f0500728c */ /* 0x000fc6000bf05300 */
[----:B------:R-:W-:Y:S01]  /*bcc0*/  ULDC UR5, c[0x0][0x2f0] ;  /* 0x0000bc0000057ab9 */ /* 0x000fe20000000800 */
[----:B------:R-:W-:-:S04]  /*bcd0*/  USEL UR4, UR4, 0x1, UP0 ;  /* 0x0000000104047887 */ /* 0x000fc80008000000 */
[----:B------:R-:W-:-:S06]  /*bce0*/  UIMAD UR4, UR4, UR5, URZ ;  /* 0x00000005040472a4 */ /* 0x000fcc000f8e023f */
[----:B0-----:R-:W-:Y:S01]  /*bcf0*/  IMAD.U32 R6, RZ, RZ, UR4 ;  /* 0x00000004ff067e24 */ /* 0x001fe2000f8e00ff */
[----:B--2---:R0:W-:Y:S01]  /*bd00*/  STL [R1+0x44], R11 ;  /* 0x0000440b01007387 */ /* 0x0041e20000100800 */
[----:B------:R-:W-:Y:S05]  /*bd10*/  @P2 BRA `(.L_x_228) ;  /* 0x0000000000142947 */ /* 0x000fea0003800000 */
[----:B------:R-:W-:Y:S05]  /*bd20*/  @!P1 BRA `(.L_x_228) ;  /* 0x0000000000109947 */ /* 0x000fea0003800000 */
[----:B------:R-:W2:Y:S04]  /*bd30*/  LDG.E R7, desc[UR40][R2.64] ;  /* 0x0000002802077981 */ /* 0x000ea8000c1e1900 */
[----:B------:R-:W2:Y:S02]  /*bd40*/  LDG.E R2, desc[UR40][R2.64+0x4] ;  /* 0x0000042802027981 */ /* 0x000ea4000c1e1900 */
[----:B--2---:R-:W-:-:S05]  /*bd50*/  IMAD.IADD R2, R2, 0x1, -R7 ;  /* 0x0000000102027824 */ /* 0x004fca00078e0a07 */
[----:B------:R1:W-:Y:S02]  /*bd60*/  STL [R1+0x44], R2 ;  /* 0x0000440201007387 */ /* 0x0003e40000100800 */
.L_x_228:
[----:B------:R-:W1:Y:S01]  /*bd70*/  LDL.LU R7, [R1+0x8] ;  /* 0x0000080001077983 */ /* 0x000e620000300800 */
[----:B------:R-:W-:Y:S02]  /*bd80*/  ULDC.64 UR4, c[0x0][0xa20] ;  /* 0x0002880000047ab9 */ /* 0x000fe40000000a00 */
[----:B------:R-:W-:-:S04]  /*bd90*/  ISETP.NE.U32.AND P1, PT, RZ, UR4, PT ;  /* 0x00000004ff007c0c */ /* 0x000fc8000bf25070 */
[----:B------:R-:W-:Y:S02]  /*bda0*/  ISETP.NE.AND.EX P1, PT, RZ, UR5, PT, P1 ;  /* 0x00000005ff007c0c */ /* 0x000fe4000bf25310 */
[C---:B-1----:R-:W-:Y:S02]  /*bdb0*/  LOP3.LUT R2, R7.reuse, 0xff000000, RZ, 0xc0, !PT ;  /* 0xff00000007027812 */ /* 0x042fe400078ec0ff */
[C---:B------:R-:W-:Y:S02]  /*bdc0*/  LOP3.LUT R3, R7.reuse, 0xff0000, RZ, 0xc0, !PT ;  /* 0x00ff000007037812 */ /* 0x040fe400078ec0ff */
[----:B------:R-:W-:Y:S02]  /*bdd0*/  SHF.R.U32.HI R2, RZ, 0x8, R2 ;  /* 0x00000008ff027819 */ /* 0x000fe40000011602 */
[----:B------:R-:W-:Y:S01]  /*bde0*/  LOP3.LUT R16, R7, 0xffff, RZ, 0xc0, !PT ;  /* 0x0000ffff07107812 */ /* 0x000fe200078ec0ff */
[----:B-----5:R-:W-:Y:S01]  /*bdf0*/  IMAD.IADD R7, R8, 0x1, R0 ;  /* 0x0000000108077824 */ /* 0x020fe200078e0200 */
[----:B------:R-:W-:Y:S01]  /*be00*/  LEA.HI R2, R3, R2, RZ, 0x10 ;  /* 0x0000000203027211 */ /* 0x000fe200078f80ff */
[----:B------:R-:W-:-:S05]  /*be10*/  IMAD.MOV.U32 R3, RZ, RZ, R10 ;  /* 0x000000ffff037224 */ /* 0x000fca00078e000a */
[----:B------:R1:W-:Y:S04]  /*be20*/  STL [R1+0x10], R3 ;  /* 0x0000100301007387 */ /* 0x0003e80000100800 */
[----:B------:R1:W-:Y:S01]  /*be30*/  STL [R1+0x18], R7 ;  /* 0x0000180701007387 */ /* 0x0003e20000100800 */
[----:B------:R-:W-:Y:S05]  /*be40*/  @!P1 BRA `(.L_x_229) ;  /* 0x0000000000109947 */ /* 0x000fea0003800000 */
[----:B------:R-:W-:-:S04]  /*be50*/  IADD3 R6, P0, R17, UR4, RZ ;  /* 0x0000000411067c10 */ /* 0x000fc8000ff1e0ff */
[----:B-1----:R-:W-:-:S05]  /*be60*/  IADD3.X R7, R9, UR5, RZ, P0, !PT ;  /* 0x0000000509077c10 */ /* 0x002fca00087fe4ff */
[----:B------:R2:W5:Y:S01]  /*be70*/  LDG.E R6, desc[UR40][R6.64] ;  /* 0x0000002806067981 */ /* 0x000562000c1e1900 */
[----:B------:R-:W-:Y:S05]  /*be80*/  BRA `(.L_x_230) ;  /* 0x0000000000107947 */ /* 0x000fea0003800000 */
.L_x_229:
[----:B------:R-:W-:Y:S05]  /*be90*/  @!P0 BRA `(.L_x_230) ;  /* 0x00000000000c8947 */ /* 0x000fea0003800000 */
[----:B------:R-:W2:Y:S04]  /*bea0*/  LDG.E R6, desc[UR40][R4.64] ;  /* 0x0000002804067981 */ /* 0x000ea8000c1e1900 */
[----:B------:R-:W2:Y:S02]  /*beb0*/  LDG.E R4, desc[UR40][R4.64+0x4] ;  /* 0x0000042804047981 */ /* 0x000ea4000c1e1900 */
[----:B--2---:R-:W-:-:S07]  /*bec0*/  IMAD.IADD R6, R4, 0x1, -R6 ;  /* 0x0000000104067824 */ /* 0x004fce00078e0a06 */
.L_x_230:
[----:B-----5:R-:W-:Y:S01]  /*bed0*/  IADD3 R6, -R0, R6, RZ ;  /* 0x0000000600067210 */ /* 0x020fe20007ffe1ff */
[----:B------:R-:W-:Y:S01]  /*bee0*/  IMAD.MOV.U32 R4, RZ, RZ, RZ ;  /* 0x000000ffff047224 */ /* 0x000fe200078e00ff */
[----:B------:R-:W-:Y:S01]  /*bef0*/  LOP3.LUT R9, R2, 0xff, RZ, 0xc0, !PT ;  /* 0x000000ff02097812 */ /* 0x000fe200078ec0ff */
[----:B------:R-:W-:Y:S01]  /*bf00*/  BSSY B0, `(.L_x_231) ;  /* 0x000002a000007945 */ /* 0x000fe20003800000 */
[C---:B------:R-:W-:Y:S01]  /*bf10*/  ISETP.GE.AND P0, PT, R6.reuse, 0x1, PT ;  /* 0x000000010600780c */ /* 0x040fe20003f06270 */
[----:B------:R-:W-:Y:S01]  /*bf20*/  VIADD R0, R6, 0x7f ;  /* 0x0000007f06007836 */ /* 0x000fe20000000000 */
[----:B------:R3:W-:Y:S01]  /*bf30*/  STL [R1+0x34], R4 ;  /* 0x0000340401007387 */ /* 0x0007e20000100800 */
[----:B------:R-:W-:-:S03]  /*bf40*/  IMAD.MOV.U32 R10, RZ, RZ, R4 ;  /* 0x000000ffff0a7224 */ /* 0x000fc600078e0004 */
[----:B-1----:R-:W-:-:S04]  /*bf50*/  SHF.R.S32.HI R3, RZ, 0x1f, R0 ;  /* 0x0000001fff037819 */ /* 0x002fc80000011400 */
[----:B------:R-:W-:-:S04]  /*bf60*/  LEA.HI R3, R3, R0, RZ, 0x7 ;  /* 0x0000000003037211 */ /* 0x000fc800078f38ff */
[----:B------:R-:W-:-:S05]  /*bf70*/  SHF.R.S32.HI R8, RZ, 0x7, R3 ;  /* 0x00000007ff087819 */ /* 0x000fca0000011403 */
[----:B------:R3:W-:Y:S04]  /*bf80*/  STL [R1+0x40], R8 ;  /* 0x0000400801007387 */ /* 0x0007e80000100800 */
[----:B------:R3:W-:Y:S01]  /*bf90*/  STL [R1+0x58], R9 ;  /* 0x0000580901007387 */ /* 0x0007e20000100800 */
[----:B------:R-:W-:Y:S05]  /*bfa0*/  @!P0 BRA `(.L_x_232) ;  /* 0x00000000007c8947 */ /* 0x000fea0003800000 */
[----:B------:R-:W-:-:S04]  /*bfb0*/  SHF.R.U32.HI R0, RZ, 0x10, R2 ;  /* 0x00000010ff007819 */ /* 0x000fc80000011602 */
[----:B------:R-:W-:-:S13]  /*bfc0*/  ISETP.NE.AND P0, PT, R0, RZ, PT ;  /* 0x000000ff0000720c */ /* 0x000fda0003f05270 */
[----:B------:R-:W3:Y:S02]  /*bfd0*/  @!P0 LDC R0, c[0x0][0x9f0] ;  /* 0x00027c00ff008b82 */ /* 0x000ee40000000800 */
[----:B---3--:R-:W-:-:S04]  /*bfe0*/  IABS R4, R0 ;  /* 0x0000000000047213 */ /* 0x008fc80000000000 */
[----:B------:R-:W1:Y:S08]  /*bff0*/  I2F.RP R2, R4 ;  /* 0x0000000400027306 */ /* 0x000e700000209400 */
[----:B-1----:R-:W1:Y:S02]  /*c000*/  MUFU.RCP R2, R2 ;  /* 0x0000000200027308 */ /* 0x002e640000001000 */
[----:B-1----:R-:W-:-:S06]  /*c010*/  VIADD R2, R2, 0xffffffe ;  /* 0x0ffffffe02027836 */ /* 0x002fcc0000000000 */
[----:B------:R-:W1:Y:S02]  /*c020*/  F2I.FTZ.U32.TRUNC.NTZ R3, R2 ;  /* 0x0000000200037305 */ /* 0x000e64000021f000 */
[----:B-1----:R-:W-:-:S04]  /*c030*/  IMAD.MOV R2, RZ, RZ, -R3 ;  /* 0x000000ffff027224 */ /* 0x002fc800078e0a03 */
[----:B------:R-:W-:Y:S02]  /*c040*/  IMAD R5, R2, R4, RZ ;  /* 0x0000000402057224 */ /* 0x000fe400078e02ff */
[----:B------:R-:W-:-:S04]  /*c050*/  IMAD.MOV.U32 R2, RZ, RZ, RZ ;  /* 0x000000ffff027224 */ /* 0x000fc800078e00ff */
[----:B--2---:R-:W-:Y:S01]  /*c060*/  IMAD.HI.U32 R7, R3, R5, R2 ;  /* 0x0000000503077227 */ /* 0x004fe200078e0002 */
[----:B------:R-:W-:Y:S02]  /*c070*/  IABS R2, R0 ;  /* 0x0000000000027213 */ /* 0x000fe40000000000 */
[----:B------:R-:W-:-:S03]  /*c080*/  IADD3 R3, R0, -0x1, R8 ;  /* 0xffffffff00037810 */ /* 0x000fc60007ffe008 */
[----:B------:R-:W-:Y:S01]  /*c090*/  IMAD.MOV R2, RZ, RZ, -R2 ;  /* 0x000000ffff027224 */ /* 0x000fe200078e0a02 */
[----:B------:R-:W-:Y:S02]  /*c0a0*/  IABS R5, R3 ;  /* 0x0000000300057213 */ /* 0x000fe40000000000 */
[----:B------:R-:W-:Y:S01]  /*c0b0*/  LOP3.LUT R3, R3, R0, RZ, 0x3c, !PT ;  /* 0x0000000003037212 */ /* 0x000fe200078e3cff */
[----:B------:R-:W-:Y:S02]  /*c0c0*/  IMAD.MOV.U32 R6, RZ, RZ, R2 ;  /* 0x000000ffff067224 */ /* 0x000fe400078e0002 */
[----:B------:R-:W-:Y:S01]  /*c0d0*/  IMAD.HI.U32 R2, R7, R5, RZ ;  /* 0x0000000507027227 */ /* 0x000fe200078e00ff */
[----:B------:R-:W-:-:S03]  /*c0e0*/  ISETP.GE.AND P2, PT, R3, RZ, PT ;  /* 0x000000ff0300720c */ /* 0x000fc60003f46270 */
        /* <DEDUP_REMOVED lines=9> */
[----:B------:R-:W-:-:S05]  /*c180*/  IMAD.MOV.U32 R10, RZ, RZ, R2 ;  /* 0x000000ffff0a7224 */ /* 0x000fca00078e0002 */
[----:B------:R1:W-:Y:S02]  /*c190*/  STL [R1+0x34], R10 ;  /* 0x0000340a01007387 */ /* 0x0003e40000100800 */
.L_x_232:
[----:B------:R-:W-:Y:S05]  /*c1a0*/  BSYNC B0 ;  /* 0x0000000000007941 */ /* 0x000fea0003800000 */
.L_x_231:
[----:B------:R-:W-:Y:S01]  /*c1b0*/  IMAD.MOV.U32 R0, RZ, RZ, R10 ;  /* 0x000000ffff007224 */ /* 0x000fe200078e000a */
[----:B------:R-:W-:Y:S03]  /*c1c0*/  BSSY B7, `(.L_x_233) ;  /* 0x0000409000077945 */ /* 0x000fe60003800000 */
[----:B------:R-:W-:-:S05]  /*c1d0*/  IMAD R2, R9, R0, RZ ;  /* 0x0000000009027224 */ /* 0x000fca00078e02ff */
[----:B------:R-:W-:Y:S01]  /*c1e0*/  VIADDMNMX R0, R2, R0, R8, PT ;  /* 0x0000000002007246 */ /* 0x000fe20003800108 */
[----:B------:R4:W-:Y:S03]  /*c1f0*/  STL [R1+0x28], R2 ;  /* 0x0000280201007387 */ /* 0x0009e60000100800 */
[----:B------:R-:W-:Y:S01]  /*c200*/  ISETP.GT.AND P0, PT, R0, R2, PT ;  /* 0x000000020000720c */ /* 0x000fe20003f04270 */
[----:B------:R4:W-:-:S12]  /*c210*/  STL [R1+0x38], R0 ;  /* 0x0000380001007387 */ /* 0x0009d80000100800 */
[----:B----4-:R-:W-:Y:S05]  /*c220*/  @P0 BRA `(.L_x_234) ;  /* 0x0000000000480947 */ /* 0x010fea0003800000 */
[----:B------:R-:W4:Y:S02]  /*c230*/  S2R R0, SR_TID.X ;  /* 0x0000000000007919 */ /* 0x000f240000002100 */
[----:B----4-:R-:W-:-:S04]  /*c240*/  LOP3.LUT R0, R0, 0x7f, RZ, 0xc0, !PT ;  /* 0x0000007f00007812 */ /* 0x010fc800078ec0ff */
[----:B------:R-:W-:-:S13]  /*c250*/  ISETP.NE.AND P0, PT, R0, RZ, PT ;  /* 0x000000ff0000720c */ /* 0x000fda0003f05270 */
[----:B------:R-:W-:Y:S05]  /*c260*/  @P0 BRA `(.L_x_235) ;  /* 0x0000003c00f80947 */ /* 0x000fea0003800000 */
[----:B------:R-:W4:Y:S01]  /*c270*/  S2R R3, SR_LANEID ;  /* 0x0000000000037919 */ /* 0x000f220000000000 */
[----:B------:R-:W-:Y:S02]  /*c280*/  VOTEU.ANY UR4, UPT, PT ;  /* 0x0000000000047886 */ /* 0x000fe400038e0100 */
[----:B------:R-:W4:Y:S08]  /*c290*/  FLO.U32 R0, UR4 ;  /* 0x0000000400007d00 */ /* 0x000f3000080e0000 */
[----:B------:R-:W5:Y:S01]  /*c2a0*/  POPC R5, UR4 ;  /* 0x0000000400057d09 */ /* 0x000f620008000000 */
[----:B----4-:R-:W-:-:S02]  /*c2b0*/  ISETP.EQ.U32.AND P0, PT, R0, R3, PT ;  /* 0x000000030000720c */ /* 0x010fc40003f02070 */
[----:B------:R-:W5:Y:S11]  /*c2c0*/  LDC.64 R2, c[0x0][0xc60] ;  /* 0x00031800ff027b82 */ /* 0x000f760000000a00 */
[----:B-----5:R-:W4:Y:S01]  /*c2d0*/  @P0 ATOMG.E.ADD.STRONG.GPU PT, R3, desc[UR40][R2.64], R5 ;  /* 0x00000005020309a8 */ /* 0x020f2200081ee1e8 */
[----:B---3--:R-:W3:Y:S02]  /*c2e0*/  S2R R4, SR_LTMASK ;  /* 0x0000000000047919 */ /* 0x008ee40000003900 */
[----:B---3--:R-:W-:-:S04]  /*c2f0*/  LOP3.LUT R4, R4, UR4, RZ, 0xc0, !PT ;  /* 0x0000000404047c12 */ /* 0x008fc8000f8ec0ff */
[----:B--2---:R-:W2:Y:S01]  /*c300*/  POPC R7, R4 ;  /* 0x0000000400077309 */ /* 0x004ea20000000000 */
[----:B----4-:R-:W2:Y:S02]  /*c310*/  SHFL.IDX PT, R0, R3, R0, 0x1f ;  /* 0x00001f0003007589 */ /* 0x010ea400000e0000 */
[----:B--2---:R-:W-:-:S05]  /*c320*/  IADD3 R0, R0, UR36, R7 ;  /* 0x0000002400007c10 */ /* 0x004fca000fffe007 */
[----:B------:R4:W-:Y:S01]  /*c330*/  STL [R1], R0 ;  /* 0x0000000001007387 */ /* 0x0009e20000100800 */
[----:B------:R-:W-:Y:S05]  /*c340*/  BRA `(.L_x_235) ;  /* 0x0000003c00c07947 */ /* 0x000fea0003800000 */
.L_x_234:
[----:B------:R-:W-:Y:S01]  /*c350*/  VIADD R0, R18, 0x1c400 ;  /* 0x0001c40012007836 */ /* 0x000fe20000000000 */
[----:B------:R-:W-:Y:S04]  /*c360*/  BSSY B6, `(.L_x_236) ;  /* 0x0000013000067945 */ /* 0x000fe80003800000 */
[----:B------:R-:W-:-:S13]  /*c370*/  LOP3.LUT P0, RZ, R0, 0x3ff, RZ, 0xc0, !PT ;  /* 0x000003ff00ff7812 */ /* 0x000fda000780c0ff */
[----:B------:R-:W-:Y:S05]  /*c380*/  @!P0 BRA `(.L_x_237) ;  /* 0x0000000000408947 */ /* 0x000fea0003800000 */
[----:B------:R-:W-:Y:S01]  /*c390*/  MOV R2, 0x0 ;  /* 0x0000000000027802 */ /* 0x000fe20000000f00 */
[----:B------:R-:W-:Y:S01]  /*c3a0*/  ULDC.64 UR6, c[0x4][0xb8] ;  /* 0x01002e0000067ab9 */ /* 0x000fe20000000a00 */
[----:B------:R-:W-:Y:S01]  /*c3b0*/  ULDC.64 UR8, c[0x4][0xc0] ;  /* 0x0100300000087ab9 */ /* 0x000fe20000000a00 */
[----:B------:R-:W-:Y:S01]  /*c3c0*/  ULDC.64 UR4, c[0x4][0x8] ;  /* 0x0100020000047ab9 */ /* 0x000fe20000000a00 */
[----:B---3--:R-:W-:Y:S01]  /*c3d0*/  MOV R4, UR6 ;  /* 0x0000000600047c02 */ /* 0x008fe20008000f00 */
[----:B------:R-:W-:Y:S01]  /*c3e0*/  IMAD.U32 R5, RZ, RZ, UR7 ;  /* 0x00000007ff057e24 */ /* 0x000fe2000f8e00ff */
[----:B------:R-:W3:Y:S01]  /*c3f0*/  LDC.64 R2, c[0x4][R2] ;  /* 0x0100000002027b82 */ /* 0x000ee20000000a00 */
[----:B------:R-:W-:Y:S02]  /*c400*/  IMAD.U32 R6, RZ, RZ, UR8 ;  /* 0x00000008ff067e24 */ /* 0x000fe4000f8e00ff */
[----:B--2---:R-:W-:Y:S02]  /*c410*/  IMAD.U32 R7, RZ, RZ, UR9 ;  /* 0x00000009ff077e24 */ /* 0x004fe4000f8e00ff */
[----:B-1----:R-:W-:-:S02]  /*c420*/  IMAD.U32 R10, RZ, RZ, UR4 ;  /* 0x00000004ff0a7e24 */ /* 0x002fc4000f8e00ff */
[----:B0-----:R-:W-:Y:S02]  /*c430*/  IMAD.U32 R11, RZ, RZ, UR5 ;  /* 0x00000005ff0b7e24 */ /* 0x001fe4000f8e00ff */
[----:B------:R-:W-:Y:S02]  /*c440*/  IMAD.MOV.U32 R8, RZ, RZ, 0x70 ;  /* 0x00000070ff087424 */ /* 0x000fe400078e00ff */
[----:B------:R-:W-:Y:S02]  /*c450*/  IMAD.MOV.U32 R12, RZ, RZ, 0x1 ;  /* 0x00000001ff0c7424 */ /* 0x000fe400078e00ff */
[----:B------:R-:W-:-:S07]  /*c460*/  IMAD.MOV.U32 R13, RZ, RZ, RZ ;  /* 0x000000ffff0d7224 */ /* 0x000fce00078e00ff */
[----:B------:R-:W-:-:S07]  /*c470*/  LEPC R20, `(.L_x_237) ;  /* 0x000000001014794e */ /* 0x000fce0000000000 */
[----:B---3--:R-:W-:Y:S05]  /*c480*/  CALL.ABS.NOINC R2 ;  /* 0x0000000002007343 */ /* 0x008fea0003c00000 */
.L_x_237:
[----:B------:R-:W-:Y:S05]  /*c490*/  BSYNC B6 ;  /* 0x0000000000067941 */ /* 0x000fea0003800000 */
.L_x_236:
        /* <DEDUP_REMOVED lines=8> */
[----:B------:R4:W4:Y:S01]  /*c520*/  LDC.64 R2, c[0x4][R0] ;  /* 0x0100000000027b82 */ /* 0x0009220000000a00 */
[----:B---3--:R-:W-:Y:S01]  /*c530*/  IMAD.U32 R4, RZ, RZ, UR6 ;  /* 0x00000006ff047e24 */ /* 0x008fe2000f8e00ff */
[----:B------:R-:W-:Y:S01]  /*c540*/  MOV R8, 0x70 ;  /* 0x0000007000087802 */ /* 0x000fe20000000f00 */
[----:B------:R-:W-:Y:S02]  /*c550*/  IMAD.U32 R5, RZ, RZ, UR7 ;  /* 0x00000007ff057e24 */ /* 0x000fe4000f8e00ff */
[----:B------:R-:W-:Y:S02]  /*c560*/  IMAD.U32 R6, RZ, RZ, UR8 ;  /* 0x00000008ff067e24 */ /* 0x000fe4000f8e00ff */
[----:B--2---:R-:W-:-:S02]  /*c570*/  IMAD.U32 R7, RZ, RZ, UR9 ;  /* 0x00000009ff077e24 */ /* 0x004fc4000f8e00ff */
[----:B-1----:R-:W-:Y:S02]  /*c580*/  IMAD.U32 R10, RZ, RZ, UR4 ;  /* 0x00000004ff0a7e24 */ /* 0x002fe4000f8e00ff */
[----:B0-----:R-:W-:Y:S02]  /*c590*/  IMAD.U32 R11, RZ, RZ, UR5 ;  /* 0x00000005ff0b7e24 */ /* 0x001fe4000f8e00ff */
[----:B------:R-:W-:Y:S02]  /*c5a0*/  IMAD.MOV.U32 R12, RZ, RZ, 0x1 ;  /* 0x00000001ff0c7424 */ /* 0x000fe400078e00ff */
[----:B------:R-:W-:-:S07]  /*c5b0*/  IMAD.MOV.U32 R13, RZ, RZ, RZ ;  /* 0x000000ffff0d7224 */ /* 0x000fce00078e00ff */
[----:B------:R-:W-:-:S07]  /*c5c0*/  LEPC R20, `(.L_x_240) ;  /* 0x000000001014794e */ /* 0x000fce0000000000 */
[----:B----4-:R-:W-:Y:S05]  /*c5d0*/  CALL.ABS.NOINC R2 ;  /* 0x0000000002007343 */ /* 0x010fea0003c00000 */
.L_x_240:
[----:B------:R-:W-:Y:S01]  /*c5e0*/  MOV R2, 0x0 ;  /* 0x0000000000027802 */ /* 0x000fe20000000f00 */
[----:B------:R-:W-:Y:S01]  /*c5f0*/  ULDC.64 UR6, c[0x4][0xb8] ;  /* 0x01002e0000067ab9 */ /* 0x000fe20000000a00 */
[----:B------:R-:W-:Y:S01]  /*c600*/  ULDC.64 UR8, c[0x4][0xc0] ;  /* 0x0100300000087ab9 */ /* 0x000fe20000000a00 */
[----:B------:R-:W-:Y:S01]  /*c610*/  ULDC.64 UR4, c[0x4][0x18] ;  /* 0x0100060000047ab9 */ /* 0x000fe20000000a00 */
[----:B------:R-:W-:Y:S02]  /*c620*/  IMAD.U32 R4, RZ, RZ, UR6 ;  /* 0x00000006ff047e24 */ /* 0x000fe4000f8e00ff */
[----:B------:R-:W0:Y:S01]  /*c630*/  LDC.64 R2, c[0x4][R2] ;  /* 0x0100000002027b82 */ /* 0x000e220000000a00 */
[----:B------:R-:W-:Y:S02]  /*c640*/  IMAD.U32 R5, RZ, RZ, UR7 ;  /* 0x00000007ff057e24 */ /* 0x000fe4000f8e00ff */
[----:B------:R-:W-:Y:S02]  /*c650*/  IMAD.U32 R6, RZ, RZ, UR8 ;  /* 0x00000008ff067e24 */ /* 0x000fe4000f8e00ff */
[----:B------:R-:W-:-:S02]  /*c660*/  IMAD.U32 R7, RZ, RZ, UR9 ;  /* 0x00000009ff077e24 */ /* 0x000fc4000f8e00ff */
[----:B------:R-:W-:Y:S02]  /*c670*/  IMAD.U32 R10, RZ, RZ, UR4 ;  /* 0x00000004ff0a7e24 */ /* 0x000fe4000f8e00ff */
[----:B------:R-:W-:Y:S02]  /*c680*/  IMAD.U32 R11, RZ, RZ, UR5 ;  /* 0x00000005ff0b7e24 */ /* 0x000fe4000f8e00ff */
[----:B------:R-:W-:Y:S02]  /*c690*/  IMAD.MOV.U32 R8, RZ, RZ, 0x70 ;  /* 0x00000070ff087424 */ /* 0x000fe400078e00ff */
[----:B------:R-:W-:Y:S02]  /*c6a0*/  IMAD.MOV.U32 R12, RZ, RZ, 0x1 ;  /* 0x00000001ff0c7424 */ /* 0x000fe400078e00ff */
[----:B------:R-:W-:-:S07]  /*c6b0*/  IMAD.MOV.U32 R13, RZ, RZ, RZ ;  /* 0x000000ffff0d7224 */ /* 0x000fce00078e00ff */
[----:B------:R-:W-:-:S07]  /*c6c0*/  LEPC R20, `(.L_x_239) ;  /* 0x000000001014794e */ /* 0x000fce0000000000 */
[----:B0-----:R-:W-:Y:S05]  /*c6d0*/  CALL.ABS.NOINC R2 ;  /* 0x0000000002007343 */ /* 0x001fea0003c00000 */
.L_x_239:
[----:B------:R-:W-:Y:S05]  /*c6e0*/  BSYNC B6 ;  /* 0x0000000000067941 */ /* 0x000fea0003800000 */
.L_x_238:
[----:B---3--:R-:W3:Y:S01]  /*c6f0*/  LDL.LU R4, [R1+0x1c] ;  /* 0x00001c0001047983 */ /* 0x008ee20000300800 */
[----:B------:R-:W-:-:S03]  /*c700*/  ULDC.64 UR4, c[0x0][0x9f8] ;  /* 0x00027e0000047ab9 */ /* 0x000fc60000000a00 */
[----:B--2---:R-:W2:Y:S01]  /*c710*/  LDL R7, [R1+0x10] ;  /* 0x0000100001077983 */ /* 0x004ea20000100800 */
[----:B------:R-:W-:-:S03]  /*c720*/  ISETP.NE.U32.AND P0, PT, RZ, UR4, PT ;  /* 0x00000004ff007c0c */ /* 0x000fc6000bf05070 */
[----:B------:R-:W4:Y:S01]  /*c730*/  LDL R0, [R1+0x38] ;  /* 0x0000380001007983 */ /* 0x000f220000100800 */
[----:B------:R-:W-:-:S13]  /*c740*/  ISETP.NE.AND.EX P0, PT, RZ, UR5, PT, P0 ;  /* 0x00000005ff007c0c */ /* 0x000fda000bf05300 */
[----:B------:R-:W-:-:S04]  /*c750*/  @P0 IADD3 R2, P1, R17, UR4, RZ ;  /* 0x0000000411020c10 */ /* 0x000fc8000ff3e0ff */
[----:B---3--:R-:W-:Y:S01]  /*c760*/  @P0 IADD3.X R3, R4, UR5, RZ, P1, !PT ;  /* 0x0000000504030c10 */ /* 0x008fe20008ffe4ff */
[----:B------:R-:W-:-:S04]  /*c770*/  ULDC.64 UR4, c[0x0][0xa08] ;  /* 0x0002820000047ab9 */ /* 0x000fc80000000a00 */
[----:B--2---:R2:W3:Y:S02]  /*c780*/  @P0 LDG.E R7, desc[UR40][R2.64] ;  /* 0x0000002802070981 */ /* 0x0044e4000c1e1900 */
[----:B--2---:R-:W2:Y:S01]  /*c790*/  LDC.64 R2, c[0x0][0x418] ;  /* 0x00010600ff027b82 */ /* 0x004ea20000000a00 */
[----:B----4-:R-:W-:Y:S01]  /*c7a0*/  VIADD R0, R0, 0xffffffff ;  /* 0xffffffff00007836 */ /* 0x010fe20000000000 */
[----:B---3--:R-:W-:Y:S01]  /*c7b0*/  SHF.R.S32.HI R8, RZ, 0x1f, R7 ;  /* 0x0000001fff087819 */ /* 0x008fe20000011407 */
[----:B------:R3:W-:Y:S04]  /*c7c0*/  @P0 STL [R1+0x10], R7 ;  /* 0x0000100701000387 */ /* 0x0007e80000100800 */
[----:B------:R3:W-:Y:S01]  /*c7d0*/  STL [R1+0x1c], R8 ;  /* 0x00001c0801007387 */ /* 0x0007e20000100800 */
[----:B--2---:R-:W-:Y:S01]  /*c7e0*/  LOP3.LUT P0, RZ, R2, UR4, RZ, 0xfc, !PT ;  /* 0x0000000402ff7c12 */ /* 0x004fe2000f80fcff */
[----:B------:R-:W-:-:S03]  /*c7f0*/  UMOV UR4, 0xffffffff ;  /* 0xffffffff00047882 */ /* 0x000fc60000000000 */
[----:B------:R-:W-:-:S04]  /*c800*/  LOP3.LUT P0, RZ, R3, UR5, RZ, 0xfc, P0 ;  /* 0x0000000503ff7c12 */ /* 0x000fc8000800fcff */
[----:B------:R-:W-:Y:S01]  /*c810*/  SEL R17, R7, RZ, !P0 ;  /* 0x000000ff07117207 */ /* 0x000fe20004000000 */
[----:B---3--:R-:W-:Y:S08]  /*c820*/  BRA.DIV UR4, `(.L_x_241) ;  /* 0x0000004e04487947 */ /* 0x008ff0000b800000 */
[----:B------:R-:W2:Y:S02]  /*c830*/  S2R R4, SR_TID.X ;  /* 0x0000000000047919 */ /* 0x000ea40000002100 */
[----:B--2---:R-:W-:-:S04]  /*c840*/  SHF.R.U32.HI R4, RZ, 0x5, R4 ;  /* 0x00000005ff047819 */ /* 0x004fc80000011604 */
[----:B------:R-:W-:-:S05]  /*c850*/  LOP3.LUT R4, R4, 0x3, RZ, 0xc0, !PT ;  /* 0x0000000304047812 */ /* 0x000fca00078ec0ff */
[----:B------:R2:W3:Y:S02]  /*c860*/  SHFL.IDX PT, R14, R4, RZ, 0x1f ;  /* 0x00001fff040e7589 */ /* 0x0004e400000e0000 */
.L_x_345:
[----:B------:R-:W-:Y:S01]  /*c870*/  PLOP3.LUT P1, PT, PT, PT, PT, 0x8, 0x0 ;  /* 0x000000000000781c */ /* 0x000fe20003f2e170 */
[----:B------:R4:W-:Y:S01]  /*c880*/  STL [R1+0x8], R0 ;  /* 0x0000080001007387 */ /* 0x0009e20000100800 */
[----:B---3--:R-:W-:Y:S02]  /*c890*/  ISETP.NE.AND P0, PT, R14, RZ, PT ;  /* 0x000000ff0e00720c */ /* 0x008fe40003f05270 */
[----:B--2---:R-:W-:-:S05]  /*c8a0*/  P2R R4, PR, RZ, 0x2 ;  /* 0x00000002ff047803 */ /* 0x004fca0000000000 */
[----:B------:R4:W-:Y:S06]  /*c8b0*/  STL [R1+0x20], R4 ;  /* 0x0000200401007387 */ /* 0x0009ec0000100800 */
[----:B------:R-:W-:Y:S05]  /*c8c0*/  @P0 BRA `(.L_x_242) ;  /* 0x0000000400300947 */ /* 0x000fea0003800000 */
[----:B------:R-:W-:-:S03]  /*c8d0*/  UMOV UR4, 0xffffffff ;  /* 0xffffffff00047882 */ /* 0x000fc60000000000 */
[----:B------:R-:W-:Y:S05]  /*c8e0*/  BRA.DIV UR4, `(.L_x_243) ;  /* 0x0000004e044c7947 */ /* 0x000fea000b800000 */
[----:B------:R-:W-:-:S13]  /*c8f0*/  ELECT P6, URZ, PT ;  /* 0x00000000003f782f */ /* 0x000fda00038c0000 */
.L_x_348:
[----:B------:R-:W-:Y:S05]  /*c900*/  @!P6 BRA `(.L_x_242) ;  /* 0x000000040020e947 */ /* 0x000fea0003800000 */
[----:B------:R-:W-:-:S04]  /*c910*/  ISETP.NE.U32.AND P0, PT, R2, RZ, PT ;  /* 0x000000ff0200720c */ /* 0x000fc80003f05070 */
[----:B------:R-:W-:-:S13]  /*c920*/  ISETP.NE.AND.EX P0, PT, R3, RZ, PT, P0 ;  /* 0x000000ff0300720c */ /* 0x000fda0003f05300 */
[----:B------:R-:W-:Y:S05]  /*c930*/  @!P0 BRA `(.L_x_244) ;  /* 0x0000000000508947 */ /* 0x000fea0003800000 */
[----:B------:R-:W2:Y:S01]  /*c940*/  LDC R6, c[0x0][0x43c] ;  /* 0x00010f00ff067b82 */ /* 0x000ea20000000800 */
[----:B------:R-:W-:Y:S01]  /*c950*/  IMAD.MOV.U32 R9, RZ, RZ, R0 ;  /* 0x000000ffff097224 */ /* 0x000fe200078e0000 */
[----:B------:R-:W-:-:S03]  /*c960*/  ULDC.64 UR4, c[0x0][0x428] ;  /* 0x00010a0000047ab9 */ /* 0x000fc60000000a00 */
[----:B----4-:R-:W-:Y:S01]  /*c970*/  IMAD.MOV.U32 R0, RZ, RZ, R9 ;  /* 0x000000ffff007224 */ /* 0x010fe200078e0009 */
[----:B--2---:R-:W-:-:S13]  /*c980*/  ISETP.NE.AND P0, PT, R6, 0x1, PT ;  /* 0x000000010600780c */ /* 0x004fda0003f05270 */
[----:B------:R-:W2:Y:S02]  /*c990*/  @P0 LDC.64 R4, c[0x0][0x440] ;  /* 0x00011000ff040b82 */ /* 0x000ea40000000a00 */
[----:B--2---:R-:W-:-:S05]  /*c9a0*/  @P0 IMAD.HI.U32 R4, R9, R4, RZ ;  /* 0x0000000409040227 */ /* 0x004fca00078e00ff */
[----:B------:R-:W-:-:S04]  /*c9b0*/  @P0 SHF.R.U32.HI R0, RZ, R5, R4 ;  /* 0x00000005ff000219 */ /* 0x000fc80000011604 */
[--C-:B------:R-:W-:Y:S01]  /*c9c0*/  SHF.R.S32.HI R5, RZ, 0x1f, R0.reuse ;  /* 0x0000001fff057819 */ /* 0x100fe20000011400 */
[----:B------:R-:W-:-:S04]  /*c9d0*/  IMAD.MOV R4, RZ, RZ, -R0 ;  /* 0x000000ffff047224 */ /* 0x000fc800078e0a00 */
[----:B------:R-:W-:Y:S01]  /*c9e0*/  IMAD R9, R6, R4, R9 ;  /* 0x0000000406097224 */ /* 0x000fe200078e0209 */
[----:B------:R-:W-:Y:S01]  /*c9f0*/  MOV R4, R0 ;  /* 0x0000000000047202 */ /* 0x000fe20000000f00 */
[----:B------:R-:W-:-:S03]  /*ca00*/  IMAD R6, R8, UR4, RZ ;  /* 0x0000000408067c24 */ /* 0x000fc6000f8e02ff */
[----:B------:R2:W-:Y:S01]  /*ca10*/  STL [R1+0x8], R9 ;  /* 0x0000080901007387 */ /* 0x0005e20000100800 */
[----:B------:R-:W-:-:S04]  /*ca20*/  IMAD.WIDE.U32 R4, R7, UR4, R4 ;  /* 0x0000000407047c25 */ /* 0x000fc8000f8e0004 */
[----:B------:R-:W-:Y:S01]  /*ca30*/  IMAD R0, R7, UR5, R6 ;  /* 0x0000000507007c24 */ /* 0x000fe2000f8e0206 */
[----:B------:R-:W-:-:S03]  /*ca40*/  LEA R2, P0, R4, R2, 0x2 ;  /* 0x0000000204027211 */ /* 0x000fc600078010ff */
[----:B------:R-:W-:-:S05]  /*ca50*/  IMAD.IADD R0, R5, 0x1, R0 ;  /* 0x0000000105007824 */ /* 0x000fca00078e0200 */
[----:B------:R-:W-:-:S05]  /*ca60*/  LEA.HI.X R3, R4, R3, R0, 0x2, P0 ;  /* 0x0000000304037211 */ /* 0x000fca00000f1400 */
[----:B------:R2:W5:Y:S02]  /*ca70*/  LDG.E R17, desc[UR40][R2.64] ;  /* 0x0000002802117981 */ /* 0x000564000c1e1900 */
.L_x_244:
[----:B--2---:R-:W2:Y:S01]  /*ca80*/  LDL R2, [R1+0x14] ;  /* 0x0000140001027983 */ /* 0x004ea20000100800 */
[----:B----4-:R-:W-:Y:S01]  /*ca90*/  IMAD R0, R19, 0x8, R18 ;  /* 0x0000000813007824 */ /* 0x010fe200078e0212 */
[----:B--2---:R-:W-:-:S04]  /*caa0*/  SHF.L.U32 R2, R2, 0x1f, RZ ;  /* 0x0000001f02027819 */ /* 0x004fc800000006ff */
[----:B------:R-:W2:Y:S02]  /*cab0*/  SYNCS.PHASECHK.TRANS64.TRYWAIT P0, [R0+URZ+0x34840], R2 ;  /* 0x03484002000075a7 */ /* 0x000ea4000800017f */
[----:B--2---:R-:W-:Y:S05]  /*cac0*/  @!P0 BRA `(.L_x_245) ;  /* 0x0000004800f48947 */ /* 0x004fea0003800000 */
.L_x_349:
[----:B------:R-:W3:Y:S02]  /*cad0*/  S2R R3, SR_TID.X ;  /* 0x0000000000037919 */ /* 0x000ee40000002100 */
[----:B---3--:R-:W-:-:S04]  /*cae0*/  LOP3.LUT R3, R3, 0x7f, RZ, 0xc0, !PT ;  /* 0x0000007f03037812 */ /* 0x008fc800078ec0ff */
[----:B------:R-:W-:-:S13]  /*caf0*/  ISETP.NE.AND P0, PT, R3, RZ, PT ;  /* 0x000000ff0300720c */ /* 0x000fda0003f05270 */
[----:B------:R-:W-:Y:S05]  /*cb00*/  @P0 BRA `(.L_x_246) ;  /* 0x00000000001c0947 */ /* 0x000fea0003800000 */
[----:B------:R-:W3:Y:S01]  /*cb10*/  S2R R3, SR_TID.X ;  /* 0x0000000000037919 */ /* 0x000ee20000002100 */
[----:B--2---:R-:W-:-:S04]  /*cb20*/  IMAD.MOV.U32 R2, RZ, RZ, 0xc000 ;  /* 0x0000c000ff027424 */ /* 0x004fc800078e00ff */
[----:B------:R4:W-:Y:S01]  /*cb30*/  SYNCS.ARRIVE.TRANS64 RZ, [R0+URZ+0x34830], R2 ;  /* 0x0348300200ff79a7 */ /* 0x0009e2000800003f */
[----:B---3--:R-:W-:-:S04]  /*cb40*/  LOP3.LUT R3, R3, 0x1f, RZ, 0xc0, !PT ;  /* 0x0000001f03037812 */ /* 0x008fc800078ec0ff */
[----:B------:R-:W-:-:S13]  /*cb50*/  ISETP.NE.AND P0, PT, R3, RZ, PT ;  /* 0x000000ff0300720c */ /* 0x000fda0003f05270 */
[----:B----4-:R-:W-:Y:S05]  /*cb60*/  @!P0 BRA `(.L_x_246) ;  /* 0x0000000000048947 */ /* 0x010fea0003800000 */
[----:B------:R-:W-:Y:S01]  /*cb70*/  BPT.TRAP 0x1 ;  /* 0x000000040000795c */ /* 0x000fe20000300000 */
.L_x_246:
[----:B------:R-:W3:Y:S04]  /*cb80*/  LDL R3, [R1+0x8] ;  /* 0x0000080001037983 */ /* 0x000ee80000100800 */
[----:B--2---:R-:W2:Y:S01]  /*cb90*/  LDL R2, [R1+0x18] ;  /* 0x0000180001027983 */ /* 0x004ea20000100800 */
[----:B------:R-:W-:Y:S01]  /*cba0*/  R2UR UR9, R0 ;  /* 0x00000000000972ca */ /* 0x000fe200000e0000 */
[----:B------:R-:W-:Y:S01]  /*cbb0*/  IMAD R0, R19, 0xc000, R18 ;  /* 0x0000c00013007824 */ /* 0x000fe200078e0212 */
[----:B------:R-:W-:Y:S01]  /*cbc0*/  UIADD3 UR4, UP0, UR38, 0x370, URZ ;  /* 0x0000037026047890 */ /* 0x000fe2000ff1e03f */
[----:B------:R-:W-:Y:S01]  /*cbd0*/  R2UR UR12, R16 ;  /* 0x00000000100c72ca */ /* 0x000fe200000e0000 */
[----:B------:R-:W-:Y:S01]  /*cbe0*/  UMOV UR10, URZ ;  /* 0x0000003f000a7c82 */ /* 0x000fe20008000000 */
[----:B-----5:R-:W-:Y:S01]  /*cbf0*/  R2UR UR13, R17 ;  /* 0x00000000110d72ca */ /* 0x020fe200000e0000 */
[----:B------:R-:W-:Y:S01]  /*cc00*/  UMOV UR6, 0x0 ;  /* 0x0000000000067882 */ /* 0x000fe20000000000 */
[----:B------:R-:W-:Y:S01]  /*cc10*/  R2UR UR8, R0 ;  /* 0x00000000000872ca */ /* 0x000fe200000e0000 */
[----:B------:R-:W-:Y:S01]  /*cc20*/  UMOV UR7, 0x14f00000 ;  /* 0x14f0000000077882 */ /* 0x000fe20000000000 */
[----:B------:R-:W-:Y:S01]  /*cc30*/  PLOP3.LUT P0, PT, PT, PT, PT, 0x80, 0x0 ;  /* 0x000000000000781c */ /* 0x000fe20003f0f070 */
[----:B------:R-:W-:-:S03]  /*cc40*/  UMOV UR16, 0x40 ;  /* 0x0000004000107882 */ /* 0x000fc60000000000 */
[----:B------:R-:W-:Y:S01]  /*cc50*/  UIADD3 UR9, UR9, 0x34830, URZ ;  /* 0x0003483009097890 */ /* 0x000fe2000fffe03f */
[----:B------:R-:W-:-:S05]  /*cc60*/  P2R R0, PR, RZ, 0x1 ;  /* 0x00000001ff007803 */ /* 0x000fca0000000000 */
[----:B------:R4:W-:Y:S01]  /*cc70*/  STL [R1+0x20], R0 ;  /* 0x0000200001007387 */ /* 0x0009e20000100800 */
[----:B------:R-:W-:Y:S02]  /*cc80*/  UIADD3 UR14, UR8, 0x1c400, URZ ;  /* 0x0001c400080e7890 */ /* 0x000fe4000fffe03f */
[----:B------:R-:W-:Y:S02]  /*cc90*/  UIADD3 UR15, UR8, 0x20400, URZ ;  /* 0x00020400080f7890 */ /* 0x000fe4000fffe03f */
[----:B------:R-:W-:-:S03]  /*cca0*/  UIADD3 UR17, UR8, 0x24400, URZ ;  /* 0x0002440008117890 */ /* 0x000fc6000fffe03f */
[----:B------:R-:W-:Y:S01]  /*ccb0*/  UMOV UR8, UR14 ;  /* 0x0000000e00087c82 */ /* 0x000fe20008000000 */
[----:B------:R-:W-:Y:S01]  /*ccc0*/  UMOV UR14, 0x80 ;  /* 0x00000080000e7882 */ /* 0x000fe20000000000 */
[----:B---3--:R-:W-:Y:S02]  /*ccd0*/  R2UR UR11, R3 ;  /* 0x00000000030b72ca */ /* 0x008fe400000e0000 */
[----:B--2---:R-:W-:-:S13]  /*cce0*/  R2UR UR5, R2 ;  /* 0x00000000020572ca */ /* 0x004fda00000e0000 */
[----:B------:R-:W-:Y:S02]  /*ccf0*/  ULEA UR11, UR11, UR5, 0x7 ;  /* 0x000000050b0b7291 */ /* 0x000fe4000f8e383f */
[----:B------:R-:W-:-:S09]  /*cd00*/  UIADD3.X UR5, URZ, UR39, URZ, UP0, !UPT ;  /* 0x000000273f057290 */ /* 0x000fd200087fe43f */
[----:B------:R2:W-:Y:S02]  /*cd10*/  UTMALDG.4D [UR8], [UR4], desc[UR6] ;  /* 0x00000608040075b4 */ /* 0x0005e40008019000 */
[----:B--2---:R-:W-:Y:S01]  /*cd20*/  UMOV UR8, UR15 ;  /* 0x0000000f00087c82 */ /* 0x004fe20008000000 */
[----:B------:R-:W-:Y:S02]  /*cd30*/  UMOV UR10, UR16 ;  /* 0x00000010000a7c82 */ /* 0x000fe40008000000 */
[----:B------:R2:W-:Y:S02]  /*cd40*/  UTMALDG.4D [UR8], [UR4], desc[UR6] ;  /* 0x00000608040075b4 */ /* 0x0005e40008019000 */
[----:B--2---:R-:W-:Y:S01]  /*cd50*/  UMOV UR8, UR17 ;  /* 0x0000001100087c82 */ /* 0x004fe20008000000 */
[----:B------:R-:W-:Y:S02]  /*cd60*/  UMOV UR10, UR14 ;  /* 0x0000000e000a7c82 */ /* 0x000fe40008000000 */
[----:B------:R4:W-:Y:S02]  /*cd70*/  UTMALDG.4D [UR8], [UR4], desc[UR6] ;  /* 0x00000608040075b4 */ /* 0x0009e40008019000 */
[----:B----4-:R-:W-:Y:S01]  /*cd80*/  NOP ;  /* 0x0000000000007918 */ /* 0x010fe20000000000 */
.L_x_242:
[----:B------:R-:W2:Y:S04]  /*cd90*/  LDL.LU R3, [R1+0x30] ;  /* 0x0000300001037983 */ /* 0x000ea80000300800 */
[----:B------:R-:W3:Y:S04]  /*cda0*/  LDL.LU R5, [R1+0x2c] ;  /* 0x00002c0001057983 */ /* 0x000ee80000300800 */
[----:B----4-:R-:W4:Y:S01]  /*cdb0*/  LDL.LU R4, [R1+0x3c] ;  /* 0x00003c0001047983 */ /* 0x010f220000300800 */
[----:B------:R-:W-:Y:S05]  /*cdc0*/  WARPSYNC.ALL ;  /* 0x0000000000007948 */ /* 0x000fea0003800000 */
[----:B------:R-:W-:Y:S01]  /*cdd0*/  ULDC.64 UR6, c[0x0][0xa00] ;  /* 0x0002800000067ab9 */ /* 0x000fe20000000a00 */
[----:B------:R-:W-:Y:S01]  /*cde0*/  ULDC.64 UR4, c[0x0][0x298] ;  /* 0x0000a60000047ab9 */ /* 0x000fe20000000a00 */
[----:B------:R-:W-:Y:S01]  /*cdf0*/  BAR.SYNC.DEFER_BLOCKING 0x8, 0x180 ;  /* 0x0206000000007b1d */ /* 0x000fe20000010000 */
[----:B------:R-:W-:Y:S01]  /*ce00*/  ISETP.NE.U32.AND P0, PT, RZ, UR6, PT ;  /* 0x00000006ff007c0c */ /* 0x000fe2000bf05070 */
[----:B------:R-:W-:-:S03]  /*ce10*/  VIADD R2, R18, 0x10400 ;  /* 0x0001040012027836 */ /* 0x000fc60000000000 */
[----:B------:R-:W-:Y:S01]  /*ce20*/  ISETP.NE.AND.EX P0, PT, RZ, UR7, PT, P0 ;  /* 0x00000007ff007c0c */ /* 0x000fe2000bf05300 */
[----:B------:R-:W-:Y:S01]  /*ce30*/  BSSY B6, `(.L_x_247) ;  /* 0x000001e000067945 */ /* 0x000fe20003800000 */
[----:B------:R-:W-:Y:S02]  /*ce40*/  LOP3.LUT P1, RZ, R2, 0x3ff, RZ, 0xc0, !PT ;  /* 0x000003ff02ff7812 */ /* 0x000fe4000782c0ff */
[----:B--2---:R-:W-:Y:S02]  /*ce50*/  SHF.R.S32.HI R0, RZ, 0x1f, R3 ;  /* 0x0000001fff007819 */ /* 0x004fe40000011403 */
[----:B---3--:R-:W-:-:S03]  /*ce60*/  SEL R5, R5, RZ, !P0 ;  /* 0x000000ff05057207 */ /* 0x008fc60004000000 */
[----:B------:R-:W-:Y:S01]  /*ce70*/  IMAD R0, R0, UR4, RZ ;  /* 0x0000000400007c24 */ /* 0x000fe2000f8e02ff */
[----:B----4-:R-:W-:-:S03]  /*ce80*/  SEL R4, R4, RZ, !P0 ;  /* 0x000000ff04047207 */ /* 0x010fc60004000000 */
[C---:B------:R-:W-:Y:S02]  /*ce90*/  IMAD R0, R3.reuse, UR5, R0 ;  /* 0x0000000503007c24 */ /* 0x040fe4000f8e0200 */
[----:B------:R-:W-:-:S04]  /*cea0*/  IMAD.WIDE.U32 R2, R3, UR4, RZ ;  /* 0x0000000403027c25 */ /* 0x000fc8000f8e00ff */
[----:B------:R-:W-:Y:S01]  /*ceb0*/  IMAD.IADD R0, R3, 0x1, R0 ;  /* 0x0000000103007824 */ /* 0x000fe200078e0200 */
[----:B------:R2:W-:Y:S04]  /*cec0*/  STL.64 [R1+0x50], R2 ;  /* 0x0000500201007387 */ /* 0x0005e80000100a00 */
[----:B------:R2:W-:Y:S04]  /*ced0*/  STL [R1+0x2c], R5 ;  /* 0x00002c0501007387 */ /* 0x0005e80000100800 */
[----:B------:R2:W-:Y:S04]  /*cee0*/  STL [R1+0x3c], R4 ;  /* 0x00003c0401007387 */ /* 0x0005e80000100800 */
[----:B------:R2:W-:Y:S01]  /*cef0*/  STL [R1+0x30], R0 ;  /* 0x0000300001007387 */ /* 0x0005e20000100800 */
[----:B------:R-:W-:Y:S05]  /*cf00*/  @!P1 BRA `(.L_x_248) ;  /* 0x0000000000409947 */ /* 0x000fea0003800000 */
[----:B--2---:R-:W-:Y:S01]  /*cf10*/  MOV R2, 0x0 ;  /* 0x0000000000027802 */ /* 0x004fe20000000f00 */
[----:B------:R-:W-:Y:S01]  /*cf20*/  ULDC.64 UR6, c[0x4][0xb8] ;  /* 0x01002e0000067ab9 */ /* 0x000fe20000000a00 */
[----:B------:R-:W-:Y:S01]  /*cf30*/  ULDC.64 UR8, c[0x4][0xc0] ;  /* 0x0100300000087ab9 */ /* 0x000fe20000000a00 */
[----:B------:R-:W-:Y:S01]  /*cf40*/  ULDC.64 UR4, c[0x4][0x20] ;  /* 0x0100080000047ab9 */ /* 0x000fe20000000a00 */
[----:B------:R-:W-:Y:S02]  /*cf50*/  IMAD.U32 R4, RZ, RZ, UR6 ;  /* 0x00000006ff047e24 */ /* 0x000fe4000f8e00ff */
[----:B------:R-:W2:Y:S01]  /*cf60*/  LDC.64 R2, c[0x4][R2] ;  /* 0x0100000002027b82 */ /* 0x000ea20000000a00 */
[----:B------:R-:W-:Y:S02]  /*cf70*/  IMAD.U32 R5, RZ, RZ, UR7 ;  /* 0x00000007ff057e24 */ /* 0x000fe4000f8e00ff */
[----:B------:R-:W-:Y:S02]  /*cf80*/  IMAD.U32 R6, RZ, RZ, UR8 ;  /* 0x00000008ff067e24 */ /* 0x000fe4000f8e00ff */
[----:B------:R-:W-:-:S02]  /*cf90*/  IMAD.U32 R7, RZ, RZ, UR9 ;  /* 0x00000009ff077e24 */ /* 0x000fc4000f8e00ff */
[----:B-1----:R-:W-:Y:S02]  /*cfa0*/  IMAD.U32 R10, RZ, RZ, UR4 ;  /* 0x00000004ff0a7e24 */ /* 0x002fe4000f8e00ff */
[----:B0-----:R-:W-:Y:S02]  /*cfb0*/  IMAD.U32 R11, RZ, RZ, UR5 ;  /* 0x00000005ff0b7e24 */ /* 0x001fe4000f8e00ff */
[----:B------:R-:W-:Y:S02]  /*cfc0*/  IMAD.MOV.U32 R8, RZ, RZ, 0x70 ;  /* 0x00000070ff087424 */ /* 0x000fe400078e00ff */
[----:B------:R-:W-:Y:S02]  /*cfd0*/  IMAD.MOV.U32 R12, RZ, RZ, 0x1 ;  /* 0x00000001ff0c7424 */ /* 0x000fe400078e00ff */
[----:B------:R-:W-:-:S07]  /*cfe0*/  IMAD.MOV.U32 R13, RZ, RZ, RZ ;  /* 0x000000ffff0d7224 */ /* 0x000fce00078e00ff */
[----:B------:R-:W-:-:S07]  /*cff0*/  LEPC R20, `(.L_x_248) ;  /* 0x000000001014794e */ /* 0x000fce0000000000 */
[----:B--2---:R-:W-:Y:S05]  /*d000*/  CALL.ABS.NOINC R2 ;  /* 0x0000000002007343 */ /* 0x004fea0003c00000 */
.L_x_248:
[----:B------:R-:W-:Y:S05]  /*d010*/  BSYNC B6 ;  /* 0x0000000000067941 */ /* 0x000fea0003800000 */
.L_x_247:
[----:B--2---:R-:W2:Y:S01]  /*d020*/  LDL.LU R0, [R1+0x3c] ;  /* 0x00003c0001007983 */ /* 0x004ea20000300800 */
[----:B------:R-:W3:Y:S01]  /*d030*/  LDC R8, c[0x0][0x448] ;  /* 0x00011200ff087b82 */ /* 0x000ee20000000800 */
[----:B------:R-:W-:Y:S01]  /*d040*/  ULDC.64 UR4, c[0x0][0x2d8] ;  /* 0x0000b60000047ab9 */ /* 0x000fe20000000a00 */
[----:B------:R-:W-:Y:S01]  /*d050*/  ULDC.64 UR6, c[0x0][0x280] ;  /* 0x0000a00000067ab9 */ /* 0x000fe20000000a00 */
[----:B------:R-:W4:Y:S04]  /*d060*/  LDL.LU R4, [R1+0x30] ;  /* 0x0000300001047983 */ /* 0x000f280000300800 */
[----:B------:R-:W4:Y:S04]  /*d070*/  LDL.LU.64 R2, [R1+0x50] ;  /* 0x0000500001027983 */ /* 0x000f280000300a00 */
[----:B------:R-:W2:Y:S04]  /*d080*/  LDL.LU R6, [R1+0x2c] ;  /* 0x00002c0001067983 */ /* 0x000ea80000300800 */
[----:B------:R-:W2:Y:S01]  /*d090*/  LDL.LU R5, [R1+0x4] ;  /* 0x0000040001057983 */ /* 0x000ea20000300800 */
[----:B---3--:R-:W-:Y:S01]  /*d0a0*/  ISETP.NE.AND P0, PT, R8, 0x1, PT ;  /* 0x000000010800780c */ /* 0x008fe20003f05270 */
[----:B------:R-:W0:-:S12]  /*d0b0*/  S2R R9, SR_TID.X ;  /* 0x0000000000097919 */ /* 0x000e180000002100 */
[----:B------:R-:W3:Y:S01]  /*d0c0*/  @P0 LDC R7, c[0x0][0x450] ;  /* 0x00011400ff070b82 */ /* 0x000ee20000000800 */
[----:B0-----:R-:W-:-:S05]  /*d0d0*/  IMAD.SHL.U32 R11, R9, 0x8, RZ ;  /* 0x00000008090b7824 */ /* 0x001fca00078e00ff */
[----:B------:R-:W-:-:S04]  /*d0e0*/  LOP3.LUT R11, R11, 0x38, RZ, 0xc0, !PT ;  /* 0x000000380b0b7812 */ /* 0x000fc800078ec0ff */
[----:B-1----:R-:W-:Y:S01]  /*d0f0*/  LOP3.LUT R10, R11, 0x40, RZ, 0xfc, !PT ;  /* 0x000000400b0a7812 */ /* 0x002fe200078efcff */
[----:B----4-:R-:W-:Y:S02]  /*d100*/  IMAD.MOV.U32 R3, RZ, RZ, R4 ;  /* 0x000000ffff037224 */ /* 0x010fe400078e0004 */
[----:B------:R-:W0:Y:S01]  /*d110*/  S2R R4, SR_TID.X ;  /* 0x0000000000047919 */ /* 0x000e220000002100 */
[----:B------:R-:W-:-:S04]  /*d120*/  IMAD.WIDE.U32 R2, R16, UR4, R2 ;  /* 0x0000000410027c25 */ /* 0x000fc8000f8e0002 */
[----:B------:R-:W-:Y:S01]  /*d130*/  IMAD R3, R16, UR5, R3 ;  /* 0x0000000510037c24 */ /* 0x000fe2000f8e0203 */
[----:B------:R-:W-:Y:S02]  /*d140*/  ULDC.64 UR4, c[0x0][0x2e0] ;  /* 0x0000b80000047ab9 */ /* 0x000fe40000000a00 */
[----:B--2---:R-:W-:Y:S02]  /*d150*/  IMAD R0, R0, UR4, RZ ;  /* 0x0000000400007c24 */ /* 0x004fe4000f8e02ff */
[----:B------:R-:W-:-:S04]  /*d160*/  IMAD.WIDE.U32 R2, R6, UR4, R2 ;  /* 0x0000000406027c25 */ /* 0x000fc8000f8e0002 */
[----:B------:R-:W-:Y:S01]  /*d170*/  IMAD R0, R6, UR5, R0 ;  /* 0x0000000506007c24 */ /* 0x000fe2000f8e0200 */
[----:B------:R-:W-:Y:S01]  /*d180*/  ULDC.64 UR4, c[0x0][0x2d0] ;  /* 0x0000b40000047ab9 */ /* 0x000fe20000000a00 */
[C---:B0-----:R-:W-:Y:S01]  /*d190*/  LOP3.LUT R6, R4.reuse, 0x7f, RZ, 0xc0, !PT ;  /* 0x0000007f04067812 */ /* 0x041fe200078ec0ff */
[----:B------:R-:W-:-:S03]  /*d1a0*/  IMAD.SHL.U32 R4, R4, 0x10, RZ ;  /* 0x0000001004047824 */ /* 0x000fc600078e00ff */
[----:B------:R-:W-:-:S04]  /*d1b0*/  SHF.R.U32.HI R6, RZ, 0x3, R6 ;  /* 0x00000003ff067819 */ /* 0x000fc80000011606 */
[----:B------:R-:W-:Y:S02]  /*d1c0*/  LOP3.LUT R4, R6, 0x70, R4, 0xf8, !PT ;  /* 0x0000007006047812 */ /* 0x000fe400078ef804 */
[----:B------:R-:W0:Y:S01]  /*d1d0*/  @P0 LDC R6, c[0x0][0x44c] ;  /* 0x00011300ff060b82 */ /* 0x000e220000000800 */
[----:B------:R-:W-:Y:S01]  /*d1e0*/  IMAD.SHL.U32 R5, R5, 0x80, RZ ;  /* 0x0000008005057824 */ /* 0x000fe200078e00ff */
[----:B------:R-:W-:-:S04]  /*d1f0*/  IADD3 R3, R3, R0, RZ ;  /* 0x0000000003037210 */ /* 0x000fc80007ffe0ff */
[----:B------:R-:W-:-:S05]  /*d200*/  LOP3.LUT R0, R4, R5, RZ, 0xfc, !PT ;  /* 0x0000000504007212 */ /* 0x000fca00078efcff */
[----:B------:R-:W-:Y:S02]  /*d210*/  IMAD.MOV.U32 R4, RZ, RZ, R0 ;  /* 0x000000ffff047224 */ /* 0x000fe400078e0000 */
[----:B0-----:R-:W-:-:S05]  /*d220*/  @P0 IMAD.HI.U32 R6, R0, R6, RZ ;  /* 0x0000000600060227 */ /* 0x001fca00078e00ff */
[----:B---3--:R-:W-:-:S05]  /*d230*/  @P0 SHF.R.U32.HI R4, RZ, R7, R6 ;  /* 0x00000007ff040219 */ /* 0x008fca0000011606 */
[----:B------:R-:W-:-:S04]  /*d240*/  IMAD.MOV R6, RZ, RZ, -R4 ;  /* 0x000000ffff067224 */ /* 0x000fc800078e0a04 */
[----:B------:R-:W-:Y:S01]  /*d250*/  IMAD R0, R8, R6, R0 ;  /* 0x0000000608007224 */ /* 0x000fe200078e0200 */
[----:B------:R-:W-:Y:S01]  /*d260*/  SHF.R.S32.HI R6, RZ, 0x1f, R4 ;  /* 0x0000001fff067819 */ /* 0x000fe20000011404 */
[----:B------:R-:W-:-:S04]  /*d270*/  IMAD.WIDE.U32 R2, R4, UR4, R2 ;  /* 0x0000000404027c25 */ /* 0x000fc8000f8e0002 */
[----:B------:R-:W-:-:S04]  /*d280*/  IMAD R6, R6, UR4, RZ ;  /* 0x0000000406067c24 */ /* 0x000fc8000f8e02ff */
[----:B------:R-:W-:Y:S01]  /*d290*/  IMAD R4, R4, UR5, R6 ;  /* 0x0000000504047c24 */ /* 0x000fe2000f8e0206 */
[----:B------:R-:W-:-:S03]  /*d2a0*/  ULDC.64 UR4, c[0x0][0x2c8] ;  /* 0x0000b20000047ab9 */ /* 0x000fc60000000a00 */
[----:B------:R-:W-:Y:S01]  /*d2b0*/  IMAD.IADD R3, R3, 0x1, R4 ;  /* 0x0000000103037824 */ /* 0x000fe200078e0204 */
[----:B------:R-:W-:Y:S01]  /*d2c0*/  SHF.R.S32.HI R4, RZ, 0x1f, R0 ;  /* 0x0000001fff047819 */ /* 0x000fe20000011400 */
[----:B------:R-:W-:-:S04]  /*d2d0*/  IMAD.WIDE.U32 R2, R0, UR4, R2 ;  /* 0x0000000400027c25 */ /* 0x000fc8000f8e0002 */
[----:B------:R-:W-:Y:S01]  /*d2e0*/  IMAD R4, R4, UR4, RZ ;  /* 0x0000000404047c24 */ /* 0x000fe2000f8e02ff */
[----:B------:R-:W-:Y:S02]  /*d2f0*/  ULDC UR4, c[0x0][0x2b8] ;  /* 0x0000ae0000047ab9 */ /* 0x000fe40000000800 */
[----:B------:R-:W-:Y:S02]  /*d300*/  ISETP.GE.AND P1, PT, R10, UR4, PT ;  /* 0x000000040a007c0c */ /* 0x000fe4000bf26270 */
[----:B------:R0:W5:Y:S01]  /*d310*/  LDL R10, [R1+0x24] ;  /* 0x00002400010a7983 */ /* 0x0001620000100800 */
[----:B------:R-:W-:Y:S01]  /*d320*/  IMAD R0, R0, UR5, R4 ;  /* 0x0000000500007c24 */ /* 0x000fe2000f8e0204 */
[----:B------:R-:W-:Y:S02]  /*d330*/  LOP3.LUT R9, R11, 0x80, RZ, 0xfc, !PT ;  /* 0x000000800b097812 */ /* 0x000fe400078efcff */
[----:B------:R-:W-:Y:S01]  /*d340*/  LEA R4, P3, R2, UR6, 0x1 ;  /* 0x0000000602047c11 */ /* 0x000fe2000f8608ff */
[----:B------:R-:W-:Y:S01]  /*d350*/  IMAD.IADD R0, R3, 0x1, R0 ;  /* 0x0000000103007824 */ /* 0x000fe200078e0200 */
[----:B------:R-:W-:-:S02]  /*d360*/  ISETP.GE.AND P2, PT, R11, UR4, PT ;  /* 0x000000040b007c0c */ /* 0x000fc4000bf46270 */
[----:B------:R-:W-:Y:S01]  /*d370*/  ISETP.GE.AND P0, PT, R9, UR4, PT ;  /* 0x0000000409007c0c */ /* 0x000fe2000bf06270 */
[----:B------:R-:W-:Y:S01]  /*d380*/  UMOV UR4, 0xffffffff ;  /* 0xffffffff00047882 */ /* 0x000fe20000000000 */
[----:B------:R-:W-:Y:S02]  /*d390*/  LEA.HI.X R3, R2, UR7, R0, 0x1, P3 ;  /* 0x0000000702037c11 */ /* 0x000fe400098f0c00 */
[----:B0-----:R-:W-:Y:S09]  /*d3a0*/  BRA.DIV UR4, `(.L_x_249) ;  /* 0x0000004204d07947 */ /* 0x001ff2000b800000 */
[----:B------:R-:W2:Y:S01]  /*d3b0*/  LDL.LU R7, [R1+0x44] ;  /* 0x0000440001077983 */ /* 0x000ea20000300800 */
[----:B------:R-:W0:Y:S02]  /*d3c0*/  S2R R6, SR_TID.X ;  /* 0x0000000000067919 */ /* 0x000e240000002100 */
[----:B0-----:R-:W-:-:S04]  /*d3d0*/  LOP3.LUT R6, R6, 0x7f, RZ, 0xc0, !PT ;  /* 0x0000007f06067812 */ /* 0x001fc800078ec0ff */
[----:B------:R-:W-:-:S05]  /*d3e0*/  SHF.R.U32.HI R6, RZ, 0x3, R6 ;  /* 0x00000003ff067819 */ /* 0x000fca0000011606 */
[----:B------:R-:W-:Y:S02]  /*d3f0*/  IMAD.IADD R0, R6, 0x1, R5 ;  /* 0x0000000106007824 */ /* 0x000fe400078e0205 */
[----:B------:R-:W0:Y:S02]  /*d400*/  S2R R6, SR_TID.X ;  /* 0x0000000000067919 */ /* 0x000e240000002100 */
[----:B------:R-:W-:Y:S01]  /*d410*/  VIADD R5, R0, 0x10 ;  /* 0x0000001000057836 */ /* 0x000fe20000000000 */
[----:B------:R-:W-:Y:S01]  /*d420*/  SHFL.IDX PT, R9, R3, 0x1, 0x181f ;  /* 0x00381f0003097f89 */ /* 0x000fe200000e0000 */
[----:B0-----:R-:W-:-:S03]  /*d430*/  IMAD.SHL.U32 R11, R6, 0x8, RZ ;  /* 0x00000008060b7824 */ /* 0x001fc600078e00ff */
[----:B------:R-:W-:Y:S02]  /*d440*/  SHFL.IDX PT, R6, R3, RZ, 0x181f ;  /* 0x00181fff03067589 */ /* 0x000fe400000e0000 */
[----:B------:R-:W-:Y:S01]  /*d450*/  LOP3.LUT R11, R11, 0x38, RZ, 0xc0, !PT ;  /* 0x000000380b0b7812 */ /* 0x000fe200078ec0ff */
[----:B--2---:R-:W-:Y:S02]  /*d460*/  IMAD R2, R7, R8, RZ ;  /* 0x0000000807027224 */ /* 0x004fe400078e02ff */
[----:B------:R-:W0:Y:S03]  /*d470*/  SHFL.IDX PT, R7, R4, RZ, 0x181f ;  /* 0x00181fff04077589 */ /* 0x000e2600000e0000 */
[-C--:B------:R-:W-:Y:S02]  /*d480*/  ISETP.GE.AND P4, PT, R0, R2.reuse, PT ;  /* 0x000000020000720c */ /* 0x080fe40003f86270 */
[----:B------:R-:W-:-:S02]  /*d490*/  ISETP.GE.AND P3, PT, R5, R2, PT ;  /* 0x000000020500720c */ /* 0x000fc40003f66270 */
[----:B------:R-:W1:Y:S09]  /*d4a0*/  SHFL.IDX PT, R5, R4, 0x1, 0x181f ;  /* 0x00381f0004057f89 */ /* 0x000e7200000e0000 */
[----:B0-----:R-:W-:-:S05]  /*d4b0*/  @!P4 LEA R7, P5, R11, R7, 0x1 ;  /* 0x000000070b07c211 */ /* 0x001fca00078a08ff */
[----:B------:R-:W-:-:S05]  /*d4c0*/  @!P4 IMAD.X R6, RZ, RZ, R6, P5 ;  /* 0x000000ffff06c224 */ /* 0x000fca00028e0606 */
[----:B------:R-:W-:-:S04]  /*d4d0*/  @!P4 LOP3.LUT R7, R7, R6, RZ, 0x3c, !PT ;  /* 0x000000060707c212 */ /* 0x000fc800078e3cff */
[----:B------:R-:W-:Y:S02]  /*d4e0*/  @!P4 LOP3.LUT R6, R7, R6, RZ, 0x3c, !PT ;  /* 0x000000060706c212 */ /* 0x000fe400078e3cff */
[----:B-1----:R-:W-:Y:S02]  /*d4f0*/  @!P3 LEA R8, P5, R11, R5, 0x1 ;  /* 0x000000050b08b211 */ /* 0x002fe400078a08ff */
[----:B------:R-:W-:-:S03]  /*d500*/  @!P4 LOP3.LUT R7, R7, R6, RZ, 0x3c, !PT ;  /* 0x000000060707c212 */ /* 0x000fc600078e3cff */
[----:B------:R-:W-:Y:S02]  /*d510*/  @!P3 IMAD.X R5, RZ, RZ, R9, P5 ;  /* 0x000000ffff05b224 */ /* 0x000fe400028e0609 */
[----:B-----5:R-:W-:Y:S04]  /*d520*/  @!P4 LDGSTS.E.BYPASS.LTC128B.128 [R10+0x10400], desc[UR40][R6.64], !P2 ;  /* 0x10400000060acfae */ /* 0x020fe8000d101d68 */
[----:B------:R-:W-:Y:S04]  /*d530*/  @!P4 LDGSTS.E.BYPASS.LTC128B.128 [R10+0x14400], desc[UR40][R6.64+0x80], !P1 ;  /* 0x14400080060acfae */ /* 0x000fe8000c901d68 */
[----:B------:R0:W-:Y:S02]  /*d540*/  @!P4 LDGSTS.E.BYPASS.LTC128B.128 [R10+0x18400], desc[UR40][R6.64+0x100], !P0 ;  /* 0x18400100060acfae */ /* 0x0001e4000c101d68 */
[----:B0-----:R-:W-:-:S02]  /*d550*/  @!P3 IMAD.MOV.U32 R6, RZ, RZ, R8 ;  /* 0x000000ffff06b224 */ /* 0x001fc400078e0008 */
[----:B------:R-:W-:Y:S02]  /*d560*/  @!P3 IMAD.MOV.U32 R7, RZ, RZ, R5 ;  /* 0x000000ffff07b224 */ /* 0x000fe400078e0005 */
[----:B------:R-:W-:-:S03]  /*d570*/  VIADD R5, R0, 0x20 ;  /* 0x0000002000057836 */ /* 0x000fc60000000000 */
[----:B------:R-:W-:Y:S04]  /*d580*/  @!P3 LDGSTS.E.BYPASS.LTC128B.128 [R10+0x10c00], desc[UR40][R6.64], !P2 ;  /* 0x10c00000060abfae */ /* 0x000fe8000d101d68 */
[----:B------:R-:W-:Y:S04]  /*d590*/  @!P3 LDGSTS.E.BYPASS.LTC128B.128 [R10+0x14c00], desc[UR40][R6.64+0x80], !P1 ;  /* 0x14c00080060abfae */ /* 0x000fe8000c901d68 */
[----:B------:R0:W-:Y:S01]  /*d5a0*/  @!P3 LDGSTS.E.BYPASS.LTC128B.128 [R10+0x18c00], desc[UR40][R6.64+0x100], !P0 ;  /* 0x18c00100060abfae */ /* 0x0001e2000c101d68 */
[----:B------:R-:W-:-:S03]  /*d5b0*/  ISETP.GE.AND P3, PT, R5, R2, PT ;  /* 0x000000020500720c */ /* 0x000fc60003f66270 */
[----:B------:R-:W1:Y:S04]  /*d5c0*/  SHFL.IDX PT, R5, R4, 0x2, 0x181f ;  /* 0x00581f0004057f89 */ /* 0x000e6800000e0000 */
[----:B------:R-:W0:Y:S06]  /*d5d0*/  SHFL.IDX PT, R8, R3, 0x2, 0x181f ;  /* 0x00581f0003087f89 */ /* 0x000e2c00000e0000 */
[----:B-1----:R-:W-:-:S04]  /*d5e0*/  @!P3 LEA R5, P4, R11, R5, 0x1 ;  /* 0x000000050b05b211 */ /* 0x002fc800078808ff */
[----:B0-----:R-:W-:-:S05]  /*d5f0*/  @!P3 IADD3.X R6, RZ, R8, RZ, P4, !PT ;  /* 0x00000008ff06b210 */ /* 0x001fca00027fe4ff */
[----:B------:R-:W-:Y:S02]  /*d600*/  @!P3 IMAD.MOV.U32 R7, RZ, RZ, R6 ;  /* 0x000000ffff07b224 */ /* 0x000fe400078e0006 */
[----:B------:R-:W-:Y:S02]  /*d610*/  @!P3 IMAD.MOV.U32 R6, RZ, RZ, R5 ;  /* 0x000000ffff06b224 */ /* 0x000fe400078e0005 */
[----:B------:R-:W-:-:S03]  /*d620*/  VIADD R5, R0, 0x30 ;  /* 0x0000003000057836 */ /* 0x000fc60000000000 */
[----:B------:R-:W-:Y:S04]  /*d630*/  @!P3 LDGSTS.E.BYPASS.LTC128B.128 [R10+0x11400], desc[UR40][R6.64], !P2 ;  /* 0x11400000060abfae */ /* 0x000fe8000d101d68 */
[----:B------:R-:W-:Y:S04]  /*d640*/  @!P3 LDGSTS.E.BYPASS.LTC128B.128 [R10+0x15400], desc[UR40][R6.64+0x80], !P1 ;  /* 0x15400080060abfae */ /* 0x000fe8000c901d68 */
[----:B------:R0:W-:Y:S01]  /*d650*/  @!P3 LDGSTS.E.BYPASS.LTC128B.128 [R10+0x19400], desc[UR40][R6.64+0x100], !P0 ;  /* 0x19400100060abfae */ /* 0x0001e2000c101d68 */
[----:B------:R-:W-:-:S03]  /*d660*/  ISETP.GE.AND P3, PT, R5, R2, PT ;  /* 0x000000020500720c */ /* 0x000fc60003f66270 */
[----:B------:R-:W1:Y:S04]  /*d670*/  SHFL.IDX PT, R5, R4, 0x3, 0x181f ;  /* 0x00781f0004057f89 */ /* 0x000e6800000e0000 */
[----:B0-----:R-:W0:Y:S06]  /*d680*/  SHFL.IDX PT, R6, R3, 0x3, 0x181f ;  /* 0x00781f0003067f89 */ /* 0x001e2c00000e0000 */
[----:B-1----:R-:W-:-:S05]  /*d690*/  @!P3 LEA R5, P4, R11, R5, 0x1 ;  /* 0x000000050b05b211 */ /* 0x002fca00078808ff */
[----:B0-----:R-:W-:-:S04]  /*d6a0*/  @!P3 IMAD.X R6, RZ, RZ, R6, P4 ;  /* 0x000000ffff06b224 */ /* 0x001fc800020e0606 */
        /* <DEDUP_REMOVED lines=25> */
[----:B------:R-:W-:Y:S02]  /*d840*/  @!P3 LDGSTS.E.BYPASS.LTC128B.128 [R10+0x12c00], desc[UR40][R6.64], !P2 ;  /* 0x12c00000060abfae */ /* 0x000fe4000d101d68 */
[----:B------:R-:W-:Y:S02]  /*d850*/  ISETP.GE.AND P4, PT, R5, R2, PT ;  /* 0x000000020500720c */ /* 0x000fe40003f86270 */
[----:B------:R-:W0:Y:S04]  /*d860*/  SHFL.IDX PT, R5, R4, 0x6, 0x181f ;  /* 0x00d81f0004057f89 */ /* 0x000e2800000e0000 */
[----:B------:R-:W-:Y:S04]  /*d870*/  @!P3 LDGSTS.E.BYPASS.LTC128B.128 [R10+0x16c00], desc[UR40][R6.64+0x80], !P1 ;  /* 0x16c00080060abfae */ /* 0x000fe8000c901d68 */
[----:B------:R1:W-:Y:S04]  /*d880*/  @!P3 LDGSTS.E.BYPASS.LTC128B.128 [R10+0x1ac00], desc[UR40][R6.64+0x100], !P0 ;  /* 0x1ac00100060abfae */ /* 0x0003e8000c101d68 */
[----:B-1----:R-:W1:Y:S01]  /*d890*/  SHFL.IDX PT, R6, R3, 0x6, 0x181f ;  /* 0x00d81f0003067f89 */ /* 0x002e6200000e0000 */
[----:B0-----:R-:W-:-:S04]  /*d8a0*/  @!P4 LEA R5, P3, R11, R5, 0x1 ;  /* 0x000000050b05c211 */ /* 0x001fc800078608ff */
[----:B-1----:R-:W-:-:S05]  /*d8b0*/  @!P4 IADD3.X R6, RZ, R6, RZ, P3, !PT ;  /* 0x00000006ff06c210 */ /* 0x002fca0001ffe4ff */
[----:B------:R-:W-:Y:S02]  /*d8c0*/  @!P4 IMAD.MOV.U32 R7, RZ, RZ, R6 ;  /* 0x000000ffff07c224 */ /* 0x000fe400078e0006 */
[----:B------:R-:W-:Y:S02]  /*d8d0*/  @!P4 IMAD.MOV.U32 R6, RZ, RZ, R5 ;  /* 0x000000ffff06c224 */ /* 0x000fe400078e0005 */
[----:B------:R1:W2:Y:S04]  /*d8e0*/  SHFL.IDX PT, R5, R3, 0x7, 0x181f ;  /* 0x00f81f0003057f89 */ /* 0x0002a800000e0000 */
[----:B------:R1:W-:Y:S04]  /*d8f0*/  @!P4 LDGSTS.E.BYPASS.LTC128B.128 [R10+0x13400], desc[UR40][R6.64], !P2 ;  /* 0x13400000060acfae */ /* 0x0003e8000d101d68 */
[----:B------:R1:W-:Y:S04]  /*d900*/  @!P4 LDGSTS.E.BYPASS.LTC128B.128 [R10+0x17400], desc[UR40][R6.64+0x80], !P1 ;  /* 0x17400080060acfae */ /* 0x0003e8000c901d68 */
[----:B------:R1:W-:Y:S04]  /*d910*/  @!P4 LDGSTS.E.BYPASS.LTC128B.128 [R10+0x1b400], desc[UR40][R6.64+0x100], !P0 ;  /* 0x1b400100060acfae */ /* 0x0003e8000c101d68 */
[----:B------:R1:W3:Y:S02]  /*d920*/  SHFL.IDX PT, R3, R4, 0x7, 0x181f ;  /* 0x00f81f0004037f89 */ /* 0x0002e400000e0000 */
.L_x_366:
[----:B------:R-:W-:Y:S01]  /*d930*/  VIADD R0, R0, 0x70 ;  /* 0x0000007000007836 */ /* 0x000fe20000000000 */
[----:B------:R-:W-:Y:S04]  /*d940*/  BSSY B0, `(.L_x_250) ;  /* 0x000000e000007945 */ /* 0x000fe80003800000 */
[----:B------:R-:W-:-:S13]  /*d950*/  ISETP.GE.AND P3, PT, R0, R2, PT ;  /* 0x000000020000720c */ /* 0x000fda0003f66270 */
[----:B------:R-:W-:Y:S05]  /*d960*/  @P3 BRA `(.L_x_251) ;  /* 0x00000000002c3947 */ /* 0x000fea0003800000 */
[----:B-1----:R-:W1:Y:S02]  /*d970*/  S2R R4, SR_TID.X ;  /* 0x0000000000047919 */ /* 0x002e640000002100 */
[----:B-1----:R-:W-:-:S05]  /*d980*/  IMAD.SHL.U32 R4, R4, 0x8, RZ ;  /* 0x0000000804047824 */ /* 0x002fca00078e00ff */
[----:B------:R-:W-:-:S04]  /*d990*/  LOP3.LUT R4, R4, 0x38, RZ, 0xc0, !PT ;  /* 0x0000003804047812 */ /* 0x000fc800078ec0ff */
[----:B---3--:R-:W-:-:S05]  /*d9a0*/  LEA R2, P3, R4, R3, 0x1 ;  /* 0x0000000304027211 */ /* 0x008fca00078608ff */
[----:B--2---:R-:W-:-:S05]  /*d9b0*/  IMAD.X R3, RZ, RZ, R5, P3 ;  /* 0x000000ffff037224 */ /* 0x004fca00018e0605 */
[----:B------:R-:W-:Y:S01]  /*d9c0*/  @!PT LDS RZ, [RZ] ;  /* 0x00000000fffff984 */ /* 0x000fe20000000800 */
[----:B------:R-:W-:Y:S01]  /*d9d0*/  @!PT LDS RZ, [RZ] ;  /* 0x00000000fffff984 */ /* 0x000fe20000000800 */
[----:B------:R-:W-:Y:S01]  /*d9e0*/  @!PT LDS RZ, [RZ] ;  /* 0x00000000fffff984 */ /* 0x000fe20000000800 */
[----:B------:R4:W-:Y:S04]  /*d9f0*/  LDGSTS.E.BYPASS.LTC128B.128 [R10+0x13c00], desc[UR40][R2.64], !P2 ;  /* 0x13c00000020a7fae */ /* 0x0009e8000d101d68 */
[----:B------:R4:W-:Y:S04]  /*da00*/  LDGSTS.E.BYPASS.LTC128B.128 [R10+0x17c00], desc[UR40][R2.64+0x80], !P1 ;  /* 0x17c00080020a7fae */ /* 0x0009e8000c901d68 */
[----:B------:R4:W-:Y:S02]  /*da10*/  LDGSTS.E.BYPASS.LTC128B.128 [R10+0x1bc00], desc[UR40][R2.64+0x100], !P0 ;  /* 0x1bc00100020a7fae */ /* 0x0009e4000c101d68 */
.L_x_251:
[----:B------:R-:W-:Y:S05]  /*da20*/  BSYNC B0 ;  /* 0x0000000000007941 */ /* 0x000fea0003800000 */
.L_x_250:
[----:B------:R-:W-:Y:S01]  /*da30*/  NOP ;  /* 0x0000000000007918 */ /* 0x000fe20000000000 */
[----:B------:R-:W-:Y:S01]  /*da40*/  PLOP3.LUT P0, PT, PT, PT, PT, 0x80, 0x0 ;  /* 0x000000000000781c */ /* 0x000fe20003f0f070 */
[----:B01----:R-:W-:-:S12]  /*da50*/  VIADD R6, R18, 0x34800 ;  /* 0x0003480012067836 */ /* 0x003fd80000000000 */
.L_x_252:
[----:B------:R-:W-:Y:S02]  /*da60*/  PLOP3.LUT P1, PT, P1, P0, PT, 0xa2, 0x0 ;  /* 0x000000000000781c */ /* 0x000fe40000f21472 */
[----:B------:R-:W-:-:S08]  /*da70*/  @P0 R2UR P1, UR4, R18 ;  /* 0x00000000120402ca */ /* 0x000fd00000020000 */
[----:B------:R-:W-:-:S05]  /*da80*/  @P0 PLOP3.LUT P0, PT, P1, PT, PT, 0x80, 0x0 ;  /* 0x000000000000081c */ /* 0x000fca0000f0f070 */
[----:B------:R-:W-:Y:S01]  /*da90*/  @!P1 SYNCS.ARRIVE.TRANS64.RED.A0T1 RZ, [UR4+0x34800], RZ ;  /* 0x034800ffffff99a7 */ /* 0x000fe20008200404 */
[----:B------:R-:W-:Y:S07]  /*daa0*/  @!P1 ARRIVES.LDGSTSBAR.64.TRANSCNT [UR4+0x34800] ;  /* 0x03480000ff0099b0 */ /* 0x000fee0008000a84 */
[----:B------:R-:W-:Y:S05]  /*dab0*/  @P0 BRA.U.ANY `(.L_x_252) ;  /* 0xfffffffd00e80947 */ /* 0x000fea000393ffff */
[----:B----4-:R-:W4:Y:S02]  /*dac0*/  LDL.LU R2, [R1+0x48] ;  /* 0x0000480001027983 */ /* 0x010f240000300800 */
[----:B----4-:R-:W-:-:S05]  /*dad0*/  VIADD R2, R2, 0x1 ;  /* 0x0000000102027836 */ /* 0x010fca0000000000 */
[----:B------:R0:W-:Y:S01]  /*dae0*/  STL [R1+0x48], R2 ;  /* 0x0000480201007387 */ /* 0x0001e20000100800 */
[----:B------:R-:W-:-:S04]  /*daf0*/  LEA.HI R0, R2, R2, RZ, 0x1 ;  /* 0x0000000202007211 */ /* 0x000fc800078f08ff */
[----:B------:R-:W-:-:S05]  /*db00*/  LOP3.LUT R0, R0, 0xfffffffe, RZ, 0xc0, !PT ;  /* 0xfffffffe00007812 */ /* 0x000fca00078ec0ff */
[----:B------:R-:W-:-:S05]  /*db10*/  IMAD.IADD R0, R2, 0x1, -R0 ;  /* 0x0000000102007824 */ /* 0x000fca00078e0a00 */
[----:B------:R-:W-:Y:S01]  /*db20*/  SHF.L.U32 R0, R0, 0x1f, RZ ;  /* 0x0000001f00007819 */ /* 0x000fe200000006ff */
[----:B------:R-:W-:Y:S01]  /*db30*/  NOP ;  /* 0x0000000000007918 */ /* 0x000fe20000000000 */
[----:B------:R0:W-:Y:S01]  /*db40*/  SYNCS.ARRIVE.TRANS64.A1T0 RZ, [R18+URZ+0x34800], RZ ;  /* 0x034800ff12ff79a7 */ /* 0x0001e2000810003f */
[----:B------:R-:W-:Y:S01]  /*db50*/  BSSY B0, `(.L_x_253) ;  /* 0x0000003000007945 */ /* 0x000fe20003800000 */
[----:B------:R-:W1:Y:S03]  /*db60*/  SYNCS.PHASECHK.TRANS64.TRYWAIT P0, [R18+URZ+0x34820], R0 ;  /* 0x03482000120075a7 */ /* 0x000e66000800017f */
[----:B01----:R-:W-:Y:S05]  /*db70*/  @!P0 BRA `(.L_x_254) ;  /* 0x0000004400e08947 */ /* 0x003fea0003800000 */
.L_x_367:
[----:B------:R-:W-:Y:S05]  /*db80*/  BSYNC B0 ;  /* 0x0000000000007941 */ /* 0x000fea0003800000 */
.L_x_253:
[----:B------:R-:W0:Y:S04]  /*db90*/  LDL R2, [R1+0x38] ;  /* 0x0000380001027983 */ /* 0x000e280000100800 */
[----:B---3--:R-:W3:Y:S01]  /*dba0*/  LDL R3, [R1+0x28] ;  /* 0x0000280001037983 */ /* 0x008ee20000100800 */
[----:B------:R-:W-:Y:S01]  /*dbb0*/  BSSY B0, `(.L_x_255) ;  /* 0x0000213000007945 */ /* 0x000fe20003800000 */
[----:B0-----:R-:W-:-:S05]  /*dbc0*/  VIADD R0, R2, 0xfffffffe ;  /* 0xfffffffe02007836 */ /* 0x001fca0000000000 */
[----:B---3--:R-:W-:-:S13]  /*dbd0*/  ISETP.GE.AND P0, PT, R0, R3, PT ;  /* 0x000000030000720c */ /* 0x008fda0003f06270 */
[----:B------:R-:W-:Y:S05]  /*dbe0*/  @!P0 BRA `(.L_x_256) ;  /* 0x00000020003c8947 */ /* 0x000fea0003800000 */
[----:B------:R-:W3:Y:S04]  /*dbf0*/  LDL.LU R2, [R1+0x58] ;  /* 0x0000580001027983 */ /* 0x000ee80000300800 */
[----:B--2---:R-:W2:Y:S04]  /*dc00*/  LDL.LU R5, [R1+0x34] ;  /* 0x0000340001057983 */ /* 0x004ea80000300800 */
[----:B------:R-:W4:Y:S01]  /*dc10*/  LDL.LU R4, [R1+0x40] ;  /* 0x0000400001047983 */ /* 0x000f220000300800 */
[----:B------:R-:W-:Y:S01]  /*dc20*/  LOP3.LUT R12, RZ, R3, RZ, 0x33, !PT ;  /* 0x00000003ff0c7212 */ /* 0x000fe200078e33ff */
[----:B------:R-:W-:Y:S01]  /*dc30*/  BSSY B2, `(.L_x_257) ;  /* 0x00000b5000027945 */ /* 0x000fe20003800000 */
[----:B---3--:R-:W-:-:S04]  /*dc40*/  VIADD R2, R2, 0x1 ;  /* 0x0000000102027836 */ /* 0x008fc80000000000 */
[----:B--2---:R-:W-:-:S05]  /*dc50*/  IMAD R2, R2, R5, RZ ;  /* 0x0000000502027224 */ /* 0x004fca00078e02ff */
[----:B----4-:R-:W-:-:S05]  /*dc60*/  VIMNMX R4, R4, R2, PT ;  /* 0x0000000204047248 */ /* 0x010fca0003fe0100 */
[----:B------:R-:W-:-:S05]  /*dc70*/  IMAD.MOV R2, RZ, RZ, -R4 ;  /* 0x000000ffff027224 */ /* 0x000fca00078e0a04 */
[----:B------:R-:W-:-:S05]  /*dc80*/  VIADDMNMX R12, R2, 0x1, R12, !PT ;  /* 0x00000001020c7846 */ /* 0x000fca000780010c */
[----:B------:R-:W-:-:S05]  /*dc90*/  IMAD.IADD R2, R4, 0x1, R12 ;  /* 0x0000000104027824 */ /* 0x000fca00078e020c */
[----:B------:R-:W-:-:S04]  /*dca0*/  LOP3.LUT R2, R2, 0x1, RZ, 0xc0, !PT ;  /* 0x0000000102027812 */ /* 0x000fc800078ec0ff */
[----:B------:R-:W-:-:S13]  /*dcb0*/  ISETP.NE.U32.AND P0, PT, R2, 0x1, PT ;  /* 0x000000010200780c */ /* 0x000fda0003f05070 */
[----:B------:R-:W-:Y:S05]  /*dcc0*/  @P0 BRA `(.L_x_258) ;  /* 0x0000000800ac0947 */ /* 0x000fea0003800000 */
[----:B------:R-:W2:Y:S04]  /*dcd0*/  LDL R5, [R1+0x20] ;  /* 0x0000200001057983 */ /* 0x000ea80000100800 */
[----:B------:R-:W3:Y:S01]  /*dce0*/  LDL R3, [R1+0x14] ;  /* 0x0000140001037983 */ /* 0x000ee20000100800 */
[----:B------:R-:W-:Y:S01]  /*dcf0*/  VIADD R9, R19, 0x1 ;  /* 0x0000000113097836 */ /* 0x000fe20000000000 */
[----:B------:R-:W-:Y:S04]  /*dd00*/  BSSY B1, `(.L_x_259) ;  /* 0x00000a3000017945 */ /* 0x000fe80003800000 */
[----:B------:R-:W-:-:S04]  /*dd10*/  ISETP.NE.AND P0, PT, R9, 0x2, PT ;  /* 0x000000020900780c */ /* 0x000fc80003f05270 */
[----:B------:R-:W-:Y:S02]  /*dd20*/  SEL R13, RZ, 0x1, P0 ;  /* 0x00000001ff0d7807 */ /* 0x000fe40000000000 */
[----:B------:R-:W-:Y:S02]  /*dd30*/  SEL R9, R9, RZ, P0 ;  /* 0x000000ff09097207 */ /* 0x000fe40000000000 */
[----:B--2---:R-:W-:Y:S02]  /*dd40*/  ISETP.NE.AND P1, PT, R5, RZ, PT ;  /* 0x000000ff0500720c */ /* 0x004fe40003f25270 */
[----:B---3--:R-:W-:-:S11]  /*dd50*/  LOP3.LUT R13, R3, R13, RZ, 0x3c, !PT ;  /* 0x0000000d030d7212 */ /* 0x008fd600078e3cff */
[----:B------:R-:W-:Y:S05]  /*dd60*/  @!P1 BRA `(.L_x_260) ;  /* 0x0000000800709947 */ /* 0x000fea0003800000 */
[----:B------:R-:W-:Y:S01]  /*dd70*/  ULDC.64 UR4, c[0x0][0x418] ;  /* 0x0001060000047ab9 */ /* 0x000fe20000000a00 */
[----:B------:R-:W-:Y:S01]  /*dd80*/  IMAD.MOV.U32 R5, RZ, RZ, R17 ;  /* 0x000000ffff057224 */ /* 0x000fe200078e0011 */
[----:B------:R-:W-:-:S04]  /*dd90*/  ISETP.NE.U32.AND P0, PT, RZ, UR4, PT ;  /* 0x00000004ff007c0c */ /* 0x000fc8000bf05070 */
[----:B------:R-:W-:-:S13]  /*dda0*/  ISETP.NE.AND.EX P0, PT, RZ, UR5, PT, P0 ;  /* 0x00000005ff007c0c */ /* 0x000fda000bf05300 */
[----:B------:R-:W-:Y:S05]  /*ddb0*/  @!P0 BRA `(.L_x_261) ;  /* 0x00000000004c8947 */ /* 0x000fea0003800000 */
[----:B------:R-:W2:Y:S01]  /*ddc0*/  LDL R10, [R1+0x1c] ;  /* 0x00001c00010a7983 */ /* 0x000ea20000100800 */
[----:B------:R-:W0:Y:S01]  /*ddd0*/  LDC R7, c[0x0][0x43c] ;  /* 0x00010f00ff077b82 */ /* 0x000e220000000800 */
[----:B------:R-:W-:Y:S02]  /*dde0*/  ULDC.64 UR6, c[0x0][0x428] ;  /* 0x00010a0000067ab9 */ /* 0x000fe40000000a00 */
[----:B------:R-:W3:Y:S01]  /*ddf0*/  LDL R8, [R1+0x10] ;  /* 0x0000100001087983 */ /* 0x000ee20000100800 */
[----:B0-----:R-:W-:-:S13]  /*de00*/  ISETP.NE.AND P0, PT, R7, 0x1, PT ;  /* 0x000000010700780c */ /* 0x001fda0003f05270 */
[----:B------:R-:W0:Y:S02]  /*de10*/  @P0 LDC.64 R2, c[0x0][0x440] ;  /* 0x00011000ff020b82 */ /* 0x000e240000000a00 */
[----:B0-----:R-:W-:-:S04]  /*de20*/  @P0 IMAD.HI.U32 R5, R0, R2, RZ ;  /* 0x0000000200050227 */ /* 0x001fc800078e00ff */
[----:B------:R-:W-:Y:S01]  /*de30*/  IMAD.MOV.U32 R2, RZ, RZ, R0 ;  /* 0x000000ffff027224 */ /* 0x000fe200078e0000 */
[----:B------:R-:W-:-:S04]  /*de40*/  @P0 SHF.R.U32.HI R2, RZ, R3, R5 ;  /* 0x00000003ff020219 */ /* 0x000fc80000011605 */
[----:B------:R-:W-:-:S05]  /*de50*/  IADD3 R3, -R2, RZ, RZ ;  /* 0x000000ff02037210 */ /* 0x000fca0007ffe1ff */
[----:B------:R-:W-:Y:S01]  /*de60*/  IMAD R0, R7, R3, R0 ;  /* 0x0000000307007224 */ /* 0x000fe200078e0200 */
[----:B------:R-:W-:Y:S01]  /*de70*/  SHF.R.S32.HI R3, RZ, 0x1f, R2 ;  /* 0x0000001fff037819 */ /* 0x000fe20000011402 */
[----:B--2---:R-:W-:-:S04]  /*de80*/  IMAD R5, R10, UR6, RZ ;  /* 0x000000060a057c24 */ /* 0x004fc8000f8e02ff */
[C---:B---3--:R-:W-:Y:S02]  /*de90*/  IMAD R5, R8.reuse, UR7, R5 ;  /* 0x0000000708057c24 */ /* 0x048fe4000f8e0205 */
[----:B------:R-:W-:-:S04]  /*dea0*/  IMAD.WIDE.U32 R2, R8, UR6, R2 ;  /* 0x0000000608027c25 */ /* 0x000fc8000f8e0002 */
[----:B------:R-:W-:Y:S01]  /*deb0*/  IMAD.IADD R3, R5, 0x1, R3 ;  /* 0x0000000105037824 */ /* 0x000fe200078e0203 */
[----:B------:R-:W-:-:S04]  /*dec0*/  LEA R10, P0, R2, UR4, 0x2 ;  /* 0x00000004020a7c11 */ /* 0x000fc8000f8010ff */
[----:B------:R-:W-:-:S05]  /*ded0*/  LEA.HI.X R11, R2, UR5, R3, 0x2, P0 ;  /* 0x00000005020b7c11 */ /* 0x000fca00080f1403 */
[----:B------:R0:W5:Y:S04]  /*dee0*/  LDG.E R5, desc[UR40][R10.64] ;  /* 0x000000280a057981 */ /* 0x000168000c1e1900 */
.L_x_261:
[----:B------:R-:W-:Y:S01]  /*def0*/  IMAD R3, R9, 0x8, R18 ;  /* 0x0000000809037824 */ /* 0x000fe200078e0212 */
[----:B------:R-:W-:Y:S01]  /*df00*/  SHF.L.U32 R2, R13, 0x1f, RZ ;  /* 0x0000001f0d027819 */ /* 0x000fe200000006ff */
[----:B------:R-:W-:Y:S03]  /*df10*/  BSSY B3, `(.L_x_262) ;  /* 0x0000003000037945 */ /* 0x000fe60003800000 */
[----:B------:R-:W1:Y:S02]  /*df20*/  SYNCS.PHASECHK.TRANS64.TRYWAIT P0, [R3+URZ+0x34840], R2 ;  /* 0x03484002030075a7 */ /* 0x000e64000800017f */
[----:B-1----:R-:W-:Y:S05]  /*df30*/  @!P0 BRA `(.L_x_263) ;  /* 0x0000004400048947 */ /* 0x002fea0003800000 */
.L_x_368:
[----:B------:R-:W-:Y:S05]  /*df40*/  BSYNC B3 ;  /* 0x0000000000037941 */ /* 0x000fea0003800000 */
.L_x_262:
[----:B------:R-:W2:Y:S01]  /*df50*/  S2R R7, SR_TID.X ;  /* 0x0000000000077919 */ /* 0x000ea20000002100 */
[----:B------:R-:W-:Y:S01]  /*df60*/  BSSY B3, `(.L_x_264) ;  /* 0x000000b000037945 */ /* 0x000fe20003800000 */
[----:B--2---:R-:W-:-:S04]  /*df70*/  LOP3.LUT R7, R7, 0x7f, RZ, 0xc0, !PT ;  /* 0x0000007f07077812 */ /* 0x004fc800078ec0ff */
[----:B------:R-:W-:-:S13]  /*df80*/  ISETP.NE.AND P1, PT, R7, RZ, PT ;  /* 0x000000ff0700720c */ /* 0x000fda0003f25270 */
[----:B------:R-:W-:Y:S05]  /*df90*/  @P1 BRA `(.L_x_265) ;  /* 0x00000000001c1947 */ /* 0x000fea0003800000 */
[----:B------:R-:W2:Y:S01]  /*dfa0*/  S2R R7, SR_TID.X ;  /* 0x0000000000077919 */ /* 0x000ea20000002100 */
[----:B-1----:R-:W-:-:S04]  /*dfb0*/  IMAD.MOV.U32 R2, RZ, RZ, 0xc000 ;  /* 0x0000c000ff027424 */ /* 0x002fc800078e00ff */
[----:B------:R3:W-:Y:S01]  /*dfc0*/  SYNCS.ARRIVE.TRANS64 RZ, [R3+URZ+0x34830], R2 ;  /* 0x0348300203ff79a7 */ /* 0x0007e2000800003f */
[----:B--2---:R-:W-:-:S04]  /*dfd0*/  LOP3.LUT R7, R7, 0x1f, RZ, 0xc0, !PT ;  /* 0x0000001f07077812 */ /* 0x004fc800078ec0ff */
[----:B------:R-:W-:-:S13]  /*dfe0*/  ISETP.NE.AND P0, PT, R7, RZ, PT ;  /* 0x000000ff0700720c */ /* 0x000fda0003f05270 */
[----:B---3--:R-:W-:Y:S05]  /*dff0*/  @!P0 BRA `(.L_x_265) ;  /* 0x0000000000048947 */ /* 0x008fea0003800000 */
[----:B------:R-:W-:Y:S01]  /*e000*/  BPT.TRAP 0x1 ;  /* 0x000000040000795c */ /* 0x000fe20000300000 */
.L_x_265:
[----:B------:R-:W-:Y:S05]  /*e010*/  BSYNC B3 ;  /* 0x0000000000037941 */ /* 0x000fea0003800000 */
.L_x_264:
[----:B-1----:R-:W2:Y:S01]  /*e020*/  LDL R2, [R1+0x18] ;  /* 0x0000180001027983 */ /* 0x002ea20000100800 */
[----:B------:R-:W-:Y:S01]  /*e030*/  IMAD.MOV.U32 R14, RZ, RZ, RZ ;  /* 0x000000ffff0e7224 */ /* 0x000fe200078e00ff */
[----:B------:R-:W-:Y:S01]  /*e040*/  UIADD3 UR4, UP0, UR38, 0x370, URZ ;  /* 0x0000037026047890 */ /* 0x000fe2000ff1e03f */
[----:B------:R-:W-:Y:S01]  /*e050*/  IMAD R8, R9, 0xc000, R18 ;  /* 0x0000c00009087824 */ /* 0x000fe200078e0212 */
[----:B------:R-:W-:Y:S01]  /*e060*/  PLOP3.LUT P0, PT, PT, PT, PT, 0x80, 0x0 ;  /* 0x000000000000781c */ /* 0x000fe20003f0f070 */
[----:B------:R-:W-:Y:S01]  /*e070*/  VIADD R3, R3, 0x34830 ;  /* 0x0003483003037836 */ /* 0x000fe20000000000 */
[----:B------:R-:W-:Y:S01]  /*e080*/  R2UR UR10, R14 ;  /* 0x000000000e0a72ca */ /* 0x000fe200000e0000 */
[----:B------:R-:W-:Y:S01]  /*e090*/  VIADD R7, R8, 0x1c400 ;  /* 0x0001c40008077836 */ /* 0x000fe20000000000 */
[----:B------:R-:W-:Y:S01]  /*e0a0*/  UIADD3.X UR5, URZ, UR39, URZ, UP0, !UPT ;  /* 0x000000273f057290 */ /* 0x000fe200087fe43f */
[----:B------:R-:W-:Y:S01]  /*e0b0*/  UMOV UR6, 0x0 ;  /* 0x0000000000067882 */ /* 0x000fe20000000000 */
[----:B------:R-:W-:Y:S01]  /*e0c0*/  UMOV UR7, 0x14f00000 ;  /* 0x14f0000000077882 */ /* 0x000fe20000000000 */
[----:B--2---:R-:W-:-:S10]  /*e0d0*/  IMAD R2, R0, 0x80, R2 ;  /* 0x0000008000027824 */ /* 0x004fd400078e0202 */
.L_x_266:
[----:B------:R-:W-:-:S13]  /*e0e0*/  @P0 ELECT P2, URZ, PT ;  /* 0x00000000003f082f */ /* 0x000fda0003840000 */
[----:B-----5:R-:W-:Y:S02]  /*e0f0*/  @P2 R2UR UR13, R5 ;  /* 0x00000000050d22ca */ /* 0x020fe400000e0000 */
[----:B------:R-:W-:Y:S02]  /*e100*/  @P2 R2UR UR12, R16 ;  /* 0x00000000100c22ca */ /* 0x000fe400000e0000 */
[----:B------:R-:W-:Y:S02]  /*e110*/  @P2 R2UR UR11, R2 ;  /* 0x00000000020b22ca */ /* 0x000fe400000e0000 */
[----:B------:R-:W-:Y:S02]  /*e120*/  @P2 R2UR UR9, R3 ;  /* 0x00000000030922ca */ /* 0x000fe400000e0000 */
[----:B------:R-:W-:Y:S02]  /*e130*/  @P2 R2UR UR8, R7 ;  /* 0x00000000070822ca */ /* 0x000fe400000e0000 */
[----:B------:R-:W-:-:S02]  /*e140*/  @P2 PLOP3.LUT P0, PT, P2, PT, PT, 0x8, 0x0 ;  /* 0x000000000000281c */ /* 0x000fc4000170e170 */
[----:B------:R-:W-:-:S09]  /*e150*/  PLOP3.LUT P2, PT, PT, PT, PT, 0x8, 0x0 ;  /* 0x000000000000781c */ /* 0x000fd20003f4e170 */
[----:B------:R1:W-:Y:S02]  /*e160*/  UTMALDG.4D [UR8], [UR4], desc[UR6] ;  /* 0x00000608040075b4 */ /* 0x0003e40008019000 */
[----:B-1----:R-:W-:Y:S05]  /*e170*/  @P0 BRA.U.ANY `(.L_x_266) ;  /* 0xfffffffd00d80947 */ /* 0x002fea000393ffff */
[----:B------:R-:W-:Y:S01]  /*e180*/  IMAD.MOV.U32 R15, RZ, RZ, 0x40 ;  /* 0x00000040ff0f7424 */ /* 0x000fe200078e00ff */
[----:B------:R-:W-:Y:S01]  /*e190*/  PLOP3.LUT P0, PT, PT, PT, PT, 0x80, 0x0 ;  /* 0x000000000000781c */ /* 0x000fe20003f0f070 */
[----:B------:R-:W-:Y:S01]  /*e1a0*/  VIADD R7, R8, 0x20400 ;  /* 0x0002040008077836 */ /* 0x000fe20000000000 */
[----:B------:R-:W-:Y:S01]  /*e1b0*/  UMOV UR6, 0x0 ;  /* 0x0000000000067882 */ /* 0x000fe20000000000 */
[----:B------:R-:W-:Y:S01]  /*e1c0*/  UMOV UR7, 0x14f00000 ;  /* 0x14f0000000077882 */ /* 0x000fe20000000000 */
[----:B------:R-:W-:-:S15]  /*e1d0*/  R2UR UR10, R15 ;  /* 0x000000000f0a72ca */ /* 0x000fde00000e0000 */
.L_x_267:
[----:B------:R-:W-:-:S13]  /*e1e0*/  @P0 ELECT P2, URZ, PT ;  /* 0x00000000003f082f */ /* 0x000fda0003840000 */
[----:B------:R-:W-:Y:S02]  /*e1f0*/  @P2 R2UR UR13, R5 ;  /* 0x00000000050d22ca */ /* 0x000fe400000e0000 */
        /* <DEDUP_REMOVED lines=8> */
[----:B------:R-:W-:Y:S01]  /*e280*/  PLOP3.LUT P0, PT, PT, PT, PT, 0x80, 0x0 ;  /* 0x000000000000781c */ /* 0x000fe20003f0f070 */
[----:B------:R-:W-:Y:S01]  /*e290*/  VIADD R8, R8, 0x24400 ;  /* 0x0002440008087836 */ /* 0x000fe20000000000 */
[----:B------:R-:W-:Y:S01]  /*e2a0*/  UMOV UR6, 0x0 ;  /* 0x0000000000067882 */ /* 0x000fe20000000000 */
[----:B------:R-:W-:Y:S01]  /*e2b0*/  UMOV UR7, 0x14f00000 ;  /* 0x14f0000000077882 */ /* 0x000fe20000000000 */
[----:B------:R-:W-:-:S09]  /*e2c0*/  UMOV UR10, 0x80 ;  /* 0x00000080000a7882 */ /* 0x000fd20000000000 */
.L_x_268:
        /* <DEDUP_REMOVED lines=10> */
[----:B------:R-:W2:Y:S01]  /*e370*/  LDL.LU R7, [R1+0x14] ;  /* 0x0000140001077983 */ /* 0x000ea20000300800 */
[----:B------:R-:W-:Y:S01]  /*e380*/  IMAD R3, R19, 0x8, R6 ;  /* 0x0000000813037824 */ /* 0x000fe200078e0206 */
[----:B------:R-:W-:Y:S01]  /*e390*/  BSSY B3, `(.L_x_269) ;  /* 0x0000004000037945 */ /* 0x000fe20003800000 */
[----:B--2---:R-:W-:-:S04]  /*e3a0*/  SHF.L.U32 R2, R7, 0x1f, RZ ;  /* 0x0000001f07027819 */ /* 0x004fc800000006ff */
[----:B------:R-:W1:Y:S02]  /*e3b0*/  SYNCS.PHASECHK.TRANS64.TRYWAIT P0, [R3+URZ+0x60], R2 ;  /* 0x00006002030075a7 */ /* 0x000e64000800017f */
[----:B-1----:R-:W-:Y:S05]  /*e3c0*/  @!P0 BRA `(.L_x_270) ;  /* 0x0000003c00f48947 */ /* 0x002fea0003800000 */
.L_x_369:
[----:B------:R-:W-:Y:S05]  /*e3d0*/  BSYNC B3 ;  /* 0x0000000000037941 */ /* 0x000fea0003800000 */
.L_x_269:
[----:B------:R-:W-:Y:S01]  /*e3e0*/  BSSY B3, `(.L_x_271) ;  /* 0x000000c000037945 */ /* 0x000fe20003800000 */
[----:B0-----:R-:W-:Y:S02]  /*e3f0*/  IMAD.MOV.U32 R10, RZ, RZ, 0x0 ;  /* 0x00000000ff0a7424 */ /* 0x001fe400078e00ff */
[----:B------:R-:W-:Y:S01]  /*e400*/  IMAD.MOV.U32 R11, RZ, RZ, 0x14f00000 ;  /* 0x14f00000ff0b7424 */ /* 0x000fe200078e00ff */
[----:B------:R-:W-:Y:S06]  /*e410*/  @P1 BRA `(.L_x_272) ;  /* 0x0000000000201947 */ /* 0x000fec0003800000 */
[----:B------:R-:W0:Y:S01]  /*e420*/  S2R R7, SR_TID.X ;  /* 0x0000000000077919 */ /* 0x000e220000002100 */
[----:B-1----:R-:W-:Y:S02]  /*e430*/  IMAD R2, R19, 0x8, R18 ;  /* 0x0000000813027824 */ /* 0x002fe400078e0212 */
[----:B------:R-:W-:-:S04]  /*e440*/  IMAD.MOV.U32 R3, RZ, RZ, 0x8000 ;  /* 0x00008000ff037424 */ /* 0x000fc800078e00ff */
[----:B------:R2:W-:Y:S01]  /*e450*/  SYNCS.ARRIVE.TRANS64 RZ, [R2+URZ+0x34850], R3 ;  /* 0x0348500302ff79a7 */ /* 0x0005e2000800003f */
[----:B0-----:R-:W-:-:S04]  /*e460*/  LOP3.LUT R7, R7, 0x1f, RZ, 0xc0, !PT ;  /* 0x0000001f07077812 */ /* 0x001fc800078ec0ff */
[----:B------:R-:W-:-:S13]  /*e470*/  ISETP.NE.AND P0, PT, R7, RZ, PT ;  /* 0x000000ff0700720c */ /* 0x000fda0003f05270 */
[----:B--2---:R-:W-:Y:S05]  /*e480*/  @!P0 BRA `(.L_x_272) ;  /* 0x0000000000048947 */ /* 0x004fea0003800000 */
[----:B------:R-:W-:Y:S01]  /*e490*/  BPT.TRAP 0x1 ;  /* 0x000000040000795c */ /* 0x000fe20000300000 */
.L_x_272:
[----:B------:R-:W-:Y:S05]  /*e4a0*/  BSYNC B3 ;  /* 0x0000000000037941 */ /* 0x000fea0003800000 */
.L_x_271:
[----:B------:R-:W2:Y:S04]  /*e4b0*/  LDL R7, [R1+0x18] ;  /* 0x0000180001077983 */ /* 0x000ea80000100800 */
[----:B-1----:R-:W2:Y:S01]  /*e4c0*/  LDL.LU R2, [R1+0x8] ;  /* 0x0000080001027983 */ /* 0x002ea20000300800 */
[----:B------:R-:W-:Y:S01]  /*e4d0*/  R2UR UR10, R14 ;  /* 0x000000000e0a72ca */ /* 0x000fe200000e0000 */
[----:B------:R-:W-:Y:S01]  /*e4e0*/  IMAD R8, R19, 0x8000, R18 ;  /* 0x0000800013087824 */ /* 0x000fe200078e0212 */
[----:B------:R-:W-:Y:S01]  /*e4f0*/  R2UR UR6, R10 ;  /* 0x000000000a0672ca */ /* 0x000fe200000e0000 */
[----:B------:R-:W-:Y:S01]  /*e500*/  UIADD3 UR4, UP0, UR38, 0x470, URZ ;  /* 0x0000047026047890 */ /* 0x000fe2000ff1e03f */
[----:B------:R-:W-:Y:S02]  /*e510*/  R2UR UR7, R11 ;  /* 0x000000000b0772ca */ /* 0x000fe400000e0000 */
[----:B------:R-:W-:Y:S01]  /*e520*/  LEA R3, R19, R18, 0x3 ;  /* 0x0000001213037211 */ /* 0x000fe200078e18ff */
[----:B------:R-:W-:Y:S01]  /*e530*/  UIADD3.X UR5, URZ, UR39, URZ, UP0, !UPT ;  /* 0x000000273f057290 */ /* 0x000fe200087fe43f */
[----:B------:R-:W-:-:S03]  /*e540*/  PLOP3.LUT P0, PT, PT, PT, PT, 0x80, 0x0 ;  /* 0x000000000000781c */ /* 0x000fc60003f0f070 */
[----:B------:R-:W-:Y:S02]  /*e550*/  VIADD R3, R3, 0x34850 ;  /* 0x0003485003037836 */ /* 0x000fe40000000000 */
[----:B--2---:R-:W-:Y:S02]  /*e560*/  IMAD R2, R2, 0x80, R7 ;  /* 0x0000008002027824 */ /* 0x004fe400078e0207 */
[----:B------:R-:W-:-:S07]  /*e570*/  VIADD R7, R8, 0x400 ;  /* 0x0000040008077836 */ /* 0x000fce0000000000 */
.L_x_273:
        /* <DEDUP_REMOVED lines=9> */
[----:B0-----:R-:W-:Y:S05]  /*e610*/  @P0 BRA.U.ANY `(.L_x_273) ;  /* 0xfffffffd00d80947 */ /* 0x001fea000393ffff */
[----:B------:R-:W-:Y:S01]  /*e620*/  R2UR UR10, R15 ;  /* 0x000000000f0a72ca */ /* 0x000fe200000e0000 */
[----:B------:R-:W-:Y:S01]  /*e630*/  VIADD R8, R8, 0x4400 ;  /* 0x0000440008087836 */ /* 0x000fe20000000000 */
[----:B------:R-:W-:Y:S02]  /*e640*/  R2UR UR6, R10 ;  /* 0x000000000a0672ca */ /* 0x000fe400000e0000 */
[----:B------:R-:W-:Y:S02]  /*e650*/  R2UR UR7, R11 ;  /* 0x000000000b0772ca */ /* 0x000fe400000e0000 */
[----:B------:R-:W-:-:S13]  /*e660*/  PLOP3.LUT P0, PT, PT, PT, PT, 0x80, 0x0 ;  /* 0x000000000000781c */ /* 0x000fda0003f0f070 */
.L_x_274:
        /* <DEDUP_REMOVED lines=10> */
[----:B------:R0:W-:Y:S01]  /*e710*/  STL [R1+0x8], R0 ;  /* 0x0000080001007387 */ /* 0x0001e20000100800 */
[----:B------:R-:W-:-:S07]  /*e720*/  IMAD.MOV.U32 R17, RZ, RZ, R5 ;  /* 0x000000ffff117224 */ /* 0x000fce00078e0005 */
.L_x_260:
[----:B------:R-:W-:Y:S05]  /*e730*/  BSYNC B1 ;  /* 0x0000000000017941 */ /* 0x000fea0003800000 */
.L_x_259:
[----:B0-----:R-:W2:Y:S01]  /*e740*/  LDL.LU R0, [R1+0x38] ;  /* 0x0000380001007983 */ /* 0x001ea20000300800 */
[----:B------:R-:W-:-:S03]  /*e750*/  IMAD.MOV.U32 R19, RZ, RZ, R9 ;  /* 0x000000ffff137224 */ /* 0x000fc600078e0009 */
[----:B------:R0:W-:Y:S02]  /*e760*/  STL [R1+0x14], R13 ;  /* 0x0000140d01007387 */ /* 0x0001e40000100800 */
[----:B0-2---:R-:W-:-:S07]  /*e770*/  VIADD R0, R0, 0xfffffffd ;  /* 0xfffffffd00007836 */ /* 0x005fce0000000000 */
.L_x_258:
[----:B------:R-:W-:Y:S05]  /*e780*/  BSYNC B2 ;  /* 0x0000000000027941 */ /* 0x000fea0003800000 */
.L_x_257:
[----:B------:R-:W-:Y:S01]  /*e790*/  VIADD R12, R12, 0xfffffffe ;  /* 0xfffffffe0c0c7836 */ /* 0x000fe20000000000 */
[----:B------:R-:W-:-:S04]  /*e7a0*/  LOP3.LUT R4, RZ, R4, RZ, 0x33, !PT ;  /* 0x00000004ff047212 */ /* 0x000fc800078e33ff */
[----:B------:R-:W-:-:S13]  /*e7b0*/  ISETP.NE.AND P0, PT, R12, R4, PT ;  /* 0x000000040c00720c */ /* 0x000fda0003f05270 */
[----:B------:R-:W-:Y:S05]  /*e7c0*/  @!P0 BRA `(.L_x_256) ;  /* 0x0000001400448947 */ /* 0x000fea0003800000 */
[----:B------:R-:W-:-:S07]  /*e7d0*/  IMAD.MOV.U32 R9, RZ, RZ, R17 ;  /* 0x000000ffff097224 */ /* 0x000fce00078e0011 */
.L_x_307:
[----:B------:R-:W2:Y:S04]  /*e7e0*/  LDL R3, [R1+0x20] ;  /* 0x0000200001037983 */ /* 0x000ea80000100800 */
[----:B------:R-:W3:Y:S01]  /*e7f0*/  LDL R2, [R1+0x14] ;  /* 0x0000140001027983 */ /* 0x000ee20000100800 */
[----:B------:R-:W-:Y:S01]  /*e800*/  VIADD R4, R19, 0x1 ;  /* 0x0000000113047836 */ /* 0x000fe20000000000 */
[----:B------:R-:W-:Y:S05]  /*e810*/  YIELD ;  /* 0x0000000000007946 */ /* 0x000fea0003800000 */
[----:B------:R-:W-:Y:S01]  /*e820*/  ISETP.NE.AND P0, PT, R4, 0x2, PT ;  /* 0x000000020400780c */ /* 0x000fe20003f05270 */
[----:B------:R-:W-:Y:S03]  /*e830*/  BSSY B1, `(.L_x_275) ;  /* 0x00000a0000017945 */ /* 0x000fe60003800000 */
[----:B------:R-:W-:-:S02]  /*e840*/  SEL R5, RZ, 0x1, P0 ;  /* 0x00000001ff057807 */ /* 0x000fc40000000000 */
[----:B------:R-:W-:Y:S02]  /*e850*/  SEL R4, R4, RZ, P0 ;  /* 0x000000ff04047207 */ /* 0x000fe40000000000 */
[----:B--2---:R-:W-:Y:S02]  /*e860*/  ISETP.NE.AND P1, PT, R3, RZ, PT ;  /* 0x000000ff0300720c */ /* 0x004fe40003f25270 */
[----:B---3--:R-:W-:-:S11]  /*e870*/  LOP3.LUT R5, R2, R5, RZ, 0x3c, !PT ;  /* 0x0000000502057212 */ /* 0x008fd600078e3cff */
[----:B01----:R-:W-:Y:S05]  /*e880*/  @!P1 BRA `(.L_x_276) ;  /* 0x0000000800689947 */ /* 0x003fea0003800000 */
        /* <DEDUP_REMOVED lines=14> */
[--C-:B------:R-:W-:Y:S01]  /*e970*/  SHF.R.S32.HI R3, RZ, 0x1f, R2.reuse ;  /* 0x0000001fff037819 */ /* 0x100fe20000011402 */
[----:B------:R-:W-:-:S04]  /*e980*/  IMAD.MOV R7, RZ, RZ, -R2 ;  /* 0x000000ffff077224 */ /* 0x000fc800078e0a02 */
[----:B------:R-:W-:Y:S02]  /*e990*/  IMAD R7, R8, R7, R0 ;  /* 0x0000000708077224 */ /* 0x000fe400078e0200 */
[----:B--2---:R-:W-:-:S04]  /*e9a0*/  IMAD R8, R11, UR6, RZ ;  /* 0x000000060b087c24 */ /* 0x004fc8000f8e02ff */
[C---:B---3--:R-:W-:Y:S02]  /*e9b0*/  IMAD R8, R10.reuse, UR7, R8 ;  /* 0x000000070a087c24 */ /* 0x048fe4000f8e0208 */
[----:B------:R-:W-:-:S04]  /*e9c0*/  IMAD.WIDE.U32 R2, R10, UR6, R2 ;  /* 0x000000060a027c25 */ /* 0x000fc8000f8e0002 */
[----:B------:R-:W-:Y:S01]  /*e9d0*/  IMAD.IADD R3, R8, 0x1, R3 ;  /* 0x0000000108037824 */ /* 0x000fe200078e0203 */
[----:B------:R-:W-:-:S04]  /*e9e0*/  LEA R8, P0, R2, UR4, 0x2 ;  /* 0x0000000402087c11 */ /* 0x000fc8000f8010ff */
[----:B------:R-:W-:-:S06]  /*e9f0*/  LEA.HI.X R9, R2, UR5, R3, 0x2, P0 ;  /* 0x0000000502097c11 */ /* 0x000fcc00080f1403 */
[----:B------:R0:W5:Y:S03]  /*ea00*/  LDG.E R9, desc[UR40][R8.64] ;  /* 0x0000002808097981 */ /* 0x000166000c1e1900 */
.L_x_277:
[----:B------:R-:W-:Y:S01]  /*ea10*/  LEA R3, R4, R18, 0x3 ;  /* 0x0000001204037211 */ /* 0x000fe200078e18ff */
[----:B------:R-:W-:Y:S01]  /*ea20*/  BSSY B2, `(.L_x_278) ;  /* 0x0000004000027945 */ /* 0x000fe20003800000 */
[----:B------:R-:W-:-:S04]  /*ea30*/  SHF.L.U32 R2, R5, 0x1f, RZ ;  /* 0x0000001f05027819 */ /* 0x000fc800000006ff */
[----:B------:R-:W1:Y:S02]  /*ea40*/  SYNCS.PHASECHK.TRANS64.TRYWAIT P0, [R3+URZ+0x34840], R2 ;  /* 0x03484002030075a7 */ /* 0x000e64000800017f */
[----:B-1----:R-:W-:Y:S05]  /*ea50*/  @!P0 BRA `(.L_x_279) ;  /* 0x0000003800648947 */ /* 0x002fea0003800000 */
.L_x_370:
[----:B------:R-:W-:Y:S05]  /*ea60*/  BSYNC B2 ;  /* 0x0000000000027941 */ /* 0x000fea0003800000 */
.L_x_278:
[----:B0-----:R-:W0:Y:S01]  /*ea70*/  S2R R8, SR_TID.X ;  /* 0x0000000000087919 */ /* 0x001e220000002100 */
[----:B------:R-:W-:Y:S01]  /*ea80*/  BSSY B2, `(.L_x_280) ;  /* 0x000000b000027945 */ /* 0x000fe20003800000 */
[----:B0-----:R-:W-:-:S04]  /*ea90*/  LOP3.LUT R8, R8, 0x7f, RZ, 0xc0, !PT ;  /* 0x0000007f08087812 */ /* 0x001fc800078ec0ff */
[----:B------:R-:W-:-:S13]  /*eaa0*/  ISETP.NE.AND P1, PT, R8, RZ, PT ;  /* 0x000000ff0800720c */ /* 0x000fda0003f25270 */
[----:B------:R-:W-:Y:S05]  /*eab0*/  @P1 BRA `(.L_x_281) ;  /* 0x00000000001c1947 */ /* 0x000fea0003800000 */
[----:B------:R-:W0:Y:S01]  /*eac0*/  S2R R8, SR_TID.X ;  /* 0x0000000000087919 */ /* 0x000e220000002100 */
[----:B-1----:R-:W-:-:S04]  /*ead0*/  IMAD.MOV.U32 R2, RZ, RZ, 0xc000 ;  /* 0x0000c000ff027424 */ /* 0x002fc800078e00ff */
[----:B------:R2:W-:Y:S01]  /*eae0*/  SYNCS.ARRIVE.TRANS64 RZ, [R3+URZ+0x34830], R2 ;  /* 0x0348300203ff79a7 */ /* 0x0005e2000800003f */
[----:B0-----:R-:W-:-:S04]  /*eaf0*/  LOP3.LUT R8, R8, 0x1f, RZ, 0xc0, !PT ;  /* 0x0000001f08087812 */ /* 0x001fc800078ec0ff */
[----:B------:R-:W-:-:S13]  /*eb00*/  ISETP.NE.AND P0, PT, R8, RZ, PT ;  /* 0x000000ff0800720c */ /* 0x000fda0003f05270 */
[----:B--2---:R-:W-:Y:S05]  /*eb10*/  @!P0 BRA `(.L_x_281) ;  /* 0x0000000000048947 */ /* 0x004fea0003800000 */
[----:B------:R-:W-:Y:S01]  /*eb20*/  BPT.TRAP 0x1 ;  /* 0x000000040000795c */ /* 0x000fe20000300000 */
.L_x_281:
[----:B------:R-:W-:Y:S05]  /*eb30*/  BSYNC B2 ;  /* 0x0000000000027941 */ /* 0x000fea0003800000 */
.L_x_280:
        /* <DEDUP_REMOVED lines=12> */
.L_x_282:
        /* <DEDUP_REMOVED lines=10> */
[----:B------:R-:W-:Y:S01]  /*eca0*/  IMAD.MOV.U32 R13, RZ, RZ, 0x40 ;  /* 0x00000040ff0d7424 */ /* 0x000fe200078e00ff */
[----:B------:R-:W-:Y:S01]  /*ecb0*/  PLOP3.LUT P0, PT, PT, PT, PT, 0x80, 0x0 ;  /* 0x000000000000781c */ /* 0x000fe20003f0f070 */
[----:B------:R-:W-:Y:S01]  /*ecc0*/  VIADD R10, R8, 0x20400 ;  /* 0x00020400080a7836 */ /* 0x000fe20000000000 */
[----:B------:R-:W-:Y:S01]  /*ecd0*/  UMOV UR6, 0x0 ;  /* 0x0000000000067882 */ /* 0x000fe20000000000 */
[----:B------:R-:W-:Y:S01]  /*ece0*/  UMOV UR7, 0x14f00000 ;  /* 0x14f0000000077882 */ /* 0x000fe20000000000 */
[----:B------:R-:W-:-:S15]  /*ecf0*/  R2UR UR10, R13 ;  /* 0x000000000d0a72ca */ /* 0x000fde00000e0000 */
.L_x_283:
        /* <DEDUP_REMOVED lines=10> */
[----:B------:R-:W-:Y:S01]  /*eda0*/  PLOP3.LUT P0, PT, PT, PT, PT, 0x80, 0x0 ;  /* 0x000000000000781c */ /* 0x000fe20003f0f070 */
[----:B------:R-:W-:Y:S01]  /*edb0*/  VIADD R8, R8, 0x24400 ;  /* 0x0002440008087836 */ /* 0x000fe20000000000 */
[----:B------:R-:W-:Y:S01]  /*edc0*/  UMOV UR6, 0x0 ;  /* 0x0000000000067882 */ /* 0x000fe20000000000 */
[----:B------:R-:W-:Y:S01]  /*edd0*/  UMOV UR7, 0x14f00000 ;  /* 0x14f0000000077882 */ /* 0x000fe20000000000 */
[----:B------:R-:W-:-:S09]  /*ede0*/  UMOV UR10, 0x80 ;  /* 0x00000080000a7882 */ /* 0x000fd20000000000 */
.L_x_284:
        /* <DEDUP_REMOVED lines=10> */
[----:B------:R-:W2:Y:S01]  /*ee90*/  LDL.LU R10, [R1+0x14] ;  /* 0x00001400010a7983 */ /* 0x000ea20000300800 */
[----:B------:R-:W-:Y:S01]  /*eea0*/  IMAD R2, R19, 0x8, R6 ;  /* 0x0000000813027824 */ /* 0x000fe200078e0206 */
[----:B------:R-:W-:Y:S01]  /*eeb0*/  BSSY B2, `(.L_x_285) ;  /* 0x0000004000027945 */ /* 0x000fe20003800000 */
[----:B--2---:R-:W-:-:S04]  /*eec0*/  SHF.L.U32 R3, R10, 0x1f, RZ ;  /* 0x0000001f0a037819 */ /* 0x004fc800000006ff */
[----:B------:R-:W0:Y:S02]  /*eed0*/  SYNCS.PHASECHK.TRANS64.TRYWAIT P0, [R2+URZ+0x60], R3 ;  /* 0x00006003020075a7 */ /* 0x000e24000800017f */
[----:B0-----:R-:W-:Y:S05]  /*eee0*/  @!P0 BRA `(.L_x_286) ;  /* 0x0000003400548947 */ /* 0x001fea0003800000 */
.L_x_371:
[----:B------:R-:W-:Y:S05]  /*eef0*/  BSYNC B2 ;  /* 0x0000000000027941 */ /* 0x000fea0003800000 */
.L_x_285:
[----:B------:R-:W-:Y:S01]  /*ef00*/  BSSY B2, `(.L_x_287) ;  /* 0x000000b000027945 */ /* 0x000fe20003800000 */
[----:B------:R-:W-:Y:S02]  /*ef10*/  IMAD.MOV.U32 R10, RZ, RZ, 0x0 ;  /* 0x00000000ff0a7424 */ /* 0x000fe400078e00ff */
[----:B------:R-:W-:Y:S01]  /*ef20*/  IMAD.MOV.U32 R11, RZ, RZ, 0x14f00000 ;  /* 0x14f00000ff0b7424 */ /* 0x000fe200078e00ff */
[----:B------:R-:W-:Y:S06]  /*ef30*/  @P1 BRA `(.L_x_288) ;  /* 0x00000000001c1947 */ /* 0x000fec0003800000 */
[----:B------:R-:W1:Y:S01]  /*ef40*/  S2R R8, SR_TID.X ;  /* 0x0000000000087919 */ /* 0x000e620000002100 */
[----:B0-----:R-:W-:-:S04]  /*ef50*/  IMAD.MOV.U32 R3, RZ, RZ, 0x8000 ;  /* 0x00008000ff037424 */ /* 0x001fc800078e00ff */
[----:B------:R2:W-:Y:S01]  /*ef60*/  SYNCS.ARRIVE.TRANS64 RZ, [R2+URZ+0x50], R3 ;  /* 0x0000500302ff79a7 */ /* 0x0005e2000800003f */
[----:B-1----:R-:W-:-:S04]  /*ef70*/  LOP3.LUT R8, R8, 0x1f, RZ, 0xc0, !PT ;  /* 0x0000001f08087812 */ /* 0x002fc800078ec0ff */
[----:B------:R-:W-:-:S13]  /*ef80*/  ISETP.NE.AND P0, PT, R8, RZ, PT ;  /* 0x000000ff0800720c */ /* 0x000fda0003f05270 */
[----:B--2---:R-:W-:Y:S05]  /*ef90*/  @!P0 BRA `(.L_x_288) ;  /* 0x0000000000048947 */ /* 0x004fea0003800000 */
[----:B------:R-:W-:Y:S01]  /*efa0*/  BPT.TRAP 0x1 ;  /* 0x000000040000795c */ /* 0x000fe20000300000 */
.L_x_288:
[----:B------:R-:W-:Y:S05]  /*efb0*/  BSYNC B2 ;  /* 0x0000000000027941 */ /* 0x000fea0003800000 */
.L_x_287:
[----:B------:R-:W2:Y:S04]  /*efc0*/  LDL R8, [R1+0x18] ;  /* 0x0000180001087983 */ /* 0x000ea80000100800 */
[----:B0-----:R-:W2:Y:S01]  /*efd0*/  LDL.LU R3, [R1+0x8] ;  /* 0x0000080001037983 */ /* 0x001ea20000300800 */
[----:B------:R-:W-:Y:S01]  /*efe0*/  R2UR UR10, R12 ;  /* 0x000000000c0a72ca */ /* 0x000fe200000e0000 */
[----:B------:R-:W-:Y:S01]  /*eff0*/  IMAD R19, R19, 0x8000, R18 ;  /* 0x0000800013137824 */ /* 0x000fe200078e0212 */
[----:B------:R-:W-:Y:S01]  /*f000*/  R2UR UR6, R10 ;  /* 0x000000000a0672ca */ /* 0x000fe200000e0000 */
[----:B------:R-:W-:Y:S01]  /*f010*/  UIADD3 UR4, UP0, UR38, 0x470, URZ ;  /* 0x0000047026047890 */ /* 0x000fe2000ff1e03f */
[----:B------:R-:W-:Y:S01]  /*f020*/  R2UR UR7, R11 ;  /* 0x000000000b0772ca */ /* 0x000fe200000e0000 */
[----:B------:R-:W-:Y:S01]  /*f030*/  VIADD R2, R2, 0x50 ;  /* 0x0000005002027836 */ /* 0x000fe20000000000 */
[----:B------:R-:W-:Y:S01]  /*f040*/  PLOP3.LUT P0, PT, PT, PT, PT, 0x80, 0x0 ;  /* 0x000000000000781c */ /* 0x000fe20003f0f070 */
[----:B------:R-:W-:Y:S01]  /*f050*/  UIADD3.X UR5, URZ, UR39, URZ, UP0, !UPT ;  /* 0x000000273f057290 */ /* 0x000fe200087fe43f */
[----:B--2---:R-:W-:Y:S01]  /*f060*/  IMAD R3, R3, 0x80, R8 ;  /* 0x0000008003037824 */ /* 0x004fe200078e0208 */
[----:B------:R-:W-:-:S10]  /*f070*/  IADD3 R8, R19, 0x400, RZ ;  /* 0x0000040013087810 */ /* 0x000fd40007ffe0ff */
.L_x_289:
        /* <DEDUP_REMOVED lines=15> */
.L_x_290:
        /* <DEDUP_REMOVED lines=12> */
.L_x_276:
[----:B------:R-:W-:Y:S05]  /*f230*/  BSYNC B1 ;  /* 0x0000000000017941 */ /* 0x000fea0003800000 */
.L_x_275:
[----:B------:R-:W2:Y:S01]  /*f240*/  LDL R2, [R1+0x20] ;  /* 0x0000200001027983 */ /* 0x000ea20000100800 */
[----:B------:R-:W-:Y:S01]  /*f250*/  VIADD R19, R4, 0x1 ;  /* 0x0000000104137836 */ /* 0x000fe20000000000 */
[----:B------:R-:W-:Y:S01]  /*f260*/  BSSY B1, `(.L_x_291) ;  /* 0x00000a3000017945 */ /* 0x000fe20003800000 */
[----:B0-----:R-:W-:-:S03]  /*f270*/  VIADD R7, R0, 0xffffffff ;  /* 0xffffffff00077836 */ /* 0x001fc60000000000 */
[----:B------:R-:W-:-:S04]  /*f280*/  ISETP.NE.AND P0, PT, R19, 0x2, PT ;  /* 0x000000021300780c */ /* 0x000fc80003f05270 */
[----:B------:R-:W-:Y:S02]  /*f290*/  SEL R19, R19, RZ, P0 ;  /* 0x000000ff13137207 */ /* 0x000fe40000000000 */
[----:B--2---:R-:W-:Y:S02]  /*f2a0*/  ISETP.NE.AND P1, PT, R2, RZ, PT ;  /* 0x000000ff0200720c */ /* 0x004fe40003f25270 */
[----:B------:R-:W-:-:S04]  /*f2b0*/  SEL R2, RZ, 0x1, P0 ;  /* 0x00000001ff027807 */ /* 0x000fc80000000000 */
[----:B------:R-:W-:-:S05]  /*f2c0*/  LOP3.LUT R12, R5, R2, RZ, 0x3c, !PT ;  /* 0x00000002050c7212 */ /* 0x000fca00078e3cff */
[----:B------:R0:W-:Y:S02]  /*f2d0*/  STL [R1+0x14], R12 ;  /* 0x0000140c01007387 */ /* 0x0001e40000100800 */
[----:B------:R-:W-:Y:S05]  /*f2e0*/  @!P1 BRA `(.L_x_292) ;  /* 0x0000000800689947 */ /* 0x000fea0003800000 */
[----:B------:R-:W-:Y:S01]  /*f2f0*/  ULDC.64 UR4, c[0x0][0x418] ;  /* 0x0001060000047ab9 */ /* 0x000fe20000000a00 */
[----:B------:R-:W-:Y:S01]  /*f300*/  IMAD.MOV.U32 R8, RZ, RZ, R7 ;  /* 0x000000ffff087224 */ /* 0x000fe200078e0007 */
[----:B------:R-:W-:-:S04]  /*f310*/  ISETP.NE.U32.AND P0, PT, RZ, UR4, PT ;  /* 0x00000004ff007c0c */ /* 0x000fc8000bf05070 */
[----:B------:R-:W-:-:S13]  /*f320*/  ISETP.NE.AND.EX P0, PT, RZ, UR5, PT, P0 ;  /* 0x00000005ff007c0c */ /* 0x000fda000bf05300 */
[----:B------:R-:W-:Y:S05]  /*f330*/  @!P0 BRA `(.L_x_293) ;  /* 0x00000000004c8947 */ /* 0x000fea0003800000 */
[----:B------:R-:W2:Y:S01]  /*f340*/  LDL R11, [R1+0x1c] ;  /* 0x00001c00010b7983 */ /* 0x000ea20000100800 */
[----:B------:R-:W1:Y:S01]  /*f350*/  LDC R9, c[0x0][0x43c] ;  /* 0x00010f00ff097b82 */ /* 0x000e620000000800 */
[----:B------:R-:W-:Y:S02]  /*f360*/  ULDC.64 UR6, c[0x0][0x428] ;  /* 0x00010a0000067ab9 */ /* 0x000fe40000000a00 */
[----:B------:R-:W3:Y:S01]  /*f370*/  LDL R10, [R1+0x10] ;  /* 0x00001000010a7983 */ /* 0x000ee20000100800 */
[----:B-1----:R-:W-:-:S13]  /*f380*/  ISETP.NE.AND P0, PT, R9, 0x1, PT ;  /* 0x000000010900780c */ /* 0x002fda0003f05270 */
[----:B------:R-:W1:Y:S02]  /*f390*/  @P0 LDC.64 R2, c[0x0][0x440] ;  /* 0x00011000ff020b82 */ /* 0x000e640000000a00 */
[----:B-1----:R-:W-:-:S04]  /*f3a0*/  @P0 IMAD.HI.U32 R8, R7, R2, RZ ;  /* 0x0000000207080227 */ /* 0x002fc800078e00ff */
        /* <DEDUP_REMOVED lines=10> */
[----:B------:R-:W-:-:S05]  /*f450*/  LEA.HI.X R11, R2, UR5, R9, 0x2, P0 ;  /* 0x00000005020b7c11 */ /* 0x000fca00080f1409 */
[----:B------:R1:W5:Y:S04]  /*f460*/  LDG.E R9, desc[UR40][R10.64] ;  /* 0x000000280a097981 */ /* 0x000368000c1e1900 */
.L_x_293:
[----:B------:R-:W-:Y:S01]  /*f470*/  IMAD R2, R19, 0x8, R18 ;  /* 0x0000000813027824 */ /* 0x000fe200078e0212 */
[----:B------:R-:W-:Y:S01]  /*f480*/  SHF.L.U32 R3, R12, 0x1f, RZ ;  /* 0x0000001f0c037819 */ /* 0x000fe200000006ff */
[----:B------:R-:W-:Y:S03]  /*f490*/  BSSY B2, `(.L_x_294) ;  /* 0x0000003000027945 */ /* 0x000fe60003800000 */
[----:B------:R-:W2:Y:S02]  /*f4a0*/  SYNCS.PHASECHK.TRANS64.TRYWAIT P0, [R2+URZ+0x34840], R3 ;  /* 0x03484003020075a7 */ /* 0x000ea4000800017f */
[----:B--2---:R-:W-:Y:S05]  /*f4b0*/  @!P0 BRA `(.L_x_295) ;  /* 0x0000002c00f48947 */ /* 0x004fea0003800000 */
.L_x_372:
[----:B------:R-:W-:Y:S05]  /*f4c0*/  BSYNC B2 ;  /* 0x0000000000027941 */ /* 0x000fea0003800000 */
.L_x_294:
[----:B-1----:R-:W1:Y:S01]  /*f4d0*/  S2R R10, SR_TID.X ;  /* 0x00000000000a7919 */ /* 0x002e620000002100 */
[----:B------:R-:W-:Y:S01]  /*f4e0*/  BSSY B2, `(.L_x_296) ;  /* 0x000000b000027945 */ /* 0x000fe20003800000 */
[----:B-1----:R-:W-:-:S04]  /*f4f0*/  LOP3.LUT R10, R10, 0x7f, RZ, 0xc0, !PT ;  /* 0x0000007f0a0a7812 */ /* 0x002fc800078ec0ff */
[----:B------:R-:W-:-:S13]  /*f500*/  ISETP.NE.AND P1, PT, R10, RZ, PT ;  /* 0x000000ff0a00720c */ /* 0x000fda0003f25270 */
[----:B------:R-:W-:Y:S05]  /*f510*/  @P1 BRA `(.L_x_297) ;  /* 0x00000000001c1947 */ /* 0x000fea0003800000 */
[----:B------:R-:W1:Y:S01]  /*f520*/  S2R R10, SR_TID.X ;  /* 0x00000000000a7919 */ /* 0x000e620000002100 */
[----:B--2---:R-:W-:-:S04]  /*f530*/  IMAD.MOV.U32 R3, RZ, RZ, 0xc000 ;  /* 0x0000c000ff037424 */ /* 0x004fc800078e00ff */
[----:B------:R3:W-:Y:S01]  /*f540*/  SYNCS.ARRIVE.TRANS64 RZ, [R2+URZ+0x34830], R3 ;  /* 0x0348300302ff79a7 */ /* 0x0007e2000800003f */
[----:B-1----:R-:W-:-:S04]  /*f550*/  LOP3.LUT R10, R10, 0x1f, RZ, 0xc0, !PT ;  /* 0x0000001f0a0a7812 */ /* 0x002fc800078ec0ff */
[----:B------:R-:W-:-:S13]  /*f560*/  ISETP.NE.AND P0, PT, R10, RZ, PT ;  /* 0x000000ff0a00720c */ /* 0x000fda0003f05270 */
[----:B---3--:R-:W-:Y:S05]  /*f570*/  @!P0 BRA `(.L_x_297) ;  /* 0x0000000000048947 */ /* 0x008fea0003800000 */
[----:B------:R-:W-:Y:S01]  /*f580*/  BPT.TRAP 0x1 ;  /* 0x000000040000795c */ /* 0x000fe20000300000 */
.L_x_297:
[----:B------:R-:W-:Y:S05]  /*f590*/  BSYNC B2 ;  /* 0x0000000000027941 */ /* 0x000fea0003800000 */
.L_x_296:
[----:B--2---:R-:W2:Y:S01]  /*f5a0*/  LDL R2, [R1+0x18] ;  /* 0x0000180001027983 */ /* 0x004ea20000100800 */
[----:B0-----:R-:W-:Y:S01]  /*f5b0*/  IMAD.MOV.U32 R12, RZ, RZ, RZ ;  /* 0x000000ffff0c7224 */ /* 0x001fe200078e00ff */
[----:B------:R-:W-:Y:S01]  /*f5c0*/  UIADD3 UR4, UP0, UR38, 0x370, URZ ;  /* 0x0000037026047890 */ /* 0x000fe2000ff1e03f */
[C---:B------:R-:W-:Y:S01]  /*f5d0*/  IMAD R3, R19.reuse, 0x8, R6 ;  /* 0x0000000813037824 */ /* 0x040fe200078e0206 */
[----:B------:R-:W-:Y:S01]  /*f5e0*/  PLOP3.LUT P0, PT, PT, PT, PT, 0x80, 0x0 ;  /* 0x000000000000781c */ /* 0x000fe20003f0f070 */
[----:B------:R-:W-:Y:S01]  /*f5f0*/  IMAD R10, R19, 0xc000, R18 ;  /* 0x0000c000130a7824 */ /* 0x000fe200078e0212 */
[----:B------:R-:W-:Y:S01]  /*f600*/  R2UR UR10, R12 ;  /* 0x000000000c0a72ca */ /* 0x000fe200000e0000 */
[----:B------:R-:W-:Y:S01]  /*f610*/  VIADD R3, R3, 0x30 ;  /* 0x0000003003037836 */ /* 0x000fe20000000000 */
[----:B------:R-:W-:Y:S01]  /*f620*/  UIADD3.X UR5, URZ, UR39, URZ, UP0, !UPT ;  /* 0x000000273f057290 */ /* 0x000fe200087fe43f */
[----:B------:R-:W-:Y:S01]  /*f630*/  VIADD R11, R10, 0x1c400 ;  /* 0x0001c4000a0b7836 */ /* 0x000fe20000000000 */
[----:B------:R-:W-:Y:S01]  /*f640*/  UMOV UR6, 0x0 ;  /* 0x0000000000067882 */ /* 0x000fe20000000000 */
[----:B------:R-:W-:Y:S01]  /*f650*/  UMOV UR7, 0x14f00000 ;  /* 0x14f0000000077882 */ /* 0x000fe20000000000 */
[----:B--2---:R-:W-:-:S09]  /*f660*/  IMAD R2, R8, 0x80, R2 ;  /* 0x0000008008027824 */ /* 0x004fd200078e0202 */
.L_x_298:
        /* <DEDUP_REMOVED lines=10> */
[----:B------:R-:W-:Y:S01]  /*f710*/  MOV R13, 0x40 ;  /* 0x00000040000d7802 */ /* 0x000fe20000000f00 */
[----:B------:R-:W-:Y:S01]  /*f720*/  VIADD R11, R10, 0x20400 ;  /* 0x000204000a0b7836 */ /* 0x000fe20000000000 */
[----:B------:R-:W-:Y:S01]  /*f730*/  PLOP3.LUT P0, PT, PT, PT, PT, 0x80, 0x0 ;  /* 0x000000000000781c */ /* 0x000fe20003f0f070 */
[----:B------:R-:W-:Y:S01]  /*f740*/  UMOV UR6, 0x0 ;  /* 0x0000000000067882 */ /* 0x000fe20000000000 */
[----:B------:R-:W-:Y:S01]  /*f750*/  R2UR UR10, R13 ;  /* 0x000000000d0a72ca */ /* 0x000fe200000e0000 */
[----:B------:R-:W-:-:S14]  /*f760*/  UMOV UR7, 0x14f00000 ;  /* 0x14f0000000077882 */ /* 0x000fdc0000000000 */
.L_x_299:
        /* <DEDUP_REMOVED lines=15> */
.L_x_300:
        /* <DEDUP_REMOVED lines=10> */
[----:B------:R-:W-:Y:S01]  /*f900*/  SHF.L.U32 R5, R5, 0x1f, RZ ;  /* 0x0000001f05057819 */ /* 0x000fe200000006ff */
[----:B------:R-:W-:Y:S01]  /*f910*/  IMAD R2, R4, 0x8, R6 ;  /* 0x0000000804027824 */ /* 0x000fe200078e0206 */
[----:B------:R-:W-:Y:S03]  /*f920*/  BSSY B2, `(.L_x_301) ;  /* 0x0000003000027945 */ /* 0x000fe60003800000 */
[----:B------:R-:W0:Y:S02]  /*f930*/  SYNCS.PHASECHK.TRANS64.TRYWAIT P0, [R2+URZ+0x60], R5 ;  /* 0x00006005020075a7 */ /* 0x000e24000800017f */
[----:B0-----:R-:W-:Y:S05]  /*f940*/  @!P0 BRA `(.L_x_302) ;  /* 0x0000002800e48947 */ /* 0x001fea0003800000 */
.L_x_373:
[----:B------:R-:W-:Y:S05]  /*f950*/  BSYNC B2 ;  /* 0x0000000000027941 */ /* 0x000fea0003800000 */
.L_x_301:
[----:B------:R-:W-:Y:S01]  /*f960*/  BSSY B2, `(.L_x_303) ;  /* 0x000000b000027945 */ /* 0x000fe20003800000 */
[----:B------:R-:W-:Y:S02]  /*f970*/  IMAD.MOV.U32 R10, RZ, RZ, 0x0 ;  /* 0x00000000ff0a7424 */ /* 0x000fe400078e00ff */
[----:B------:R-:W-:Y:S01]  /*f980*/  IMAD.MOV.U32 R11, RZ, RZ, 0x14f00000 ;  /* 0x14f00000ff0b7424 */ /* 0x000fe200078e00ff */
[----:B------:R-:W-:Y:S06]  /*f990*/  @P1 BRA `(.L_x_304) ;  /* 0x00000000001c1947 */ /* 0x000fec0003800000 */
[----:B------:R-:W1:Y:S02]  /*f9a0*/  S2R R3, SR_TID.X ;  /* 0x0000000000037919 */ /* 0x000e640000002100 */
[----:B-1----:R-:W-:Y:S01]  /*f9b0*/  LOP3.LUT R14, R3, 0x1f, RZ, 0xc0, !PT ;  /* 0x0000001f030e7812 */ /* 0x002fe200078ec0ff */
[----:B------:R-:W-:-:S03]  /*f9c0*/  IMAD.MOV.U32 R3, RZ, RZ, 0x8000 ;  /* 0x00008000ff037424 */ /* 0x000fc600078e00ff */
[----:B------:R-:W-:Y:S01]  /*f9d0*/  ISETP.NE.AND P0, PT, R14, RZ, PT ;  /* 0x000000ff0e00720c */ /* 0x000fe20003f05270 */
[----:B------:R1:W-:-:S12]  /*f9e0*/  SYNCS.ARRIVE.TRANS64 RZ, [R2+URZ+0x50], R3 ;  /* 0x0000500302ff79a7 */ /* 0x0003d8000800003f */
[----:B-1----:R-:W-:Y:S05]  /*f9f0*/  @!P0 BRA `(.L_x_304) ;  /* 0x0000000000048947 */ /* 0x002fea0003800000 */
[----:B------:R-:W-:Y:S01]  /*fa00*/  BPT.TRAP 0x1 ;  /* 0x000000040000795c */ /* 0x000fe20000300000 */
.L_x_304:
[----:B------:R-:W-:Y:S05]  /*fa10*/  BSYNC B2 ;  /* 0x0000000000027941 */ /* 0x000fea0003800000 */
.L_x_303:
[----:B0-----:R-:W2:Y:S04]  /*fa20*/  LDL R5, [R1+0x18] ;  /* 0x0000180001057983 */ /* 0x001ea80000100800 */
[----:B------:R-:W2:Y:S01]  /*fa30*/  LDL.LU R3, [R1+0x8] ;  /* 0x0000080001037983 */ /* 0x000ea20000300800 */
        /* <DEDUP_REMOVED lines=8> */
[----:B--2---:R-:W-:-:S02]  /*fac0*/  IMAD R3, R3, 0x80, R5 ;  /* 0x0000008003037824 */ /* 0x004fc400078e0205 */
[----:B------:R-:W-:-:S09]  /*fad0*/  VIADD R5, R4, 0x400 ;  /* 0x0000040004057836 */ /* 0x000fd20000000000 */
.L_x_305:
        /* <DEDUP_REMOVED lines=15> */
.L_x_306:
        /* <DEDUP_REMOVED lines=12> */
.L_x_292:
[----:B------:R-:W-:Y:S05]  /*fc90*/  BSYNC B1 ;  /* 0x0000000000017941 */ /* 0x000fea0003800000 */
.L_x_291:
[----:B------:R-:W2:Y:S01]  /*fca0*/  LDL R2, [R1+0x28] ;  /* 0x0000280001027983 */ /* 0x000ea20000100800 */
[----:B------:R-:W-:Y:S01]  /*fcb0*/  VIADD R0, R0, 0xfffffffe ;  /* 0xfffffffe00007836 */ /* 0x000fe20000000000 */
[----:B--2---:R-:W-:-:S13]  /*fcc0*/  ISETP.GT.AND P0, PT, R7, R2, PT ;  /* 0x000000020700720c */ /* 0x004fda0003f04270 */
[----:B------:R-:W-:Y:S05]  /*fcd0*/  @P0 BRA `(.L_x_307) ;  /* 0xffffffe800c00947 */ /* 0x000fea000383ffff */
.L_x_256:
[----:B------:R-:W-:Y:S05]  /*fce0*/  BSYNC B0 ;  /* 0x0000000000007941 */ /* 0x000fea0003800000 */
.L_x_255:
[----:B------:R-:W3:Y:S01]  /*fcf0*/  S2R R2, SR_TID.X ;  /* 0x0000000000027919 */ /* 0x000ee20000002100 */
[----:B------:R-:W-:Y:S01]  /*fd00*/  BSSY B0, `(.L_x_308) ;  /* 0x0000011000007945 */ /* 0x000fe20003800000 */
[----:B---3--:R-:W-:-:S04]  /*fd10*/  LOP3.LUT R3, R2, 0x7f, RZ, 0xc0, !PT ;  /* 0x0000007f02037812 */ /* 0x008fc800078ec0ff */
[----:B------:R-:W-:-:S13]  /*fd20*/  ISETP.NE.AND P0, PT, R3, RZ, PT ;  /* 0x000000ff0300720c */ /* 0x000fda0003f05270 */
[----:B------:R-:W-:Y:S05]  /*fd30*/  @P0 BRA `(.L_x_309) ;  /* 0x0000000000340947 */ /* 0x000fea0003800000 */
[----:B------:R-:W3:Y:S01]  /*fd40*/  S2R R2, SR_LANEID ;  /* 0x0000000000027919 */ /* 0x000ee20000000000 */
[----:B------:R-:W-:Y:S01]  /*fd50*/  VOTEU.ANY UR4, UPT, PT ;  /* 0x0000000000047886 */ /* 0x000fe200038e0100 */
[----:B--2---:R-:W2:Y:S01]  /*fd60*/  LDC.64 R4, c[0x0][0xc60] ;  /* 0x00031800ff047b82 */ /* 0x004ea20000000a00 */
[----:B------:R-:W3:Y:S02]  /*fd70*/  FLO.U32 R0, UR4 ;  /* 0x0000000400007d00 */ /* 0x000ee400080e0000 */
[----:B---3--:R-:W-:-:S06]  /*fd80*/  ISETP.EQ.U32.AND P0, PT, R0, R2, PT ;  /* 0x000000020000720c */ /* 0x008fcc0003f02070 */
[----:B------:R-:W2:Y:S07]  /*fd90*/  POPC R2, UR4 ;  /* 0x0000000400027d09 */ /* 0x000eae0008000000 */
[----:B--2---:R-:W2:Y:S04]  /*fda0*/  @P0 ATOMG.E.ADD.STRONG.GPU PT, R2, desc[UR40][R4.64], R2 ;  /* 0x00000002040209a8 */ /* 0x004ea800081ee1e8 */
[----:B--2---:R2:W3:Y:S02]  /*fdb0*/  SHFL.IDX PT, R2, R2, R0, 0x1f ;  /* 0x00001f0002027589 */ /* 0x0044e400000e0000 */
[----:B--2---:R-:W2:Y:S02]  /*fdc0*/  S2R R0, SR_LTMASK ;  /* 0x0000000000007919 */ /* 0x004ea40000003900 */
[----:B--2---:R-:W-:-:S06]  /*fdd0*/  LOP3.LUT R0, R0, UR4, RZ, 0xc0, !PT ;  /* 0x0000000400007c12 */ /* 0x004fcc000f8ec0ff */
[----:B------:R-:W3:Y:S02]  /*fde0*/  POPC R0, R0 ;  /* 0x0000000000007309 */ /* 0x000ee40000000000 */
[----:B---3--:R-:W-:-:S05]  /*fdf0*/  IADD3 R0, R2, UR36, R0 ;  /* 0x0000002402007c10 */ /* 0x008fca000fffe000 */
[----:B------:R3:W-:Y:S02]  /*fe00*/  STL [R1], R0 ;  /* 0x0000000001007387 */ /* 0x0007e40000100800 */
.L_x_309:
[----:B------:R-:W-:Y:S05]  /*fe10*/  BSYNC B0 ;  /* 0x0000000000007941 */ /* 0x000fea0003800000 */
.L_x_308:
[----:B---3--:R-:W3:Y:S01]  /*fe20*/  LDL.LU R0, [R1+0x20] ;  /* 0x0000200001007983 */ /* 0x008ee20000300800 */
[----:B------:R-:W-:Y:S01]  /*fe30*/  BSSY B0, `(.L_x_310) ;  /* 0x000003a000007945 */ /* 0x000fe20003800000 */
[----:B---3--:R-:W-:-:S13]  /*fe40*/  ISETP.NE.AND P0, PT, R0, RZ, PT ;  /* 0x000000ff0000720c */ /* 0x008fda0003f05270 */
[----:B------:R-:W-:Y:S05]  /*fe50*/  @!P0 BRA `(.L_x_311) ;  /* 0x0000000000dc8947 */ /* 0x000fea0003800000 */
[----:B------:R-:W3:Y:S01]  /*fe60*/  LDL R2, [R1+0x14] ;  /* 0x0000140001027983 */ /* 0x000ee20000100800 */
[----:B------:R-:W-:Y:S01]  /*fe70*/  IMAD R0, R19, 0x8, R18 ;  /* 0x0000000813007824 */ /* 0x000fe200078e0212 */
[----:B------:R-:W-:Y:S01]  /*fe80*/  BSSY B1, `(.L_x_312) ;  /* 0x0000005000017945 */ /* 0x000fe20003800000 */
[----:B------:R-:W-:Y:S02]  /*fe90*/  ISETP.NE.AND P1, PT, R3, RZ, PT ;  /* 0x000000ff0300720c */ /* 0x000fe40003f25270 */
[----:B---3--:R-:W-:-:S04]  /*fea0*/  SHF.L.U32 R2, R2, 0x1f, RZ ;  /* 0x0000001f02027819 */ /* 0x008fc800000006ff */
[----:B------:R-:W3:Y:S02]  /*feb0*/  SYNCS.PHASECHK.TRANS64.TRYWAIT P0, [R0+URZ+0x34860], R2 ;  /* 0x03486002000075a7 */ /* 0x000ee4000800017f */
[----:B---3--:R-:W-:Y:S05]  /*fec0*/  @!P0 BRA `(.L_x_313) ;  /* 0x0000002400988947 */ /* 0x008fea0003800000 */
.L_x_374:
[----:B------:R-:W-:Y:S05]  /*fed0*/  BSYNC B1 ;  /* 0x0000000000017941 */ /* 0x000fea0003800000 */
.L_x_312:
[----:B------:R-:W-:Y:S04]  /*fee0*/  BSSY B1, `(.L_x_314) ;  /* 0x0000009000017945 */ /* 0x000fe80003800000 */
[----:B------:R-:W-:Y:S05]  /*fef0*/  @P1 BRA `(.L_x_315) ;  /* 0x00000000001c1947 */ /* 0x000fea0003800000 */
[----:B------:R-:W4:Y:S01]  /*ff00*/  S2R R3, SR_TID.X ;  /* 0x0000000000037919 */ /* 0x000f220000002100 */
[----:B---3--:R-:W-:-:S04]  /*ff10*/  IMAD.MOV.U32 R2, RZ, RZ, 0x8000 ;  /* 0x00008000ff027424 */ /* 0x008fc800078e00ff */
[----:B------:R3:W-:Y:S01]  /*ff20*/  SYNCS.ARRIVE.TRANS64 RZ, [R0+URZ+0x34850], R2 ;  /* 0x0348500200ff79a7 */ /* 0x0007e2000800003f */
[----:B----4-:R-:W-:-:S04]  /*ff30*/  LOP3.LUT R3, R3, 0x1f, RZ, 0xc0, !PT ;  /* 0x0000001f03037812 */ /* 0x010fc800078ec0ff */
[----:B------:R-:W-:-:S13]  /*ff40*/  ISETP.NE.AND P0, PT, R3, RZ, PT ;  /* 0x000000ff0300720c */ /* 0x000fda0003f05270 */
[----:B---3--:R-:W-:Y:S05]  /*ff50*/  @!P0 BRA `(.L_x_315) ;  /* 0x0000000000048947 */ /* 0x008fea0003800000 */
[----:B------:R-:W-:Y:S01]  /*ff60*/  BPT.TRAP 0x1 ;  /* 0x000000040000795c */ /* 0x000fe20000300000 */
.L_x_315:
[----:B------:R-:W-:Y:S05]  /*ff70*/  BSYNC B1 ;  /* 0x0000000000017941 */ /* 0x000fea0003800000 */
.L_x_314:
[----:B------:R-:W4:Y:S04]  /*ff80*/  LDL.LU R3, [R1+0x18] ;  /* 0x0000180001037983 */ /* 0x000f280000300800 */
[----:B---3--:R-:W4:Y:S01]  /*ff90*/  LDL.LU R2, [R1+0x8] ;  /* 0x0000080001027983 */ /* 0x008f220000300800 */
[----:B------:R-:W-:Y:S01]  /*ffa0*/  UIADD3 UR4, UP0, UR38, 0x470, URZ ;  /* 0x0000047026047890 */ /* 0x000fe2000ff1e03f */
[----:B------:R-:W-:Y:S01]  /*ffb0*/  PLOP3.LUT P0, PT, PT, PT, PT, 0x80, 0x0 ;  /* 0x000000000000781c */ /* 0x000fe20003f0f070 */
[----:B------:R-:W-:Y:S01]  /*ffc0*/  VIADD R0, R0, 0x34850 ;  /* 0x0003485000007836 */ /* 0x000fe20000000000 */
[----:B------:R-:W-:Y:S01]  /*ffd0*/  UMOV UR6, 0x0 ;  /* 0x0000000000067882 */ /* 0x000fe20000000000 */
[----:B------:R-:W-:Y:S01]  /*ffe0*/  UIADD3.X UR5, URZ, UR39, URZ, UP0, !UPT ;  /* 0x000000273f057290 */ /* 0x000fe200087fe43f */
[----:B------:R-:W-:Y:S01]  /*fff0*/  UMOV UR7, 0x14f00000 ;  /* 0x14f0000000077882 */ /* 0x000fe20000000000 */
[----:B------:R-:W-:Y:S01]  /*10000*/  UMOV UR10, URZ ;  /* 0x0000003f000a7c82 */ /* 0x000fe20008000000 */
[----:B----4-:R-:W-:Y:S01]  /*10010*/  LEA R3, R2, R3, 0x7 ;  /* 0x0000000302037211 */ /* 0x010fe200078e38ff */
[----:B------:R-:W-:-:S04]  /*10020*/  IMAD R2, R19, 0x8000, R18 ;  /* 0x0000800013027824 */ /* 0x000fc800078e0212 */
[----:B------:R-:W-:-:S07]  /*10030*/  VIADD R4, R2, 0x400 ;  /* 0x0000040002047836 */ /* 0x000fce0000000000 */
.L_x_316:
        /* <DEDUP_REMOVED lines=9> */
[----:B---3--:R-:W-:Y:S05]  /*100d0*/  @P0 BRA.U.ANY `(.L_x_316) ;  /* 0xfffffffd00d80947 */ /* 0x008fea000393ffff */
[----:B------:R-:W-:Y:S01]  /*100e0*/  PLOP3.LUT P0, PT, PT, PT, PT, 0x80, 0x0 ;  /* 0x000000000000781c */ /* 0x000fe20003f0f070 */
[----:B------:R-:W-:Y:S01]  /*100f0*/  VIADD R2, R2, 0x4400 ;  /* 0x0000440002027836 */ /* 0x000fe20000000000 */
[----:B------:R-:W-:Y:S01]  /*10100*/  UMOV UR6, 0x0 ;  /* 0x0000000000067882 */ /* 0x000fe20000000000 */
[----:B------:R-:W-:Y:S01]  /*10110*/  UMOV UR7, 0x14f00000 ;  /* 0x14f0000000077882 */ /* 0x000fe20000000000 */
[----:B------:R-:W-:-:S09]  /*10120*/  UMOV UR10, 0x40 ;  /* 0x00000040000a7882 */ /* 0x000fd20000000000 */
.L_x_317:
        /* <DEDUP_REMOVED lines=10> */
.L_x_311:
[----:B------:R-:W-:Y:S05]  /*101d0*/  BSYNC B0 ;  /* 0x0000000000007941 */ /* 0x000fea0003800000 */
.L_x_310:
[----:B------:R-:W3:Y:S01]  /*101e0*/  LDL.LU R4, [R1+0x14] ;  /* 0x0000140001047983 */ /* 0x000ee20000300800 */
[----:B------:R-:W-:-:S05]  /*101f0*/  VIADD R19, R19, 0x1 ;  /* 0x0000000113137836 */ /* 0x000fca0000000000 */
[----:B------:R-:W-:-:S04]  /*10200*/  ISETP.NE.AND P0, PT, R19, 0x2, PT ;  /* 0x000000021300780c */ /* 0x000fc80003f05270 */
[----:B------:R-:W-:Y:S02]  /*10210*/  SEL R0, RZ, 0x1, P0 ;  /* 0x00000001ff007807 */ /* 0x000fe40000000000 */
[----:B------:R-:W-:Y:S02]  /*10220*/  SEL R19, R19, RZ, P0 ;  /* 0x000000ff13137207 */ /* 0x000fe40000000000 */
[----:B---3--:R-:W-:-:S05]  /*10230*/  LOP3.LUT R4, R4, R0, RZ, 0x3c, !PT ;  /* 0x0000000004047212 */ /* 0x008fca00078e3cff */
[----:B------:R3:W-:Y:S02]  /*10240*/  STL [R1+0x14], R4 ;  /* 0x0000140401007387 */ /* 0x0007e40000100800 */
.L_x_235:
[----:B------:R-:W-:Y:S05]  /*10250*/  BSYNC B7 ;  /* 0x0000000000077941 */ /* 0x000fea0003800000 */
.L_x_233:
[----:B----4-:R-:W4:Y:S02]  /*10260*/  LDL R0, [R1+0x5c] ;  /* 0x00005c0001007983 */ /* 0x010f240000100800 */
[----:B----4-:R-:W-:-:S13]  /*10270*/  ISETP.NE.AND P0, PT, R0, RZ, PT ;  /* 0x000000ff0000720c */ /* 0x010fda0003f05270 */
[----:B------:R-:W-:Y:S05]  /*10280*/  @!P0 BRA `(.L_x_318) ;  /* 0x00000000002c8947 */ /* 0x000fea0003800000 */
[----:B------:R-:W-:Y:S05]  /*10290*/  WARPSYNC.ALL ;  /* 0x0000000000007948 */ /* 0x000fea0003800000 */
[----:B------:R-:W4:Y:S08]  /*102a0*/  S2UR UR5, SR_CgaCtaId ;  /* 0x00000000000579c3 */ /* 0x000f300000008800 */
[----:B------:R-:W-:Y:S06]  /*102b0*/  BAR.SYNC.DEFER_BLOCKING 0x5, 0x180 ;  /* 0x0146000000007b1d */ /* 0x000fec0000010000 */
[----:B------:R-:W-:-:S02]  /*102c0*/  UMOV UR4, 0x400 ;  /* 0x0000040000047882 */ /* 0x000fc40000000000 */
[----:B----4-:R-:W-:-:S06]  /*102d0*/  ULEA UR4, UR5, UR4, 0x18 ;  /* 0x0000000405047291 */ /* 0x010fcc000f8ec03f */
[----:B------:R-:W-:-:S05]  /*102e0*/  IMAD.U32 R18, RZ, RZ, UR4 ;  /* 0x00000004ff127e24 */ /* 0x000fca000f8e00ff */
[----:B--23--:R-:W2:Y:S04]  /*102f0*/  LDS.128 R4, [R18+0x348d0] ;  /* 0x0348d00012047984 */ /* 0x00cea80000000c00 */
[----:B--2---:R2:W-:Y:S04]  /*10300*/  STL.64 [R1], R4 ;  /* 0x0000000401007387 */ /* 0x0045e80000100a00 */
[----:B------:R2:W-:Y:S01]  /*10310*/  STL.64 [R1+0x8], R6 ;  /* 0x0000080601007387 */ /* 0x0005e20000100a00 */
[----:B------:R-:W-:Y:S06]  /*10320*/  BAR.ARV 0x4, 0x180 ;  /* 0x0106000000007b1d */ /* 0x000fec0000002000 */
[----:B------:R-:W-:Y:S05]  /*10330*/  BRA `(.L_x_319) ;  /* 0x0000000c00207947 */ /* 0x000fea0003800000 */
.L_x_318:
[----:B------:R-:W4:Y:S01]  /*10340*/  S2R R0, SR_TID.X ;  /* 0x0000000000007919 */ /* 0x000f220000002100 */
[----:B------:R-:W-:Y:S01]  /*10350*/  UMOV UR4, 0xffffffff ;  /* 0xffffffff00047882 */ /* 0x000fe20000000000 */
[----:B----4-:R-:W-:-:S04]  /*10360*/  LOP3.LUT R16, R0, 0x1f, RZ, 0xc0, !PT ;  /* 0x0000001f00107812 */ /* 0x010fc800078ec0ff */
[----:B------:R-:W-:Y:S01]  /*10370*/  ISETP.NE.AND P0, PT, R16, 0x1f, PT ;  /* 0x0000001f1000780c */ /* 0x000fe20003f05270 */
[----:B------:R-:W-:-:S12]  /*10380*/  BRA.DIV UR4, `(.L_x_320) ;  /* 0x00000022047c7947 */ /* 0x000fd8000b800000 */
[----:B------:R-:W1:Y:S01]  /*10390*/  LDL.LU R3, [R1] ;  /* 0x0000000001037983 */ /* 0x000e620000300800 */
[----:B------:R-:W-:-:S03]  /*103a0*/  ULDC UR4, c[0x0][0xc3c] ;  /* 0x00030f0000047ab9 */ /* 0x000fc60000000800 */
[----:B--2---:R-:W2:Y:S01]  /*103b0*/  LDL R5, [R1+0xc] ;  /* 0x00000c0001057983 */ /* 0x004ea20000100800 */
[----:B-1----:R-:W-:Y:S02]  /*103c0*/  IMAD.MOV.U32 R10, RZ, RZ, R3 ;  /* 0x000000ffff0a7224 */ /* 0x002fe400078e0003 */
[----:B--2---:R-:W-:-:S05]  /*103d0*/  IMAD.IADD R0, R5, 0x1, R16 ;  /* 0x0000000105007824 */ /* 0x004fca00078e0210 */
[----:B------:R-:W-:-:S13]  /*103e0*/  ISETP.GE.OR P1, PT, R0, UR4, !P0 ;  /* 0x0000000400007c0c */ /* 0x000fda000c726670 */
[----:B------:R-:W1:Y:S08]  /*103f0*/  @!P1 LDC.64 R2, c[0x0][0xc80] ;  /* 0x00032000ff029b82 */ /* 0x000e700000000a00 */
[----:B---3--:R-:W2:Y:S01]  /*10400*/  @!P1 LDC.64 R4, c[0x0][0xc78] ;  /* 0x00031e00ff049b82 */ /* 0x008ea20000000a00 */
[----:B-1----:R-:W-:-:S05]  /*10410*/  @!P1 IMAD.WIDE R2, R0, 0x4, R2 ;  /* 0x0000000400029825 */ /* 0x002fca00078e0202 */
[----:B------:R2:W3:Y:S02]  /*10420*/  @!P1 LDG.E R7, desc[UR40][R2.64] ;  /* 0x0000002802079981 */ /* 0x0004e4000c1e1900 */
[----:B--2---:R-:W-:-:S06]  /*10430*/  @!P1 IMAD.WIDE R2, R0, 0x4, R4 ;  /* 0x0000000400029825 */ /* 0x004fcc00078e0204 */
[----:B------:R-:W2:Y:S01]  /*10440*/  @!P1 LDG.E R2, desc[UR40][R2.64] ;  /* 0x0000002802029981 */ /* 0x000ea2000c1e1900 */
[----:B------:R-:W-:Y:S01]  /*10450*/  IMAD.MOV.U32 R6, RZ, RZ, RZ ;  /* 0x000000ffff067224 */ /* 0x000fe200078e00ff */
[C---:B------:R-:W-:Y:S01]  /*10460*/  ISETP.GE.U32.AND P2, PT, R16.reuse, 0x2, PT ;  /* 0x000000021000780c */ /* 0x040fe20003f46070 */
[----:B------:R-:W-:Y:S01]  /*10470*/  IMAD.MOV.U32 R4, RZ, RZ, RZ ;  /* 0x000000ffff047224 */ /* 0x000fe200078e00ff */
[C---:B------:R-:W-:Y:S01]  /*10480*/  ISETP.GE.U32.AND P3, PT, R16.reuse, 0x4, PT ;  /* 0x000000041000780c */ /* 0x040fe20003f66070 */
[----:B------:R-:W-:Y:S01]  /*10490*/  SHFL.IDX PT, R0, R10, RZ, 0x1f ;  /* 0x00001fff0a007589 */ /* 0x000fe200000e0000 */
[C---:B------:R-:W-:Y:S02]  /*104a0*/  ISETP.GE.U32.AND P4, PT, R16.reuse, 0x8, PT ;  /* 0x000000081000780c */ /* 0x040fe40003f86070 */
[----:B------:R-:W-:Y:S01]  /*104b0*/  ISETP.GE.U32.AND P5, PT, R16, 0x10, PT ;  /* 0x000000101000780c */ /* 0x000fe20003fa6070 */
[----:B------:R-:W-:Y:S01]  /*104c0*/  SHFL.IDX PT, R8, R10, 0x1, 0x1f ;  /* 0x00201f000a087f89 */ /* 0x000fe200000e0000 */
[----:B---3--:R-:W-:-:S02]  /*104d0*/  @!P1 IMAD.MOV.U32 R6, RZ, RZ, R7 ;  /* 0x000000ffff069224 */ /* 0x008fc400078e0007 */
[----:B------:R-:W-:Y:S02]  /*104e0*/  IMAD.MOV.U32 R7, RZ, RZ, RZ ;  /* 0x000000ffff077224 */ /* 0x000fe400078e00ff */
[----:B--2---:R-:W-:Y:S01]  /*104f0*/  @!P1 IMAD.MOV.U32 R7, RZ, RZ, R2 ;  /* 0x000000ffff079224 */ /* 0x004fe200078e0002 */
[----:B------:R-:W-:-:S03]  /*10500*/  ISETP.NE.AND P1, PT, R16, RZ, PT ;  /* 0x000000ff1000720c */ /* 0x000fc60003f25270 */
[----:B------:R-:W-:-:S05]  /*10510*/  IMAD R2, R7, R6, RZ ;  /* 0x0000000607027224 */ /* 0x000fca00078e02ff */
[----:B------:R-:W1:Y:S02]  /*10520*/  SHFL.UP PT, R3, R2, 0x1, RZ ;  /* 0x0420000002037989 */ /* 0x000e6400000e00ff */
[----:B-1----:R-:W-:-:S05]  /*10530*/  SEL R5, R3, RZ, P1 ;  /* 0x000000ff03057207 */ /* 0x002fca0000800000 */
[----:B------:R-:W-:-:S05]  /*10540*/  IMAD.IADD R2, R2, 0x1, R5 ;  /* 0x0000000102027824 */ /* 0x000fca00078e0205 */
[----:B------:R-:W1:Y:S02]  /*10550*/  SHFL.UP PT, R3, R2, 0x2, RZ ;  /* 0x0440000002037989 */ /* 0x000e6400000e00ff */
[----:B-1----:R-:W-:-:S05]  /*10560*/  SEL R3, R3, RZ, P2 ;  /* 0x000000ff03037207 */ /* 0x002fca0001000000 */
[----:B------:R-:W-:-:S05]  /*10570*/  IMAD.IADD R2, R2, 0x1, R3 ;  /* 0x0000000102027824 */ /* 0x000fca00078e0203 */
[----:B------:R-:W1:Y:S02]  /*10580*/  SHFL.UP PT, R3, R2, 0x4, RZ ;  /* 0x0480000002037989 */ /* 0x000e6400000e00ff */
[----:B-1----:R-:W-:-:S05]  /*10590*/  SEL R3, R3, RZ, P3 ;  /* 0x000000ff03037207 */ /* 0x002fca0001800000 */
[----:B------:R-:W-:-:S05]  /*105a0*/  IMAD.IADD R2, R2, 0x1, R3 ;  /* 0x0000000102027824 */ /* 0x000fca00078e0203 */
[----:B------:R-:W1:Y:S02]  /*105b0*/  SHFL.UP PT, R3, R2, 0x8, RZ ;  /* 0x0500000002037989 */ /* 0x000e6400000e00ff */
[----:B-1----:R-:W-:-:S04]  /*105c0*/  SEL R3, R3, RZ, P4 ;  /* 0x000000ff03037207 */ /* 0x002fc80002000000 */
[----:B------:R-:W-:-:S05]  /*105d0*/  IADD3 R2, R2, R3, RZ ;  /* 0x0000000302027210 */ /* 0x000fca0007ffe0ff */
[----:B------:R-:W1:Y:S02]  /*105e0*/  SHFL.UP PT, R3, R2, 0x10, RZ ;  /* 0x0600000002037989 */ /* 0x000e6400000e00ff */
[----:B-1----:R-:W-:-:S05]  /*105f0*/  SEL R3, R3, RZ, P5 ;  /* 0x000000ff03037207 */ /* 0x002fca0002800000 */
[----:B------:R-:W-:-:S05]  /*10600*/  IMAD.IADD R2, R2, 0x1, R3 ;  /* 0x0000000102027824 */ /* 0x000fca00078e0203 */
[----:B------:R1:W2:Y:S02]  /*10610*/  SHFL.IDX PT, R9, R2, 0x1f, 0x1f ;  /* 0x03e01f0002097f89 */ /* 0x0002a400000e0000 */
.L_x_384:
[----:B------:R-:W-:Y:S02]  /*10620*/  ULDC UR4, c[0x0][0xc38] ;  /* 0x00030e0000047ab9 */ /* 0x000fe40000000800 */
[----:B------:R-:W-:-:S04]  /*10630*/  IMAD.U32 R3, RZ, RZ, UR4 ;  /* 0x00000004ff037e24 */ /* 0x000fc8000f8e00ff */
[----:B--2---:R-:W-:-:S04]  /*10640*/  IMAD R9, R9, R3, RZ ;  /* 0x0000000309097224 */ /* 0x004fc800078e02ff */
[----:B------:R-:W-:-:S05]  /*10650*/  IMAD.IADD R5, R8, 0x1, R9 ;  /* 0x0000000108057824 */ /* 0x000fca00078e0209 */
[----:B------:R-:W-:-:S13]  /*10660*/  ISETP.GT.AND P6, PT, R5, R0, PT ;  /* 0x000000000500720c */ /* 0x000fda0003fc4270 */
[----:B------:R-:W-:Y:S05]  /*10670*/  @P6 BRA `(.L_x_321) ;  /* 0x0000000000ac6947 */ /* 0x000fea0003800000 */
.L_x_324:
[----:B------:R-:W2:Y:S01]  /*10680*/  LDL.LU R3, [R1+0xc] ;  /* 0x00000c0001037983 */ /* 0x000ea20000300800 */
[----:B-1----:R-:W1:Y:S01]  /*10690*/  LDC R2, c[0x0][0xc3c] ;  /* 0x00030f00ff027b82 */ /* 0x002e620000000800 */
[----:B--2---:R-:W-:-:S05]  /*106a0*/  VIADD R3, R3, 0x1f ;  /* 0x0000001f03037836 */ /* 0x004fca0000000000 */
[----:B-1----:R-:W-:-:S13]  /*106b0*/  ISETP.GE.AND P6, PT, R3, R2, PT ;  /* 0x000000020300720c */ /* 0x002fda0003fc6270 */
[----:B------:R-:W-:Y:S05]  /*106c0*/  @P6 BRA `(.L_x_322) ;  /* 0x0000000400d46947 */ /* 0x000fea0003800000 */
[----:B------:R-:W1:Y:S01]  /*106d0*/  S2R R6, SR_TID.X ;  /* 0x0000000000067919 */ /* 0x000e620000002100 */
[----:B------:R2:W-:Y:S01]  /*106e0*/  STL [R1+0xc], R3 ;  /* 0x00000c0301007387 */ /* 0x0005e20000100800 */
[----:B-1----:R-:W-:-:S05]  /*106f0*/  LOP3.LUT R6, R6, 0x1f, RZ, 0xc0, !PT ;  /* 0x0000001f06067812 */ /* 0x002fca00078ec0ff */
[----:B------:R-:W-:Y:S02]  /*10700*/  IMAD.IADD R7, R3, 0x1, R6 ;  /* 0x0000000103077824 */ /* 0x000fe400078e0206 */
[----:B------:R-:W-:-:S03]  /*10710*/  IMAD.MOV.U32 R6, RZ, RZ, RZ ;  /* 0x000000ffff067224 */ /* 0x000fc600078e00ff */
[----:B------:R-:W-:-:S13]  /*10720*/  ISETP.GE.OR P6, PT, R7, R2, !P0 ;  /* 0x000000020700720c */ /* 0x000fda00047c6670 */
[----:B--2---:R-:W1:Y:S02]  /*10730*/  @!P6 LDC.64 R2, c[0x0][0xc80] ;  /* 0x00032000ff02eb82 */ /* 0x004e640000000a00 */
[----:B-1----:R-:W-:-:S05]  /*10740*/  @!P6 IMAD.WIDE R2, R7, 0x4, R2 ;  /* 0x000000040702e825 */ /* 0x002fca00078e0202 */
[----:B------:R1:W2:Y:S02]  /*10750*/  @!P6 LDG.E R6, desc[UR40][R2.64] ;  /* 0x000000280206e981 */ /* 0x0002a4000c1e1900 */
[----:B-1----:R-:W1:Y:S02]  /*10760*/  @!P6 LDC.64 R2, c[0x0][0xc78] ;  /* 0x00031e00ff02eb82 */ /* 0x002e640000000a00 */
[----:B-1----:R-:W-:-:S04]  /*10770*/  @!P6 IMAD.WIDE R2, R7, 0x4, R2 ;  /* 0x000000040702e825 */ /* 0x002fc800078e0202 */
[----:B------:R-:W-:-:S06]  /*10780*/  IMAD.MOV.U32 R7, RZ, RZ, RZ ;  /* 0x000000ffff077224 */ /* 0x000fcc00078e00ff */
[----:B------:R-:W2:Y:S01]  /*10790*/  @!P6 LDG.E R7, desc[UR40][R2.64] ;  /* 0x000000280207e981 */ /* 0x000ea2000c1e1900 */
[----:B------:R-:W-:Y:S01]  /*107a0*/  UMOV UR4, 0xffffffff ;  /* 0xffffffff00047882 */ /* 0x000fe20000000000 */
[----:B--2---:R-:W-:Y:S02]  /*107b0*/  IMAD R2, R7, R6, RZ ;  /* 0x0000000607027224 */ /* 0x004fe400078e02ff */
[----:B------:R-:W-:Y:S05]  /*107c0*/  BRA.DIV UR4, `(.L_x_323) ;  /* 0x0000002204cc7947 */ /* 0x000fea000b800000 */
        /* <DEDUP_REMOVED lines=15> */
[----:B------:R1:W2:Y:S02]  /*108c0*/  SHFL.IDX PT, R9, R2, 0x1f, 0x1f ;  /* 0x03e01f0002097f89 */ /* 0x0002a400000e0000 */
.L_x_392:
[----:B------:R-:W-:Y:S02]  /*108d0*/  ULDC UR4, c[0x0][0xc38] ;  /* 0x00030e0000047ab9 */ /* 0x000fe40000000800 */
[----:B------:R-:W-:-:S04]  /*108e0*/  IMAD.U32 R3, RZ, RZ, UR4 ;  /* 0x00000004ff037e24 */ /* 0x000fc8000f8e00ff */
[----:B--2---:R-:W-:-:S04]  /*108f0*/  IMAD R9, R9, R3, RZ ;  /* 0x0000000309097224 */ /* 0x004fc800078e02ff */
[----:B------:R-:W-:-:S05]  /*10900*/  IMAD.IADD R5, R9, 0x1, R5 ;  /* 0x0000000109057824 */ /* 0x000fca00078e0205 */
[----:B------:R-:W-:-:S13]  /*10910*/  ISETP.GT.AND P6, PT, R5, R0, PT ;  /* 0x000000000500720c */ /* 0x000fda0003fc4270 */
[----:B------:R-:W-:Y:S05]  /*10920*/  @!P6 BRA `(.L_x_324) ;  /* 0xfffffffc0054e947 */ /* 0x000fea000383ffff */
.L_x_321:
[----:B------:R-:W-:Y:S01]  /*10930*/  IADD3 R9, -R9, R5, RZ ;  /* 0x0000000509097210 */ /* 0x000fe20007ffe1ff */
[----:B------:R-:W-:-:S04]  /*10940*/  UMOV UR4, 0xffffffff ;  /* 0xffffffff00047882 */ /* 0x000fc80000000000 */
[----:B------:R-:W-:-:S05]  /*10950*/  IMAD R5, R2, R3, R9 ;  /* 0x0000000302057224 */ /* 0x000fca00078e0209 */
[----:B------:R-:W-:Y:S01]  /*10960*/  ISETP.GT.AND P6, PT, R5, R0, PT ;  /* 0x000000000500720c */ /* 0x000fe20003fc4270 */
[----:B------:R-:W-:-:S12]  /*10970*/  BRA.DIV UR4, `(.L_x_325) ;  /* 0x0000002604387947 */ /* 0x000fd8000b800000 */
[----:B------:R-:W-:-:S04]  /*10980*/  VOTE.ANY R8, PT, !P6 ;  /* 0x0000000000087806 */ /* 0x000fc800070e0100 */
[----:B------:R-:W2:Y:S02]  /*10990*/  POPC R5, R8 ;  /* 0x0000000800057309 */ /* 0x000ea40000000000 */
[----:B--2---:R2:W3:Y:S04]  /*109a0*/  SHFL.IDX PT, R6, R6, R5, 0x1f ;  /* 0x00001f0506067589 */ /* 0x0044e800000e0000 */
[----:B------:R2:W4:Y:S02]  /*109b0*/  SHFL.IDX PT, R7, R7, R5, 0x1f ;  /* 0x00001f0507077589 */ /* 0x00052400000e0000 */
.L_x_397:
[----:B------:R-:W-:-:S13]  /*109c0*/  ISETP.NE.AND P0, PT, R8, RZ, PT ;  /* 0x000000ff0800720c */ /* 0x000fda0003f05270 */
[----:B------:R-:W-:Y:S05]  /*109d0*/  @!P0 BRA `(.L_x_326) ;  /* 0x0000000000148947 */ /* 0x000fea0003800000 */
[----:B------:R-:W-:Y:S01]  /*109e0*/  UMOV UR4, 0xffffffff ;  /* 0xffffffff00047882 */ /* 0x000fe20000000000 */
[----:B0-----:R-:W-:Y:S02]  /*109f0*/  VIADD R12, R5, 0xffffffff ;  /* 0xffffffff050c7836 */ /* 0x001fe40000000000 */
[----:B------:R-:W-:Y:S05]  /*10a00*/  BRA.DIV UR4, `(.L_x_327) ;  /* 0x0000002604707947 */ /* 0x000fea000b800000 */
[----:B-1----:R0:W1:Y:S02]  /*10a10*/  SHFL.IDX PT, R2, R2, R12, 0x1f ;  /* 0x00001f0c02027589 */ /* 0x00206400000e0000 */
.L_x_400:
[----:B-1----:R-:W-:-:S07]  /*10a20*/  IMAD.MOV.U32 R4, RZ, RZ, R2 ;  /* 0x000000ffff047224 */ /* 0x002fce00078e0002 */
.L_x_326:
[----:B------:R-:W5:Y:S01]  /*10a30*/  LDL.LU R10, [R1+0xc] ;  /* 0x00000c00010a7983 */ /* 0x000f620000300800 */
[----:B------:R-:W-:Y:S01]  /*10a40*/  IMAD R9, R4, R3, R9 ;  /* 0x0000000304097224 */ /* 0x000fe200078e0209 */
[----:B---3--:R-:W-:-:S03]  /*10a50*/  IABS R4, R6 ;  /* 0x0000000600047213 */ /* 0x008fc60000000000 */
[----:B------:R-:W-:Y:S01]  /*10a60*/  IMAD.IADD R0, R0, 0x1, -R9 ;  /* 0x0000000100007824 */ /* 0x000fe200078e0a09 */
[----:B-1----:R-:W1:Y:S01]  /*10a70*/  I2F.RP R2, R4 ;  /* 0x0000000400027306 */ /* 0x002e620000209400 */
[----:B------:R3:W-:Y:S02]  /*10a80*/  STL [R1], R9 ;  /* 0x0000000901007387 */ /* 0x0007e40000100800 */
[----:B---3--:R-:W-:-:S05]  /*10a90*/  IABS R9, R6 ;  /* 0x0000000600097213 */ /* 0x008fca0000000000 */
[----:B-1----:R-:W1:Y:S01]  /*10aa0*/  MUFU.RCP R2, R2 ;  /* 0x0000000200027308 */ /* 0x002e620000001000 */
[----:B------:R-:W-:Y:S02]  /*10ab0*/  IMAD.MOV R9, RZ, RZ, -R9 ;  /* 0x000000ffff097224 */ /* 0x000fe400078e0a09 */
[----:B-1----:R-:W-:-:S05]  /*10ac0*/  VIADD R2, R2, 0xffffffe ;  /* 0x0ffffffe02027836 */ /* 0x002fca0000000000 */
[----:B------:R-:W1:Y:S02]  /*10ad0*/  F2I.FTZ.U32.TRUNC.NTZ R3, R2 ;  /* 0x0000000200037305 */ /* 0x000e64000021f000 */
[----:B-1----:R-:W-:-:S04]  /*10ae0*/  IMAD.MOV R2, RZ, RZ, -R3 ;  /* 0x000000ffff027224 */ /* 0x002fc800078e0a03 */
[----:B------:R-:W-:Y:S02]  /*10af0*/  IMAD R8, R2, R4, RZ ;  /* 0x0000000402087224 */ /* 0x000fe400078e02ff */
[----:B------:R-:W-:-:S04]  /*10b00*/  IMAD.MOV.U32 R2, RZ, RZ, RZ ;  /* 0x000000ffff027224 */ /* 0x000fc800078e00ff */
[----:B------:R-:W-:Y:S01]  /*10b10*/  IMAD.HI.U32 R2, R3, R8, R2 ;  /* 0x0000000803027227 */ /* 0x000fe200078e0002 */
[----:B------:R-:W-:-:S05]  /*10b20*/  IABS R3, R0 ;  /* 0x0000000000037213 */ /* 0x000fca0000000000 */
[----:B------:R-:W-:-:S04]  /*10b30*/  IMAD.HI.U32 R8, R2, R3, RZ ;  /* 0x0000000302087227 */ /* 0x000fc800078e00ff */
[----:B------:R-:W-:-:S05]  /*10b40*/  IMAD R3, R8, R9, R3 ;  /* 0x0000000908037224 */ /* 0x000fca00078e0203 */
[----:B------:R-:W-:-:S13]  /*10b50*/  ISETP.GT.U32.AND P1, PT, R4, R3, PT ;  /* 0x000000030400720c */ /* 0x000fda0003f24070 */
[----:B------:R-:W-:Y:S02]  /*10b60*/  @!P1 IMAD.IADD R3, R3, 0x1, -R4 ;  /* 0x0000000103039824 */ /* 0x000fe400078e0a04 */
[----:B------:R-:W-:Y:S01]  /*10b70*/  @!P1 VIADD R8, R8, 0x1 ;  /* 0x0000000108089836 */ /* 0x000fe20000000000 */
[----:B------:R-:W-:Y:S02]  /*10b80*/  ISETP.NE.AND P1, PT, R6, RZ, PT ;  /* 0x000000ff0600720c */ /* 0x000fe40003f25270 */
[----:B------:R-:W-:Y:S02]  /*10b90*/  ISETP.GE.U32.AND P0, PT, R3, R4, PT ;  /* 0x000000040300720c */ /* 0x000fe40003f06070 */
[----:B----4-:R-:W-:-:S04]  /*10ba0*/  IABS R4, R7 ;  /* 0x0000000700047213 */ /* 0x010fc80000000000 */
[----:B------:R-:W1:Y:S07]  /*10bb0*/  I2F.RP R2, R4 ;  /* 0x0000000400027306 */ /* 0x000e6e0000209400 */
[----:B------:R-:W-:Y:S01]  /*10bc0*/  @P0 VIADD R8, R8, 0x1 ;  /* 0x0000000108080836 */ /* 0x000fe20000000000 */
[----:B-1----:R-:W1:Y:S02]  /*10bd0*/  MUFU.RCP R2, R2 ;  /* 0x0000000200027308 */ /* 0x002e640000001000 */
[----:B-1----:R-:W-:-:S06]  /*10be0*/  VIADD R2, R2, 0xffffffe ;  /* 0x0ffffffe02027836 */ /* 0x002fcc0000000000 */
[----:B------:R-:W1:Y:S02]  /*10bf0*/  F2I.FTZ.U32.TRUNC.NTZ R3, R2 ;  /* 0x0000000200037305 */ /* 0x000e64000021f000 */
[----:B-1----:R-:W-:-:S04]  /*10c00*/  IMAD.MOV R2, RZ, RZ, -R3 ;  /* 0x000000ffff027224 */ /* 0x002fc800078e0a03 */
[----:B------:R-:W-:Y:S02]  /*10c10*/  IMAD R9, R2, R4, RZ ;  /* 0x0000000402097224 */ /* 0x000fe400078e02ff */
[----:B------:R-:W-:-:S04]  /*10c20*/  IMAD.MOV.U32 R2, RZ, RZ, RZ ;  /* 0x000000ffff027224 */ /* 0x000fc800078e00ff */
[----:B------:R-:W-:Y:S01]  /*10c30*/  IMAD.HI.U32 R2, R3, R9, R2 ;  /* 0x0000000903027227 */ /* 0x000fe200078e0002 */
[----:B------:R-:W-:Y:S02]  /*10c40*/  LOP3.LUT R3, R0, R6, RZ, 0x3c, !PT ;  /* 0x0000000600037212 */ /* 0x000fe400078e3cff */
[----:B------:R-:W-:Y:S02]  /*10c50*/  IABS R9, R7 ;  /* 0x0000000700097213 */ /* 0x000fe40000000000 */
[----:B------:R-:W-:-:S03]  /*10c60*/  ISETP.GE.AND P2, PT, R3, RZ, PT ;  /* 0x000000ff0300720c */ /* 0x000fc60003f46270 */
[----:B------:R-:W-:-:S10]  /*10c70*/  IMAD.MOV R9, RZ, RZ, -R9 ;  /* 0x000000ffff097224 */ /* 0x000fd400078e0a09 */
[----:B------:R-:W-:Y:S01]  /*10c80*/  @!P2 IMAD.MOV R8, RZ, RZ, -R8 ;  /* 0x000000ffff08a224 */ /* 0x000fe200078e0a08 */
[----:B------:R-:W-:-:S04]  /*10c90*/  @!P1 LOP3.LUT R8, RZ, R6, RZ, 0x33, !PT ;  /* 0x00000006ff089212 */ /* 0x000fc800078e33ff */
[-C--:B------:R-:W-:Y:S01]  /*10ca0*/  IABS R3, R8.reuse ;  /* 0x0000000800037213 */ /* 0x080fe20000000000 */
[----:B------:R-:W-:-:S04]  /*10cb0*/  IMAD R6, R6, R8, RZ ;  /* 0x0000000806067224 */ /* 0x000fc800078e02ff */
[----:B------:R-:W-:-:S04]  /*10cc0*/  IMAD.HI.U32 R2, R2, R3, RZ ;  /* 0x0000000302027227 */ /* 0x000fc800078e00ff */
[----:B------:R-:W-:-:S05]  /*10cd0*/  IMAD R3, R2, R9, R3 ;  /* 0x0000000902037224 */ /* 0x000fca00078e0203 */
[----:B------:R-:W-:-:S13]  /*10ce0*/  ISETP.GT.U32.AND P1, PT, R4, R3, PT ;  /* 0x000000030400720c */ /* 0x000fda0003f24070 */
[-C--:B------:R-:W-:Y:S01]  /*10cf0*/  @!P1 IADD3 R3, R3, -R4.reuse, RZ ;  /* 0x8000000403039210 */ /* 0x080fe20007ffe0ff */
[----:B------:R-:W-:Y:S01]  /*10d00*/  @!P1 VIADD R2, R2, 0x1 ;  /* 0x0000000102029836 */ /* 0x000fe20000000000 */
[----:B------:R-:W-:Y:S02]  /*10d10*/  ISETP.NE.AND P1, PT, R7, RZ, PT ;  /* 0x000000ff0700720c */ /* 0x000fe40003f25270 */
[----:B------:R-:W-:Y:S01]  /*10d20*/  ISETP.GE.U32.AND P0, PT, R3, R4, PT ;  /* 0x000000040300720c */ /* 0x000fe20003f06070 */
[----:B------:R-:W-:Y:S01]  /*10d30*/  IMAD.IADD R4, R0, 0x1, -R6 ;  /* 0x0000000100047824 */ /* 0x000fe200078e0a06 */
[----:B------:R-:W-:-:S04]  /*10d40*/  LOP3.LUT R3, R8, R7, RZ, 0x3c, !PT ;  /* 0x0000000708037212 */ /* 0x000fc800078e3cff */
[----:B------:R-:W-:-:S07]  /*10d50*/  ISETP.GE.AND P2, PT, R3, RZ, PT ;  /* 0x000000ff0300720c */ /* 0x000fce0003f46270 */
[----:B------:R-:W-:-:S06]  /*10d60*/  @P0 VIADD R2, R2, 0x1 ;  /* 0x0000000102020836 */ /* 0x000fcc0000000000 */
[----:B------:R-:W-:Y:S01]  /*10d70*/  @!P2 IMAD.MOV R2, RZ, RZ, -R2 ;  /* 0x000000ffff02a224 */ /* 0x000fe200078e0a02 */
[----:B------:R-:W-:-:S05]  /*10d80*/  @!P1 LOP3.LUT R2, RZ, R7, RZ, 0x33, !PT ;  /* 0x00000007ff029212 */ /* 0x000fca00078e33ff */
[--C-:B------:R-:W-:Y:S02]  /*10d90*/  IMAD.MOV R3, RZ, RZ, -R2.reuse ;  /* 0x000000ffff037224 */ /* 0x100fe400078e0a02 */
[C---:B------:R-:W-:Y:S02]  /*10da0*/  IMAD R2, R7.reuse, 0x1000000, R2 ;  /* 0x0100000007027824 */ /* 0x040fe400078e0202 */
[----:B------:R-:W-:-:S04]  /*10db0*/  IMAD R3, R7, R3, R8 ;  /* 0x0000000307037224 */ /* 0x000fc800078e0208 */
[----:B------:R-:W-:-:S05]  /*10dc0*/  IMAD R0, R3, 0x10000, R2 ;  /* 0x0001000003007824 */ /* 0x000fca00078e0202 */
[----:B------:R1:W-:Y:S01]  /*10dd0*/  STL [R1+0x8], R0 ;  /* 0x0000080001007387 */ /* 0x0003e20000100800 */
[----:B-----5:R-:W-:-:S05]  /*10de0*/  IMAD.IADD R10, R5, 0x1, R10 ;  /* 0x00000001050a7824 */ /* 0x020fca00078e020a */
[----:B------:R1:W-:Y:S04]  /*10df0*/  STL [R1+0xc], R10 ;  /* 0x00000c0a01007387 */ /* 0x0003e80000100800 */
[----:B------:R1:W-:Y:S01]  /*10e00*/  STL [R1+0x4], R4 ;  /* 0x0000040401007387 */ /* 0x0003e20000100800 */
[----:B------:R-:W-:Y:S05]  /*10e10*/  BRA `(.L_x_328) ;  /* 0x0000000000287947 */ /* 0x000fea0003800000 */
.L_x_322:
[----:B------:R-:W-:Y:S01]  /*10e20*/  UMOV UR4, URZ ;  /* 0x0000003f00047c82 */ /* 0x000fe20008000000 */
[----:B------:R-:W-:Y:S01]  /*10e30*/  ULDC UR6, c[0x0][0xc3c] ;  /* 0x00030f0000067ab9 */ /* 0x000fe20000000800 */
[----:B------:R-:W-:Y:S01]  /*10e40*/  UMOV UR5, URZ ;  /* 0x0000003f00057c82 */ /* 0x000fe20008000000 */
[----:B------:R1:W-:Y:S01]  /*10e50*/  STL [R1], R0 ;  /* 0x0000000001007387 */ /* 0x0003e20000100800 */
[----:B------:R-:W-:Y:S02]  /*10e60*/  IMAD.U32 R3, RZ, RZ, UR4 ;  /* 0x00000004ff037e24 */ /* 0x000fe4000f8e00ff */
[----:B------:R-:W-:-:S03]  /*10e70*/  IMAD.U32 R2, RZ, RZ, UR5 ;  /* 0x00000005ff027e24 */ /* 0x000fc6000f8e00ff */
[----:B------:R2:W-:Y:S01]  /*10e80*/  STL [R1+0x4], R3 ;  /* 0x0000040301007387 */ /* 0x0005e20000100800 */
[----:B-1----:R-:W-:-:S05]  /*10e90*/  IMAD.U32 R0, RZ, RZ, UR6 ;  /* 0x00000006ff007e24 */ /* 0x002fca000f8e00ff */
[----:B------:R2:W-:Y:S04]  /*10ea0*/  STL [R1+0xc], R0 ;  /* 0x00000c0001007387 */ /* 0x0005e80000100800 */
[----:B------:R2:W-:Y:S02]  /*10eb0*/  STL [R1+0x8], R2 ;  /* 0x0000080201007387 */ /* 0x0005e40000100800 */
.L_x_328:
[----:B--2---:R-:W2:Y:S04]  /*10ec0*/  LDL R3, [R1+0x8] ;  /* 0x0000080001037983 */ /* 0x004ea80000100800 */
[----:B------:R-:W3:Y:S04]  /*10ed0*/  LDL R2, [R1+0xc] ;  /* 0x00000c0001027983 */ /* 0x000ee80000100800 */
[----:B-1----:R-:W4:Y:S04]  /*10ee0*/  LDL R4, [R1] ;  /* 0x0000000001047983 */ /* 0x002f280000100800 */
[----:B------:R-:W4:Y:S01]  /*10ef0*/  LDL R5, [R1+0x4] ;  /* 0x0000040001057983 */ /* 0x000f220000100800 */
[----:B------:R-:W-:Y:S05]  /*10f00*/  WARPSYNC.ALL ;  /* 0x0000000000007948 */ /* 0x000fea0003800000 */
[----:B------:R-:W1:Y:S02]  /*10f10*/  S2R R0, SR_TID.X ;  /* 0x0000000000007919 */ /* 0x000e640000002100 */
[----:B-1----:R-:W-:Y:S01]  /*10f20*/  LOP3.LUT R0, R0, 0x1f, RZ, 0xc0, !PT ;  /* 0x0000001f00007812 */ /* 0x002fe200078ec0ff */
[----:B------:R-:W-:Y:S03]  /*10f30*/  BAR.SYNC.DEFER_BLOCKING 0x4, 0x180 ;  /* 0x0106000000007b1d */ /* 0x000fe60000010000 */
[----:B------:R-:W-:-:S13]  /*10f40*/  ISETP.NE.AND P0, PT, R0, RZ, PT ;  /* 0x000000ff0000720c */ /* 0x000fda0003f05270 */
[----:B------:R-:W-:Y:S01]  /*10f50*/  @!P0 MOV R0, 0x400 ;  /* 0x0000040000008802 */ /* 0x000fe20000000f00 */
[----:B--2---:R-:W-:Y:S02]  /*10f60*/  IMAD.MOV.U32 R6, RZ, RZ, R3 ;  /* 0x000000ffff067224 */ /* 0x004fe400078e0003 */
[----:B------:R-:W1:Y:S01]  /*10f70*/  @!P0 S2R R3, SR_CgaCtaId ;  /* 0x0000000000038919 */ /* 0x000e620000008800 */
[----:B---3--:R-:W-:Y:S01]  /*10f80*/  IMAD.MOV.U32 R7, RZ, RZ, R2 ;  /* 0x000000ffff077224 */ /* 0x008fe200078e0002 */
[----:B-1----:R-:W-:-:S05]  /*10f90*/  @!P0 LEA R18, R3, R0, 0x18 ;  /* 0x0000000003128211 */ /* 0x002fca00078ec0ff */
[----:B----4-:R1:W-:Y:S01]  /*10fa0*/  @!P0 STS.128 [R18+0x348d0], R4 ;  /* 0x0348d00412008388 */ /* 0x0103e20000000c00 */
[----:B------:R-:W-:Y:S06]  /*10fb0*/  BAR.ARV 0x5, 0x180 ;  /* 0x0146000000007b1d */ /* 0x000fec0000002000 */
.L_x_319:
[----:B------:R-:W3:Y:S01]  /*10fc0*/  LDL R0, [R1+0xc] ;  /* 0x00000c0001007983 */ /* 0x000ee20000100800 */
[----:B------:R-:W-:Y:S02]  /*10fd0*/  ULDC UR4, c[0x0][0xc3c] ;  /* 0x00030f0000047ab9 */ /* 0x000fe40000000800 */
[----:B---3--:R-:W-:-:S13]  /*10fe0*/  ISETP.GE.AND P0, PT, R0, UR4, PT ;  /* 0x0000000400007c0c */ /* 0x008fda000bf06270 */
[----:B------:R-:W-:Y:S05]  /*10ff0*/  @!P0 BRA `(.L_x_329) ;  /* 0xffffffa8007c8947 */ /* 0x000fea000383ffff */
[----:B------:R-:W-:Y:S05]  /*11000*/  BSYNC B8 ;  /* 0x0000000000087941 */ /* 0x000fea0003800000 */
.L_x_227:
[----:B0-----:R-:W3:Y:S01]  /*11010*/  LDL.LU R0, [R1+0x48] ;  /* 0x0000480001007983 */ /* 0x001ee20000300800 */
[----:B------:R-:W-:Y:S01]  /*11020*/  BSSY B0, `(.L_x_330) ;  /* 0x000000b000007945 */ /* 0x000fe20003800000 */
[----:B-12---:R-:W0:Y:S01]  /*11030*/  S2R R5, SR_CgaCtaId ;  /* 0x0000000000057919 */ /* 0x006e220000008800 */
[----:B---3--:R-:W-:-:S05]  /*11040*/  VIADD R0, R0, 0x1 ;  /* 0x0000000100007836 */ /* 0x008fca0000000000 */
[----:B------:R-:W-:-:S04]  /*11050*/  LEA.HI R2, R0, R0, RZ, 0x1 ;  /* 0x0000000000027211 */ /* 0x000fc800078f08ff */
[----:B------:R-:W-:-:S05]  /*11060*/  LOP3.LUT R3, R2, 0xfffffffe, RZ, 0xc0, !PT ;  /* 0xfffffffe02037812 */ /* 0x000fca00078ec0ff */
[----:B------:R-:W-:Y:S01]  /*11070*/  IMAD.IADD R3, R0, 0x1, -R3 ;  /* 0x0000000100037824 */ /* 0x000fe200078e0a03 */
[----:B------:R-:W-:-:S04]  /*11080*/  MOV R0, 0x400 ;  /* 0x0000040000007802 */ /* 0x000fc80000000f00 */
[----:B0-----:R-:W-:Y:S02]  /*11090*/  LEA R0, R5, R0, 0x18 ;  /* 0x0000000005007211 */ /* 0x001fe400078ec0ff */
[----:B------:R-:W-:-:S04]  /*110a0*/  SHF.L.U32 R3, R3, 0x1f, RZ ;  /* 0x0000001f03037819 */ /* 0x000fc800000006ff */
[----:B------:R-:W0:Y:S02]  /*110b0*/  SYNCS.PHASECHK.TRANS64.TRYWAIT P0, [R0+URZ+0x34820], R3 ;  /* 0x03482003000075a7 */ /* 0x000e24000800017f */
[----:B0-----:R-:W-:Y:S05]  /*110c0*/  @!P0 BRA `(.L_x_331) ;  /* 0x0000001c00e88947 */ /* 0x001fea0003800000 */
.L_x_401:
[----:B------:R-:W-:Y:S05]  /*110d0*/  BSYNC B0 ;  /* 0x0000000000007941 */ /* 0x000fea0003800000 */
.L_x_330:
[----:B------:R-:W-:-:S03]  /*110e0*/  UMOV UR4, 0xffffffff ;  /* 0xffffffff00047882 */ /* 0x000fc60000000000 */
[----:B------:R-:W-:Y:S05]  /*110f0*/  BRA.DIV UR4, `(.L_x_332) ;  /* 0x0000001e04f07947 */ /* 0x000fea000b800000 */
[----:B------:R-:W1:Y:S02]  /*11100*/  S2R R2, SR_TID.X ;  /* 0x0000000000027919 */ /* 0x000e640000002100 */
[----:B-1----:R-:W-:-:S04]  /*11110*/  SHF.R.U32.HI R2, RZ, 0x5, R2 ;  /* 0x00000005ff027819 */ /* 0x002fc80000011602 */
[----:B------:R-:W-:-:S05]  /*11120*/  LOP3.LUT R2, R2, 0x3, RZ, 0xc0, !PT ;  /* 0x0000000302027812 */ /* 0x000fca00078ec0ff */
[----:B------:R1:W2:Y:S02]  /*11130*/  SHFL.IDX PT, R14, R2, RZ, 0x1f ;  /* 0x00001fff020e7589 */ /* 0x0002a400000e0000 */
.L_x_404:
[----:B--2---:R-:W-:Y:S01]  /*11140*/  ISETP.NE.AND P0, PT, R14, RZ, PT ;  /* 0x000000ff0e00720c */ /* 0x004fe20003f05270 */
[----:B------:R-:W-:-:S12]  /*11150*/  BSSY B0, `(.L_x_333) ;  /* 0x0000025000007945 */ /* 0x000fd80003800000 */
[----:B------:R-:W-:Y:S05]  /*11160*/  @P0 BRA `(.L_x_334) ;  /* 0x00000000008c0947 */ /* 0x000fea0003800000 */
[----:B------:R-:W-:-:S03]  /*11170*/  UMOV UR4, 0xffffffff ;  /* 0xffffffff00047882 */ /* 0x000fc60000000000 */
[----:B------:R-:W-:Y:S05]  /*11180*/  BRA.DIV UR4, `(.L_x_335) ;  /* 0x0000002204007947 */ /* 0x000fea000b800000 */
[----:B------:R-:W-:-:S13]  /*11190*/  ELECT P6, URZ, PT ;  /* 0x00000000003f782f */ /* 0x000fda00038c0000 */
.L_x_407:
[----:B------:R-:W-:Y:S05]  /*111a0*/  @!P6 BRA `(.L_x_334) ;  /* 0x00000000007ce947 */ /* 0x000fea0003800000 */
[----:B-1----:R-:W2:Y:S02]  /*111b0*/  LDL.LU R2, [R1+0x60] ;  /* 0x0000600001027983 */ /* 0x002ea40000300800 */
[----:B--2---:R-:W-:-:S04]  /*111c0*/  LOP3.LUT R2, R2, 0x2, RZ, 0xfc, !PT ;  /* 0x0000000202027812 */ /* 0x004fc800078efcff */
[----:B------:R-:W-:-:S13]  /*111d0*/  ISETP.NE.AND P2, PT, R2, 0x3, PT ;  /* 0x000000030200780c */ /* 0x000fda0003f45270 */
[----:B------:R-:W-:Y:S05]  /*111e0*/  @!P2 BRA `(.L_x_336) ;  /* 0x000000000004a947 */ /* 0x000fea0003800000 */
[----:B------:R-:W-:Y:S01]  /*111f0*/  BPT.TRAP 0x1 ;  /* 0x000000040000795c */ /* 0x000fe20000300000 */
.L_x_336:
[----:B------:R-:W2:Y:S01]  /*11200*/  LDL.LU R7, [R1+0x14] ;  /* 0x0000140001077983 */ /* 0x000ea20000300800 */
[----:B------:R-:W-:Y:S01]  /*11210*/  IADD3 R2, R0, 0x34840, RZ ;  /* 0x0003484000027810 */ /* 0x000fe20007ffe0ff */
[----:B0-----:R-:W-:-:S04]  /*11220*/  VIADD R3, R19, 0x1 ;  /* 0x0000000113037836 */ /* 0x001fc80000000000 */
[----:B------:R-:W-:Y:S01]  /*11230*/  IMAD R6, R19, 0x8, R2 ;  /* 0x0000000813067824 */ /* 0x000fe200078e0202 */
[----:B------:R-:W-:-:S04]  /*11240*/  ISETP.NE.AND P1, PT, R3, 0x2, PT ;  /* 0x000000020300780c */ /* 0x000fc80003f25270 */
[----:B------:R-:W-:Y:S02]  /*11250*/  SEL R4, RZ, 0x1, P1 ;  /* 0x00000001ff047807 */ /* 0x000fe40000800000 */
[----:B------:R-:W-:Y:S02]  /*11260*/  SEL R3, R3, RZ, P1 ;  /* 0x000000ff03037207 */ /* 0x000fe40000800000 */
[C---:B--2---:R-:W-:Y:S02]  /*11270*/  SHF.L.U32 R5, R7.reuse, 0x1f, RZ ;  /* 0x0000001f07057819 */ /* 0x044fe400000006ff */
[----:B------:R-:W-:Y:S01]  /*11280*/  LOP3.LUT R4, R7, R4, RZ, 0x3c, !PT ;  /* 0x0000000407047212 */ /* 0x000fe200078e3cff */
[----:B------:R-:W-:Y:S01]  /*11290*/  IMAD R7, R3, 0x8, R2 ;  /* 0x0000000803077824 */ /* 0x000fe200078e0202 */
[----:B------:R-:W0:Y:S02]  /*112a0*/  SYNCS.PHASECHK.TRANS64.TRYWAIT P0, [R6+URZ], R5 ;  /* 0x00000005060075a7 */ /* 0x000e24000800017f */
[----:B------:R-:W-:Y:S01]  /*112b0*/  SHF.L.U32 R2, R4, 0x1f, RZ ;  /* 0x0000001f04027819 */ /* 0x000fe200000006ff */
[----:B0-----:R-:W-:Y:S06]  /*112c0*/  @!P0 BRA `(.L_x_337) ;  /* 0x0000001c00d08947 */ /* 0x001fec0003800000 */
.L_x_408:
[----:B------:R-:W1:Y:S02]  /*112d0*/  SYNCS.PHASECHK.TRANS64.TRYWAIT P0, [R7+URZ], R2 ;  /* 0x00000002070075a7 */ /* 0x000e64000800017f */
[----:B-1----:R-:W-:Y:S05]  /*112e0*/  @!P0 BRA `(.L_x_338) ;  /* 0x0000001c00dc8947 */ /* 0x002fea0003800000 */
.L_x_409:
[----:B------:R-:W-:Y:S05]  /*112f0*/  @!P2 BRA `(.L_x_339) ;  /* 0x000000000004a947 */ /* 0x000fea0003800000 */
[----:B------:R-:W-:Y:S01]  /*11300*/  BPT.TRAP 0x1 ;  /* 0x000000040000795c */ /* 0x000fe20000300000 */
.L_x_339:
[----:B------:R-:W-:-:S04]  /*11310*/  VIADD R0, R0, 0x34860 ;  /* 0x0003486000007836 */ /* 0x000fc80000000000 */
[----:B------:R-:W-:-:S04]  /*11320*/  IMAD R4, R19, 0x8, R0 ;  /* 0x0000000813047824 */ /* 0x000fc800078e0200 */
[----:B------:R-:W2:Y:S02]  /*11330*/  SYNCS.PHASECHK.TRANS64.TRYWAIT P0, [R4+URZ], R5 ;  /* 0x00000005040075a7 */ /* 0x000ea4000800017f */
[----:B--2---:R-:W-:Y:S05]  /*11340*/  @!P0 BRA `(.L_x_340) ;  /* 0x0000001c00d88947 */ /* 0x004fea0003800000 */
.L_x_410:
[----:B------:R-:W-:-:S07]  /*11350*/  IMAD R3, R3, 0x8, R0 ;  /* 0x0000000803037824 */ /* 0x000fce00078e0200 */
.L_x_341:
[----:B---3--:R3:W4:Y:S02]  /*11360*/  SYNCS.PHASECHK.TRANS64.TRYWAIT P0, [R3+URZ], R2 ;  /* 0x00000002030075a7 */ /* 0x008724000800017f */
[----:B----4-:R-:W-:Y:S05]  /*11370*/  @!P0 NANOSLEEP.SYNCS 0x989680 ;  /* 0x009896800000895d */ /* 0x010fea0003900000 */
[----:B------:R-:W4:Y:S02]  /*11380*/  @!P0 SYNCS.PHASECHK.TRANS64 P0, [R3+URZ], R2 ;  /* 0x00000002030085a7 */ /* 0x000f24000800007f */
[----:B----4-:R-:W-:Y:S05]  /*11390*/  @!P0 BRA `(.L_x_341) ;  /* 0xfffffffc00f08947 */ /* 0x010fea000383ffff */
.L_x_334:
[----:B------:R-:W-:Y:S05]  /*113a0*/  BSYNC B0 ;  /* 0x0000000000007941 */ /* 0x000fea0003800000 */
.L_x_333:
[----:B------:R-:W-:Y:S05]  /*113b0*/  EXIT ;  /* 0x000000000000794d */ /* 0x000fea0003800000 */
.L_x_178:
[----:B0-----:R0:W1:Y:S02]  /*113c0*/  SYNCS.PHASECHK.TRANS64.TRYWAIT P1, [R0+URZ+0x34800], R3 ;  /* 0x03480003000075a7 */ /* 0x001064000802017f */
[----:B-1----:R-:W-:Y:S05]  /*113d0*/  @!P1 NANOSLEEP.SYNCS 0x989680 ;  /* 0x009896800000995d */ /* 0x002fea0003900000 */
[----:B------:R-:W1:Y:S02]  /*113e0*/  @!P1 SYNCS.PHASECHK.TRANS64 P1, [R0+URZ+0x34800], R3 ;  /* 0x03480003000095a7 */ /* 0x000e64000802007f */
[----:B-1----:R-:W-:Y:S05]  /*113f0*/  @!P1 BRA `(.L_x_178) ;  /* 0xfffffffc00f09947 */ /* 0x002fea000383ffff */
[----:B------:R-:W-:Y:S05]  /*11400*/  BRA `(.L_x_342) ;  /* 0xffffff0400747947 */ /* 0x000fea000383ffff */
.L_x_182:
[----:B-1----:R1:W2:Y:S02]  /*11410*/  SYNCS.PHASECHK.TRANS64.TRYWAIT P2, [R3+URZ+0x34830], R4 ;  /* 0x03483004030075a7 */ /* 0x0022a4000804017f */
[----:B--2---:R-:W-:Y:S05]  /*11420*/  @!P2 NANOSLEEP.SYNCS 0x989680 ;  /* 0x009896800000a95d */ /* 0x004fea0003900000 */
[----:B------:R-:W2:Y:S02]  /*11430*/  @!P2 SYNCS.PHASECHK.TRANS64 P2, [R3+URZ+0x34830], R4 ;  /* 0x034830040300a5a7 */ /* 0x000ea4000804007f */
[----:B--2---:R-:W-:Y:S05]  /*11440*/  @!P2 BRA `(.L_x_182) ;  /* 0xfffffffc00f0a947 */ /* 0x004fea000383ffff */
[----:B------:R-:W-:Y:S05]  /*11450*/  BRA `(.L_x_181) ;  /* 0xffffff0400987947 */ /* 0x000fea000383ffff */
.L_x_187:
[----:B-1----:R1:W2:Y:S02]  /*11460*/  SYNCS.PHASECHK.TRANS64.TRYWAIT P2, [R13+URZ+0x34830], R8 ;  /* 0x034830080d0075a7 */ /* 0x0022a4000804017f */
[----:B--2---:R-:W-:Y:S05]  /*11470*/  @!P2 NANOSLEEP.SYNCS 0x989680 ;  /* 0x009896800000a95d */ /* 0x004fea0003900000 */
[----:B------:R-:W2:Y:S02]  /*11480*/  @!P2 SYNCS.PHASECHK.TRANS64 P2, [R13+URZ+0x34830], R8 ;  /* 0x034830080d00a5a7 */ /* 0x000ea4000804007f */
[----:B--2---:R-:W-:Y:S05]  /*11490*/  @!P2 BRA `(.L_x_187) ;  /* 0xfffffffc00f0a947 */ /* 0x004fea000383ffff */
[----:B------:R-:W-:Y:S05]  /*114a0*/  BRA `(.L_x_186) ;  /* 0xffffff34003c7947 */ /* 0x000fea000383ffff */
.L_x_191:
[----:B---3--:R3:W4:Y:S02]  /*114b0*/  SYNCS.PHASECHK.TRANS64.TRYWAIT P2, [R11+URZ+0x34850], R6 ;  /* 0x034850060b0075a7 */ /* 0x008724000804017f */
[----:B----4-:R-:W-:Y:S05]  /*114c0*/  @!P2 NANOSLEEP.SYNCS 0x989680 ;  /* 0x009896800000a95d */ /* 0x010fea0003900000 */
[----:B------:R-:W4:Y:S02]  /*114d0*/  @!P2 SYNCS.PHASECHK.TRANS64 P2, [R11+URZ+0x34850], R6 ;  /* 0x034850060b00a5a7 */ /* 0x000f24000804007f */
[----:B----4-:R-:W-:Y:S05]  /*114e0*/  @!P2 BRA `(.L_x_191) ;  /* 0xfffffffc00f0a947 */ /* 0x010fea000383ffff */
[----:B------:R-:W-:Y:S05]  /*114f0*/  BRA `(.L_x_190) ;  /* 0xffffff3c00447947 */ /* 0x000fea000383ffff */
.L_x_196:
[----:B-1----:R1:W2:Y:S02]  /*11500*/  SYNCS.PHASECHK.TRANS64.TRYWAIT P0, [R12+URZ+0x34850], R5 ;  /* 0x034850050c0075a7 */ /* 0x0022a4000800017f */
[----:B--2---:R-:W-:Y:S05]  /*11510*/  @!P0 NANOSLEEP.SYNCS 0x989680 ;  /* 0x009896800000895d */ /* 0x004fea0003900000 */
[----:B------:R-:W2:Y:S02]  /*11520*/  @!P0 SYNCS.PHASECHK.TRANS64 P0, [R12+URZ+0x34850], R5 ;  /* 0x034850050c0085a7 */ /* 0x000ea4000800007f */
[----:B--2---:R-:W-:Y:S05]  /*11530*/  @!P0 BRA `(.L_x_196) ;  /* 0xfffffffc00f08947 */ /* 0x004fea000383ffff */
[----:B------:R-:W-:Y:S05]  /*11540*/  BRA `(.L_x_195) ;  /* 0xffffff6000087947 */ /* 0x000fea000383ffff */
.L_x_241:
[----:B------:R-:W2:Y:S01]  /*11550*/  S2R R4, SR_TID.X ;  /* 0x0000000000047919 */ /* 0x000ea20000002100 */
[----:B------:R-:W-:Y:S01]  /*11560*/  BSSY B0, `(.L_x_343) ;  /* 0x000000a000007945 */ /* 0x000fe20003800000 */
[----:B------:R-:W-:Y:S02]  /*11570*/  IMAD.MOV.U32 R12, RZ, RZ, RZ ;  /* 0x000000ffff0c7224 */ /* 0x000fe400078e00ff */
[----:B0-----:R-:W-:Y:S02]  /*11580*/  IMAD.MOV.U32 R11, RZ, RZ, 0x1f ;  /* 0x0000001fff0b7424 */ /* 0x001fe400078e00ff */
[----:B------:R-:W-:Y:S01]  /*11590*/  IMAD.MOV.U32 R15, RZ, RZ, -0x1 ;  /* 0xffffffffff0f7424 */ /* 0x000fe200078e00ff */
[----:B--2---:R-:W-:-:S04]  /*115a0*/  SHF.R.U32.HI R4, RZ, 0x5, R4 ;  /* 0x00000005ff047819 */ /* 0x004fc80000011604 */
[----:B------:R-:W-:-:S05]  /*115b0*/  LOP3.LUT R4, R4, 0x3, RZ, 0xc0, !PT ;  /* 0x0000000304047812 */ /* 0x000fca00078ec0ff */
[----:B------:R-:W-:-:S07]  /*115c0*/  IMAD.MOV.U32 R13, RZ, RZ, R4 ;  /* 0x000000ffff0d7224 */ /* 0x000fce00078e0004 */
[----:B-1----:R-:W-:Y:S05]  /*115d0*/  WARPSYNC.COLLECTIVE R15, `(.L_x_344) ;  /* 0x000000000f087348 */ /* 0x002fea0003c00000 */
[----:B------:R0:W2:Y:S02]  /*115e0*/  SHFL.IDX P6, R14, R13, R12, R11 ;  /* 0x0000000c0d0e7389 */ /* 0x0000a400000c000b */
[----:B012---:R-:W-:Y:S01]  /*115f0*/  ENDCOLLECTIVE ;  /* 0x000000000000791b */ /* 0x007fe20003800000 */
.L_x_344:
[----:B------:R-:W-:Y:S05]  /*11600*/  BSYNC B0 ;  /* 0x0000000000007941 */ /* 0x000fea0003800000 */
.L_x_343:
[----:B------:R-:W-:Y:S05]  /*11610*/  BRA `(.L_x_345) ;  /* 0xffffffb000947947 */ /* 0x000fea000383ffff */
.L_x_243:
[----:B------:R-:W-:Y:S01]  /*11620*/  BSSY B0, `(.L_x_346) ;  /* 0x0000006000007945 */ /* 0x000fe20003800000 */
[----:B------:R-:W-:-:S07]  /*11630*/  IMAD.MOV.U32 R15, RZ, RZ, -0x1 ;  /* 0xffffffffff0f7424 */ /* 0x000fce00078e00ff */
[----:B01--4-:R-:W-:Y:S05]  /*11640*/  WARPSYNC.COLLECTIVE R15, `(.L_x_347) ;  /* 0x000000000f0c7348 */ /* 0x013fea0003c00000 */
[----:B------:R-:W-:Y:S02]  /*11650*/  ELECT P6, UR62, PT ;  /* 0x00000000003e782f */ /* 0x000fe400038c0000 */
[----:B------:R-:W-:Y:S01]  /*11660*/  MOV R14, UR62 ;  /* 0x0000003e000e7c02 */ /* 0x000fe20008000f00 */
[----:B01--4-:R-:W-:Y:S10]  /*11670*/  ENDCOLLECTIVE ;  /* 0x000000000000791b */ /* 0x013ff40003800000 */
.L_x_347:
[----:B------:R-:W-:Y:S05]  /*11680*/  BSYNC B0 ;  /* 0x0000000000007941 */ /* 0x000fea0003800000 */
.L_x_346:
[----:B------:R-:W-:Y:S05]  /*11690*/  BRA `(.L_x_348) ;  /* 0xffffffb000987947 */ /* 0x000fea000383ffff */
.L_x_245:
[----:B--2---:R2:W3:Y:S02]  /*116a0*/  SYNCS.PHASECHK.TRANS64.TRYWAIT P0, [R0+URZ+0x34840], R2 ;  /* 0x03484002000075a7 */ /* 0x0044e4000800017f */
[----:B---3--:R-:W-:Y:S05]  /*116b0*/  @!P0 NANOSLEEP.SYNCS 0x989680 ;  /* 0x009896800000895d */ /* 0x008fea0003900000 */
[----:B------:R-:W3:Y:S02]  /*116c0*/  @!P0 SYNCS.PHASECHK.TRANS64 P0, [R0+URZ+0x34840], R2 ;  /* 0x03484002000085a7 */ /* 0x000ee4000800007f */
[----:B---3--:R-:W-:Y:S05]  /*116d0*/  @!P0 BRA `(.L_x_245) ;  /* 0xfffffffc00f08947 */ /* 0x008fea000383ffff */
[----:B------:R-:W-:Y:S05]  /*116e0*/  BRA `(.L_x_349) ;  /* 0xffffffb000f87947 */ /* 0x000fea000383ffff */
.L_x_249:
[----:B------:R0:W5:Y:S01]  /*116f0*/  LDL.LU R9, [R1+0x44] ;  /* 0x0000440001097983 */ /* 0x0001620000300800 */
[----:B------:R-:W-:Y:S02]  /*11700*/  IMAD.MOV.U32 R13, RZ, RZ, R3 ;  /* 0x000000ffff0d7224 */ /* 0x000fe400078e0003 */
[----:B------:R-:W-:Y:S01]  /*11710*/  IMAD.MOV.U32 R12, RZ, RZ, RZ ;  /* 0x000000ffff0c7224 */ /* 0x000fe200078e00ff */
[----:B------:R-:W1:Y:S01]  /*11720*/  S2R R7, SR_TID.X ;  /* 0x0000000000077919 */ /* 0x000e620000002100 */
[----:B------:R-:W-:Y:S02]  /*11730*/  IMAD.MOV.U32 R11, RZ, RZ, 0x181f ;  /* 0x0000181fff0b7424 */ /* 0x000fe400078e00ff */
[----:B------:R-:W-:-:S07]  /*11740*/  IMAD.MOV.U32 R15, RZ, RZ, -0x1 ;  /* 0xffffffffff0f7424 */ /* 0x000fce00078e00ff */
[----:B01---5:R-:W-:Y:S05]  /*11750*/  WARPSYNC.COLLECTIVE R15, `(.L_x_350) ;  /* 0x000000000f087348 */ /* 0x023fea0003c00000 */
[----:B------:R2:W3:Y:S02]  /*11760*/  SHFL.IDX P6, R14, R13, R12, R11 ;  /* 0x0000000c0d0e7389 */ /* 0x0004e400000c000b */
[----:B0123-5:R-:W-:Y:S01]  /*11770*/  ENDCOLLECTIVE ;  /* 0x000000000000791b */ /* 0x02ffe20003800000 */
.L_x_350:
[----:B------:R-:W-:Y:S01]  /*11780*/  IMAD.MOV.U32 R13, RZ, RZ, R4 ;  /* 0x000000ffff0d7224 */ /* 0x000fe200078e0004 */
[----:B------:R-:W-:-:S07]  /*11790*/  MOV R6, R14 ;  /* 0x0000000e00067202 */ /* 0x000fce0000000f00 */
[----:B------:R-:W-:Y:S05]  /*117a0*/  WARPSYNC.COLLECTIVE R15, `(.L_x_351) ;  /* 0x000000000f087348 */ /* 0x000fea0003c00000 */
[----:B------:R0:W1:Y:S02]  /*117b0*/  SHFL.IDX P6, R14, R13, R12, R11 ;  /* 0x0000000c0d0e7389 */ /* 0x00006400000c000b */
[----:B01----:R-:W-:Y:S01]  /*117c0*/  ENDCOLLECTIVE ;  /* 0x000000000000791b */ /* 0x003fe20003800000 */
.L_x_351:
[----:B------:R-:W-:Y:S02]  /*117d0*/  IMAD.MOV.U32 R13, RZ, RZ, R3 ;  /* 0x000000ffff0d7224 */ /* 0x000fe400078e0003 */
[----:B------:R-:W-:Y:S02]  /*117e0*/  IMAD.MOV.U32 R12, RZ, RZ, 0x1 ;  /* 0x00000001ff0c7424 */ /* 0x000fe400078e00ff */
[----:B------:R-:W-:Y:S02]  /*117f0*/  IMAD R2, R9, R8, RZ ;  /* 0x0000000809027224 */ /* 0x000fe400078e02ff */
[----:B------:R-:W0:Y:S01]  /*11800*/  S2R R9, SR_TID.X ;  /* 0x0000000000097919 */ /* 0x000e220000002100 */
[----:B------:R-:W-:Y:S02]  /*11810*/  IMAD.SHL.U32 R8, R7, 0x8, RZ ;  /* 0x0000000807087824 */ /* 0x000fe400078e00ff */
[----:B------:R-:W-:-:S07]  /*11820*/  IMAD.MOV.U32 R7, RZ, RZ, R14 ;  /* 0x000000ffff077224 */ /* 0x000fce00078e000e */
[----:B0-----:R-:W-:Y:S05]  /*11830*/  WARPSYNC.COLLECTIVE R15, `(.L_x_352) ;  /* 0x000000000f087348 */ /* 0x001fea0003c00000 */
[----:B------:R1:W2:Y:S02]  /*11840*/  SHFL.IDX P6, R14, R13, R12, R11 ;  /* 0x0000000c0d0e7389 */ /* 0x0002a400000c000b */
[----:B012---:R-:W-:Y:S01]  /*11850*/  ENDCOLLECTIVE ;  /* 0x000000000000791b */ /* 0x007fe20003800000 */
.L_x_352:
[----:B------:R-:W-:Y:S01]  /*11860*/  LOP3.LUT R8, R8, 0x38, RZ, 0xc0, !PT ;  /* 0x0000003808087812 */ /* 0x000fe200078ec0ff */
[----:B------:R-:W-:Y:S01]  /*11870*/  IMAD.MOV.U32 R13, RZ, RZ, R4 ;  /* 0x000000ffff0d7224 */ /* 0x000fe200078e0004 */
[----:B------:R-:W-:-:S04]  /*11880*/  LOP3.LUT R9, R9, 0x7f, RZ, 0xc0, !PT ;  /* 0x0000007f09097812 */ /* 0x000fc800078ec0ff */
[----:B------:R-:W-:-:S05]  /*11890*/  SHF.R.U32.HI R9, RZ, 0x3, R9 ;  /* 0x00000003ff097819 */ /* 0x000fca0000011609 */
[----:B------:R-:W-:Y:S02]  /*118a0*/  IMAD.IADD R0, R9, 0x1, R5 ;  /* 0x0000000109007824 */ /* 0x000fe400078e0205 */
[----:B------:R-:W-:-:S07]  /*118b0*/  IMAD.MOV.U32 R9, RZ, RZ, R14 ;  /* 0x000000ffff097224 */ /* 0x000fce00078e000e */
[----:B------:R-:W-:Y:S05]  /*118c0*/  WARPSYNC.COLLECTIVE R15, `(.L_x_353) ;  /* 0x000000000f087348 */ /* 0x000fea0003c00000 */
[----:B------:R0:W1:Y:S02]  /*118d0*/  SHFL.IDX P6, R14, R13, R12, R11 ;  /* 0x0000000c0d0e7389 */ /* 0x00006400000c000b */
[----:B01----:R-:W-:Y:S01]  /*118e0*/  ENDCOLLECTIVE ;  /* 0x000000000000791b */ /* 0x003fe20003800000 */
.L_x_353:
[C---:B------:R-:W-:Y:S01]  /*118f0*/  ISETP.GE.AND P3, PT, R0.reuse, R2, PT ;  /* 0x000000020000720c */ /* 0x040fe20003f66270 */
[----:B------:R-:W-:-:S12]  /*11900*/  VIADD R5, R0, 0x10 ;  /* 0x0000001000057836 */ /* 0x000fd80000000000 */
[----:B------:R-:W-:Y:S01]  /*11910*/  @!P3 LEA R7, P5, R8, R7, 0x1 ;  /* 0x000000070807b211 */ /* 0x000fe200078a08ff */
[----:B------:R-:W-:Y:S01]  /*11920*/  IMAD.MOV.U32 R12, RZ, RZ, 0x2 ;  /* 0x00000002ff0c7424 */ /* 0x000fe200078e00ff */
[----:B------:R-:W-:-:S03]  /*11930*/  MOV R13, R3 ;  /* 0x00000003000d7202 */ /* 0x000fc60000000f00 */
[----:B------:R-:W-:-:S05]  /*11940*/  @!P3 IMAD.X R6, RZ, RZ, R6, P5 ;  /* 0x000000ffff06b224 */ /* 0x000fca00028e0606 */
[----:B------:R-:W-:-:S04]  /*11950*/  @!P3 LOP3.LUT R7, R7, R6, RZ, 0x3c, !PT ;  /* 0x000000060707b212 */ /* 0x000fc800078e3cff */
[----:B------:R-:W-:-:S04]  /*11960*/  @!P3 LOP3.LUT R6, R7, R6, RZ, 0x3c, !PT ;  /* 0x000000060706b212 */ /* 0x000fc800078e3cff */
[----:B------:R-:W-:-:S05]  /*11970*/  @!P3 LOP3.LUT R7, R7, R6, RZ, 0x3c, !PT ;  /* 0x000000060707b212 */ /* 0x000fca00078e3cff */
[----:B------:R-:W-:Y:S01]  /*11980*/  @!PT LDS RZ, [RZ] ;  /* 0x00000000fffff984 */ /* 0x000fe20000000800 */
[----:B------:R-:W-:Y:S01]  /*11990*/  @!PT LDS RZ, [RZ] ;  /* 0x00000000fffff984 */ /* 0x000fe20000000800 */
[----:B------:R-:W-:Y:S01]  /*119a0*/  @!PT LDS RZ, [RZ] ;  /* 0x00000000fffff984 */ /* 0x000fe20000000800 */
[----:B------:R0:W-:Y:S04]  /*119b0*/  @!P3 LDGSTS.E.BYPASS.LTC128B.128 [R10+0x10400], desc[UR40][R6.64], !P2 ;  /* 0x10400000060abfae */ /* 0x0001e8000d101d68 */
[----:B------:R0:W-:Y:S04]  /*119c0*/  @!P3 LDGSTS.E.BYPASS.LTC128B.128 [R10+0x14400], desc[UR40][R6.64+0x80], !P1 ;  /* 0x14400080060abfae */ /* 0x0001e8000c901d68 */
[----:B------:R0:W-:Y:S01]  /*119d0*/  @!P3 LDGSTS.E.BYPASS.LTC128B.128 [R10+0x18400], desc[UR40][R6.64+0x100], !P0 ;  /* 0x18400100060abfae */ /* 0x0001e2000c101d68 */
[----:B------:R-:W-:Y:S01]  /*119e0*/  ISETP.GE.AND P3, PT, R5, R2, PT ;  /* 0x000000020500720c */ /* 0x000fe20003f66270 */
[----:B------:R-:W-:-:S12]  /*119f0*/  IMAD.MOV.U32 R5, RZ, RZ, R14 ;  /* 0x000000ffff057224 */ /* 0x000fd800078e000e */
[----:B0-----:R-:W-:Y:S05]  /*11a00*/  WARPSYNC.COLLECTIVE R15, `(.L_x_354) ;  /* 0x000000000f087348 */ /* 0x001fea0003c00000 */
[----:B------:R1:W2:Y:S02]  /*11a10*/  SHFL.IDX P6, R14, R13, R12, R11 ;  /* 0x0000000c0d0e7389 */ /* 0x0002a400000c000b */
[----:B012---:R-:W-:Y:S01]  /*11a20*/  ENDCOLLECTIVE ;  /* 0x000000000000791b */ /* 0x007fe20003800000 */
.L_x_354:
[----:B------:R-:W-:Y:S01]  /*11a30*/  @!P3 LEA R8, P5, R8, R5, 0x1 ;  /* 0x000000050808b211 */ /* 0x000fe200078a08ff */
[----:B------:R-:W-:-:S04]  /*11a40*/  IMAD.MOV.U32 R13, RZ, RZ, R4 ;  /* 0x000000ffff0d7224 */ /* 0x000fc800078e0004 */
[----:B------:R-:W-:Y:S02]  /*11a50*/  @!P3 IMAD.X R5, RZ, RZ, R9, P5 ;  /* 0x000000ffff05b224 */ /* 0x000fe400028e0609 */
[----:B------:R-:W0:Y:S01]  /*11a60*/  S2R R9, SR_TID.X ;  /* 0x0000000000097919 */ /* 0x000e220000002100 */
[----:B------:R-:W-:Y:S02]  /*11a70*/  @!P3 IMAD.MOV.U32 R6, RZ, RZ, R8 ;  /* 0x000000ffff06b224 */ /* 0x000fe400078e0008 */
[----:B------:R-:W-:Y:S02]  /*11a80*/  @!P3 IMAD.MOV.U32 R7, RZ, RZ, R5 ;  /* 0x000000ffff07b224 */ /* 0x000fe400078e0005 */
[----:B------:R-:W-:Y:S02]  /*11a90*/  VIADD R5, R0, 0x20 ;  /* 0x0000002000057836 */ /* 0x000fe40000000000 */
[----:B------:R-:W-:Y:S01]  /*11aa0*/  IMAD.MOV.U32 R8, RZ, RZ, R14 ;  /* 0x000000ffff087224 */ /* 0x000fe200078e000e */
[----:B------:R-:W-:Y:S01]  /*11ab0*/  @!PT LDS RZ, [RZ] ;  /* 0x00000000fffff984 */ /* 0x000fe20000000800 */
[----:B------:R-:W-:Y:S01]  /*11ac0*/  @!PT LDS RZ, [RZ] ;  /* 0x00000000fffff984 */ /* 0x000fe20000000800 */
[----:B------:R-:W-:Y:S01]  /*11ad0*/  @!PT LDS RZ, [RZ] ;  /* 0x00000000fffff984 */ /* 0x000fe20000000800 */
[----:B------:R1:W-:Y:S06]  /*11ae0*/  @!P3 LDGSTS.E.BYPASS.LTC128B.128 [R10+0x10c00], desc[UR40][R6.64], !P2 ;  /* 0x10c00000060abfae */ /* 0x0003ec000d101d68 */
[----:B01----:R-:W-:Y:S05]  /*11af0*/  WARPSYNC.COLLECTIVE R15, `(.L_x_355) ;  /* 0x000000000f087348 */ /* 0x003fea0003c00000 */
[----:B------:R2:W3:Y:S02]  /*11b00*/  SHFL.IDX P6, R14, R13, R12, R11 ;  /* 0x0000000c0d0e7389 */ /* 0x0004e400000c000b */
[----:B0123--:R-:W-:Y:S01]  /*11b10*/  ENDCOLLECTIVE ;  /* 0x000000000000791b */ /* 0x00ffe20003800000 */
.L_x_355:
[----:B------:R-:W-:Y:S01]  /*11b20*/  @!PT LDS RZ, [RZ] ;  /* 0x00000000fffff984 */ /* 0x000fe20000000800 */
[----:B------:R-:W-:Y:S01]  /*11b30*/  @!PT LDS RZ, [RZ] ;  /* 0x00000000fffff984 */ /* 0x000fe20000000800 */
[----:B------:R-:W-:Y:S01]  /*11b40*/  @!PT LDS RZ, [RZ] ;  /* 0x00000000fffff984 */ /* 0x000fe20000000800 */
[----:B------:R0:W-:Y:S04]  /*11b50*/  @!P3 LDGSTS.E.BYPASS.LTC128B.128 [R10+0x14c00], desc[UR40][R6.64+0x80], !P1 ;  /* 0x14c00080060abfae */ /* 0x0001e8000c901d68 */
[----:B------:R0:W-:Y:S01]  /*11b60*/  @!P3 LDGSTS.E.BYPASS.LTC128B.128 [R10+0x18c00], desc[UR40][R6.64+0x100], !P0 ;  /* 0x18c00100060abfae */ /* 0x0001e2000c101d68 */
[----:B------:R-:W-:Y:S01]  /*11b70*/  ISETP.GE.AND P3, PT, R5, R2, PT ;  /* 0x000000020500720c */ /* 0x000fe20003f66270 */
[----:B------:R-:W-:Y:S02]  /*11b80*/  IMAD.MOV.U32 R13, RZ, RZ, R3 ;  /* 0x000000ffff0d7224 */ /* 0x000fe400078e0003 */
[----:B------:R-:W-:Y:S02]  /*11b90*/  IMAD.MOV.U32 R12, RZ, RZ, 0x3 ;  /* 0x00000003ff0c7424 */ /* 0x000fe400078e00ff */
[----:B------:R-:W-:-:S02]  /*11ba0*/  IMAD.SHL.U32 R9, R9, 0x8, RZ ;  /* 0x0000000809097824 */ /* 0x000fc400078e00ff */
[----:B------:R-:W-:-:S03]  /*11bb0*/  IMAD.MOV.U32 R5, RZ, RZ, R14 ;  /* 0x000000ffff057224 */ /* 0x000fc600078e000e */
[----:B------:R-:W-:-:S07]  /*11bc0*/  LOP3.LUT R9, R9, 0x38, RZ, 0xc0, !PT ;  /* 0x0000003809097812 */ /* 0x000fce00078ec0ff */
[----:B0-----:R-:W-:Y:S05]  /*11bd0*/  WARPSYNC.COLLECTIVE R15, `(.L_x_356) ;  /* 0x000000000f087348 */ /* 0x001fea0003c00000 */
[----:B------:R1:W2:Y:S02]  /*11be0*/  SHFL.IDX P6, R14, R13, R12, R11 ;  /* 0x0000000c0d0e7389 */ /* 0x0002a400000c000b */
[----:B012---:R-:W-:Y:S01]  /*11bf0*/  ENDCOLLECTIVE ;  /* 0x000000000000791b */ /* 0x007fe20003800000 */
.L_x_356:
[----:B------:R-:W-:-:S05]  /*11c00*/  @!P3 LEA R5, P4, R9, R5, 0x1 ;  /* 0x000000050905b211 */ /* 0x000fca00078808ff */
[----:B------:R-:W-:-:S04]  /*11c10*/  @!P3 IMAD.X R6, RZ, RZ, R8, P4 ;  /* 0x000000ffff06b224 */ /* 0x000fc800020e0608 */
[----:B------:R-:W-:Y:S02]  /*11c20*/  @!P3 IMAD.MOV.U32 R7, RZ, RZ, R6 ;  /* 0x000000ffff07b224 */ /* 0x000fe400078e0006 */
[----:B------:R-:W-:Y:S02]  /*11c30*/  @!P3 IMAD.MOV.U32 R6, RZ, RZ, R5 ;  /* 0x000000ffff06b224 */ /* 0x000fe400078e0005 */
[----:B------:R-:W-:Y:S02]  /*11c40*/  IMAD.MOV.U32 R13, RZ, RZ, R4 ;  /* 0x000000ffff0d7224 */ /* 0x000fe400078e0004 */
[----:B------:R-:W-:Y:S01]  /*11c50*/  VIADD R5, R0, 0x30 ;  /* 0x0000003000057836 */ /* 0x000fe20000000000 */
[----:B------:R-:W-:Y:S01]  /*11c60*/  @!PT LDS RZ, [RZ] ;  /* 0x00000000fffff984 */ /* 0x000fe20000000800 */
[----:B------:R-:W-:Y:S01]  /*11c70*/  @!PT LDS RZ, [RZ] ;  /* 0x00000000fffff984 */ /* 0x000fe20000000800 */
[----:B------:R-:W-:Y:S01]  /*11c80*/  @!PT LDS RZ, [RZ] ;  /* 0x00000000fffff984 */ /* 0x000fe20000000800 */
[----:B------:R-:W-:Y:S04]  /*11c90*/  @!P3 LDGSTS.E.BYPASS.LTC128B.128 [R10+0x11400], desc[UR40][R6.64], !P2 ;  /* 0x11400000060abfae */ /* 0x000fe8000d101d68 */
[----:B------:R-:W-:Y:S04]  /*11ca0*/  @!P3 LDGSTS.E.BYPASS.LTC128B.128 [R10+0x15400], desc[UR40][R6.64+0x80], !P1 ;  /* 0x15400080060abfae */ /* 0x000fe8000c901d68 */
[----:B------:R0:W-:Y:S01]  /*11cb0*/  @!P3 LDGSTS.E.BYPASS.LTC128B.128 [R10+0x19400], desc[UR40][R6.64+0x100], !P0 ;  /* 0x19400100060abfae */ /* 0x0001e2000c101d68 */
[----:B------:R-:W-:Y:S01]  /*11cc0*/  ISETP.GE.AND P3, PT, R5, R2, PT ;  /* 0x000000020500720c */ /* 0x000fe20003f66270 */
[----:B0-----:R-:W-:-:S12]  /*11cd0*/  IMAD.MOV.U32 R6, RZ, RZ, R14 ;  /* 0x000000ffff067224 */ /* 0x001fd800078e000e */
[----:B------:R-:W-:Y:S05]  /*11ce0*/  WARPSYNC.COLLECTIVE R15, `(.L_x_357) ;  /* 0x000000000f087348 */ /* 0x000fea0003c00000 */
[----:B------:R0:W1:Y:S02]  /*11cf0*/  SHFL.IDX P6, R14, R13, R12, R11 ;  /* 0x0000000c0d0e7389 */ /* 0x00006400000c000b */
[----:B01----:R-:W-:Y:S01]  /*11d00*/  ENDCOLLECTIVE ;  /* 0x000000000000791b */ /* 0x003fe20003800000 */
.L_x_357:
[----:B------:R-:W-:Y:S02]  /*11d10*/  IMAD.MOV.U32 R13, RZ, RZ, R3 ;  /* 0x000000ffff0d7224 */ /* 0x000fe400078e0003 */
[----:B------:R-:W-:Y:S02]  /*11d20*/  IMAD.MOV.U32 R12, RZ, RZ, 0x4 ;  /* 0x00000004ff0c7424 */ /* 0x000fe400078e00ff */
[----:B------:R-:W-:-:S07]  /*11d30*/  IMAD.MOV.U32 R5, RZ, RZ, R14 ;  /* 0x000000ffff057224 */ /* 0x000fce00078e000e */
[----:B------:R-:W-:Y:S05]  /*11d40*/  WARPSYNC.COLLECTIVE R15, `(.L_x_358) ;  /* 0x000000000f087348 */ /* 0x000fea0003c00000 */
[----:B------:R0:W1:Y:S02]  /*11d50*/  SHFL.IDX P6, R14, R13, R12, R11 ;  /* 0x0000000c0d0e7389 */ /* 0x00006400000c000b */
[----:B01----:R-:W-:Y:S01]  /*11d60*/  ENDCOLLECTIVE ;  /* 0x000000000000791b */ /* 0x003fe20003800000 */
.L_x_358:
[----:B------:R-:W-:-:S05]  /*11d70*/  @!P3 LEA R5, P4, R9, R5, 0x1 ;  /* 0x000000050905b211 */ /* 0x000fca00078808ff */
[----:B------:R-:W-:-:S05]  /*11d80*/  @!P3 IMAD.X R6, RZ, RZ, R6, P4 ;  /* 0x000000ffff06b224 */ /* 0x000fca00020e0606 */
[----:B------:R-:W-:Y:S01]  /*11d90*/  @!P3 MOV R7, R6 ;  /* 0x000000060007b202 */ /* 0x000fe20000000f00 */
        /* <DEDUP_REMOVED lines=14> */
.L_x_359:
[----:B------:R-:W-:Y:S02]  /*11e80*/  IMAD.MOV.U32 R13, RZ, RZ, R3 ;  /* 0x000000ffff0d7224 */ /* 0x000fe400078e0003 */
[----:B------:R-:W-:Y:S02]  /*11e90*/  IMAD.MOV.U32 R12, RZ, RZ, 0x5 ;  /* 0x00000005ff0c7424 */ /* 0x000fe400078e00ff */
[----:B------:R-:W-:-:S07]  /*11ea0*/  IMAD.MOV.U32 R5, RZ, RZ, R14 ;  /* 0x000000ffff057224 */ /* 0x000fce00078e000e */
[----:B------:R-:W-:Y:S05]  /*11eb0*/  WARPSYNC.COLLECTIVE R15, `(.L_x_360) ;  /* 0x000000000f087348 */ /* 0x000fea0003c00000 */
[----:B------:R0:W1:Y:S02]  /*11ec0*/  SHFL.IDX P6, R14, R13, R12, R11 ;  /* 0x0000000c0d0e7389 */ /* 0x00006400000c000b */
[----:B01----:R-:W-:Y:S01]  /*11ed0*/  ENDCOLLECTIVE ;  /* 0x000000000000791b */ /* 0x003fe20003800000 */
.L_x_360:
        /* <DEDUP_REMOVED lines=17> */
.L_x_361:
[----:B------:R-:W-:Y:S02]  /*11ff0*/  IMAD.MOV.U32 R13, RZ, RZ, R3 ;  /* 0x000000ffff0d7224 */ /* 0x000fe400078e0003 */
[----:B------:R-:W-:Y:S01]  /*12000*/  IMAD.MOV.U32 R12, RZ, RZ, 0x6 ;  /* 0x00000006ff0c7424 */ /* 0x000fe200078e00ff */
[----:B------:R-:W-:-:S07]  /*12010*/  MOV R5, R14 ;  /* 0x0000000e00057202 */ /* 0x000fce0000000f00 */
[----:B------:R-:W-:Y:S05]  /*12020*/  WARPSYNC.COLLECTIVE R15, `(.L_x_362) ;  /* 0x000000000f087348 */ /* 0x000fea0003c00000 */
[----:B------:R0:W1:Y:S02]  /*12030*/  SHFL.IDX P6, R14, R13, R12, R11 ;  /* 0x0000000c0d0e7389 */ /* 0x00006400000c000b */
[----:B01----:R-:W-:Y:S01]  /*12040*/  ENDCOLLECTIVE ;  /* 0x000000000000791b */ /* 0x003fe20003800000 */
.L_x_362:
[----:B------:R-:W-:-:S05]  /*12050*/  @!P3 LEA R5, P4, R9, R5, 0x1 ;  /* 0x000000050905b211 */ /* 0x000fca00078808ff */
[----:B------:R-:W-:-:S04]  /*12060*/  @!P3 IMAD.X R6, RZ, RZ, R6, P4 ;  /* 0x000000ffff06b224 */ /* 0x000fc800020e0606 */
[----:B------:R-:W-:Y:S02]  /*12070*/  @!P3 IMAD.MOV.U32 R7, RZ, RZ, R6 ;  /* 0x000000ffff07b224 */ /* 0x000fe400078e0006 */
[----:B------:R-:W-:Y:S02]  /*12080*/  @!P3 IMAD.MOV.U32 R6, RZ, RZ, R5 ;  /* 0x000000ffff06b224 */ /* 0x000fe400078e0005 */
[----:B------:R-:W-:-:S03]  /*12090*/  IMAD.MOV.U32 R13, RZ, RZ, R4 ;  /* 0x000000ffff0d7224 */ /* 0x000fc600078e0004 */
[----:B------:R-:W-:Y:S01]  /*120a0*/  @!PT LDS RZ, [RZ] ;  /* 0x00000000fffff984 */ /* 0x000fe20000000800 */
[----:B------:R-:W-:Y:S01]  /*120b0*/  @!PT LDS RZ, [RZ] ;  /* 0x00000000fffff984 */ /* 0x000fe20000000800 */
[----:B------:R-:W-:Y:S01]  /*120c0*/  @!PT LDS RZ, [RZ] ;  /* 0x00000000fffff984 */ /* 0x000fe20000000800 */
[----:B------:R-:W-:Y:S04]  /*120d0*/  @!P3 LDGSTS.E.BYPASS.LTC128B.128 [R10+0x12c00], desc[UR40][R6.64], !P2 ;  /* 0x12c00000060abfae */ /* 0x000fe8000d101d68 */
[----:B------:R-:W-:Y:S04]  /*120e0*/  @!P3 LDGSTS.E.BYPASS.LTC128B.128 [R10+0x16c00], desc[UR40][R6.64+0x80], !P1 ;  /* 0x16c00080060abfae */ /* 0x000fe8000c901d68 */
[----:B------:R0:W-:Y:S02]  /*120f0*/  @!P3 LDGSTS.E.BYPASS.LTC128B.128 [R10+0x1ac00], desc[UR40][R6.64+0x100], !P0 ;  /* 0x1ac00100060abfae */ /* 0x0001e4000c101d68 */
[----:B0-----:R-:W-:-:S07]  /*12100*/  IMAD.MOV.U32 R6, RZ, RZ, R14 ;  /* 0x000000ffff067224 */ /* 0x001fce00078e000e */
[----:B------:R-:W-:Y:S05]  /*12110*/  WARPSYNC.COLLECTIVE R15, `(.L_x_363) ;  /* 0x000000000f087348 */ /* 0x000fea0003c00000 */
[----:B------:R0:W1:Y:S02]  /*12120*/  SHFL.IDX P6, R14, R13, R12, R11 ;  /* 0x0000000c0d0e7389 */ /* 0x00006400000c000b */
[----:B01----:R-:W-:Y:S01]  /*12130*/  ENDCOLLECTIVE ;  /* 0x000000000000791b */ /* 0x003fe20003800000 */
.L_x_363:
[----:B------:R-:W-:-:S05]  /*12140*/  VIADD R7, R0, 0x60 ;  /* 0x0000006000077836 */ /* 0x000fca0000000000 */
[----:B------:R-:W-:Y:S01]  /*12150*/  ISETP.GE.AND P4, PT, R7, R2, PT ;  /* 0x000000020700720c */ /* 0x000fe20003f86270 */
[----:B------:R-:W-:Y:S02]  /*12160*/  IMAD.MOV.U32 R13, RZ, RZ, R3 ;  /* 0x000000ffff0d7224 */ /* 0x000fe400078e0003 */
[----:B------:R-:W-:Y:S02]  /*12170*/  IMAD.MOV.U32 R12, RZ, RZ, 0x7 ;  /* 0x00000007ff0c7424 */ /* 0x000fe400078e00ff */
[----:B------:R-:W-:-:S08]  /*12180*/  IMAD.MOV.U32 R5, RZ, RZ, R14 ;  /* 0x000000ffff057224 */ /* 0x000fd000078e000e */
[----:B------:R-:W-:Y:S05]  /*12190*/  WARPSYNC.COLLECTIVE R15, `(.L_x_364) ;  /* 0x000000000f087348 */ /* 0x000fea0003c00000 */
[----:B------:R0:W1:Y:S02]  /*121a0*/  SHFL.IDX P6, R14, R13, R12, R11 ;  /* 0x0000000c0d0e7389 */ /* 0x00006400000c000b */
[----:B01----:R-:W-:Y:S01]  /*121b0*/  ENDCOLLECTIVE ;  /* 0x000000000000791b */ /* 0x003fe20003800000 */
.L_x_364:
[----:B------:R-:W-:-:S05]  /*121c0*/  @!P4 LEA R5, P3, R9, R5, 0x1 ;  /* 0x000000050905c211 */ /* 0x000fca00078608ff */
[----:B------:R-:W-:-:S04]  /*121d0*/  @!P4 IMAD.X R6, RZ, RZ, R6, P3 ;  /* 0x000000ffff06c224 */ /* 0x000fc800018e0606 */
[----:B------:R-:W-:Y:S02]  /*121e0*/  @!P4 IMAD.MOV.U32 R7, RZ, RZ, R6 ;  /* 0x000000ffff07c224 */ /* 0x000fe400078e0006 */
[----:B------:R-:W-:Y:S02]  /*121f0*/  IMAD.MOV.U32 R13, RZ, RZ, R4 ;  /* 0x000000ffff0d7224 */ /* 0x000fe400078e0004 */
[----:B------:R-:W-:-:S05]  /*12200*/  @!P4 IMAD.MOV.U32 R6, RZ, RZ, R5 ;  /* 0x000000ffff06c224 */ /* 0x000fca00078e0005 */
[----:B------:R-:W-:Y:S01]  /*12210*/  @!PT LDS RZ, [RZ] ;  /* 0x00000000fffff984 */ /* 0x000fe20000000800 */
[----:B------:R-:W-:Y:S01]  /*12220*/  @!PT LDS RZ, [RZ] ;  /* 0x00000000fffff984 */ /* 0x000fe20000000800 */
[----:B------:R-:W-:Y:S01]  /*12230*/  @!PT LDS RZ, [RZ] ;  /* 0x00000000fffff984 */ /* 0x000fe20000000800 */
[----:B------:R0:W-:Y:S01]  /*12240*/  @!P4 LDGSTS.E.BYPASS.LTC128B.128 [R10+0x13400], desc[UR40][R6.64], !P2 ;  /* 0x13400000060acfae */ /* 0x0001e2000d101d68 */
[----:B------:R-:W-:-:S03]  /*12250*/  MOV R5, R14 ;  /* 0x0000000e00057202 */ /* 0x000fc60000000f00 */
[----:B------:R0:W-:Y:S04]  /*12260*/  @!P4 LDGSTS.E.BYPASS.LTC128B.128 [R10+0x17400], desc[UR40][R6.64+0x80], !P1 ;  /* 0x17400080060acfae */ /* 0x0001e8000c901d68 */
[----:B0-----:R-:W-:Y:S05]  /*12270*/  WARPSYNC.COLLECTIVE R15, `(.L_x_365) ;  /* 0x000000000f087348 */ /* 0x001fea0003c00000 */
[----:B------:R1:W2:Y:S02]  /*12280*/  SHFL.IDX P6, R14, R13, R12, R11 ;  /* 0x0000000c0d0e7389 */ /* 0x0002a400000c000b */
[----:B012---:R-:W-:Y:S01]  /*12290*/  ENDCOLLECTIVE ;  /* 0x000000000000791b */ /* 0x007fe20003800000 */
.L_x_365:
[----:B------:R-:W-:Y:S01]  /*122a0*/  @!PT LDS RZ, [RZ] ;  /* 0x00000000fffff984 */ /* 0x000fe20000000800 */
[----:B------:R-:W-:Y:S01]  /*122b0*/  @!PT LDS RZ, [RZ] ;  /* 0x00000000fffff984 */ /* 0x000fe20000000800 */
[----:B------:R-:W-:Y:S01]  /*122c0*/  @!PT LDS RZ, [RZ] ;  /* 0x00000000fffff984 */ /* 0x000fe20000000800 */
[----:B------:R0:W-:Y:S01]  /*122d0*/  @!P4 LDGSTS.E.BYPASS.LTC128B.128 [R10+0x1b400], desc[UR40][R6.64+0x100], !P0 ;  /* 0x1b400100060acfae */ /* 0x0001e2000c101d68 */
[----:B------:R-:W-:Y:S01]  /*122e0*/  IMAD.MOV.U32 R3, RZ, RZ, R14 ;  /* 0x000000ffff037224 */ /* 0x000fe200078e000e */
[----:B------:R-:W-:Y:S06]  /*122f0*/  BRA `(.L_x_366) ;  /* 0xffffffb4008c7947 */ /* 0x000fec000383ffff */
.L_x_254:
[----:B0-----:R0:W1:Y:S02]  /*12300*/  SYNCS.PHASECHK.TRANS64.TRYWAIT P0, [R18+URZ+0x34820], R0 ;  /* 0x03482000120075a7 */ /* 0x001064000800017f */
[----:B-1----:R-:W-:Y:S05]  /*12310*/  @!P0 NANOSLEEP.SYNCS 0x989680 ;  /* 0x009896800000895d */ /* 0x002fea0003900000 */
[----:B------:R-:W1:Y:S02]  /*12320*/  @!P0 SYNCS.PHASECHK.TRANS64 P0, [R18+URZ+0x34820], R0 ;  /* 0x03482000120085a7 */ /* 0x000e64000800007f */
[----:B-1----:R-:W-:Y:S05]  /*12330*/  @!P0 BRA `(.L_x_254) ;  /* 0xfffffffc00f08947 */ /* 0x002fea000383ffff */
[----:B------:R-:W-:Y:S05]  /*12340*/  BRA `(.L_x_367) ;  /* 0xffffffb8000c7947 */ /* 0x000fea000383ffff */
.L_x_263:
[----:B-1----:R1:W2:Y:S02]  /*12350*/  SYNCS.PHASECHK.TRANS64.TRYWAIT P0, [R3+URZ+0x34840], R2 ;  /* 0x03484002030075a7 */ /* 0x0022a4000800017f */
[----:B--2---:R-:W-:Y:S05]  /*12360*/  @!P0 NANOSLEEP.SYNCS 0x989680 ;  /* 0x009896800000895d */ /* 0x004fea0003900000 */
[----:B------:R-:W2:Y:S02]  /*12370*/  @!P0 SYNCS.PHASECHK.TRANS64 P0, [R3+URZ+0x34840], R2 ;  /* 0x03484002030085a7 */ /* 0x000ea4000800007f */
[----:B--2---:R-:W-:Y:S05]  /*12380*/  @!P0 BRA `(.L_x_263) ;  /* 0xfffffffc00f08947 */ /* 0x004fea000383ffff */
[----:B------:R-:W-:Y:S05]  /*12390*/  BRA `(.L_x_368) ;  /* 0xffffffb800e87947 */ /* 0x000fea000383ffff */
.L_x_270:
[----:B-1----:R1:W2:Y:S02]  /*123a0*/  SYNCS.PHASECHK.TRANS64.TRYWAIT P0, [R3+URZ+0x60], R2 ;  /* 0x00006002030075a7 */ /* 0x0022a4000800017f */
[----:B--2---:R-:W-:Y:S05]  /*123b0*/  @!P0 NANOSLEEP.SYNCS 0x989680 ;  /* 0x009896800000895d */ /* 0x004fea0003900000 */
[----:B------:R-:W2:Y:S02]  /*123c0*/  @!P0 SYNCS.PHASECHK.TRANS64 P0, [R3+URZ+0x60], R2 ;  /* 0x00006002030085a7 */ /* 0x000ea4000800007f */
[----:B--2---:R-:W-:Y:S05]  /*123d0*/  @!P0 BRA `(.L_x_270) ;  /* 0xfffffffc00f08947 */ /* 0x004fea000383ffff */
[----:B------:R-:W-:Y:S05]  /*123e0*/  BRA `(.L_x_369) ;  /* 0xffffffbc00f87947 */ /* 0x000fea000383ffff */
.L_x_279:
[----:B-1----:R1:W2:Y:S02]  /*123f0*/  SYNCS.PHASECHK.TRANS64.TRYWAIT P0, [R3+URZ+0x34840], R2 ;  /* 0x03484002030075a7 */ /* 0x0022a4000800017f */
[----:B--2---:R-:W-:Y:S05]  /*12400*/  @!P0 NANOSLEEP.SYNCS 0x989680 ;  /* 0x009896800000895d */ /* 0x004fea0003900000 */
[----:B------:R-:W2:Y:S02]  /*12410*/  @!P0 SYNCS.PHASECHK.TRANS64 P0, [R3+URZ+0x34840], R2 ;  /* 0x03484002030085a7 */ /* 0x000ea4000800007f */
[----:B--2---:R-:W-:Y:S05]  /*12420*/  @!P0 BRA `(.L_x_279) ;  /* 0xfffffffc00f08947 */ /* 0x004fea000383ffff */
[----:B------:R-:W-:Y:S05]  /*12430*/  BRA `(.L_x_370) ;  /* 0xffffffc400887947 */ /* 0x000fea000383ffff */
.L_x_286:
[----:B0-----:R0:W1:Y:S02]  /*12440*/  SYNCS.PHASECHK.TRANS64.TRYWAIT P0, [R2+URZ+0x60], R3 ;  /* 0x00006003020075a7 */ /* 0x001064000800017f */
[----:B-1----:R-:W-:Y:S05]  /*12450*/  @!P0 NANOSLEEP.SYNCS 0x989680 ;  /* 0x009896800000895d */ /* 0x002fea0003900000 */
[----:B------:R-:W1:Y:S02]  /*12460*/  @!P0 SYNCS.PHASECHK.TRANS64 P0, [R2+URZ+0x60], R3 ;  /* 0x00006003020085a7 */ /* 0x000e64000800007f */
[----:B-1----:R-:W-:Y:S05]  /*12470*/  @!P0 BRA `(.L_x_286) ;  /* 0xfffffffc00f08947 */ /* 0x002fea000383ffff */
[----:B------:R-:W-:Y:S05]  /*12480*/  BRA `(.L_x_371) ;  /* 0xffffffc800987947 */ /* 0x000fea000383ffff */
.L_x_295:
[----:B--2---:R2:W3:Y:S02]  /*12490*/  SYNCS.PHASECHK.TRANS64.TRYWAIT P0, [R2+URZ+0x34840], R3 ;  /* 0x03484003020075a7 */ /* 0x0044e4000800017f */
[----:B---3--:R-:W-:Y:S05]  /*124a0*/  @!P0 NANOSLEEP.SYNCS 0x989680 ;  /* 0x009896800000895d */ /* 0x008fea0003900000 */
[----:B------:R-:W3:Y:S02]  /*124b0*/  @!P0 SYNCS.PHASECHK.TRANS64 P0, [R2+URZ+0x34840], R3 ;  /* 0x03484003020085a7 */ /* 0x000ee4000800007f */
[----:B---3--:R-:W-:Y:S05]  /*124c0*/  @!P0 BRA `(.L_x_295) ;  /* 0xfffffffc00f08947 */ /* 0x008fea000383ffff */
[----:B------:R-:W-:Y:S05]  /*124d0*/  BRA `(.L_x_372) ;  /* 0xffffffcc00f87947 */ /* 0x000fea000383ffff */
.L_x_302:
[----:B0-----:R0:W1:Y:S02]  /*124e0*/  SYNCS.PHASECHK.TRANS64.TRYWAIT P0, [R2+URZ+0x60], R5 ;  /* 0x00006005020075a7 */ /* 0x001064000800017f */
[----:B-1----:R-:W-:Y:S05]  /*124f0*/  @!P0 NANOSLEEP.SYNCS 0x989680 ;  /* 0x009896800000895d */ /* 0x002fea0003900000 */
[----:B------:R-:W1:Y:S02]  /*12500*/  @!P0 SYNCS.PHASECHK.TRANS64 P0, [R2+URZ+0x60], R5 ;  /* 0x00006005020085a7 */ /* 0x000e64000800007f */
[----:B-1----:R-:W-:Y:S05]  /*12510*/  @!P0 BRA `(.L_x_302) ;  /* 0xfffffffc00f08947 */ /* 0x002fea000383ffff */
[----:B------:R-:W-:Y:S05]  /*12520*/  BRA `(.L_x_373) ;  /* 0xffffffd400087947 */ /* 0x000fea000383ffff */
.L_x_313:
[----:B---3--:R3:W4:Y:S02]  /*12530*/  SYNCS.PHASECHK.TRANS64.TRYWAIT P0, [R0+URZ+0x34860], R2 ;  /* 0x03486002000075a7 */ /* 0x008724000800017f */
[----:B----4-:R-:W-:Y:S05]  /*12540*/  @!P0 NANOSLEEP.SYNCS 0x989680 ;  /* 0x009896800000895d */ /* 0x010fea0003900000 */
[----:B------:R-:W4:Y:S02]  /*12550*/  @!P0 SYNCS.PHASECHK.TRANS64 P0, [R0+URZ+0x34860], R2 ;  /* 0x03486002000085a7 */ /* 0x000f24000800007f */
[----:B----4-:R-:W-:Y:S05]  /*12560*/  @!P0 BRA `(.L_x_313) ;  /* 0xfffffffc00f08947 */ /* 0x010fea000383ffff */
[----:B------:R-:W-:Y:S05]  /*12570*/  BRA `(.L_x_374) ;  /* 0xffffffd800547947 */ /* 0x000fea000383ffff */
.L_x_320:
[----:B------:R-:W4:Y:S01]  /*12580*/  LDL R3, [R1] ;  /* 0x0000000001037983 */ /* 0x000f220000100800 */
[----:B------:R-:W-:Y:S01]  /*12590*/  BSSY B0, `(.L_x_375) ;  /* 0x0000008000007945 */ /* 0x000fe20003800000 */
[----:B0-----:R-:W-:Y:S02]  /*125a0*/  IMAD.MOV.U32 R12, RZ, RZ, RZ ;  /* 0x000000ffff0c7224 */ /* 0x001fe400078e00ff */
[----:B------:R-:W-:Y:S02]  /*125b0*/  IMAD.MOV.U32 R11, RZ, RZ, 0x1f ;  /* 0x0000001fff0b7424 */ /* 0x000fe400078e00ff */
[----:B------:R-:W-:Y:S02]  /*125c0*/  IMAD.MOV.U32 R15, RZ, RZ, -0x1 ;  /* 0xffffffffff0f7424 */ /* 0x000fe400078e00ff */
[----:B----4-:R-:W-:-:S07]  /*125d0*/  IMAD.MOV.U32 R13, RZ, RZ, R3 ;  /* 0x000000ffff0d7224 */ /* 0x010fce00078e0003 */
[----:B-123--:R-:W-:Y:S05]  /*125e0*/  WARPSYNC.COLLECTIVE R15, `(.L_x_376) ;  /* 0x000000000f087348 */ /* 0x00efea0003c00000 */
[----:B------:R0:W4:Y:S02]  /*125f0*/  SHFL.IDX P6, R14, R13, R12, R11 ;  /* 0x0000000c0d0e7389 */ /* 0x00012400000c000b */
[----:B01234-:R-:W-:Y:S01]  /*12600*/  ENDCOLLECTIVE ;  /* 0x000000000000791b */ /* 0x01ffe20003800000 */
.L_x_376:
[----:B------:R-:W-:Y:S05]  /*12610*/  BSYNC B0 ;  /* 0x0000000000007941 */ /* 0x000fea0003800000 */
.L_x_375:
[----:B------:R0:W5:Y:S01]  /*12620*/  LDL R2, [R1+0xc] ;  /* 0x00000c0001027983 */ /* 0x0001620000100800 */
[----:B------:R-:W-:Y:S02]  /*12630*/  IMAD.MOV.U32 R13, RZ, RZ, R3 ;  /* 0x000000ffff0d7224 */ /* 0x000fe400078e0003 */
[----:B------:R-:W-:Y:S02]  /*12640*/  IMAD.MOV.U32 R12, RZ, RZ, 0x1 ;  /* 0x00000001ff0c7424 */ /* 0x000fe400078e00ff */
[----:B------:R-:W-:Y:S02]  /*12650*/  IMAD.MOV.U32 R11, RZ, RZ, 0x1f ;  /* 0x0000001fff0b7424 */ /* 0x000fe400078e00ff */
[----:B------:R-:W-:Y:S02]  /*12660*/  IMAD.MOV.U32 R15, RZ, RZ, -0x1 ;  /* 0xffffffffff0f7424 */ /* 0x000fe400078e00ff */
[----:B0-----:R-:W-:-:S07]  /*12670*/  IMAD.MOV.U32 R0, RZ, RZ, R14 ;  /* 0x000000ffff007224 */ /* 0x001fce00078e000e */
[----:B-----5:R-:W-:Y:S05]  /*12680*/  WARPSYNC.COLLECTIVE R15, `(.L_x_377) ;  /* 0x000000000f087348 */ /* 0x020fea0003c00000 */
[----:B------:R0:W1:Y:S02]  /*12690*/  SHFL.IDX P6, R14, R13, R12, R11 ;  /* 0x0000000c0d0e7389 */ /* 0x00006400000c000b */
[----:B01---5:R-:W-:Y:S01]  /*126a0*/  ENDCOLLECTIVE ;  /* 0x000000000000791b */ /* 0x023fe20003800000 */
.L_x_377:
[----:B------:R-:W-:Y:S01]  /*126b0*/  ULDC UR4, c[0x0][0xc3c] ;  /* 0x00030f0000047ab9 */ /* 0x000fe20000000800 */
[----:B------:R-:W-:Y:S02]  /*126c0*/  IMAD.IADD R6, R2, 0x1, R16 ;  /* 0x0000000102067824 */ /* 0x000fe400078e0210 */
[----:B------:R-:W-:Y:S02]  /*126d0*/  IMAD.MOV.U32 R11, RZ, RZ, RZ ;  /* 0x000000ffff0b7224 */ /* 0x000fe400078e00ff */
[----:B------:R-:W-:Y:S01]  /*126e0*/  IMAD.MOV.U32 R8, RZ, RZ, R14 ;  /* 0x000000ffff087224 */ /* 0x000fe200078e000e */
[----:B------:R-:W-:-:S13]  /*126f0*/  ISETP.GE.OR P1, PT, R6, UR4, !P0 ;  /* 0x0000000406007c0c */ /* 0x000fda000c726670 */
[----:B------:R-:W0:Y:S08]  /*12700*/  @!P1 LDC.64 R2, c[0x0][0xc80] ;  /* 0x00032000ff029b82 */ /* 0x000e300000000a00 */
[----:B------:R-:W1:Y:S01]  /*12710*/  @!P1 LDC.64 R4, c[0x0][0xc78] ;  /* 0x00031e00ff049b82 */ /* 0x000e620000000a00 */
[----:B0-----:R-:W-:-:S05]  /*12720*/  @!P1 IMAD.WIDE R2, R6, 0x4, R2 ;  /* 0x0000000406029825 */ /* 0x001fca00078e0202 */
[----:B------:R1:W2:Y:S02]  /*12730*/  @!P1 LDG.E R7, desc[UR40][R2.64] ;  /* 0x0000002802079981 */ /* 0x0002a4000c1e1900 */
[----:B-1----:R-:W-:-:S06]  /*12740*/  @!P1 IMAD.WIDE R2, R6, 0x4, R4 ;  /* 0x0000000406029825 */ /* 0x002fcc00078e0204 */
[----:B------:R-:W3:Y:S01]  /*12750*/  @!P1 LDG.E R2, desc[UR40][R2.64] ;  /* 0x0000002802029981 */ /* 0x000ee2000c1e1900 */
[----:B------:R-:W-:Y:S01]  /*12760*/  IMAD.MOV.U32 R6, RZ, RZ, RZ ;  /* 0x000000ffff067224 */ /* 0x000fe200078e00ff */
[C---:B------:R-:W-:Y:S01]  /*12770*/  ISETP.GE.U32.AND P2, PT, R16.reuse, 0x2, PT ;  /* 0x000000021000780c */ /* 0x040fe20003f46070 */
[----:B------:R-:W-:Y:S01]  /*12780*/  IMAD.MOV.U32 R4, RZ, RZ, RZ ;  /* 0x000000ffff047224 */ /* 0x000fe200078e00ff */
[C---:B------:R-:W-:Y:S02]  /*12790*/  ISETP.GE.U32.AND P3, PT, R16.reuse, 0x4, PT ;  /* 0x000000041000780c */ /* 0x040fe40003f66070 */
[C---:B------:R-:W-:Y:S02]  /*127a0*/  ISETP.GE.U32.AND P4, PT, R16.reuse, 0x8, PT ;  /* 0x000000081000780c */ /* 0x040fe40003f86070 */
[----:B------:R-:W-:Y:S02]  /*127b0*/  ISETP.GE.U32.AND P5, PT, R16, 0x10, PT ;  /* 0x000000101000780c */ /* 0x000fe40003fa6070 */
[----:B--2---:R-:W-:Y:S01]  /*127c0*/  @!P1 MOV R6, R7 ;  /* 0x0000000700069202 */ /* 0x004fe20000000f00 */
[----:B------:R-:W-:-:S02]  /*127d0*/  IMAD.MOV.U32 R7, RZ, RZ, RZ ;  /* 0x000000ffff077224 */ /* 0x000fc400078e00ff */
[----:B---3--:R-:W-:Y:S01]  /*127e0*/  @!P1 IMAD.MOV.U32 R7, RZ, RZ, R2 ;  /* 0x000000ffff079224 */ /* 0x008fe200078e0002 */
[----:B------:R-:W-:-:S03]  /*127f0*/  ISETP.NE.AND P1, PT, R16, RZ, PT ;  /* 0x000000ff1000720c */ /* 0x000fc60003f25270 */
[----:B------:R-:W-:-:S04]  /*12800*/  IMAD R2, R7, R6, RZ ;  /* 0x0000000607027224 */ /* 0x000fc800078e02ff */
[----:B------:R-:W-:-:S07]  /*12810*/  IMAD.MOV.U32 R13, RZ, RZ, R2 ;  /* 0x000000ffff0d7224 */ /* 0x000fce00078e0002 */
[----:B------:R-:W-:Y:S05]  /*12820*/  WARPSYNC.COLLECTIVE R15, `(.L_x_378) ;  /* 0x000000000f087348 */ /* 0x000fea0003c00000 */
[----:B------:R0:W1:Y:S02]  /*12830*/  SHFL.UP P6, R14, R13, R12, R11 ;  /* 0x0400000c0d0e7389 */ /* 0x00006400000c000b */
[----:B01----:R-:W-:Y:S01]  /*12840*/  ENDCOLLECTIVE ;  /* 0x000000000000791b */ /* 0x003fe20003800000 */
.L_x_378:
[----:B------:R-:W-:Y:S02]  /*12850*/  IMAD.MOV.U32 R12, RZ, RZ, 0x2 ;  /* 0x00000002ff0c7424 */ /* 0x000fe400078e00ff */
[----:B------:R-:W-:-:S05]  /*12860*/  IMAD.MOV.U32 R3, RZ, RZ, R14 ;  /* 0x000000ffff037224 */ /* 0x000fca00078e000e */
[----:B------:R-:W-:-:S05]  /*12870*/  SEL R3, R3, RZ, P1 ;  /* 0x000000ff03037207 */ /* 0x000fca0000800000 */
[----:B------:R-:W-:-:S04]  /*12880*/  IMAD.IADD R2, R2, 0x1, R3 ;  /* 0x0000000102027824 */ /* 0x000fc800078e0203 */
[----:B------:R-:W-:-:S07]  /*12890*/  IMAD.MOV.U32 R13, RZ, RZ, R2 ;  /* 0x000000ffff0d7224 */ /* 0x000fce00078e0002 */
[----:B------:R-:W-:Y:S05]  /*128a0*/  WARPSYNC.COLLECTIVE R15, `(.L_x_379) ;  /* 0x000000000f087348 */ /* 0x000fea0003c00000 */
[----:B------:R0:W1:Y:S02]  /*128b0*/  SHFL.UP P6, R14, R13, R12, R11 ;  /* 0x0400000c0d0e7389 */ /* 0x00006400000c000b */
[----:B01----:R-:W-:Y:S01]  /*128c0*/  ENDCOLLECTIVE ;  /* 0x000000000000791b */ /* 0x003fe20003800000 */
.L_x_379:
        /* <DEDUP_REMOVED lines=8> */
.L_x_380:
[----:B------:R-:W-:Y:S02]  /*12950*/  IMAD.MOV.U32 R12, RZ, RZ, 0x8 ;  /* 0x00000008ff0c7424 */ /* 0x000fe400078e00ff */
[----:B------:R-:W-:-:S05]  /*12960*/  IMAD.MOV.U32 R3, RZ, RZ, R14 ;  /* 0x000000ffff037224 */ /* 0x000fca00078e000e */
[----:B------:R-:W-:-:S05]  /*12970*/  SEL R3, R3, RZ, P3 ;  /* 0x000000ff03037207 */ /* 0x000fca0001800000 */
[----:B------:R-:W-:-:S05]  /*12980*/  IMAD.IADD R2, R2, 0x1, R3 ;  /* 0x0000000102027824 */ /* 0x000fca00078e0203 */
[----:B------:R-:W-:-:S07]  /*12990*/  MOV R13, R2 ;  /* 0x00000002000d7202 */ /* 0x000fce0000000f00 */
[----:B------:R-:W-:Y:S05]  /*129a0*/  WARPSYNC.COLLECTIVE R15, `(.L_x_381) ;  /* 0x000000000f087348 */ /* 0x000fea0003c00000 */
[----:B------:R0:W1:Y:S02]  /*129b0*/  SHFL.UP P6, R14, R13, R12, R11 ;  /* 0x0400000c0d0e7389 */ /* 0x00006400000c000b */
[----:B01----:R-:W-:Y:S01]  /*129c0*/  ENDCOLLECTIVE ;  /* 0x000000000000791b */ /* 0x003fe20003800000 */
.L_x_381:
        /* <DEDUP_REMOVED lines=8> */
.L_x_382:
[----:B------:R-:W-:Y:S02]  /*12a50*/  IMAD.MOV.U32 R12, RZ, RZ, 0x1f ;  /* 0x0000001fff0c7424 */ /* 0x000fe400078e00ff */
[----:B------:R-:W-:Y:S02]  /*12a60*/  IMAD.MOV.U32 R11, RZ, RZ, 0x1f ;  /* 0x0000001fff0b7424 */ /* 0x000fe400078e00ff */
[----:B------:R-:W-:-:S05]  /*12a70*/  IMAD.MOV.U32 R3, RZ, RZ, R14 ;  /* 0x000000ffff037224 */ /* 0x000fca00078e000e */
[----:B------:R-:W-:-:S05]  /*12a80*/  SEL R3, R3, RZ, P5 ;  /* 0x000000ff03037207 */ /* 0x000fca0002800000 */
[----:B------:R-:W-:-:S04]  /*12a90*/  IMAD.IADD R2, R2, 0x1, R3 ;  /* 0x0000000102027824 */ /* 0x000fc800078e0203 */
[----:B------:R-:W-:-:S07]  /*12aa0*/  IMAD.MOV.U32 R13, RZ, RZ, R2 ;  /* 0x000000ffff0d7224 */ /* 0x000fce00078e0002 */
[----:B------:R-:W-:Y:S05]  /*12ab0*/  WARPSYNC.COLLECTIVE R15, `(.L_x_383) ;  /* 0x000000000f087348 */ /* 0x000fea0003c00000 */
[----:B------:R0:W1:Y:S02]  /*12ac0*/  SHFL.IDX P6, R14, R13, R12, R11 ;  /* 0x0000000c0d0e7389 */ /* 0x00006400000c000b */
[----:B01----:R-:W-:Y:S01]  /*12ad0*/  ENDCOLLECTIVE ;  /* 0x000000000000791b */ /* 0x003fe20003800000 */
.L_x_383:
[----:B------:R-:W-:Y:S01]  /*12ae0*/  IMAD.MOV.U32 R9, RZ, RZ, R14 ;  /* 0x000000ffff097224 */ /* 0x000fe200078e000e */
[----:B------:R-:W-:Y:S06]  /*12af0*/  BRA `(.L_x_384) ;  /* 0xffffffd800c87947 */ /* 0x000fec000383ffff */
.L_x_323:
[----:B------:R-:W-:Y:S01]  /*12b00*/  BSSY B0, `(.L_x_385) ;  /* 0x0000008000007945 */ /* 0x000fe20003800000 */
[----:B------:R-:W-:Y:S01]  /*12b10*/  IMAD.MOV.U32 R13, RZ, RZ, R2 ;  /* 0x000000ffff0d7224 */ /* 0x000fe200078e0002 */
[----:B0-----:R-:W-:Y:S01]  /*12b20*/  MOV R11, RZ ;  /* 0x000000ff000b7202 */ /* 0x001fe20000000f00 */
[----:B------:R-:W-:Y:S02]  /*12b30*/  IMAD.MOV.U32 R12, RZ, RZ, 0x1 ;  /* 0x00000001ff0c7424 */ /* 0x000fe400078e00ff */
[----:B------:R-:W-:-:S07]  /*12b40*/  IMAD.MOV.U32 R15, RZ, RZ, -0x1 ;  /* 0xffffffffff0f7424 */ /* 0x000fce00078e00ff */
[----:B------:R-:W-:Y:S05]  /*12b50*/  WARPSYNC.COLLECTIVE R15, `(.L_x_386) ;  /* 0x000000000f087348 */ /* 0x000fea0003c00000 */
[----:B------:R0:W1:Y:S02]  /*12b60*/  SHFL.UP P6, R14, R13, R12, R11 ;  /* 0x0400000c0d0e7389 */ /* 0x00006400000c000b */
[----:B01----:R-:W-:Y:S01]  /*12b70*/  ENDCOLLECTIVE ;  /* 0x000000000000791b */ /* 0x003fe20003800000 */
.L_x_386:
[----:B------:R-:W-:Y:S05]  /*12b80*/  BSYNC B0 ;  /* 0x0000000000007941 */ /* 0x000fea0003800000 */
.L_x_385:
[----:B------:R-:W-:Y:S02]  /*12b90*/  IMAD.MOV.U32 R3, RZ, RZ, R14 ;  /* 0x000000ffff037224 */ /* 0x000fe400078e000e */
[----:B------:R-:W-:Y:S02]  /*12ba0*/  IMAD.MOV.U32 R12, RZ, RZ, 0x2 ;  /* 0x00000002ff0c7424 */ /* 0x000fe400078e00ff */
[----:B------:R-:W-:Y:S01]  /*12bb0*/  IMAD.MOV.U32 R11, RZ, RZ, RZ ;  /* 0x000000ffff0b7224 */ /* 0x000fe200078e00ff */
[----:B------:R-:W-:Y:S01]  /*12bc0*/  SEL R3, R3, RZ, P1 ;  /* 0x000000ff03037207 */ /* 0x000fe20000800000 */
[----:B------:R-:W-:-:S04]  /*12bd0*/  IMAD.MOV.U32 R15, RZ, RZ, -0x1 ;  /* 0xffffffffff0f7424 */ /* 0x000fc800078e00ff */
[----:B------:R-:W-:-:S04]  /*12be0*/  IMAD.IADD R2, R2, 0x1, R3 ;  /* 0x0000000102027824 */ /* 0x000fc800078e0203 */
[----:B------:R-:W-:-:S07]  /*12bf0*/  IMAD.MOV.U32 R13, RZ, RZ, R2 ;  /* 0x000000ffff0d7224 */ /* 0x000fce00078e0002 */
[----:B------:R-:W-:Y:S05]  /*12c00*/  WARPSYNC.COLLECTIVE R15, `(.L_x_387) ;  /* 0x000000000f087348 */ /* 0x000fea0003c00000 */
[----:B------:R0:W1:Y:S02]  /*12c10*/  SHFL.UP P6, R14, R13, R12, R11 ;  /* 0x0400000c0d0e7389 */ /* 0x00006400000c000b */
[----:B01----:R-:W-:Y:S01]  /*12c20*/  ENDCOLLECTIVE ;  /* 0x000000000000791b */ /* 0x003fe20003800000 */
.L_x_387:
        /* <DEDUP_REMOVED lines=8> */
.L_x_388:
[----:B------:R-:W-:Y:S01]  /*12cb0*/  MOV R12, 0x8 ;  /* 0x00000008000c7802 */ /* 0x000fe20000000f00 */
[----:B------:R-:W-:-:S05]  /*12cc0*/  IMAD.MOV.U32 R3, RZ, RZ, R14 ;  /* 0x000000ffff037224 */ /* 0x000fca00078e000e */
[----:B------:R-:W-:-:S05]  /*12cd0*/  SEL R3, R3, RZ, P3 ;  /* 0x000000ff03037207 */ /* 0x000fca0001800000 */
[----:B------:R-:W-:-:S04]  /*12ce0*/  IMAD.IADD R2, R2, 0x1, R3 ;  /* 0x0000000102027824 */ /* 0x000fc800078e0203 */
[----:B------:R-:W-:-:S07]  /*12cf0*/  IMAD.MOV.U32 R13, RZ, RZ, R2 ;  /* 0x000000ffff0d7224 */ /* 0x000fce00078e0002 */
[----:B------:R-:W-:Y:S05]  /*12d00*/  WARPSYNC.COLLECTIVE R15, `(.L_x_389) ;  /* 0x000000000f087348 */ /* 0x000fea0003c00000 */
[----:B------:R0:W1:Y:S02]  /*12d10*/  SHFL.UP P6, R14, R13, R12, R11 ;  /* 0x0400000c0d0e7389 */ /* 0x00006400000c000b */
[----:B01----:R-:W-:Y:S01]  /*12d20*/  ENDCOLLECTIVE ;  /* 0x000000000000791b */ /* 0x003fe20003800000 */
.L_x_389:
        /* <DEDUP_REMOVED lines=8> */
.L_x_390:
        /* <DEDUP_REMOVED lines=9> */
.L_x_391:
[----:B------:R-:W-:Y:S01]  /*12e40*/  IMAD.MOV.U32 R9, RZ, RZ, R14 ;  /* 0x000000ffff097224 */ /* 0x000fe200078e000e */
[----:B------:R-:W-:Y:S06]  /*12e50*/  BRA `(.L_x_392) ;  /* 0xffffffd8009c7947 */ /* 0x000fec000383ffff */
.L_x_325:
[----:B------:R-:W-:Y:S01]  /*12e60*/  BSSY B0, `(.L_x_393) ;  /* 0x0000006000007945 */ /* 0x000fe20003800000 */
[----:B------:R-:W-:Y:S01]  /*12e70*/  PLOP3.LUT P6, PT, P6, PT, PT, 0x8, 0x0 ;  /* 0x000000000000781c */ /* 0x000fe200037ce170 */
[----:B------:R-:W-:-:S12]  /*12e80*/  IMAD.MOV.U32 R15, RZ, RZ, -0x1 ;  /* 0xffffffffff0f7424 */ /* 0x000fd800078e00ff */
[----:B01----:R-:W-:Y:S05]  /*12e90*/  WARPSYNC.COLLECTIVE R15, `(.L_x_394) ;  /* 0x000000000f087348 */ /* 0x003fea0003c00000 */
[----:B------:R-:W-:Y:S01]  /*12ea0*/  VOTE.ANY R14, PT, P6 ;  /* 0x00000000000e7806 */ /* 0x000fe200030e0100 */
[----:B01----:R-:W-:Y:S06]  /*12eb0*/  ENDCOLLECTIVE ;  /* 0x000000000000791b */ /* 0x003fec0003800000 */
.L_x_394:
[----:B------:R-:W-:Y:S05]  /*12ec0*/  BSYNC B0 ;  /* 0x0000000000007941 */ /* 0x000fea0003800000 */
.L_x_393:
[----:B------:R-:W-:Y:S01]  /*12ed0*/  IMAD.MOV.U32 R8, RZ, RZ, R14 ;  /* 0x000000ffff087224 */ /* 0x000fe200078e000e */
[----:B------:R-:W-:Y:S01]  /*12ee0*/  MOV R11, 0x1f ;  /* 0x0000001f000b7802 */ /* 0x000fe20000000f00 */
[----:B------:R-:W-:Y:S02]  /*12ef0*/  IMAD.MOV.U32 R13, RZ, RZ, R6 ;  /* 0x000000ffff0d7224 */ /* 0x000fe400078e0006 */
[----:B------:R-:W0:Y:S01]  /*12f00*/  POPC R5, R8 ;  /* 0x0000000800057309 */ /* 0x000e220000000000 */
[----:B------:R-:W-:Y:S02]  /*12f10*/  IMAD.MOV.U32 R15, RZ, RZ, -0x1 ;  /* 0xffffffffff0f7424 */ /* 0x000fe400078e00ff */
[----:B0-----:R-:W-:-:S07]  /*12f20*/  IMAD.MOV.U32 R12, RZ, RZ, R5 ;  /* 0x000000ffff0c7224 */ /* 0x001fce00078e0005 */
[----:B------:R-:W-:Y:S05]  /*12f30*/  WARPSYNC.COLLECTIVE R15, `(.L_x_395) ;  /* 0x000000000f087348 */ /* 0x000fea0003c00000 */
[----:B------:R0:W1:Y:S02]  /*12f40*/  SHFL.IDX P6, R14, R13, R12, R11 ;  /* 0x0000000c0d0e7389 */ /* 0x00006400000c000b */
[----:B01----:R-:W-:Y:S01]  /*12f50*/  ENDCOLLECTIVE ;  /* 0x000000000000791b */ /* 0x003fe20003800000 */
.L_x_395:
[----:B------:R-:W-:Y:S02]  /*12f60*/  IMAD.MOV.U32 R13, RZ, RZ, R7 ;  /* 0x000000ffff0d7224 */ /* 0x000fe400078e0007 */
[----:B------:R-:W-:-:S07]  /*12f70*/  IMAD.MOV.U32 R6, RZ, RZ, R14 ;  /* 0x000000ffff067224 */ /* 0x000fce00078e000e */
[----:B------:R-:W-:Y:S05]  /*12f80*/  WARPSYNC.COLLECTIVE R15, `(.L_x_396) ;  /* 0x000000000f087348 */ /* 0x000fea0003c00000 */
[----:B------:R0:W1:Y:S02]  /*12f90*/  SHFL.IDX P6, R14, R13, R12, R11 ;  /* 0x0000000c0d0e7389 */ /* 0x00006400000c000b */
[----:B01----:R-:W-:Y:S01]  /*12fa0*/  ENDCOLLECTIVE ;  /* 0x000000000000791b */ /* 0x003fe20003800000 */
.L_x_396:
[----:B------:R-:W-:Y:S01]  /*12fb0*/  IMAD.MOV.U32 R7, RZ, RZ, R14 ;  /* 0x000000ffff077224 */ /* 0x000fe200078e000e */
[----:B------:R-:W-:Y:S06]  /*12fc0*/  BRA `(.L_x_397) ;  /* 0xffffffd8007c7947 */ /* 0x000fec000383ffff */
.L_x_327:
[----:B------:R-:W-:Y:S01]  /*12fd0*/  BSSY B0, `(.L_x_398) ;  /* 0x0000007000007945 */ /* 0x000fe20003800000 */
[----:B------:R-:W-:Y:S02]  /*12fe0*/  IMAD.MOV.U32 R13, RZ, RZ, R2 ;  /* 0x000000ffff0d7224 */ /* 0x000fe400078e0002 */
[----:B------:R-:W-:Y:S02]  /*12ff0*/  IMAD.MOV.U32 R11, RZ, RZ, 0x1f ;  /* 0x0000001fff0b7424 */ /* 0x000fe400078e00ff */
[----:B------:R-:W-:-:S07]  /*13000*/  IMAD.MOV.U32 R15, RZ, RZ, -0x1 ;  /* 0xffffffffff0f7424 */ /* 0x000fce00078e00ff */
[----:B-1234-:R-:W-:Y:S05]  /*13010*/  WARPSYNC.COLLECTIVE R15, `(.L_x_399) ;  /* 0x000000000f087348 */ /* 0x01efea0003c00000 */
[----:B------:R0:W0:Y:S02]  /*13020*/  SHFL.IDX P6, R14, R13, R12, R11 ;  /* 0x0000000c0d0e7389 */ /* 0x00002400000c000b */
[----:B01234-:R-:W-:Y:S01]  /*13030*/  ENDCOLLECTIVE ;  /* 0x000000000000791b */ /* 0x01ffe20003800000 */
.L_x_399:
[----:B------:R-:W-:Y:S05]  /*13040*/  BSYNC B0 ;  /* 0x0000000000007941 */ /* 0x000fea0003800000 */
.L_x_398:
[----:B------:R-:W-:Y:S01]  /*13050*/  IMAD.MOV.U32 R2, RZ, RZ, R14 ;  /* 0x000000ffff027224 */ /* 0x000fe200078e000e */
[----:B------:R-:W-:Y:S06]  /*13060*/  BRA `(.L_x_400) ;  /* 0xffffffd8006c7947 */ /* 0x000fec000383ffff */
.L_x_331:
[----:B0-----:R0:W1:Y:S02]  /*13070*/  SYNCS.PHASECHK.TRANS64.TRYWAIT P0, [R0+URZ+0x34820], R3 ;  /* 0x03482003000075a7 */ /* 0x001064000800017f */
[----:B-1----:R-:W-:Y:S05]  /*13080*/  @!P0 NANOSLEEP.SYNCS 0x989680 ;  /* 0x009896800000895d */ /* 0x002fea0003900000 */
[----:B------:R-:W1:Y:S02]  /*13090*/  @!P0 SYNCS.PHASECHK.TRANS64 P0, [R0+URZ+0x34820], R3 ;  /* 0x03482003000085a7 */ /* 0x000e64000800007f */
[----:B-1----:R-:W-:Y:S05]  /*130a0*/  @!P0 BRA `(.L_x_331) ;  /* 0xfffffffc00f08947 */ /* 0x002fea000383ffff */
[----:B------:R-:W-:Y:S05]  /*130b0*/  BRA `(.L_x_401) ;  /* 0xffffffe000047947 */ /* 0x000fea000383ffff */
.L_x_332:
[----:B------:R-:W1:Y:S01]  /*130c0*/  S2R R2, SR_TID.X ;  /* 0x0000000000027919 */ /* 0x000e620000002100 */
[----:B------:R-:W-:Y:S01]  /*130d0*/  BSSY B0, `(.L_x_402) ;  /* 0x000000a000007945 */ /* 0x000fe20003800000 */
[----:B------:R-:W-:Y:S02]  /*130e0*/  IMAD.MOV.U32 R12, RZ, RZ, RZ ;  /* 0x000000ffff0c7224 */ /* 0x000fe400078e00ff */
[----:B------:R-:W-:Y:S02]  /*130f0*/  IMAD.MOV.U32 R11, RZ, RZ, 0x1f ;  /* 0x0000001fff0b7424 */ /* 0x000fe400078e00ff */
[----:B------:R-:W-:Y:S01]  /*13100*/  IMAD.MOV.U32 R15, RZ, RZ, -0x1 ;  /* 0xffffffffff0f7424 */ /* 0x000fe200078e00ff */
[----:B-1----:R-:W-:-:S04]  /*13110*/  SHF.R.U32.HI R2, RZ, 0x5, R2 ;  /* 0x00000005ff027819 */ /* 0x002fc80000011602 */
[----:B------:R-:W-:-:S05]  /*13120*/  LOP3.LUT R2, R2, 0x3, RZ, 0xc0, !PT ;  /* 0x0000000302027812 */ /* 0x000fca00078ec0ff */
[----:B------:R-:W-:-:S07]  /*13130*/  IMAD.MOV.U32 R13, RZ, RZ, R2 ;  /* 0x000000ffff0d7224 */ /* 0x000fce00078e0002 */
[----:B0-----:R-:W-:Y:S05]  /*13140*/  WARPSYNC.COLLECTIVE R15, `(.L_x_403) ;  /* 0x000000000f087348 */ /* 0x001fea0003c00000 */
[----:B------:R1:W2:Y:S02]  /*13150*/  SHFL.IDX P6, R14, R13, R12, R11 ;  /* 0x0000000c0d0e7389 */ /* 0x0002a400000c000b */
[----:B012---:R-:W-:Y:S01]  /*13160*/  ENDCOLLECTIVE ;  /* 0x000000000000791b */ /* 0x007fe20003800000 */
.L_x_403:
[----:B------:R-:W-:Y:S05]  /*13170*/  BSYNC B0 ;  /* 0x0000000000007941 */ /* 0x000fea0003800000 */
.L_x_402:
[----:B------:R-:W-:Y:S05]  /*13180*/  BRA `(.L_x_404) ;  /* 0xffffffdc00ec7947 */ /* 0x000fea000383ffff */
.L_x_335:
[----:B------:R-:W-:Y:S01]  /*13190*/  BSSY B1, `(.L_x_405) ;  /* 0x0000006000017945 */ /* 0x000fe20003800000 */
[----:B------:R-:W-:-:S07]  /*131a0*/  IMAD.MOV.U32 R15, RZ, RZ, -0x1 ;  /* 0xffffffffff0f7424 */ /* 0x000fce00078e00ff */
[----:B01----:R-:W-:Y:S05]  /*131b0*/  WARPSYNC.COLLECTIVE R15, `(.L_x_406) ;  /* 0x000000000f0c7348 */ /* 0x003fea0003c00000 */
[----:B------:R-:W-:Y:S02]  /*131c0*/  ELECT P6, UR62, PT ;  /* 0x00000000003e782f */ /* 0x000fe400038c0000 */
[----:B------:R-:W-:Y:S01]  /*131d0*/  MOV R14, UR62 ;  /* 0x0000003e000e7c02 */ /* 0x000fe20008000f00 */
[----:B01----:R-:W-:Y:S10]  /*131e0*/  ENDCOLLECTIVE ;  /* 0x000000000000791b */ /* 0x003ff40003800000 */
.L_x_406:
[----:B------:R-:W-:Y:S05]  /*131f0*/  BSYNC B1 ;  /* 0x0000000000017941 */ /* 0x000fea0003800000 */
.L_x_405:
[----:B------:R-:W-:Y:S05]  /*13200*/  BRA `(.L_x_407) ;  /* 0xffffffdc00e47947 */ /* 0x000fea000383ffff */
.L_x_337:
[----:B0-----:R0:W1:Y:S02]  /*13210*/  SYNCS.PHASECHK.TRANS64.TRYWAIT P0, [R6+URZ], R5 ;  /* 0x00000005060075a7 */ /* 0x001064000800017f */
[----:B-1----:R-:W-:Y:S05]  /*13220*/  @!P0 NANOSLEEP.SYNCS 0x989680 ;  /* 0x009896800000895d */ /* 0x002fea0003900000 */
[----:B------:R-:W1:Y:S02]  /*13230*/  @!P0 SYNCS.PHASECHK.TRANS64 P0, [R6+URZ], R5 ;  /* 0x00000005060085a7 */ /* 0x000e64000800007f */
[----:B-1----:R-:W-:Y:S05]  /*13240*/  @!P0 BRA `(.L_x_337) ;  /* 0xfffffffc00f08947 */ /* 0x002fea000383ffff */
[----:B------:R-:W-:Y:S05]  /*13250*/  BRA `(.L_x_408) ;  /* 0xffffffe0001c7947 */ /* 0x000fea000383ffff */
.L_x_338:
[----:B-1----:R1:W2:Y:S02]  /*13260*/  SYNCS.PHASECHK.TRANS64.TRYWAIT P0, [R7+URZ], R2 ;  /* 0x00000002070075a7 */ /* 0x0022a4000800017f */
[----:B--2---:R-:W-:Y:S05]  /*13270*/  @!P0 NANOSLEEP.SYNCS 0x989680 ;  /* 0x009896800000895d */ /* 0x004fea0003900000 */
[----:B------:R-:W2:Y:S02]  /*13280*/  @!P0 SYNCS.PHASECHK.TRANS64 P0, [R7+URZ], R2 ;  /* 0x00000002070085a7 */ /* 0x000ea4000800007f */
[----:B--2---:R-:W-:Y:S05]  /*13290*/  @!P0 BRA `(.L_x_338) ;  /* 0xfffffffc00f08947 */ /* 0x004fea000383ffff */
[----:B------:R-:W-:Y:S05]  /*132a0*/  BRA `(.L_x_409) ;  /* 0xffffffe000107947 */ /* 0x000fea000383ffff */
.L_x_340:
[----:B--2---:R2:W3:Y:S02]  /*132b0*/  SYNCS.PHASECHK.TRANS64.TRYWAIT P0, [R4+URZ], R5 ;  /* 0x00000005040075a7 */ /* 0x0044e4000800017f */
[----:B---3--:R-:W-:Y:S05]  /*132c0*/  @!P0 NANOSLEEP.SYNCS 0x989680 ;  /* 0x009896800000895d */ /* 0x008fea0003900000 */
[----:B------:R-:W3:Y:S02]  /*132d0*/  @!P0 SYNCS.PHASECHK.TRANS64 P0, [R4+URZ], R5 ;  /* 0x00000005040085a7 */ /* 0x000ee4000800007f */
[----:B---3--:R-:W-:Y:S05]  /*132e0*/  @!P0 BRA `(.L_x_340) ;  /* 0xfffffffc00f08947 */ /* 0x008fea000383ffff */
[----:B------:R-:W-:Y:S05]  /*132f0*/  BRA `(.L_x_410) ;  /* 0xffffffe000147947 */ /* 0x000fea000383ffff */
.L_x_411:
        /* <DEDUP_REMOVED lines=16> */
.L_x_2981:


//--------------------- .text._ZN7cutlass13device_kernelIN5flash11enable_sm90INS1_16FlashAttnFwdSm90INS1_25CollectiveMainloopFwdSm90ILi2EN4cute5tupleIJNS5_1CILi1EEES8_S8_EEENS6_IJNS7_ILi128EEESA_NS7_ILi192EEEEEELi128ENS_10bfloat16_tEfNS_4arch4Sm90ELb0ELb0ELb1ELb1ELb0ELb1ELb0ELb1ELb1ELb1ELb1ELb0EEENS1_21CollectiveEpilogueFwdINS6_IJSA_SA_SA_EEES9_SD_SF_Li256ELb1ELb1ELb1ELb0EEENS1_36VarlenDynamicPersistentTileSchedulerILi128ELi128ELi256ELi128ELb1ELb1ELb1ELb0ELb1ELb1EEEEEEEEEvNT_6ParamsE --------------------------
	.section	.text._ZN7cutlass13device_kernelIN5flash11enable_sm90INS1_16FlashAttnFwdSm90INS1_25CollectiveMainloopFwdSm90ILi2EN4cute5tupleIJNS5_1CILi1EEES8_S8_EEENS6_IJNS7_ILi128EEESA_NS7_ILi192EEEEEELi128ENS_10bfloat16_tEfNS_4arch4Sm90ELb0ELb0ELb1ELb1ELb0ELb1ELb0ELb1ELb1ELb1ELb1ELb0EEENS1_21CollectiveEpilogueFwdINS6_IJSA_SA_SA_EEES9_SD_SF_Li256ELb1ELb1ELb1ELb0EEENS1_36VarlenDynamicPersistentTileSchedulerILi128ELi128ELi256ELi128ELb1ELb1ELb1ELb0ELb1ELb1EEEEEEEEEvNT_6ParamsE,"ax",@progbits
	.align	128
.text._ZN7cutlass13device_kernelIN5flash11enable_sm90INS1_16FlashAttnFwdSm90INS1_25CollectiveMainloopFwdSm90ILi2EN4cute5tupleIJNS5_1CILi1EEES8_S8_EEENS6_IJNS7_ILi128EEESA_NS7_ILi192EEEEEELi128ENS_10bfloat16_tEfNS_4arch4Sm90ELb0ELb0ELb1ELb1ELb0ELb1ELb0ELb1ELb1ELb1ELb1ELb0EEENS1_21CollectiveEpilogueFwdINS6_IJSA_SA_SA_EEES9_SD_SF_Li256ELb1ELb1ELb1ELb0EEENS1_36VarlenDynamicPersistentTileSchedulerILi128ELi128ELi256ELi128ELb1ELb1ELb1ELb0ELb1ELb1EEEEEEEEEvNT_6ParamsE:
        .type           _ZN7cutlass13device_kernelIN5flash11enable_sm90INS1_16FlashAttnFwdSm90INS1_25CollectiveMainloopFwdSm90ILi2EN4cute5tupleIJNS5_1CILi1EEES8_S8_EEENS6_IJNS7_ILi128EEESA_NS7_ILi192EEEEEELi128ENS_10bfloat16_tEfNS_4arch4Sm90ELb0ELb0ELb1ELb1ELb0ELb1ELb0ELb1ELb1ELb1ELb1ELb0EEENS1_21CollectiveEpilogueFwdINS6_IJSA_SA_SA_EEES9_SD_SF_Li256ELb1ELb1ELb1ELb0EEENS1_36VarlenDynamicPersistentTileSchedulerILi128ELi128ELi256ELi128ELb1ELb1ELb1ELb0ELb1ELb1EEEEEEEEEvNT_6ParamsE,@function
        .size           _ZN7cutlass13device_kernelIN5flash11enable_sm90INS1_16FlashAttnFwdSm90INS1_25CollectiveMainloopFwdSm90ILi2EN4cute5tupleIJNS5_1CILi1EEES8_S8_EEENS6_IJNS7_ILi128EEESA_NS7_ILi192EEEEEELi128ENS_10bfloat16_tEfNS_4arch4Sm90ELb0ELb0ELb1ELb1ELb0ELb1ELb0ELb1ELb1ELb1ELb1ELb0EEENS1_21CollectiveEpilogueFwdINS6_IJSA_SA_SA_EEES9_SD_SF_Li256ELb1ELb1ELb1ELb0EEENS1_36VarlenDynamicPersistentTileSchedulerILi128ELi128ELi256ELi128ELb1ELb1ELb1ELb0ELb1ELb1EEEEEEEEEvNT_6ParamsE,(.L_x_2982 - _ZN7cutlass13device_kernelIN5flash11enable_sm90INS1_16FlashAttnFwdSm90INS1_25CollectiveMainloopFwdSm90ILi2EN4cute5tupleIJNS5_1CILi1EEES8_S8_EEENS6_IJNS7_ILi128EEESA_NS7_ILi192EEEEEELi128ENS_10bfloat16_tEfNS_4arch4Sm90ELb0ELb0ELb1ELb1ELb0ELb1ELb0ELb1ELb1ELb1ELb1ELb0EEENS1_21CollectiveEpilogueFwdINS6_IJSA_SA_SA_EEES9_SD_SF_Li256ELb1ELb1ELb1ELb0EEENS1_36VarlenDynamicPersistentTileSchedulerILi128ELi128ELi256ELi128ELb1ELb1ELb1ELb0ELb1ELb1EEEEEEEEEvNT_6ParamsE)
        .other          _ZN7cutlass13device_kernelIN5flash11enable_sm90INS1_16FlashAttnFwdSm90INS1_25CollectiveMainloopFwdSm90ILi2EN4cute5tupleIJNS5_1CILi1EEES8_S8_EEENS6_IJNS7_ILi128EEESA_NS7_ILi192EEEEEELi128ENS_10bfloat16_tEfNS_4arch4Sm90ELb0ELb0ELb1ELb1ELb0ELb1ELb0ELb1ELb1ELb1ELb1ELb0EEENS1_21CollectiveEpilogueFwdINS6_IJSA_SA_SA_EEES9_SD_SF_Li256ELb1ELb1ELb1ELb0EEENS1_36VarlenDynamicPersistentTileSchedulerILi128ELi128ELi256ELi128ELb1ELb1ELb1ELb0ELb1ELb1EEEEEEEEEvNT_6ParamsE,@"STO_CUDA_ENTRY STV_DEFAULT"
_ZN7cutlass13device_kernelIN5flash11enable_sm90INS1_16FlashAttnFwdSm90INS1_25CollectiveMainloopFwdSm90ILi2EN4cute5tupleIJNS5_1CILi1EEES8_S8_EEENS6_IJNS7_ILi128EEESA_NS7_ILi192EEEEEELi128ENS_10bfloat16_tEfNS_4arch4Sm90ELb0ELb0ELb1ELb1ELb0ELb1ELb0ELb1ELb1ELb1ELb1ELb0EEENS1_21CollectiveEpilogueFwdINS6_IJSA_SA_SA_EEES9_SD_SF_Li256ELb1ELb1ELb1ELb0EEENS1_36VarlenDynamicPersistentTileSchedulerILi128ELi128ELi256ELi128ELb1ELb1ELb1ELb0ELb1ELb1EEEEEEEEEvNT_6ParamsE:
[----:B------:R-:W0:Y:S02]  /*0000*/  LDC R1, c[0x0][0x28] ;  /* 0x00000a00ff017b82 */ /* 0x000e240000000800 */
[----:B0-----:R-:W-:Y:S01]  /*0010*/  VIADD R1, R1, 0xffffff58 ;  /* 0xffffff5801017836 */ /* 0x001fe20000000000 */
[----:B------:R-:W0:Y:S01]  /*0020*/  S2R R6, SR_TID.X ;  /* 0x0000000000067919 */ /* 0x000e220000002100 */
[----:B------:R-:W-:Y:S01]  /*0030*/  ELECT P0, URZ, PT ;  /* 0x00000000003f782f */ /* 0x000fe20003800000 */
[----:B------:R-:W-:Y:S01]  /*0040*/  BSSY B0, `(.L_x_412) ;  /* 0x0000014000007945 */ /* 0x000fe20003800000 */
[----:B0-----:R-:W-:-:S05]  /*0050*/  SHF.R.U32.HI R0, RZ, 0x5, R6 ;  /* 0x00000005ff007819 */ /* 0x001fca0000011606 */
[----:B------:R-:W0:Y:S02]  /*0060*/  SHFL.IDX PT, R2, R0, RZ, 0x1f ;  /* 0x00001fff00027589 */ /* 0x000e2400000e0000 */
[----:B0-----:R-:W-:Y:S02]  /*0070*/  ISETP.EQ.AND P0, PT, R2, RZ, P0 ;  /* 0x000000ff0200720c */ /* 0x001fe40000702270 */
[----:B------:R-:W-:-:S11]  /*0080*/  SHF.R.U32.HI R2, RZ, 0x7, R6 ;  /* 0x00000007ff027819 */ /* 0x000fd60000011606 */
[----:B------:R-:W-:Y:S05]  /*0090*/  @!P0 BRA `(.L_x_413) ;  /* 0x0000000000388947 */ /* 0x000fea0003800000 */
[----:B------:R-:W-:Y:S02]  /*00a0*/  ULDC.64 UR4, c[0x0][0x198] ;  /* 0x0000660000047ab9 */ /* 0x000fe40000000a00 */
[----:B------:R-:W-:Y:S02]  /*00b0*/  UIADD3 UR6, UP0, UR4, 0x370, URZ ;  /* 0x0000037004067890 */ /* 0x000fe4000ff1e03f */
[----:B------:R-:W-:Y:S02]  /*00c0*/  UIADD3 UR8, UP1, UR4, 0x470, URZ ;  /* 0x0000047004087890 */ /* 0x000fe4000ff3e03f */
[----:B------:R-:W-:Y:S02]  /*00d0*/  UIADD3 UR10, UP2, UR4, 0x570, URZ ;  /* 0x00000570040a7890 */ /* 0x000fe4000ff5e03f */
[----:B------:R-:W-:Y:S02]  /*00e0*/  UIADD3 UR4, UP3, UR4, 0x670, URZ ;  /* 0x0000067004047890 */ /* 0x000fe4000ff7e03f */
[----:B------:R-:W-:-:S02]  /*00f0*/  UIADD3.X UR7, URZ, UR5, URZ, UP0, !UPT ;  /* 0x000000053f077290 */ /* 0x000fc400087fe43f */
[----:B------:R-:W-:Y:S02]  /*0100*/  UIADD3.X UR9, URZ, UR5, URZ, UP1, !UPT ;  /* 0x000000053f097290 */ /* 0x000fe40008ffe43f */
[----:B------:R-:W-:Y:S02]  /*0110*/  UIADD3.X UR11, URZ, UR5, URZ, UP2, !UPT ;  /* 0x000000053f0b7290 */ /* 0x000fe400097fe43f */
[----:B------:R-:W-:-:S03]  /*0120*/  UIADD3.X UR5, URZ, UR5, URZ, UP3, !UPT ;  /* 0x000000053f057290 */ /* 0x000fc60009ffe43f */
[----:B------:R0:W-:Y:S02]  /*0130*/  UTMACCTL.PF [UR6] ;  /* 0x00000000060079b9 */ /* 0x0001e40008040000 */
[----:B------:R0:W-:Y:S02]  /*0140*/  UTMACCTL.PF [UR8] ;  /* 0x00000000080079b9 */ /* 0x0001e40008040000 */
[----:B------:R0:W-:Y:S02]  /*0150*/  UTMACCTL.PF [UR10] ;  /* 0x000000000a0079b9 */ /* 0x0001e40008040000 */
[----:B------:R0:W-:Y:S02]  /*0160*/  UTMACCTL.PF [UR4] ;  /* 0x00000000040079b9 */ /* 0x0001e40008040000 */
[----:B0-----:R-:W-:Y:S01]  /*0170*/  NOP ;  /* 0x0000000000007918 */ /* 0x001fe20000000000 */
.L_x_413:
[----:B------:R-:W-:Y:S05]  /*0180*/  BSYNC B0 ;  /* 0x0000000000007941 */ /* 0x000fea0003800000 */
.L_x_412:
[----:B------:R-:W-:Y:S01]  /*0190*/  VOTEU.ANY UP0, P0 ;  /* 0x00000000003f7886 */ /* 0x000fe20000000100 */
[----:B------:R-:W0:Y:S01]  /*01a0*/  SHFL.IDX PT, R2, R2, RZ, 0x1f ;  /* 0x00001fff02027589 */ /* 0x000e2200000e0000 */
[----:B------:R-:W-:Y:S01]  /*01b0*/  UMOV UR4, 0x80 ;  /* 0x0000008000047882 */ /* 0x000fe20000000000 */
[----:B------:R-:W-:Y:S01]  /*01c0*/  UMOV UR7, 0x100 ;  /* 0x0000010000077882 */ /* 0x000fe20000000000 */
[----:B------:R-:W-:Y:S01]  /*01d0*/  VOTEU.ANY UP1, P0 ;  /* 0x00000000003f7886 */ /* 0x000fe20000020100 */
[----:B------:R-:W1:Y:S01]  /*01e0*/  @UP0 S2UR UR8, SR_CgaCtaId ;  /* 0x00000000000809c3 */ /* 0x000e620000008800 */
[----:B------:R-:W2:Y:S01]  /*01f0*/  SHFL.IDX PT, R3, R0, RZ, 0x1f ;  /* 0x00001fff00037589 */ /* 0x000ea200000e0000 */
[----:B------:R-:W-:Y:S01]  /*0200*/  @UP0 UMOV UR6, 0x400 ;  /* 0x0000040000060882 */ /* 0x000fe20000000000 */
[----:B------:R-:W-:-:S04]  /*0210*/  @UP0 UIADD3 UR4, -UR4, 0x100000, URZ ;  /* 0x0010000004040890 */ /* 0x000fc8000fffe13f */
[----:B------:R-:W-:Y:S02]  /*0220*/  @UP0 USHF.L.U32 UR5, UR4, 0xb, URZ ;  /* 0x0000000b04050899 */ /* 0x000fe4000800063f */
[----:B------:R-:W-:Y:S01]  /*0230*/  @UP0 USHF.L.U32 UR4, UR4, 0x1, URZ ;  /* 0x0000000104040899 */ /* 0x000fe2000800063f */
[----:B------:R-:W-:Y:S01]  /*0240*/  VOTEU.ANY UP2, P0 ;  /* 0x00000000003f7886 */ /* 0x000fe20000040100 */
[----:B0-----:R-:W-:Y:S01]  /*0250*/  R2UR UR9, R2 ;  /* 0x00000000020972ca */ /* 0x001fe200000e0000 */
[----:B-1----:R-:W-:Y:S01]  /*0260*/  @UP0 ULEA UR8, UR8, UR6, 0x18 ;  /* 0x0000000608080291 */ /* 0x002fe2000f8ec03f */
[----:B--2---:R-:W-:Y:S01]  /*0270*/  ISETP.NE.AND P1, PT, R3, RZ, PT ;  /* 0x000000ff0300720c */ /* 0x004fe20003f25270 */
[----:B------:R-:W-:-:S04]  /*0280*/  @UP0 UIADD3 UR6, -UR7, 0x100000, URZ ;  /* 0x0010000007060890 */ /* 0x000fc8000fffe13f */
[----:B------:R-:W-:Y:S02]  /*0290*/  @UP0 USHF.L.U32 UR7, UR6, 0xb, URZ ;  /* 0x0000000b06070899 */ /* 0x000fe4000800063f */
[----:B------:R-:W-:-:S04]  /*02a0*/  @UP0 USHF.L.U32 UR6, UR6, 0x1, URZ ;  /* 0x0000000106060899 */ /* 0x000fc8000800063f */
[----:B------:R-:W-:Y:S01]  /*02b0*/  UISETP.NE.AND UP0, UPT, UR9, URZ, UPT ;  /* 0x0000003f0900728c */ /* 0x000fe2000bf05270 */
[----:B------:R-:W0:Y:S02]  /*02c0*/  FENCE.VIEW.ASYNC.S ;  /* 0x00000000000073c6 */ /* 0x000e240000000000 */
[----:B0-----:R0:W1:Y:S05]  /*02d0*/  @UP1 SYNCS.EXCH.64 URZ, [UR8+0x34800], UR4 ;  /* 0x03480004083f15b2 */ /* 0x00106a0008000100 */
[----:B------:R0:W2:Y:S01]  /*02e0*/  @UP2 SYNCS.EXCH.64 URZ, [UR8+0x34820], UR6 ;  /* 0x03482006083f25b2 */ /* 0x0000a20008000100 */
[----:B------:R-:W-:Y:S05]  /*02f0*/  @P1 BRA `(.L_x_414) ;  /* 0x0000000000481947 */ /* 0x000fea0003800000 */
[----:B0-----:R-:W0:Y:S01]  /*0300*/  S2UR UR5, SR_CgaCtaId ;  /* 0x00000000000579c3 */ /* 0x001e220000008800 */
[----:B------:R-:W-:Y:S01]  /*0310*/  UMOV UR4, 0x400 ;  /* 0x0000040000047882 */ /* 0x000fe20000000000 */
[----:B------:R-:W-:Y:S01]  /*0320*/  UMOV UR6, 0x1 ;  /* 0x0000000100067882 */ /* 0x000fe20000000000 */
[----:B------:R-:W-:Y:S01]  /*0330*/  UMOV UR7, 0x2 ;  /* 0x0000000200077882 */ /* 0x000fe20000000000 */
[----:B------:R-:W-:Y:S01]  /*0340*/  ELECT P0, URZ, PT ;  /* 0x00000000003f782f */ /* 0x000fe20003800000 */
[----:B0-----:R-:W-:Y:S02]  /*0350*/  ULEA UR8, UR5, UR4, 0x18 ;  /* 0x0000000405087291 */ /* 0x001fe4000f8ec03f */
[----:B------:R-:W-:-:S04]  /*0360*/  UIADD3 UR4, -UR6, 0x100000, URZ ;  /* 0x0010000006047890 */ /* 0x000fc8000fffe13f */
[----:B------:R-:W-:Y:S02]  /*0370*/  USHF.L.U32 UR5, UR4, 0xb, URZ ;  /* 0x0000000b04057899 */ /* 0x000fe4000800063f */
[----:B------:R-:W-:Y:S02]  /*0380*/  USHF.L.U32 UR4, UR4, 0x1, URZ ;  /* 0x0000000104047899 */ /* 0x000fe4000800063f */
[----:B------:R-:W-:-:S04]  /*0390*/  UIADD3 UR6, -UR7, 0x100000, URZ ;  /* 0x0010000007067890 */ /* 0x000fc8000fffe13f */
[----:B------:R-:W-:Y:S02]  /*03a0*/  USHF.L.U32 UR7, UR6, 0xb, URZ ;  /* 0x0000000b06077899 */ /* 0x000fe4000800063f */
[----:B------:R-:W-:Y:S01]  /*03b0*/  USHF.L.U32 UR6, UR6, 0x1, URZ ;  /* 0x0000000106067899 */ /* 0x000fe2000800063f */
[----:B------:R-:W0:Y:S03]  /*03c0*/  FENCE.VIEW.ASYNC.S ;  /* 0x00000000000073c6 */ /* 0x000e260000000000 */
[----:B0-----:R3:W4:Y:S08]  /*03d0*/  SYNCS.EXCH.64 URZ, [UR8+0x34830], UR4 ;  /* 0x03483004083f75b2 */ /* 0x0017300008000100 */
[----:B------:R3:W0:Y:S01]  /*03e0*/  SYNCS.EXCH.64 URZ, [UR8+0x34840], UR6 ;  /* 0x03484006083f75b2 */ /* 0x0006220008000100 */
[----:B------:R3:W0:Y:S01]  /*03f0*/  SYNCS.EXCH.64 URZ, [UR8+0x34838], UR4 ;  /* 0x03483804083f75b2 */ /* 0x0006220008000100 */
[----:B------:R3:W0:Y:S02]  /*0400*/  SYNCS.EXCH.64 URZ, [UR8+0x34848], UR6 ;  /* 0x03484806083f75b2 */ /* 0x0006240008000100 */
[----:B---3--:R-:W-:Y:S01]  /*0410*/  NOP ;  /* 0x0000000000007918 */ /* 0x008fe20000000000 */
.L_x_414:
[----:B------:R-:W3:Y:S01]  /*0420*/  SHFL.IDX PT, R2, R0, RZ, 0x1f ;  /* 0x00001fff00027589 */ /* 0x000ee200000e0000 */
[----:B------:R-:W-:Y:S01]  /*0430*/  NOP ;  /* 0x0000000000007918 */ /* 0x000fe20000000000 */
[----:B---3--:R-:W-:-:S13]  /*0440*/  ISETP.NE.AND P0, PT, R2, RZ, PT ;  /* 0x000000ff0200720c */ /* 0x008fda0003f05270 */
        /* <DEDUP_REMOVED lines=14> */
[----:B0-----:R3:W0:Y:S08]  /*0530*/  SYNCS.EXCH.64 URZ, [UR8+0x34850], UR4 ;  /* 0x03485004083f75b2 */ /* 0x0016300008000100 */
[----:B------:R3:W0:Y:S01]  /*0540*/  SYNCS.EXCH.64 URZ, [UR8+0x34860], UR6 ;  /* 0x03486006083f75b2 */ /* 0x0006220008000100 */
[----:B------:R3:W0:Y:S01]  /*0550*/  SYNCS.EXCH.64 URZ, [UR8+0x34858], UR4 ;  /* 0x03485804083f75b2 */ /* 0x0006220008000100 */
[----:B------:R3:W0:Y:S02]  /*0560*/  SYNCS.EXCH.64 URZ, [UR8+0x34868], UR6 ;  /* 0x03486806083f75b2 */ /* 0x0006240008000100 */
[----:B---3--:R-:W-:Y:S01]  /*0570*/  NOP ;  /* 0x0000000000007918 */ /* 0x008fe20000000000 */
.L_x_415:
[----:B------:R-:W3:Y:S01]  /*0580*/  SHFL.IDX PT, R2, R0, RZ, 0x1f ;  /* 0x00001fff00027589 */ /* 0x000ee200000e0000 */
[----:B------:R-:W-:Y:S01]  /*0590*/  NOP ;  /* 0x0000000000007918 */ /* 0x000fe20000000000 */
[----:B---3--:R-:W-:-:S13]  /*05a0*/  ISETP.NE.AND P0, PT, R2, RZ, PT ;  /* 0x000000ff0200720c */ /* 0x008fda0003f05270 */
[----:B------:R-:W-:Y:S05]  /*05b0*/  @P0 BRA `(.L_x_416) ;  /* 0x0000000000380947 */ /* 0x000fea0003800000 */
[----:B0-----:R-:W0:Y:S01]  /*05c0*/  S2UR UR5, SR_CgaCtaId ;  /* 0x00000000000579c3 */ /* 0x001e220000008800 */
[----:B------:R-:W-:Y:S01]  /*05d0*/  UMOV UR4, 0x400 ;  /* 0x0000040000047882 */ /* 0x000fe20000000000 */
[----:B------:R-:W-:Y:S01]  /*05e0*/  UMOV UR7, 0x1 ;  /* 0x0000000100077882 */ /* 0x000fe20000000000 */
[----:B------:R-:W-:Y:S01]  /*05f0*/  ELECT P0, URZ, PT ;  /* 0x00000000003f782f */ /* 0x000fe20003800000 */
[----:B0-----:R-:W-:Y:S02]  /*0600*/  ULEA UR6, UR5, UR4, 0x18 ;  /* 0x0000000405067291 */ /* 0x001fe4000f8ec03f */
[----:B------:R-:W-:-:S04]  /*0610*/  UIADD3 UR4, -UR7, 0x100000, URZ ;  /* 0x0010000007047890 */ /* 0x000fc8000fffe13f */
[----:B------:R-:W-:Y:S02]  /*0620*/  USHF.L.U32 UR5, UR4, 0xb, URZ ;  /* 0x0000000b04057899 */ /* 0x000fe4000800063f */
[----:B------:R-:W-:Y:S01]  /*0630*/  USHF.L.U32 UR4, UR4, 0x1, URZ ;  /* 0x0000000104047899 */ /* 0x000fe2000800063f */
[----:B------:R-:W0:Y:S11]  /*0640*/  FENCE.VIEW.ASYNC.S ;  /* 0x00000000000073c6 */ /* 0x000e360000000000 */
[----:B0-----:R3:W0:Y:S01]  /*0650*/  SYNCS.EXCH.64 URZ, [UR6+0x34870], UR4 ;  /* 0x03487004063f75b2 */ /* 0x0016220008000100 */
[----:B------:R3:W0:Y:S01]  /*0660*/  SYNCS.EXCH.64 URZ, [UR6+0x34880], UR4 ;  /* 0x03488004063f75b2 */ /* 0x0006220008000100 */
[----:B------:R3:W0:Y:S01]  /*0670*/  SYNCS.EXCH.64 URZ, [UR6+0x34878], UR4 ;  /* 0x03487804063f75b2 */ /* 0x0006220008000100 */
[----:B------:R3:W0:Y:S02]  /*0680*/  SYNCS.EXCH.64 URZ, [UR6+0x34888], UR4 ;  /* 0x03488804063f75b2 */ /* 0x0006240008000100 */
[----:B---3--:R-:W-:Y:S01]  /*0690*/  NOP ;  /* 0x0000000000007918 */ /* 0x008fe20000000000 */
.L_x_416:
        /* <DEDUP_REMOVED lines=22> */
.L_x_417:
        /* <DEDUP_REMOVED lines=22> */
.L_x_418:
[----:B0-----:R-:W-:Y:S01]  /*0960*/  UMOV UR4, 0x1 ;  /* 0x0000000100047882 */ /* 0x001fe20000000000 */
[----:B------:R-:W-:Y:S01]  /*0970*/  PLOP3.LUT P0, PT, PT, PT, UP0, 0x80, 0x0 ;  /* 0x000000000000781c */ /* 0x000fe20003f0f008 */
[----:B------:R-:W-:Y:S01]  /*0980*/  USEL UR4, UR4, 0x2, !UP0 ;  /* 0x0000000204047887 */ /* 0x000fe2000c000000 */
[----:B------:R-:W-:Y:S01]  /*0990*/  NOP ;  /* 0x0000000000007918 */ /* 0x000fe20000000000 */
[----:B------:R-:W-:Y:S01]  /*09a0*/  ULDC.64 UR58, c[0x0][0x208] ;  /* 0x00008200003a7ab9 */ /* 0x000fe20000000a00 */
[----:B------:R-:W-:Y:S03]  /*09b0*/  BSSY B9, `(.L_x_419) ;  /* 0x000220e000097945 */ /* 0x000fe60003800000 */
[----:B------:R-:W-:-:S05]  /*09c0*/  IMAD.U32 R2, RZ, RZ, UR4 ;  /* 0x00000004ff027e24 */ /* 0x000fca000f8e00ff */
[----:B------:R0:W-:Y:S01]  /*09d0*/  STL [R1+0x8c], R2 ;  /* 0x00008c0201007387 */ /* 0x0001e20000100800 */
[----:B-12-4-:R-:W-:Y:S06]  /*09e0*/  BAR.SYNC.DEFER_BLOCKING 0x0 ;  /* 0x0000000000007b1d */ /* 0x016fec0000010000 */
[----:B------:R-:W-:Y:S05]  /*09f0*/  @!P0 BRA `(.L_x_420) ;  /* 0x000001a000408947 */ /* 0x000fea0003800000 */
.L_x_421:
        /* <DEDUP_REMOVED lines=8> */
[----:B-1----:R-:W-:-:S06]  /*0a80*/  ULEA UR4, UR5, UR4, 0x18 ;  /* 0x0000000405047291 */ /* 0x002fcc000f8ec03f */
[----:B0-----:R-:W-:Y:S01]  /*0a90*/  IMAD.U32 R2, RZ, RZ, UR4 ;  /* 0x00000004ff027e24 */ /* 0x001fe2000f8e00ff */
[----:B------:R-:W-:-:S04]  /*0aa0*/  ULDC UR4, c[0x0][0xc3c] ;  /* 0x00030f0000047ab9 */ /* 0x000fc80000000800 */
[----:B------:R-:W0:Y:S01]  /*0ab0*/  LDS.128 R144, [R2+0x348d0] ;  /* 0x0348d00002907984 */ /* 0x000e220000000c00 */
[----:B------:R-:W-:Y:S06]  /*0ac0*/  BAR.ARV 0x4, 0x180 ;  /* 0x0106000000007b1d */ /* 0x000fec0000002000 */
[----:B0-----:R-:W-:-:S13]  /*0ad0*/  ISETP.GE.AND P0, PT, R147, UR4, PT ;  /* 0x0000000493007c0c */ /* 0x001fda000bf06270 */
[----:B------:R-:W-:Y:S05]  /*0ae0*/  @P0 BRA `(.L_x_422) ;  /* 0x0000021c00e80947 */ /* 0x000fea0003800000 */
[----:B------:R-:W2:Y:S01]  /*0af0*/  LDL R0, [R1+0x8c] ;  /* 0x00008c0001007983 */ /* 0x000ea20000100800 */
[----:B------:R-:W-:Y:S01]  /*0b00*/  VIADD R18, R6, 0xffffff80 ;  /* 0xffffff8006127836 */ /* 0x000fe20000000000 */
[----:B------:R-:W-:Y:S01]  /*0b10*/  R2UR UR4, R2 ;  /* 0x00000000020472ca */ /* 0x000fe200000e0000 */
[----:B------:R-:W-:Y:S02]  /*0b20*/  IMAD.MOV.U32 R206, RZ, RZ, RZ ;  /* 0x000000ffffce7224 */ /* 0x000fe400078e00ff */
[----:B------:R-:W-:Y:S02]  /*0b30*/  IMAD.MOV.U32 R16, RZ, RZ, RZ ;  /* 0x000000ffff107224 */ /* 0x000fe400078e00ff */
[----:B------:R-:W-:Y:S02]  /*0b40*/  IMAD.MOV.U32 R184, RZ, RZ, RZ ;  /* 0x000000ffffb87224 */ /* 0x000fe400078e00ff */
[----:B------:R-:W-:Y:S02]  /*0b50*/  IMAD.MOV.U32 R196, RZ, RZ, RZ ;  /* 0x000000ffffc47224 */ /* 0x000fe400078e00ff */
[----:B------:R-:W-:-:S04]  /*0b60*/  IMAD.MOV.U32 R194, RZ, RZ, RZ ;  /* 0x000000ffffc27224 */ /* 0x000fc800078e00ff */
[----:B------:R-:W-:Y:S01]  /*0b70*/  UIADD3 UR4, UR4, 0x10400, URZ ;  /* 0x0001040004047890 */ /* 0x000fe2000fffe03f */
[----:B--2---:R-:W-:Y:S02]  /*0b80*/  R2UR UR5, R0 ;  /* 0x00000000000572ca */ /* 0x004fe400000e0000 */
[----:B------:R-:W-:-:S04]  /*0b90*/  SHF.R.S32.HI R0, RZ, 0x1f, R18 ;  /* 0x0000001fff007819 */ /* 0x000fc80000011412 */
[CC--:B------:R-:W-:Y:S02]  /*0ba0*/  LEA.HI R4, R0.reuse, R18.reuse, RZ, 0x4 ;  /* 0x0000001200047211 */ /* 0x0c0fe400078f20ff */
[CC--:B------:R-:W-:Y:S02]  /*0bb0*/  LEA.HI R3, R0.reuse, R18.reuse, RZ, 0x7 ;  /* 0x0000001200037211 */ /* 0x0c0fe400078f38ff */
[----:B------:R-:W-:Y:S02]  /*0bc0*/  SHF.R.S32.HI R7, RZ, 0x4, R4 ;  /* 0x00000004ff077819 */ /* 0x000fe40000011404 */
[----:B------:R-:W-:Y:S01]  /*0bd0*/  LEA.HI R6, R0, R18, RZ, 0x2 ;  /* 0x0000001200067211 */ /* 0x000fe200078f10ff */
[----:B------:R-:W-:Y:S01]  /*0be0*/  ULOP3.LUT UR57, UR5, 0x1, URZ, 0xfc, !UPT ;  /* 0x0000000105397892 */ /* 0x000fe2000f8efc3f */
[C---:B------:R-:W-:Y:S02]  /*0bf0*/  LOP3.LUT R5, R4.reuse, 0x3fffff0, RZ, 0xc0, !PT ;  /* 0x03fffff004057812 */ /* 0x040fe400078ec0ff */
[----:B------:R-:W-:-:S02]  /*0c00*/  LEA.HI R4, R4, R7, RZ, 0x1 ;  /* 0x0000000704047211 */ /* 0x000fc400078f08ff */
[----:B------:R-:W-:Y:S01]  /*0c10*/  LOP3.LUT R230, R3, 0xffffff80, RZ, 0xc0, !PT ;  /* 0xffffff8003e67812 */ /* 0x000fe200078ec0ff */
[----:B------:R-:W-:Y:S01]  /*0c20*/  IMAD.IADD R5, R18, 0x1, -R5 ;  /* 0x0000000112057824 */ /* 0x000fe200078e0a05 */
[----:B------:R-:W-:Y:S02]  /*0c30*/  LOP3.LUT R226, R6, 0xfffffffc, RZ, 0xc0, !PT ;  /* 0xfffffffc06e27812 */ /* 0x000fe400078ec0ff */
[----:B------:R-:W-:Y:S01]  /*0c40*/  LEA.HI R192, R0, R18, RZ, 0x5 ;  /* 0x0000001200c07211 */ /* 0x000fe200078f28ff */
[----:B------:R-:W-:Y:S01]  /*0c50*/  IMAD.IADD R230, R18, 0x1, -R230 ;  /* 0x0000000112e67824 */ /* 0x000fe200078e0ae6 */
[----:B------:R-:W-:Y:S01]  /*0c60*/  LOP3.LUT R4, R4, 0x1ffffffe, RZ, 0xc0, !PT ;  /* 0x1ffffffe04047812 */ /* 0x000fe200078ec0ff */
[----:B------:R-:W-:Y:S01]  /*0c70*/  IMAD.IADD R226, R18, 0x1, -R226 ;  /* 0x0000000112e27824 */ /* 0x000fe200078e0ae2 */
[----:B------:R-:W-:Y:S02]  /*0c80*/  SHF.R.S32.HI R192, RZ, 0x5, R192 ;  /* 0x00000005ffc07819 */ /* 0x000fe400000114c0 */
[----:B------:R-:W-:Y:S01]  /*0c90*/  SHF.R.S32.HI R17, RZ, 0x2, R6 ;  /* 0x00000002ff117819 */ /* 0x000fe20000011406 */
[----:B------:R-:W-:Y:S01]  /*0ca0*/  IMAD.IADD R4, R7, 0x1, -R4 ;  /* 0x0000000107047824 */ /* 0x000fe200078e0a04 */
[----:B------:R-:W-:Y:S01]  /*0cb0*/  SHF.R.S32.HI R7, RZ, 0x1f, R230 ;  /* 0x0000001fff077819 */ /* 0x000fe200000114e6 */
[----:B------:R-:W-:Y:S01]  /*0cc0*/  IMAD.SHL.U32 R22, R226, 0x4, RZ ;  /* 0x00000004e2167824 */ /* 0x000fe200078e00ff */
[----:B------:R-:W-:Y:S01]  /*0cd0*/  SHF.R.S32.HI R6, RZ, 0x1f, R6 ;  /* 0x0000001fff067819 */ /* 0x000fe20000011406 */
[----:B------:R-:W-:Y:S01]  /*0ce0*/  IMAD R9, R192, 0x10, R5 ;  /* 0x00000010c0097824 */ /* 0x000fe200078e0205 */
[----:B------:R-:W-:Y:S01]  /*0cf0*/  LEA.HI R5, R7, R230, RZ, 0x2 ;  /* 0x000000e607057211 */ /* 0x000fe200078f10ff */
[----:B------:R-:W-:Y:S01]  /*0d00*/  VIADD R186, R22, 0x20 ;  /* 0x0000002016ba7836 */ /* 0x000fe20000000000 */
[----:B------:R-:W-:Y:S01]  /*0d10*/  LEA.HI R6, R6, R17, RZ, 0x3 ;  /* 0x0000001106067211 */ /* 0x000fe200078f18ff */
[----:B------:R-:W-:Y:S01]  /*0d20*/  IMAD R14, R9, 0x8, R4 ;  /* 0x00000008090e7824 */ /* 0x000fe200078e0204 */
[--C-:B------:R-:W-:Y:S01]  /*0d30*/  SHF.R.S32.HI R4, RZ, 0x2, R5.reuse ;  /* 0x00000002ff047819 */ /* 0x100fe20000011405 */
[C---:B------:R-:W-:Y:S01]  /*0d40*/  IMAD.IADD R8, R22.reuse, 0x1, R186 ;  /* 0x0000000116087824 */ /* 0x040fe200078e02ba */
[----:B------:R-:W-:Y:S01]  /*0d50*/  SHF.R.S32.HI R9, RZ, 0x1f, R5 ;  /* 0x0000001fff097819 */ /* 0x000fe20000011405 */
[C---:B------:R-:W-:Y:S01]  /*0d60*/  VIADD R188, R22.reuse, 0x40 ;  /* 0x0000004016bc7836 */ /* 0x040fe20000000000 */
[----:B------:R-:W-:Y:S01]  /*0d70*/  SHF.R.S32.HI R15, RZ, 0x7, R3 ;  /* 0x00000007ff0f7819 */ /* 0x000fe20000011403 */
[----:B------:R-:W-:Y:S01]  /*0d80*/  VIADD R207, R17, 0x40 ;  /* 0x0000004011cf7836 */ /* 0x000fe20000000000 */
[----:B------:R-:W-:Y:S01]  /*0d90*/  LEA.HI R9, R9, R4, RZ, 0x3 ;  /* 0x0000000409097211 */ /* 0x000fe200078f18ff */
[C---:B------:R-:W-:Y:S01]  /*0da0*/  IMAD.IADD R10, R22.reuse, 0x1, R188 ;  /* 0x00000001160a7824 */ /* 0x040fe200078e02bc */
[----:B------:R-:W-:Y:S01]  /*0db0*/  SHF.R.S32.HI R11, RZ, 0x1f, R8 ;  /* 0x0000001fff0b7819 */ /* 0x000fe20000011408 */
[----:B------:R-:W-:Y:S01]  /*0dc0*/  IMAD.SHL.U32 R185, R207, 0x40, RZ ;  /* 0x00000040cfb97824 */ /* 0x000fe200078e00ff */
[----:B------:R-:W-:Y:S01]  /*0dd0*/  LOP3.LUT R9, R9, 0xfffffff8, RZ, 0xc0, !PT ;  /* 0xfffffff809097812 */ /* 0x000fe200078ec0ff */
[C---:B------:R-:W-:Y:S01]  /*0de0*/  VIADD R190, R22.reuse, 0x50 ;  /* 0x0000005016be7836 */ /* 0x040fe20000000000 */
[----:B------:R-:W-:Y:S01]  /*0df0*/  LEA.HI R7, R7, R230, RZ, 0x5 ;  /* 0x000000e607077211 */ /* 0x000fe200078f28ff */
[----:B------:R-:W-:Y:S01]  /*0e00*/  VIADD R187, R22, 0x10 ;  /* 0x0000001016bb7836 */ /* 0x000fe20000000000 */
[----:B------:R-:W-:Y:S01]  /*0e10*/  LOP3.LUT R6, R6, 0xfffffff8, RZ, 0xc0, !PT ;  /* 0xfffffff806067812 */ /* 0x000fe200078ec0ff */
[----:B------:R-:W-:Y:S01]  /*0e20*/  IMAD.IADD R4, R4, 0x1, -R9 ;  /* 0x0000000104047824 */ /* 0x000fe200078e0a09 */
[----:B------:R-:W-:Y:S01]  /*0e30*/  LEA.HI R3, R3, R15, RZ, 0x1 ;  /* 0x0000000f03037211 */ /* 0x000fe200078f08ff */
[----:B------:R-:W-:Y:S01]  /*0e40*/  IMAD.SHL.U32 R21, R190, 0x2, RZ ;  /* 0x00000002be157824 */ /* 0x000fe200078e00ff */
[-C--:B------:R-:W-:Y:S01]  /*0e50*/  LEA.HI R12, R11, R8.reuse, RZ, 0x3 ;  /* 0x000000080b0c7211 */ /* 0x080fe200078f18ff */
[----:B------:R-:W-:Y:S01]  /*0e60*/  IMAD.IADD R229, R17, 0x1, -R6 ;  /* 0x0000000111e57824 */ /* 0x000fe200078e0a06 */
[----:B------:R-:W-:Y:S01]  /*0e70*/  LEA.HI R13, R11, R8, RZ, 0x6 ;  /* 0x000000080b0d7211 */ /* 0x000fe200078f30ff */
[----:B------:R-:W-:Y:S01]  /*0e80*/  VIADD R189, R22, 0x30 ;  /* 0x0000003016bd7836 */ /* 0x000fe20000000000 */
[----:B------:R-:W-:Y:S01]  /*0e90*/  SHF.R.S32.HI R8, RZ, 0x1f, R207 ;  /* 0x0000001fff087819 */ /* 0x000fe200000114cf */
[----:B------:R-:W-:Y:S01]  /*0ea0*/  IMAD.SHL.U32 R191, R229, 0x40, RZ ;  /* 0x00000040e5bf7824 */ /* 0x000fe200078e00ff */
[----:B------:R-:W-:Y:S01]  /*0eb0*/  SHF.R.S32.HI R7, RZ, 0x5, R7 ;  /* 0x00000005ff077819 */ /* 0x000fe20000011407 */
[----:B------:R-:W-:Y:S01]  /*0ec0*/  IMAD.SHL.U32 R13, R13, 0x80, RZ ;  /* 0x000000800d0d7824 */ /* 0x000fe200078e00ff */
[----:B------:R-:W-:Y:S01]  /*0ed0*/  LOP3.LUT R3, R3, 0x3fffffe, RZ, 0xc0, !PT ;  /* 0x03fffffe03037812 */ /* 0x000fe200078ec0ff */
[----:B------:R-:W-:Y:S01]  /*0ee0*/  IMAD.SHL.U32 R232, R187, 0x2, RZ ;  /* 0x00000002bbe87824 */ /* 0x000fe200078e00ff */
[----:B------:R-:W-:Y:S01]  /*0ef0*/  LEA.HI R0, R0, R18, RZ, 0x3 ;  /* 0x0000001200007211 */ /* 0x000fe200078f18ff */
[----:B------:R-:W-:Y:S01]  /*0f00*/  IMAD R4, R7, 0x10, R4 ;  /* 0x0000001007047824 */ /* 0x000fe200078e0204 */
[----:B------:R-:W-:Y:S01]  /*0f10*/  SHF.R.S32.HI R11, RZ, 0x1f, R10 ;  /* 0x0000001fff0b7819 */ /* 0x000fe2000001140a */
[----:B------:R-:W-:Y:S01]  /*0f20*/  IMAD.IADD R3, R15, 0x1, -R3 ;  /* 0x000000010f037824 */ /* 0x000fe200078e0a03 */
[----:B------:R-:W-:Y:S01]  /*0f30*/  LEA.HI R8, R8, R207, RZ, 0x3 ;  /* 0x000000cf08087211 */ /* 0x000fe200078f18ff */
[----:B------:R-:W-:Y:S01]  /*0f40*/  IMAD.SHL.U32 R234, R186, 0x2, RZ ;  /* 0x00000002baea7824 */ /* 0x000fe200078e00ff */
[----:B------:R-:W-:Y:S01]  /*0f50*/  LOP3.LUT R185, R185, 0x1c0, RZ, 0xc0, !PT ;  /* 0x000001c0b9b97812 */ /* 0x000fe200078ec0ff */
[----:B------:R-:W-:Y:S01]  /*0f60*/  IMAD.SHL.U32 R236, R189, 0x2, RZ ;  /* 0x00000002bdec7824 */ /* 0x000fe200078e00ff */
[----:B------:R-:W-:Y:S01]  /*0f70*/  LOP3.LUT R201, R0, 0xfffffff8, RZ, 0xc0, !PT ;  /* 0xfffffff800c97812 */ /* 0x000fe200078ec0ff */
[----:B------:R-:W-:Y:S01]  /*0f80*/  IMAD.SHL.U32 R8, R8, 0x40, RZ ;  /* 0x0000004008087824 */ /* 0x000fe200078e00ff */
[----:B------:R-:W-:-:S02]  /*0f90*/  LEA.HI R228, R11, R10, RZ, 0x3 ;  /* 0x0000000a0be47211 */ /* 0x000fc400078f18ff */
[----:B------:R-:W-:Y:S01]  /*0fa0*/  LEA.HI R10, R11, R10, RZ, 0x6 ;  /* 0x0000000a0b0a7211 */ /* 0x000fe200078f30ff */
[----:B------:R-:W-:Y:S01]  /*0fb0*/  IMAD R11, R3, 0x40, R4 ;  /* 0x00000040030b7824 */ /* 0x000fe200078e0204 */
[----:B------:R-:W-:Y:S01]  /*0fc0*/  LOP3.LUT R191, R191, 0x1c0, RZ, 0xc0, !PT ;  /* 0x000001c0bfbf7812 */ /* 0x000fe200078ec0ff */
[----:B------:R-:W-:Y:S01]  /*0fd0*/  IMAD.IADD R201, R18, 0x1, -R201 ;  /* 0x0000000112c97824 */ /* 0x000fe200078e0ac9 */
[----:B------:R-:W-:Y:S01]  /*0fe0*/  SHF.R.U32.HI R15, RZ, 0x3, R185 ;  /* 0x00000003ff0f7819 */ /* 0x000fe200000116b9 */
[----:B------:R-:W-:Y:S01]  /*0ff0*/  IMAD.SHL.U32 R10, R10, 0x80, RZ ;  /* 0x000000800a0a7824 */ /* 0x000fe200078e00ff */
[--C-:B------:R-:W-:Y:S01]  /*1000*/  LOP3.LUT R3, R185, 0x38, R12.reuse, 0xf8, !PT ;  /* 0x00000038b9037812 */ /* 0x100fe200078ef80c */
[----:B------:R-:W-:Y:S01]  /*1010*/  IMAD.SHL.U32 R198, R201, 0x8, RZ ;  /* 0x00000008c9c67824 */ /* 0x000fe200078e00ff */
[----:B------:R-:W-:Y:S01]  /*1020*/  LOP3.LUT R195, R8, 0xfffffe00, RZ, 0xc0, !PT ;  /* 0xfffffe0008c37812 */ /* 0x000fe200078ec0ff */
[----:B------:R-:W-:Y:S01]  /*1030*/  IMAD.SHL.U32 R18, R226, 0x8, RZ ;  /* 0x00000008e2127824 */ /* 0x000fe200078e00ff */
[----:B------:R-:W-:Y:S01]  /*1040*/  SHF.R.U32.HI R193, RZ, 0x3, R191 ;  /* 0x00000003ffc17819 */ /* 0x000fe200000116bf */
[----:B------:R-:W-:Y:S01]  /*1050*/  VIADD R200, R198, 0x40 ;  /* 0x00000040c6c87836 */ /* 0x000fe20000000000 */
[----:B------:R-:W-:Y:S01]  /*1060*/  LOP3.LUT R4, R191, 0x38, R12, 0xf8, !PT ;  /* 0x00000038bf047812 */ /* 0x000fe200078ef80c */
[----:B------:R-:W-:Y:S01]  /*1070*/  STL [R1+0x7c], R11 ;  /* 0x00007c0b01007387 */ /* 0x000fe20000100800 */
[----:B------:R-:W-:-:S02]  /*1080*/  LOP3.LUT R13, R13, 0xffffe000, RZ, 0xc0, !PT ;  /* 0xffffe0000d0d7812 */ /* 0x000fc400078ec0ff */
[----:B------:R-:W-:Y:S02]  /*1090*/  LOP3.LUT R8, R3, R15, RZ, 0x3c, !PT ;  /* 0x0000000f03087212 */ /* 0x000fe400078e3cff */
[----:B------:R-:W-:Y:S01]  /*10a0*/  SHF.R.S32.HI R224, RZ, 0x3, R0 ;  /* 0x00000003ffe07819 */ /* 0x000fe20000011400 */
[----:B------:R-:W-:Y:S01]  /*10b0*/  IMAD.U32 R0, RZ, RZ, UR4 ;  /* 0x00000004ff007e24 */ /* 0x000fe2000f8e00ff */
[----:B------:R-:W-:Y:S02]  /*10c0*/  LOP3.LUT R4, R4, R193, RZ, 0x3c, !PT ;  /* 0x000000c104047212 */ /* 0x000fe400078e3cff */
[----:B------:R-:W-:Y:S01]  /*10d0*/  IADD3 R8, R8, R13, R195 ;  /* 0x0000000d08087210 */ /* 0x000fe20007ffe0c3 */
[----:B------:R-:W-:Y:S01]  /*10e0*/  IMAD R13, R192, 0x200, R13 ;  /* 0x00000200c00d7824 */ /* 0x000fe200078e020d */
[----:B------:R-:W-:Y:S01]  /*10f0*/  LOP3.LUT R5, R5, 0x7ffffffc, RZ, 0xc0, !PT ;  /* 0x7ffffffc05057812 */ /* 0x000fe200078ec0ff */
[----:B------:R0:W-:Y:S01]  /*1100*/  STL [R1+0x88], R0 ;  /* 0x0000880001007387 */ /* 0x0001e20000100800 */
[----:B------:R-:W-:Y:S01]  /*1110*/  LOP3.LUT R6, R191, 0x38, R228, 0xf8, !PT ;  /* 0x00000038bf067812 */ /* 0x000fe200078ef8e4 */
[----:B------:R-:W-:Y:S01]  /*1120*/  IMAD.IADD R4, R13, 0x1, R4 ;  /* 0x000000010d047824 */ /* 0x000fe200078e0204 */
[----:B------:R-:W-:Y:S01]  /*1130*/  SHF.R.S32.HI R13, RZ, 0x1f, R200 ;  /* 0x0000001fff0d7819 */ /* 0x000fe200000114c8 */
[----:B------:R-:W-:Y:S01]  /*1140*/  IMAD.SHL.U32 R13, R188, 0x2, RZ ;  /* 0x00000002bc0d7824 */ /* 0x000fe200078e00ff */
[----:B------:R-:W-:Y:S01]  /*1150*/  LOP3.LUT R10, R10, 0xffffe000, RZ, 0xc0, !PT ;  /* 0xffffe0000a0a7812 */ /* 0x000fe200078ec0ff */
[----:B------:R-:W-:Y:S01]  /*1160*/  IMAD.IADD R5, R230, 0x1, -R5 ;  /* 0x00000001e6057824 */ /* 0x000fe200078e0a05 */
[----:B------:R-:W-:-:S02]  /*1170*/  SHF.R.S32.HI R9, RZ, 0x1f, R190 ;  /* 0x0000001fff097819 */ /* 0x000fc400000114be */
[----:B------:R-:W-:Y:S01]  /*1180*/  LOP3.LUT R6, R6, R193, RZ, 0x3c, !PT ;  /* 0x000000c106067212 */ /* 0x000fe200078e3cff */
[----:B------:R-:W-:Y:S01]  /*1190*/  IMAD R3, R192, 0x200, R10 ;  /* 0x00000200c0037824 */ /* 0x000fe200078e020a */
[----:B0-----:R-:W-:Y:S01]  /*11a0*/  SHF.R.S32.HI R0, RZ, 0x1f, R198 ;  /* 0x0000001fff007819 */ /* 0x001fe200000114c6 */
[----:B------:R0:W-:Y:S01]  /*11b0*/  STL [R1+0x10], R13 ;  /* 0x0000100d01007387 */ /* 0x0001e20000100800 */
[----:B------:R-:W-:Y:S01]  /*11c0*/  LOP3.LUT R0, R185, 0x38, R18, 0xf8, !PT ;  /* 0x00000038b9007812 */ /* 0x000fe200078ef812 */
[----:B------:R-:W-:Y:S01]  /*11d0*/  IMAD.SHL.U32 R209, R5, 0x2, RZ ;  /* 0x0000000205d17824 */ /* 0x000fe200078e00ff */
[----:B------:R-:W-:Y:S01]  /*11e0*/  LOP3.LUT R7, R185, 0x38, R228, 0xf8, !PT ;  /* 0x00000038b9077812 */ /* 0x000fe200078ef8e4 */
[----:B------:R-:W-:Y:S01]  /*11f0*/  IMAD.IADD R6, R3, 0x1, R6 ;  /* 0x0000000103067824 */ /* 0x000fe200078e0206 */
[----:B------:R-:W-:Y:S01]  /*1200*/  LOP3.LUT R0, R195, R0, R15, 0xf6, !PT ;  /* 0x00000000c3007212 */ /* 0x000fe200078ef60f */
[----:B------:R-:W-:Y:S01]  /*1210*/  VIADD R222, R209, 0x28 ;  /* 0x00000028d1de7836 */ /* 0x000fe20000000000 */
[----:B------:R-:W-:Y:S01]  /*1220*/  SHF.L.U64.HI R9, R190, 0x1, R9 ;  /* 0x00000001be097819 */ /* 0x000fe20000010209 */
[----:B------:R-:W-:Y:S01]  /*1230*/  STL [R1+0x4c], R21 ;  /* 0x00004c1501007387 */ /* 0x000fe20000100800 */
[----:B------:R-:W-:Y:S01]  /*1240*/  LEA R0, R0, UR4, 0x1 ;  /* 0x0000000400007c11 */ /* 0x000fe2000f8e08ff */
[----:B0-----:R-:W-:Y:S01]  /*1250*/  IMAD.SHL.U32 R13, R14, 0x8, RZ ;  /* 0x000000080e0d7824 */ /* 0x001fe200078e00ff */
[----:B------:R-:W-:Y:S01]  /*1260*/  LOP3.LUT R7, R7, R15, RZ, 0x3c, !PT ;  /* 0x0000000f07077212 */ /* 0x000fe200078e3cff */
[C---:B------:R-:W-:Y:S01]  /*1270*/  VIADD R219, R209.reuse, 0x40 ;  /* 0x00000040d1db7836 */ /* 0x040fe20000000000 */
[----:B------:R-:W-:Y:S01]  /*1280*/  LEA.HI R3, R226, R226, RZ, 0x1 ;  /* 0x000000e2e2037211 */ /* 0x000fe200078f08ff */
[C---:B------:R-:W-:Y:S01]  /*1290*/  VIADD R216, R209.reuse, 0x58 ;  /* 0x00000058d1d87836 */ /* 0x040fe20000000000 */
[----:B------:R-:W-:Y:S01]  /*12a0*/  STL [R1+0x84], R13 ;  /* 0x0000840d01007387 */ /* 0x000fe20000100800 */
[----:B------:R-:W-:Y:S01]  /*12b0*/  VIADD R213, R209, 0x70 ;  /* 0x00000070d1d57836 */ /* 0x000fe20000000000 */
[----:B------:R-:W-:Y:S01]  /*12c0*/  IADD3 R7, R7, R10, R195 ;  /* 0x0000000a07077210 */ /* 0x000fe20007ffe0c3 */
[----:B------:R-:W-:Y:S01]  /*12d0*/  VIADD R221, R209, 0x30 ;  /* 0x00000030d1dd7836 */ /* 0x000fe20000000000 */
[----:B------:R-:W-:Y:S01]  /*12e0*/  STL [R1+0x48], R9 ;  /* 0x0000480901007387 */ /* 0x000fe20000100800 */
[----:B------:R-:W-:Y:S01]  /*12f0*/  LOP3.LUT R3, R3, 0x1ffffffe, RZ, 0xc0, !PT ;  /* 0x1ffffffe03037812 */ /* 0x000fe200078ec0ff */
[C---:B------:R-:W-:Y:S01]  /*1300*/  VIADD R218, R209.reuse, 0x48 ;  /* 0x00000048d1da7836 */ /* 0x040fe20000000000 */
[----:B------:R-:W-:Y:S01]  /*1310*/  LEA R8, R8, UR4, 0x1 ;  /* 0x0000000408087c11 */ /* 0x000fe2000f8e08ff */
[----:B------:R0:W-:Y:S01]  /*1320*/  STL [R1+0x74], R0 ;  /* 0x0000740001007387 */ /* 0x0001e20000100800 */
[C---:B------:R-:W-:Y:S01]  /*1330*/  VIADD R215, R209.reuse, 0x60 ;  /* 0x00000060d1d77836 */ /* 0x040fe20000000000 */
[----:B------:R-:W-:Y:S01]  /*1340*/  SHF.R.S32.HI R5, RZ, 0x1f, R221 ;  /* 0x0000001fff057819 */ /* 0x000fe200000114dd */
[----:B------:R-:W-:Y:S01]  /*1350*/  VIADD R212, R209, 0x78 ;  /* 0x00000078d1d47836 */ /* 0x000fe20000000000 */
[----:B------:R-:W-:Y:S01]  /*1360*/  SHF.R.S32.HI R5, RZ, 0x1f, R218 ;  /* 0x0000001fff057819 */ /* 0x000fe200000114da */
[----:B------:R-:W-:Y:S01]  /*1370*/  IMAD.IADD R3, R226, 0x1, -R3 ;  /* 0x00000001e2037824 */ /* 0x000fe200078e0a03 */
[----:B------:R-:W-:Y:S01]  /*1380*/  SHF.R.S32.HI R5, RZ, 0x1f, R215 ;  /* 0x0000001fff057819 */ /* 0x000fe200000114d7 */
[----:B------:R-:W-:Y:S01]  /*1390*/  STL [R1+0x6c], R8 ;  /* 0x00006c0801007387 */ /* 0x000fe20000100800 */
[----:B------:R-:W-:Y:S01]  /*13a0*/  SHF.R.S32.HI R5, RZ, 0x1f, R212 ;  /* 0x0000001fff057819 */ /* 0x000fe200000114d4 */
[----:B------:R-:W-:Y:S01]  /*13b0*/  IMAD R5, R3, 0x8, R11 ;  /* 0x0000000803057824 */ /* 0x000fe200078e020b */
[----:B0-----:R-:W-:Y:S01]  /*13c0*/  SHF.R.S32.HI R0, RZ, 0x1f, R222 ;  /* 0x0000001fff007819 */ /* 0x001fe200000114de */
[C---:B------:R-:W-:Y:S01]  /*13d0*/  VIADD R223, R209.reuse, 0x20 ;  /* 0x00000020d1df7836 */ /* 0x040fe20000000000 */
[----:B------:R-:W-:Y:S01]  /*13e0*/  SHF.R.S32.HI R0, RZ, 0x1f, R219 ;  /* 0x0000001fff007819 */ /* 0x000fe200000114db */
[C---:B------:R-:W-:Y:S01]  /*13f0*/  VIADD R220, R209.reuse, 0x38 ;  /* 0x00000038d1dc7836 */ /* 0x040fe20000000000 */
[----:B------:R-:W-:Y:S01]  /*1400*/  SHF.R.S32.HI R0, RZ, 0x1f, R216 ;  /* 0x0000001fff007819 */ /* 0x000fe200000114d8 */
[C---:B------:R-:W-:Y:S01]  /*1410*/  VIADD R217, R209.reuse, 0x50 ;  /* 0x00000050d1d97836 */ /* 0x040fe20000000000 */
[----:B------:R-:W-:Y:S01]  /*1420*/  SHF.R.S32.HI R0, RZ, 0x1f, R213 ;  /* 0x0000001fff007819 */ /* 0x000fe200000114d5 */
[----:B------:R-:W-:Y:S01]  /*1430*/  VIADD R214, R209, 0x68 ;  /* 0x00000068d1d67836 */ /* 0x000fe20000000000 */
[----:B------:R-:W-:Y:S01]  /*1440*/  LEA R0, R7, UR4, 0x1 ;  /* 0x0000000407007c11 */ /* 0x000fe2000f8e08ff */
[----:B------:R-:W-:Y:S01]  /*1450*/  VIADD R211, R209, 0x18 ;  /* 0x00000018d1d37836 */ /* 0x000fe20000000000 */
[----:B------:R-:W-:-:S02]  /*1460*/  LEA R3, R4, UR4, 0x1 ;  /* 0x0000000404037c11 */ /* 0x000fc4000f8e08ff */
[----:B------:R-:W-:Y:S01]  /*1470*/  SHF.R.S32.HI R10, RZ, 0x1f, R187 ;  /* 0x0000001fff0a7819 */ /* 0x000fe200000114bb */
[----:B------:R0:W-:Y:S01]  /*1480*/  STL [R1+0x68], R0 ;  /* 0x0000680001007387 */ /* 0x0001e20000100800 */
[----:B------:R-:W-:Y:S02]  /*1490*/  SHF.R.S32.HI R233, RZ, 0x1f, R186 ;  /* 0x0000001fffe97819 */ /* 0x000fe400000114ba */
[----:B------:R-:W-:Y:S01]  /*14a0*/  SHF.R.S32.HI R20, RZ, 0x1f, R189 ;  /* 0x0000001fff147819 */ /* 0x000fe200000114bd */
[----:B------:R1:W-:Y:S01]  /*14b0*/  STL [R1+0x80], R5 ;  /* 0x0000800501007387 */ /* 0x0003e20000100800 */
[----:B------:R-:W-:Y:S02]  /*14c0*/  SHF.R.S32.HI R237, RZ, 0x1f, R188 ;  /* 0x0000001fffed7819 */ /* 0x000fe400000114bc */
[----:B------:R-:W-:Y:S02]  /*14d0*/  SHF.R.S32.HI R9, RZ, 0x1f, R223 ;  /* 0x0000001fff097819 */ /* 0x000fe400000114df */
[----:B------:R-:W-:-:S02]  /*14e0*/  SHF.R.S32.HI R9, RZ, 0x1f, R220 ;  /* 0x0000001fff097819 */ /* 0x000fc400000114dc */
[----:B0-----:R-:W-:Y:S02]  /*14f0*/  LEA R0, R6, UR4, 0x1 ;  /* 0x0000000406007c11 */ /* 0x001fe4000f8e08ff */
[----:B------:R-:W-:Y:S02]  /*1500*/  SHF.R.S32.HI R9, RZ, 0x1f, R217 ;  /* 0x0000001fff097819 */ /* 0x000fe400000114d9 */
[----:B------:R-:W-:Y:S01]  /*1510*/  SHF.L.U64.HI R231, R187, 0x1, R10 ;  /* 0x00000001bbe77819 */ /* 0x000fe2000001020a */
[----:B------:R1:W-:Y:S01]  /*1520*/  STL [R1+0x70], R0 ;  /* 0x0000700001007387 */ /* 0x0003e20000100800 */
[----:B------:R-:W-:Y:S02]  /*1530*/  SHF.L.U64.HI R233, R186, 0x1, R233 ;  /* 0x00000001bae97819 */ /* 0x000fe400000102e9 */
[----:B------:R-:W-:Y:S01]  /*1540*/  SHF.L.U64.HI R235, R189, 0x1, R20 ;  /* 0x00000001bdeb7819 */ /* 0x000fe20000010214 */
[----:B------:R1:W-:Y:S01]  /*1550*/  STL [R1+0x78], R3 ;  /* 0x0000780301007387 */ /* 0x0003e20000100800 */
[----:B------:R-:W-:-:S02]  /*1560*/  SHF.L.U64.HI R237, R188, 0x1, R237 ;  /* 0x00000001bced7819 */ /* 0x000fc400000102ed */
[----:B------:R-:W-:Y:S02]  /*1570*/  SHF.R.S32.HI R227, RZ, 0x3, R12 ;  /* 0x00000003ffe37819 */ /* 0x000fe4000001140c */
[----:B------:R-:W-:Y:S02]  /*1580*/  SHF.R.S32.HI R228, RZ, 0x3, R228 ;  /* 0x00000003ffe47819 */ /* 0x000fe400000114e4 */
[----:B------:R-:W-:-:S07]  /*1590*/  SHF.R.S32.HI R9, RZ, 0x1f, R214 ;  /* 0x0000001fff097819 */ /* 0x000fce00000114d6 */
.L_x_634:
[----:B01-34-:R-:W0:Y:S01]  /*15a0*/  LDC.64 R4, c[0x0][0xc88] ;  /* 0x00032200ff047b82 */ /* 0x01be220000000a00 */
[----:B------:R-:W-:Y:S01]  /*15b0*/  ULDC.64 UR4, c[0x0][0xa28] ;  /* 0x00028a0000047ab9 */ /* 0x000fe20000000a00 */
[----:B------:R-:W-:Y:S01]  /*15c0*/  ULDC.64 UR8, c[0x0][0xa18] ;  /* 0x0002860000087ab9 */ /* 0x000fe20000000a00 */
[----:B------:R-:W-:Y:S01]  /*15d0*/  ULDC.64 UR6, c[0x0][0xa08] ;  /* 0x0002820000067ab9 */ /* 0x000fe20000000a00 */
[----:B0-----:R-:W-:-:S05]  /*15e0*/  IMAD.WIDE R4, R147, 0x4, R4 ;  /* 0x0000000493047825 */ /* 0x001fca00078e0204 */
[----:B------:R-:W2:Y:S01]  /*15f0*/  LDG.E R203, desc[UR58][R4.64] ;  /* 0x0000003a04cb7981 */ /* 0x000ea2000c1e1900 */
[----:B------:R-:W-:Y:S01]  /*1600*/  ISETP.NE.U32.AND P2, PT, RZ, UR4, PT ;  /* 0x00000004ff007c0c */ /* 0x000fe2000bf45070 */
[----:B------:R-:W-:Y:S01]  /*1610*/  IMAD.MOV.U32 R11, RZ, RZ, RZ ;  /* 0x000000ffff0b7224 */ /* 0x000fe200078e00ff */
[----:B------:R-:W-:Y:S01]  /*1620*/  ISETP.NE.U32.AND P1, PT, RZ, UR8, PT ;  /* 0x00000008ff007c0c */ /* 0x000fe2000bf25070 */
[----:B------:R-:W-:Y:S01]  /*1630*/  IMAD.MOV.U32 R27, RZ, RZ, RZ ;  /* 0x000000ffff1b7224 */ /* 0x000fe200078e00ff */
[----:B------:R-:W-:Y:S02]  /*1640*/  ISETP.NE.AND.EX P2, PT, RZ, UR5, PT, P2 ;  /* 0x00000005ff007c0c */ /* 0x000fe4000bf45320 */
[----:B------:R-:W-:Y:S02]  /*1650*/  ISETP.NE.AND.EX P1, PT, RZ, UR9, PT, P1 ;  /* 0x00000009ff007c0c */ /* 0x000fe4000bf25310 */
[----:B------:R-:W-:-:S04]  /*1660*/  ISETP.NE.U32.AND P0, PT, RZ, UR6, PT ;  /* 0x00000006ff007c0c */ /* 0x000fc8000bf05070 */
[----:B------:R-:W-:Y:S02]  /*1670*/  ISETP.NE.AND.EX P0, PT, RZ, UR7, PT, P0 ;  /* 0x00000007ff007c0c */ /* 0x000fe4000bf05300 */
[----:B--2---:R-:W-:Y:S01]  /*1680*/  SHF.R.S32.HI R225, RZ, 0x1f, R203 ;  /* 0x0000001fffe17819 */ /* 0x004fe200000114cb */
[C---:B------:R-:W-:Y:S02]  /*1690*/  IMAD.SHL.U32 R204, R203.reuse, 0x4, RZ ;  /* 0x00000004cbcc7824 */ /* 0x040fe400078e00ff */
[C---:B------:R-:W-:Y:S02]  /*16a0*/  @P2 LEA R4, P3, R203.reuse, UR4, 0x2 ;  /* 0x00000004cb042c11 */ /* 0x040fe4000f8610ff */
[C-C-:B------:R-:W-:Y:S02]  /*16b0*/  SHF.L.U64.HI R205, R203.reuse, 0x2, R225.reuse ;  /* 0x00000002cbcd7819 */ /* 0x140fe400000102e1 */
[----:B------:R-:W-:Y:S01]  /*16c0*/  @P2 LEA.HI.X R5, R203, UR5, R225, 0x2, P3 ;  /* 0x00000005cb052c11 */ /* 0x000fe200098f14e1 */
[----:B------:R-:W-:Y:S01]  /*16d0*/  ULDC UR4, c[0x0][0x288] ;  /* 0x0000a20000047ab9 */ /* 0x000fe20000000800 */
[----:B------:R-:W-:-:S03]  /*16e0*/  IADD3 R8, P4, R204, UR6, RZ ;  /* 0x00000006cc087c10 */ /* 0x000fc6000ff9e0ff */
[----:B------:R0:W5:Y:S01]  /*16f0*/  @P2 LDG.E R11, desc[UR58][R4.64] ;  /* 0x0000003a040b2981 */ /* 0x000162000c1e1900 */
[----:B------:R-:W-:Y:S01]  /*1700*/  @P1 IADD3 R6, P2, R204, UR8, RZ ;  /* 0x00000008cc061c10 */ /* 0x000fe2000ff5e0ff */
[----:B------:R-:W-:Y:S01]  /*1710*/  IMAD.U32 R150, RZ, RZ, UR4 ;  /* 0x00000004ff967e24 */ /* 0x000fe2000f8e00ff */
[C---:B------:R-:W-:Y:S01]  /*1720*/  IADD3.X R9, R205.reuse, UR7, RZ, P4, !PT ;  /* 0x00000007cd097c10 */ /* 0x040fe2000a7fe4ff */
[----:B------:R-:W-:Y:S01]  /*1730*/  ULDC.64 UR4, c[0x0][0x418] ;  /* 0x0001060000047ab9 */ /* 0x000fe20000000a00 */
[----:B------:R-:W-:-:S03]  /*1740*/  @P1 IADD3.X R7, R205, UR9, RZ, P2, !PT ;  /* 0x00000009cd071c10 */ /* 0x000fc600097fe4ff */
[----:B------:R0:W5:Y:S01]  /*1750*/  @P0 LDG.E R27, desc[UR58][R8.64] ;  /* 0x0000003a081b0981 */ /* 0x000162000c1e1900 */
[----:B------:R-:W-:Y:S01]  /*1760*/  UISETP.NE.U32.AND UP0, UPT, UR4, URZ, UPT ;  /* 0x0000003f0400728c */ /* 0x000fe2000bf05070 */
[C---:B------:R-:W-:Y:S01]  /*1770*/  LOP3.LUT R3, R146.reuse, 0xff000000, RZ, 0xc0, !PT ;  /* 0xff00000092037812 */ /* 0x040fe200078ec0ff */
[----:B------:R-:W-:Y:S01]  /*1780*/  ULDC.64 UR8, c[0x0][0xa20] ;  /* 0x0002880000087ab9 */ /* 0x000fe20000000a00 */
[----:B------:R0:W5:Y:S01]  /*1790*/  @P1 LDG.E R150, desc[UR58][R6.64] ;  /* 0x0000003a06961981 */ /* 0x000162000c1e1900 */
[----:B------:R-:W-:Y:S01]  /*17a0*/  UISETP.NE.AND.EX UP0, UPT, UR5, URZ, UPT, UP0 ;  /* 0x0000003f0500728c */ /* 0x000fe2000bf05300 */
[----:B------:R-:W-:Y:S01]  /*17b0*/  ULDC UR4, c[0x0][0x424] ;  /* 0x0001090000047ab9 */ /* 0x000fe20000000800 */
[----:B------:R-:W-:Y:S02]  /*17c0*/  ISETP.NE.U32.AND P2, PT, RZ, UR8, PT ;  /* 0x00000008ff007c0c */ /* 0x000fe4000bf45070 */
[----:B------:R-:W-:Y:S01]  /*17d0*/  USEL UR4, UR4, 0x1, UP0 ;  /* 0x0000000104047887 */ /* 0x000fe20008000000 */
[----:B------:R-:W-:Y:S01]  /*17e0*/  ULDC UR5, c[0x0][0x2f0] ;  /* 0x0000bc0000057ab9 */ /* 0x000fe20000000800 */
[----:B------:R-:W-:-:S02]  /*17f0*/  LOP3.LUT R0, R146, 0xff0000, RZ, 0xc0, !PT ;  /* 0x00ff000092007812 */ /* 0x000fc400078ec0ff */
[----:B------:R-:W-:Y:S01]  /*1800*/  UIMAD UR4, UR4, UR5, URZ ;  /* 0x00000005040472a4 */ /* 0x000fe2000f8e023f */
[----:B------:R-:W-:Y:S02]  /*1810*/  SHF.R.U32.HI R3, RZ, 0x8, R3 ;  /* 0x00000008ff037819 */ /* 0x000fe40000011603 */
[----:B------:R-:W-:Y:S01]  /*1820*/  ISETP.NE.AND.EX P2, PT, RZ, UR9, PT, P2 ;  /* 0x00000009ff007c0c */ /* 0x000fe2000bf45320 */
[----:B------:R-:W-:Y:S01]  /*1830*/  ULDC UR5, c[0x0][0x348] ;  /* 0x0000d20000057ab9 */ /* 0x000fe20000000800 */
[----:B------:R-:W-:Y:S01]  /*1840*/  LEA.HI R202, R0, R3, RZ, 0x10 ;  /* 0x0000000300ca7211 */ /* 0x000fe200078f80ff */
[----:B------:R-:W-:Y:S01]  /*1850*/  IMAD.MOV.U32 R208, RZ, RZ, R145 ;  /* 0x000000ffffd07224 */ /* 0x000fe200078e0091 */
[----:B------:R-:W-:Y:S01]  /*1860*/  LOP3.LUT R199, R146, 0xffff, RZ, 0xc0, !PT ;  /* 0x0000ffff92c77812 */ /* 0x000fe200078ec0ff */
[----:B0-----:R-:W-:Y:S08]  /*1870*/  @P1 BRA `(.L_x_423) ;  /* 0x0000000000241947 */ /* 0x001ff00003800000 */
[----:B------:R-:W-:Y:S02]  /*1880*/  ULDC.64 UR6, c[0x0][0xa00] ;  /* 0x0002800000067ab9 */ /* 0x000fe40000000a00 */
[----:B------:R-:W-:-:S04]  /*1890*/  ISETP.NE.U32.AND P1, PT, RZ, UR6, PT ;  /* 0x00000006ff007c0c */ /* 0x000fc8000bf25070 */
[----:B------:R-:W-:-:S13]  /*18a0*/  ISETP.NE.AND.EX P1, PT, RZ, UR7, PT, P1 ;  /* 0x00000007ff007c0c */ /* 0x000fda000bf25310 */
[----:B------:R-:W-:Y:S05]  /*18b0*/  @!P1 BRA `(.L_x_423) ;  /* 0x0000000000149947 */ /* 0x000fea0003800000 */
[----:B------:R-:W0:Y:S02]  /*18c0*/  LDC.64 R4, c[0x0][0xa00] ;  /* 0x00028000ff047b82 */ /* 0x000e240000000a00 */
[----:B0-----:R-:W-:-:S05]  /*18d0*/  IMAD.WIDE R4, R203, 0x4, R4 ;  /* 0x00000004cb047825 */ /* 0x001fca00078e0204 */
[----:B-----5:R-:W2:Y:S04]  /*18e0*/  LDG.E R150, desc[UR58][R4.64] ;  /* 0x0000003a04967981 */ /* 0x020ea8000c1e1900 */
[----:B------:R-:W2:Y:S02]  /*18f0*/  LDG.E R3, desc[UR58][R4.64+0x4] ;  /* 0x0000043a04037981 */ /* 0x000ea4000c1e1900 */
[----:B--2---:R-:W-:-:S07]  /*1900*/  IMAD.IADD R150, R3, 0x1, -R150 ;  /* 0x0000000103967824 */ /* 0x004fce00078e0a96 */
.L_x_423:
[----:B------:R-:W-:Y:S02]  /*1910*/  IMAD.U32 R24, RZ, RZ, UR5 ;  /* 0x00000005ff187e24 */ /* 0x000fe4000f8e00ff */
[----:B------:R-:W-:Y:S01]  /*1920*/  IMAD.U32 R26, RZ, RZ, UR4 ;  /* 0x00000004ff1a7e24 */ /* 0x000fe2000f8e00ff */
[----:B------:R-:W-:Y:S06]  /*1930*/  @!P2 BRA `(.L_x_424) ;  /* 0x000000000010a947 */ /* 0x000fec0003800000 */
[----:B------:R-:W-:-:S04]  /*1940*/  IADD3 R4, P0, R204, UR8, RZ ;  /* 0x00000008cc047c10 */ /* 0x000fc8000ff1e0ff */
[----:B------:R-:W-:-:S05]  /*1950*/  IADD3.X R5, R205, UR9, RZ, P0, !PT ;  /* 0x00000009cd057c10 */ /* 0x000fca00087fe4ff */
[----:B------:R0:W5:Y:S01]  /*1960*/  LDG.E R26, desc[UR58][R4.64] ;  /* 0x0000003a041a7981 */ /* 0x000162000c1e1900 */
[----:B------:R-:W-:Y:S05]  /*1970*/  BRA `(.L_x_425) ;  /* 0x0000000000107947 */ /* 0x000fea0003800000 */
.L_x_424:
[----:B------:R-:W-:Y:S05]  /*1980*/  @!P0 BRA `(.L_x_425) ;  /* 0x00000000000c8947 */ /* 0x000fea0003800000 */
[----:B------:R-:W2:Y:S04]  /*1990*/  LDG.E R3, desc[UR58][R8.64] ;  /* 0x0000003a08037981 */ /* 0x000ea8000c1e1900 */
[----:B------:R-:W2:Y:S02]  /*19a0*/  LDG.E R26, desc[UR58][R8.64+0x4] ;  /* 0x0000043a081a7981 */ /* 0x000ea4000c1e1900 */
[----:B--2---:R-:W-:-:S07]  /*19b0*/  IMAD.IADD R26, R26, 0x1, -R3 ;  /* 0x000000011a1a7824 */ /* 0x004fce00078e0a03 */
.L_x_425:
[----:B------:R-:W-:Y:S01]  /*19c0*/  ULDC.64 UR4, c[0x0][0xa10] ;  /* 0x0002840000047ab9 */ /* 0x000fe20000000a00 */
[----:B------:R-:W2:Y:S01]  /*19d0*/  LDL.LU R28, [R1+0x14] ;  /* 0x00001400011c7983 */ /* 0x000ea20000300800 */
[----:B------:R-:W-:-:S04]  /*19e0*/  ISETP.NE.U32.AND P0, PT, RZ, UR4, PT ;  /* 0x00000004ff007c0c */ /* 0x000fc8000bf05070 */
[----:B------:R-:W-:Y:S01]  /*19f0*/  ISETP.NE.AND.EX P0, PT, RZ, UR5, PT, P0 ;  /* 0x00000005ff007c0c */ /* 0x000fe2000bf05300 */
[----:B------:R-:W-:Y:S02]  /*1a00*/  ULDC.64 UR4, c[0x0][0xa30] ;  /* 0x00028c0000047ab9 */ /* 0x000fe40000000a00 */
[----:B------:R-:W-:-:S10]  /*1a10*/  ISETP.NE.U32.AND P1, PT, RZ, UR4, PT ;  /* 0x00000004ff007c0c */ /* 0x000fd4000bf25070 */
[----:B0-----:R-:W0:Y:S02]  /*1a20*/  @P0 LDC.64 R4, c[0x0][0xa10] ;  /* 0x00028400ff040b82 */ /* 0x001e240000000a00 */
[----:B0-----:R-:W-:-:S05]  /*1a30*/  @P0 IMAD.WIDE R4, R203, 0x4, R4 ;  /* 0x00000004cb040825 */ /* 0x001fca00078e0204 */
[----:B------:R-:W3:Y:S04]  /*1a40*/  @P0 LDG.E R0, desc[UR58][R4.64] ;  /* 0x0000003a04000981 */ /* 0x000ee8000c1e1900 */
[----:B------:R-:W3:Y:S01]  /*1a50*/  @P0 LDG.E R3, desc[UR58][R4.64+0x4] ;  /* 0x0000043a04030981 */ /* 0x000ee2000c1e1900 */
[----:B------:R-:W-:Y:S01]  /*1a60*/  ISETP.NE.AND.EX P1, PT, RZ, UR5, PT, P1 ;  /* 0x00000005ff007c0c */ /* 0x000fe2000bf25310 */
[----:B-----5:R-:W-:-:S12]  /*1a70*/  IMAD.MOV.U32 R143, RZ, RZ, R26 ;  /* 0x000000ffff8f7224 */ /* 0x020fd800078e001a */
[----:B------:R-:W-:-:S04]  /*1a80*/  @P1 IADD3 R6, P2, R204, UR4, RZ ;  /* 0x00000004cc061c10 */ /* 0x000fc8000ff5e0ff */
[----:B------:R-:W-:-:S05]  /*1a90*/  @P1 IADD3.X R7, R205, UR5, RZ, P2, !PT ;  /* 0x00000005cd071c10 */ /* 0x000fca00097fe4ff */
[----:B------:R0:W5:Y:S01]  /*1aa0*/  @P1 LDG.E R143, desc[UR58][R6.64] ;  /* 0x0000003a068f1981 */ /* 0x000162000c1e1900 */
[----:B------:R-:W-:Y:S01]  /*1ab0*/  IMAD.IADD R11, R26, 0x1, -R11 ;  /* 0x000000011a0b7824 */ /* 0x000fe200078e0a0b */
[----:B------:R-:W-:Y:S01]  /*1ac0*/  BSSY B0, `(.L_x_426) ;  /* 0x000002c000007945 */ /* 0x000fe20003800000 */
[----:B------:R-:W-:Y:S02]  /*1ad0*/  LOP3.LUT R210, R202, 0xff, RZ, 0xc0, !PT ;  /* 0x000000ffcad27812 */ /* 0x000fe400078ec0ff */
[----:B------:R-:W-:Y:S02]  /*1ae0*/  SHF.R.U32.HI R202, RZ, 0x10, R202 ;  /* 0x00000010ffca7819 */ /* 0x000fe400000116ca */
[----:B--2---:R-:W-:Y:S01]  /*1af0*/  LOP3.LUT R28, R28, 0xfffffffb, RZ, 0xc0, !PT ;  /* 0xfffffffb1c1c7812 */ /* 0x004fe200078ec0ff */
[----:B---3--:R-:W-:-:S04]  /*1b00*/  @P0 IMAD.IADD R24, R3, 0x1, -R0 ;  /* 0x0000000103180824 */ /* 0x008fc800078e0a00 */
[----:B------:R-:W-:-:S04]  /*1b10*/  IMAD.IADD R152, R11, 0x1, R24 ;  /* 0x000000010b987824 */ /* 0x000fc800078e0218 */
[C---:B------:R-:W-:Y:S01]  /*1b20*/  VIADD R0, R152.reuse, 0x7f ;  /* 0x0000007f98007836 */ /* 0x040fe20000000000 */
[----:B------:R-:W-:-:S04]  /*1b30*/  ISETP.GE.AND P3, PT, R152, 0x1, PT ;  /* 0x000000019800780c */ /* 0x000fc80003f66270 */
[----:B------:R-:W-:-:S04]  /*1b40*/  SHF.R.S32.HI R3, RZ, 0x1f, R0 ;  /* 0x0000001fff037819 */ /* 0x000fc80000011400 */
[----:B------:R-:W-:Y:S01]  /*1b50*/  LEA.HI R3, R3, R0, RZ, 0x7 ;  /* 0x0000000003037211 */ /* 0x000fe200078f38ff */
[----:B------:R-:W-:-:S03]  /*1b60*/  IMAD.MOV.U32 R0, RZ, RZ, RZ ;  /* 0x000000ffff007224 */ /* 0x000fc600078e00ff */
[----:B------:R-:W-:Y:S02]  /*1b70*/  SHF.R.S32.HI R149, RZ, 0x7, R3 ;  /* 0x00000007ff957819 */ /* 0x000fe40000011403 */
[----:B------:R-:W-:-:S05]  /*1b80*/  @P3 LOP3.LUT R28, R28, 0x4, RZ, 0xfc, !PT ;  /* 0x000000041c1c3812 */ /* 0x000fca00078efcff */
[----:B------:R0:W-:Y:S01]  /*1b90*/  STL [R1+0x14], R28 ;  /* 0x0000141c01007387 */ /* 0x0001e20000100800 */
[----:B------:R-:W-:Y:S05]  /*1ba0*/  @!P3 BRA `(.L_x_427) ;  /* 0x000000000074b947 */ /* 0x000fea0003800000 */
[----:B------:R-:W-:Y:S01]  /*1bb0*/  ISETP.NE.AND P0, PT, R202, RZ, PT ;  /* 0x000000ffca00720c */ /* 0x000fe20003f05270 */
[----:B------:R-:W-:-:S03]  /*1bc0*/  ULDC UR4, c[0x0][0x9f0] ;  /* 0x00027c0000047ab9 */ /* 0x000fc60000000800 */
[----:B------:R-:W-:-:S04]  /*1bd0*/  SEL R9, R202, UR4, P0 ;  /* 0x00000004ca097c07 */ /* 0x000fc80008000000 */
[-C--:B0-----:R-:W-:Y:S02]  /*1be0*/  IABS R6, R9.reuse ;  /* 0x0000000900067213 */ /* 0x081fe40000000000 */
[----:B------:R-:W-:Y:S02]  /*1bf0*/  IADD3 R0, R149, -0x1, R9 ;  /* 0xffffffff95007810 */ /* 0x000fe40007ffe009 */
[----:B------:R-:W0:Y:S01]  /*1c00*/  I2F.RP R3, R6 ;  /* 0x0000000600037306 */ /* 0x000e220000209400 */
[-C--:B------:R-:W-:Y:S02]  /*1c10*/  IABS R10, R9.reuse ;  /* 0x00000009000a7213 */ /* 0x080fe40000000000 */
[----:B------:R-:W-:Y:S02]  /*1c20*/  IABS R8, R0 ;  /* 0x0000000000087213 */ /* 0x000fe40000000000 */
[----:B------:R-:W-:-:S04]  /*1c30*/  LOP3.LUT R0, R0, R9, RZ, 0x3c, !PT ;  /* 0x0000000900007212 */ /* 0x000fc800078e3cff */
[----:B------:R-:W-:Y:S01]  /*1c40*/  ISETP.GE.AND P2, PT, R0, RZ, PT ;  /* 0x000000ff0000720c */ /* 0x000fe20003f46270 */
[----:B0-----:R-:W0:Y:S02]  /*1c50*/  MUFU.RCP R3, R3 ;  /* 0x0000000300037308 */ /* 0x001e240000001000 */
[----:B0-----:R-:W-:Y:S02]  /*1c60*/  VIADD R4, R3, 0xffffffe ;  /* 0x0ffffffe03047836 */ /* 0x001fe40000000000 */
[----:B------:R-:W-:-:S04]  /*1c70*/  IMAD.MOV R3, RZ, RZ, -R10 ;  /* 0x000000ffff037224 */ /* 0x000fc800078e0a0a */
[----:B------:R0:W1:Y:S02]  /*1c80*/  F2I.FTZ.U32.TRUNC.NTZ R5, R4 ;  /* 0x0000000400057305 */ /* 0x000064000021f000 */
[----:B0-----:R-:W-:Y:S02]  /*1c90*/  IMAD.MOV.U32 R4, RZ, RZ, RZ ;  /* 0x000000ffff047224 */ /* 0x001fe400078e00ff */
[----:B-1----:R-:W-:-:S04]  /*1ca0*/  IMAD.MOV R7, RZ, RZ, -R5 ;  /* 0x000000ffff077224 */ /* 0x002fc800078e0a05 */
        /* <DEDUP_REMOVED lines=10> */
[----:B------:R-:W-:-:S04]  /*1d50*/  IMAD.MOV.U32 R0, RZ, RZ, R5 ;  /* 0x000000ffff007224 */ /* 0x000fc800078e0005 */
[----:B------:R-:W-:Y:S01]  /*1d60*/  @!P2 IMAD.MOV R0, RZ, RZ, -R0 ;  /* 0x000000ffff00a224 */ /* 0x000fe200078e0a00 */
[----:B------:R-:W-:-:S07]  /*1d70*/  @!P1 LOP3.LUT R0, RZ, R9, RZ, 0x33, !PT ;  /* 0x00000009ff009212 */ /* 0x000fce00078e33ff */
.L_x_427:
[----:B------:R-:W-:Y:S05]  /*1d80*/  BSYNC B0 ;  /* 0x0000000000007941 */ /* 0x000fea0003800000 */
.L_x_426:
[----:B------:R-:W-:Y:S01]  /*1d90*/  IMAD R3, R210, R0, RZ ;  /* 0x00000000d2037224 */ /* 0x000fe200078e02ff */
[----:B------:R-:W-:-:S04]  /*1da0*/  PLOP3.LUT P2, PT, PT, PT, PT, 0x80, 0x0 ;  /* 0x000000000000781c */ /* 0x000fc80003f4f070 */
[C---:B------:R-:W-:Y:S01]  /*1db0*/  VIADDMNMX R0, R3.reuse, R0, R149, PT ;  /* 0x0000000003007246 */ /* 0x040fe20003800195 */
[----:B------:R-:W-:-:S04]  /*1dc0*/  IMAD R3, R3, 0x80, -R11 ;  /* 0x0000008003037824 */ /* 0x000fc800078e0a0b */
[----:B------:R-:W-:Y:S01]  /*1dd0*/  IMAD R5, R0, 0x80, -R11 ;  /* 0x0000008000057824 */ /* 0x000fe200078e0a0b */
[----:B------:R-:W-:-:S04]  /*1de0*/  VIMNMX R3, RZ, R3, !PT ;  /* 0x00000003ff037248 */ /* 0x000fc80007fe0100 */
[----:B------:R-:W-:Y:S02]  /*1df0*/  VIMNMX R0, R5, R24, PT ;  /* 0x0000001805007248 */ /* 0x000fe40003fe0100 */
[----:B------:R-:W-:Y:S02]  /*1e00*/  SHF.R.U32.HI R123, RZ, 0x7, R3 ;  /* 0x00000007ff7b7819 */ /* 0x000fe40000011603 */
[----:B------:R-:W-:-:S03]  /*1e10*/  ISETP.GT.AND P0, PT, R0, R3, PT ;  /* 0x000000030000720c */ /* 0x000fc60003f04270 */
[----:B------:R-:W-:-:S10]  /*1e20*/  IMAD.MOV.U32 R25, RZ, RZ, R123 ;  /* 0x000000ffff197224 */ /* 0x000fd400078e007b */
[----:B------:R-:W-:-:S05]  /*1e30*/  @P0 VIADD R0, R0, 0x7f ;  /* 0x0000007f00000836 */ /* 0x000fca0000000000 */
[----:B------:R-:W-:-:S04]  /*1e40*/  @P0 SHF.R.S32.HI R3, RZ, 0x1f, R0 ;  /* 0x0000001fff030819 */ /* 0x000fc80000011400 */
[----:B------:R-:W-:-:S04]  /*1e50*/  @P0 LEA.HI R3, R3, R0, RZ, 0x7 ;  /* 0x0000000003030211 */ /* 0x000fc800078f38ff */
[----:B------:R-:W-:-:S04]  /*1e60*/  @P0 SHF.R.S32.HI R25, RZ, 0x7, R3 ;  /* 0x00000007ff190819 */ /* 0x000fc80000011403 */
[----:B------:R-:W-:-:S13]  /*1e70*/  ISETP.GT.AND P0, PT, R25, R123, PT ;  /* 0x0000007b1900720c */ /* 0x000fda0003f04270 */
[----:B------:R-:W-:Y:S05]  /*1e80*/  @!P0 BRA `(.L_x_428) ;  /* 0x0000008c00e08947 */ /* 0x000fea0003800000 */
[----:B------:R-:W-:Y:S01]  /*1e90*/  VIADD R116, R2, 0x1c400 ;  /* 0x0001c40002747836 */ /* 0x000fe20000000000 */
[----:B------:R-:W-:Y:S04]  /*1ea0*/  BSSY B6, `(.L_x_429) ;  /* 0x0000013000067945 */ /* 0x000fe80003800000 */
[----:B------:R-:W-:-:S13]  /*1eb0*/  LOP3.LUT P0, RZ, R116, 0x3ff, RZ, 0xc0, !PT ;  /* 0x000003ff74ff7812 */ /* 0x000fda000780c0ff */
[----:B------:R-:W-:Y:S05]  /*1ec0*/  @!P0 BRA `(.L_x_430) ;  /* 0x0000000000408947 */ /* 0x000fea0003800000 */
[----:B------:R-:W-:Y:S01]  /*1ed0*/  MOV R14, 0x0 ;  /* 0x00000000000e7802 */ /* 0x000fe20000000f00 */
[----:B------:R-:W-:Y:S01]  /*1ee0*/  ULDC.64 UR4, c[0x4][0xb8] ;  /* 0x01002e0000047ab9 */ /* 0x000fe20000000a00 */
[----:B------:R-:W-:Y:S01]  /*1ef0*/  ULDC.64 UR6, c[0x4][0x28] ;  /* 0x01000a0000067ab9 */ /* 0x000fe20000000a00 */
[----:B------:R-:W-:Y:S02]  /*1f00*/  IMAD.U32 R4, RZ, RZ, UR4 ;  /* 0x00000004ff047e24 */ /* 0x000fe4000f8e00ff */
[----:B------:R-:W-:Y:S01]  /*1f10*/  IMAD.U32 R5, RZ, RZ, UR5 ;  /* 0x00000005ff057e24 */ /* 0x000fe2000f8e00ff */
[----:B------:R-:W1:Y:S01]  /*1f20*/  LDC.64 R14, c[0x4][R14] ;  /* 0x010000000e0e7b82 */ /* 0x000e620000000a00 */
[----:B------:R-:W-:Y:S01]  /*1f30*/  ULDC.64 UR4, c[0x4][0xc0] ;  /* 0x0100300000047ab9 */ /* 0x000fe20000000a00 */
[----:B------:R-:W-:Y:S02]  /*1f40*/  IMAD.U32 R10, RZ, RZ, UR6 ;  /* 0x00000006ff0a7e24 */ /* 0x000fe4000f8e00ff */
[----:B0-----:R-:W-:-:S02]  /*1f50*/  IMAD.U32 R6, RZ, RZ, UR4 ;  /* 0x00000004ff067e24 */ /* 0x001fc4000f8e00ff */
[----:B------:R-:W-:Y:S02]  /*1f60*/  IMAD.U32 R7, RZ, RZ, UR5 ;  /* 0x00000005ff077e24 */ /* 0x000fe4000f8e00ff */
[----:B------:R-:W-:Y:S02]  /*1f70*/  IMAD.U32 R11, RZ, RZ, UR7 ;  /* 0x00000007ff0b7e24 */ /* 0x000fe4000f8e00ff */
[----:B------:R-:W-:Y:S02]  /*1f80*/  IMAD.MOV.U32 R8, RZ, RZ, 0x70 ;  /* 0x00000070ff087424 */ /* 0x000fe400078e00ff */
[----:B------:R-:W-:Y:S02]  /*1f90*/  IMAD.MOV.U32 R12, RZ, RZ, 0x1 ;  /* 0x00000001ff0c7424 */ /* 0x000fe400078e00ff */
[----:B------:R-:W-:-:S07]  /*1fa0*/  IMAD.MOV.U32 R13, RZ, RZ, RZ ;  /* 0x000000ffff0d7224 */ /* 0x000fce00078e00ff */
[----:B------:R-:W-:-:S07]  /*1fb0*/  LEPC R20, `(.L_x_430) ;  /* 0x000000001014794e */ /* 0x000fce0000000000 */
[----:B-1---5:R-:W-:Y:S05]  /*1fc0*/  CALL.ABS.NOINC R14 ;  /* 0x000000000e007343 */ /* 0x022fea0003c00000 */
.L_x_430:
[----:B------:R-:W-:Y:S05]  /*1fd0*/  BSYNC B6 ;  /* 0x0000000000067941 */ /* 0x000fea0003800000 */
.L_x_429:
        /* <DEDUP_REMOVED lines=11> */
[----:B0-----:R-:W-:Y:S02]  /*2090*/  IMAD.U32 R6, RZ, RZ, UR6 ;  /* 0x00000006ff067e24 */ /* 0x001fe4000f8e00ff */
[----:B------:R-:W-:-:S02]  /*20a0*/  IMAD.U32 R7, RZ, RZ, UR7 ;  /* 0x00000007ff077e24 */ /* 0x000fc4000f8e00ff */
[----:B------:R-:W-:Y:S02]  /*20b0*/  IMAD.U32 R10, RZ, RZ, UR4 ;  /* 0x00000004ff0a7e24 */ /* 0x000fe4000f8e00ff */
[----:B------:R-:W-:Y:S02]  /*20c0*/  IMAD.U32 R11, RZ, RZ, UR5 ;  /* 0x00000005ff0b7e24 */ /* 0x000fe4000f8e00ff */
[----:B------:R-:W-:Y:S02]  /*20d0*/  IMAD.MOV.U32 R8, RZ, RZ, 0x70 ;  /* 0x00000070ff087424 */ /* 0x000fe400078e00ff */
[----:B------:R-:W-:Y:S02]  /*20e0*/  IMAD.MOV.U32 R12, RZ, RZ, 0x1 ;  /* 0x00000001ff0c7424 */ /* 0x000fe400078e00ff */
[----:B------:R-:W-:-:S07]  /*20f0*/  IMAD.MOV.U32 R13, RZ, RZ, RZ ;  /* 0x000000ffff0d7224 */ /* 0x000fce00078e00ff */
[----:B------:R-:W-:-:S07]  /*2100*/  LEPC R20, `(.L_x_432) ;  /* 0x000000001014794e */ /* 0x000fce0000000000 */
[----:B-1---5:R-:W-:Y:S05]  /*2110*/  CALL.ABS.NOINC R14 ;  /* 0x000000000e007343 */ /* 0x022fea0003c00000 */
.L_x_432:
[----:B------:R-:W-:Y:S05]  /*2120*/  BSYNC B6 ;  /* 0x0000000000067941 */ /* 0x000fea0003800000 */
.L_x_431:
[----:B------:R-:W-:Y:S01]  /*2130*/  ULDC.64 UR4, c[0x0][0x9f8] ;  /* 0x00027e0000047ab9 */ /* 0x000fe20000000a00 */
[----:B------:R-:W-:Y:S01]  /*2140*/  IMAD.MOV.U32 R8, RZ, RZ, R203 ;  /* 0x000000ffff087224 */ /* 0x000fe200078e00cb */
[----:B------:R-:W-:Y:S01]  /*2150*/  ISETP.NE.U32.AND P0, PT, RZ, UR4, PT ;  /* 0x00000004ff007c0c */ /* 0x000fe2000bf05070 */
[----:B------:R-:W1:Y:S01]  /*2160*/  LDC.64 R10, c[0x0][0x300] ;  /* 0x0000c000ff0a7b82 */ /* 0x000e620000000a00 */
[C---:B------:R-:W-:Y:S01]  /*2170*/  IADD3 R0, R18.reuse, 0x20, RZ ;  /* 0x0000002012007810 */ /* 0x040fe20007ffe0ff */
[C---:B------:R-:W-:Y:S01]  /*2180*/  VIADD R3, R18.reuse, 0x80 ;  /* 0x0000008012037836 */ /* 0x040fe20000000000 */
[----:B------:R-:W-:Y:S01]  /*2190*/  ISETP.NE.AND.EX P0, PT, RZ, UR5, PT, P0 ;  /* 0x00000005ff007c0c */ /* 0x000fe2000bf05300 */
[----:B------:R-:W-:Y:S01]  /*21a0*/  IMAD.IADD R118, R27, 0x1, R26 ;  /* 0x000000011b767824 */ /* 0x000fe200078e021a */
[----:B------:R-:W-:Y:S01]  /*21b0*/  SHF.R.S32.HI R19, RZ, 0x1f, R18 ;  /* 0x0000001fff137819 */ /* 0x000fe20000011412 */
[----:B------:R-:W-:Y:S01]  /*21c0*/  ULDC.64 UR6, c[0x0][0x330] ;  /* 0x0000cc0000067ab9 */ /* 0x000fe20000000a00 */
[----:B------:R-:W-:Y:S01]  /*21d0*/  VIADD R20, R18, 0xa0 ;  /* 0x000000a012147836 */ /* 0x000fe20000000000 */
[----:B------:R-:W2:Y:S08]  /*21e0*/  LDC.64 R12, c[0x0][0x3f8] ;  /* 0x0000fe00ff0c7b82 */ /* 0x000eb00000000a00 */
[----:B------:R-:W-:Y:S01]  /*21f0*/  @P0 IADD3 R4, P1, R204, UR4, RZ ;  /* 0x00000004cc040c10 */ /* 0x000fe2000ff3e0ff */
[----:B------:R-:W-:Y:S01]  /*2200*/  ULDC UR4, c[0x0][0x2f4] ;  /* 0x0000bd0000047ab9 */ /* 0x000fe20000000800 */
[----:B------:R-:W3:Y:S02]  /*2210*/  LDC R27, c[0x0][0x3f4] ;  /* 0x0000fd00ff1b7b82 */ /* 0x000ee40000000800 */
[----:B------:R-:W-:-:S05]  /*2220*/  @P0 IADD3.X R5, R205, UR5, RZ, P1, !PT ;  /* 0x00000005cd050c10 */ /* 0x000fca0008ffe4ff */
[----:B------:R4:W3:Y:S01]  /*2230*/  @P0 LDG.E R8, desc[UR58][R4.64] ;  /* 0x0000003a04080981 */ /* 0x0008e2000c1e1900 */
[----:B------:R-:W-:Y:S01]  /*2240*/  ISETP.GE.AND P2, PT, R0, UR4, PT ;  /* 0x0000000400007c0c */ /* 0x000fe2000bf46270 */
[C---:B------:R-:W-:Y:S01]  /*2250*/  IMAD.WIDE.U32 R112, R199.reuse, UR6, R18 ;  /* 0x00000006c7707c25 */ /* 0x040fe2000f8e0012 */
[----:B------:R-:W-:Y:S01]  /*2260*/  ISETP.GE.AND P0, PT, R18, UR4, PT ;  /* 0x0000000412007c0c */ /* 0x000fe2000bf06270 */
[----:B------:R-:W3:Y:S01]  /*2270*/  S2R R151, SR_TID.X ;  /* 0x0000000000977919 */ /* 0x000ee20000002100 */
[----:B0-----:R-:W-:Y:S01]  /*2280*/  SEL R6, RZ, 0xffffffff, P2 ;  /* 0xffffffffff067807 */ /* 0x001fe20001000000 */
[----:B------:R-:W-:Y:S01]  /*2290*/  IMAD R113, R199, UR7, R113 ;  /* 0x00000007c7717c24 */ /* 0x000fe2000f8e0271 */
[----:B------:R-:W-:Y:S01]  /*22a0*/  ISETP.GE.AND P1, PT, R3, UR4, PT ;  /* 0x0000000403007c0c */ /* 0x000fe2000bf26270 */
[----:B------:R-:W-:Y:S01]  /*22b0*/  ULDC.64 UR6, c[0x0][0xa08] ;  /* 0x0002820000067ab9 */ /* 0x000fe20000000a00 */
[----:B------:R-:W-:Y:S01]  /*22c0*/  SEL R3, RZ, 0x1, P0 ;  /* 0x00000001ff037807 */ /* 0x000fe20000000000 */
[----:B------:R-:W-:Y:S01]  /*22d0*/  IMAD.SHL.U32 R6, R6, 0x2, RZ ;  /* 0x0000000206067824 */ /* 0x000fe200078e00ff */
[----:B------:R-:W-:Y:S01]  /*22e0*/  SHF.R.S32.HI R21, RZ, 0x1f, R118 ;  /* 0x0000001fff157819 */ /* 0x000fe20000011476 */
[----:B----4-:R-:W-:Y:S01]  /*22f0*/  VIADD R4, R18, 0x60 ;  /* 0x0000006012047836 */ /* 0x010fe20000000000 */
[----:B------:R-:W-:Y:S01]  /*2300*/  SHF.R.S32.HI R144, RZ, 0x1f, R17 ;  /* 0x0000001fff907819 */ /* 0x000fe20000011411 */
[----:B--2---:R-:W-:Y:S01]  /*2310*/  IMAD.WIDE.U32 R108, R17, R12, R18 ;  /* 0x0000000c116c7225 */ /* 0x004fe200078e0012 */
[----:B------:R-:W-:-:S02]  /*2320*/  LOP3.LUT R5, R6, 0x2, R3, 0xe2, !PT ;  /* 0x0000000206057812 */ /* 0x000fc400078ee203 */
[----:B------:R-:W-:Y:S01]  /*2330*/  ISETP.GE.AND P2, PT, R4, UR4, PT ;  /* 0x0000000404007c0c */ /* 0x000fe2000bf46270 */
[----:B------:R-:W-:Y:S01]  /*2340*/  VIADD R3, R18, 0x40 ;  /* 0x0000004012037836 */ /* 0x000fe20000000000 */
[----:B------:R-:W-:Y:S01]  /*2350*/  SEL R34, RZ, 0x10, P1 ;  /* 0x00000010ff227807 */ /* 0x000fe20000800000 */
[-C--:B-1----:R-:W-:Y:S01]  /*2360*/  IMAD R9, R21, R10.reuse, RZ ;  /* 0x0000000a15097224 */ /* 0x082fe200078e02ff */
[--C-:B------:R-:W-:Y:S01]  /*2370*/  SHF.R.S32.HI R23, RZ, 0x1f, R22.reuse ;  /* 0x0000001fff177819 */ /* 0x100fe20000011416 */
[C---:B------:R-:W-:Y:S01]  /*2380*/  IMAD.WIDE.U32 R6, R118.reuse, R10, RZ ;  /* 0x0000000a76067225 */ /* 0x040fe200078e00ff */
[C---:B------:R-:W-:Y:S02]  /*2390*/  ISETP.GE.AND P0, PT, R3.reuse, UR4, PT ;  /* 0x0000000403007c0c */ /* 0x040fe4000bf06270 */
[----:B---3--:R-:W-:Y:S01]  /*23a0*/  ISETP.GE.AND P3, PT, R3, R27, PT ;  /* 0x0000001b0300720c */ /* 0x008fe20003f66270 */
[----:B------:R-:W-:Y:S01]  /*23b0*/  IMAD R15, R118, R11, R9 ;  /* 0x0000000b760f7224 */ /* 0x000fe200078e0209 */
[----:B------:R-:W-:Y:S01]  /*23c0*/  SEL R14, RZ, 0x4, P0 ;  /* 0x00000004ff0e7807 */ /* 0x000fe20000000000 */
[----:B------:R-:W-:Y:S01]  /*23d0*/  IMAD.WIDE.U32 R110, R17, R12, R22 ;  /* 0x0000000c116e7225 */ /* 0x000fe200078e0016 */
[----:B------:R-:W-:-:S02]  /*23e0*/  SEL R9, RZ, 0x8, P2 ;  /* 0x00000008ff097807 */ /* 0x000fc40001000000 */
[----:B------:R-:W-:Y:S01]  /*23f0*/  ISETP.NE.U32.AND P0, PT, RZ, UR6, PT ;  /* 0x00000006ff007c0c */ /* 0x000fe2000bf05070 */
[----:B------:R-:W-:Y:S01]  /*2400*/  IMAD.IADD R7, R7, 0x1, R15 ;  /* 0x0000000107077824 */ /* 0x000fe200078e020f */
[----:B------:R-:W-:Y:S01]  /*2410*/  ISETP.GE.AND P2, PT, R20, UR4, PT ;  /* 0x0000000414007c0c */ /* 0x000fe2000bf46270 */
[----:B------:R-:W-:Y:S01]  /*2420*/  ULDC.64 UR4, c[0x0][0x308] ;  /* 0x0000c20000047ab9 */ /* 0x000fe20000000a00 */
[----:B------:R-:W-:Y:S01]  /*2430*/  LOP3.LUT R5, R9, R5, R14, 0xfe, !PT ;  /* 0x0000000509057212 */ /* 0x000fe200078efe0e */
[----:B------:R-:W-:Y:S01]  /*2440*/  IMAD.WIDE.U32 R6, R199, UR4, R6 ;  /* 0x00000004c7067c25 */ /* 0x000fe2000f8e0006 */
[----:B------:R-:W-:Y:S01]  /*2450*/  ISETP.NE.AND.EX P0, PT, RZ, UR7, PT, P0 ;  /* 0x00000007ff007c0c */ /* 0x000fe2000bf05300 */
[----:B------:R-:W0:Y:S01]  /*2460*/  LDC.64 R14, c[0x0][0x408] ;  /* 0x00010200ff0e7b82 */ /* 0x000e220000000a00 */
[----:B------:R-:W-:Y:S01]  /*2470*/  LOP3.LUT R34, R5, R34, RZ, 0xfc, !PT ;  /* 0x0000002205227212 */ /* 0x000fe200078efcff */
[----:B------:R-:W-:Y:S01]  /*2480*/  IMAD R7, R199, UR5, R7 ;  /* 0x00000005c7077c24 */ /* 0x000fe2000f8e0207 */
[----:B------:R-:W-:Y:S01]  /*2490*/  ULDC.64 UR4, c[0x0][0x310] ;  /* 0x0000c40000047ab9 */ /* 0x000fe20000000a00 */
[----:B------:R-:W-:Y:S01]  /*24a0*/  ISETP.GE.AND P1, PT, R0, R27, PT ;  /* 0x0000001b0000720c */ /* 0x000fe20003f26270 */
[----:B------:R-:W-:Y:S01]  /*24b0*/  IMAD.SHL.U32 R135, R10, 0x40, RZ ;  /* 0x000000400a877824 */ /* 0x000fe200078e00ff */
[----:B------:R-:W-:Y:S01]  /*24c0*/  LOP3.LUT R28, R28, 0xfffffffe, RZ, 0xc0, !PT ;  /* 0xfffffffe1c1c7812 */ /* 0x000fe200078ec0ff */
[----:B------:R-:W-:Y:S01]  /*24d0*/  IMAD.MOV.U32 R130, RZ, RZ, 0x20 ;  /* 0x00000020ff827424 */ /* 0x000fe200078e00ff */
[----:B------:R-:W-:Y:S01]  /*24e0*/  SHF.R.U32.HI R37, RZ, 0x3, R185 ;  /* 0x00000003ff257819 */ /* 0x000fe200000116b9 */
[----:B------:R-:W-:Y:S01]  /*24f0*/  IMAD.SHL.U32 R122, R27, 0x2, RZ ;  /* 0x000000021b7a7824 */ /* 0x000fe200078e00ff */
[----:B------:R-:W-:-:S02]  /*2500*/  @P3 LOP3.LUT R28, R28, 0x1, RZ, 0xfc, !PT ;  /* 0x000000011c1c3812 */ /* 0x000fc400078efcff */
[C-C-:B------:R-:W-:Y:S02]  /*2510*/  SHF.L.U64.HI R131, R10.reuse, 0x7, R11.reuse ;  /* 0x000000070a837819 */ /* 0x140fe4000001020b */
[----:B------:R-:W-:Y:S01]  /*2520*/  SHF.L.U64.HI R134, R10, 0x6, R11 ;  /* 0x000000060a867819 */ /* 0x000fe2000001020b */
[----:B------:R1:W-:Y:S01]  /*2530*/  STL [R1+0x14], R28 ;  /* 0x0000141c01007387 */ /* 0x0003e20000100800 */
[----:B------:R-:W-:Y:S02]  /*2540*/  SHF.L.U64.HI R132, R12, 0x7, R13 ;  /* 0x000000070c847819 */ /* 0x000fe4000001020d */
[----:B------:R-:W-:Y:S02]  /*2550*/  IADD3 R118, P4, R17, R118, RZ ;  /* 0x0000007611767210 */ /* 0x000fe40007f9e0ff */
[----:B------:R-:W-:Y:S02]  /*2560*/  SHF.R.S32.HI R147, RZ, 0x1f, R207 ;  /* 0x0000001fff937819 */ /* 0x000fe400000114cf */
[----:B------:R-:W-:Y:S01]  /*2570*/  LEA.HI R151, R151, 0x8, RZ, 0x19 ;  /* 0x0000000897977811 */ /* 0x000fe200078fc8ff */
[----:B------:R-:W-:Y:S01]  /*2580*/  IMAD.X R119, R21, 0x1, R144, P4 ;  /* 0x0000000115777824 */ /* 0x000fe200020e0690 */
[----:B0-----:R-:W-:Y:S01]  /*2590*/  SHF.L.U64.HI R133, R14, 0x7, R15 ;  /* 0x000000070e857819 */ /* 0x001fe2000001020f */
[----:B------:R-:W-:-:S04]  /*25a0*/  IMAD.WIDE.U32 R106, R17, R14, R22 ;  /* 0x0000000e116a7225 */ /* 0x000fc800078e0016 */
[----:B------:R-:W-:Y:S01]  /*25b0*/  IMAD.WIDE.U32 R104, R17, R14, R18 ;  /* 0x0000000e11687225 */ /* 0x000fe200078e0012 */
[----:B------:R-:W-:Y:S02]  /*25c0*/  SHF.R.S32.HI R9, RZ, 0x1f, R8 ;  /* 0x0000001fff097819 */ /* 0x000fe40000011408 */
[----:B------:R-:W-:Y:S01]  /*25d0*/  SEL R99, R8, RZ, !P0 ;  /* 0x000000ff08637207 */ /* 0x000fe20004000000 */
[----:B------:R-:W-:Y:S01]  /*25e0*/  IMAD R8, R144, R12, RZ ;  /* 0x0000000c90087224 */ /* 0x000fe200078e02ff */
[----:B------:R-:W-:-:S03]  /*25f0*/  SEL R9, R9, RZ, !P0 ;  /* 0x000000ff09097207 */ /* 0x000fc60004000000 */
[----:B------:R-:W-:-:S04]  /*2600*/  IMAD.WIDE.U32 R114, R99, UR4, R6 ;  /* 0x0000000463727c25 */ /* 0x000fc8000f8e0006 */
[----:B------:R-:W-:Y:S02]  /*2610*/  IMAD R20, R9, UR4, RZ ;  /* 0x0000000409147c24 */ /* 0x000fe4000f8e02ff */
[----:B------:R-:W-:-:S04]  /*2620*/  IMAD.WIDE.U32 R6, R17, R10, R18 ;  /* 0x0000000a11067225 */ /* 0x000fc800078e0012 */
[----:B------:R-:W-:Y:S01]  /*2630*/  IMAD R31, R99, UR5, R20 ;  /* 0x00000005631f7c24 */ /* 0x000fe2000f8e0214 */
[----:B------:R-:W-:Y:S01]  /*2640*/  IADD3 R5, P0, R114, R6, RZ ;  /* 0x0000000672057210 */ /* 0x000fe20007f1e0ff */
[----:B------:R-:W-:Y:S01]  /*2650*/  IMAD R20, R144, R10, RZ ;  /* 0x0000000a90147224 */ /* 0x000fe200078e02ff */
[----:B------:R-:W-:Y:S01]  /*2660*/  ULDC.64 UR4, c[0x0][0x338] ;  /* 0x0000ce0000047ab9 */ /* 0x000fe20000000a00 */
[----:B------:R-:W-:Y:S02]  /*2670*/  IMAD.IADD R6, R115, 0x1, R31 ;  /* 0x0000000173067824 */ /* 0x000fe400078e021f */
[C---:B------:R-:W-:Y:S02]  /*2680*/  IMAD R33, R17.reuse, R11, R20 ;  /* 0x0000000b11217224 */ /* 0x040fe400078e0214 */
[----:B------:R-:W-:Y:S02]  /*2690*/  IMAD R29, R17, R13, R8 ;  /* 0x0000000d111d7224 */ /* 0x000fe400078e0208 */
[----:B------:R-:W-:Y:S01]  /*26a0*/  IMAD R8, R9, UR4, RZ ;  /* 0x0000000409087c24 */ /* 0x000fe2000f8e02ff */
[----:B------:R-:W-:Y:S01]  /*26b0*/  IADD3.X R7, R6, R7, R33, P0, !PT ;  /* 0x0000000706077210 */ /* 0x000fe200007fe421 */
[----:B------:R-:W-:Y:S01]  /*26c0*/  IMAD.WIDE.U32 R112, R99, UR4, R112 ;  /* 0x0000000463707c25 */ /* 0x000fe2000f8e0070 */
[----:B------:R-:W-:-:S03]  /*26d0*/  ISETP.GE.AND P0, PT, R18, R27, PT ;  /* 0x0000001b1200720c */ /* 0x000fc60003f06270 */
[----:B------:R-:W-:Y:S01]  /*26e0*/  IMAD R99, R99, UR5, R8 ;  /* 0x0000000563637c24 */ /* 0x000fe2000f8e0208 */
[----:B------:R-:W-:Y:S01]  /*26f0*/  SEL R9, R27, RZ, P0 ;  /* 0x000000ff1b097207 */ /* 0x000fe20000000000 */
[----:B------:R-:W-:Y:S02]  /*2700*/  IMAD R8, R144, R14, RZ ;  /* 0x0000000e90087224 */ /* 0x000fe400078e02ff */
[----:B------:R-:W-:Y:S02]  /*2710*/  IMAD.IADD R111, R111, 0x1, R29 ;  /* 0x000000016f6f7824 */ /* 0x000fe400078e021d */
[----:B------:R-:W-:Y:S01]  /*2720*/  IMAD R31, R17, R15, R8 ;  /* 0x0000000f111f7224 */ /* 0x000fe200078e0208 */
[----:B------:R-:W-:Y:S01]  /*2730*/  SEL R8, R27, RZ, P3 ;  /* 0x000000ff1b087207 */ /* 0x000fe20001800000 */
[----:B------:R-:W-:Y:S01]  /*2740*/  IMAD.IADD R109, R29, 0x1, R109 ;  /* 0x000000011d6d7824 */ /* 0x000fe200078e026d */
[----:B------:R-:W-:Y:S01]  /*2750*/  SEL R29, R27, RZ, P1 ;  /* 0x000000ff1b1d7207 */ /* 0x000fe20000800000 */
[----:B------:R-:W-:Y:S01]  /*2760*/  IMAD.IADD R9, R18, 0x1, R9 ;  /* 0x0000000112097824 */ /* 0x000fe200078e0209 */
[----:B------:R-:W-:Y:S01]  /*2770*/  LOP3.LUT P3, RZ, R229, 0x4, RZ, 0xc0, !PT ;  /* 0x00000004e5ff7812 */ /* 0x000fe2000786c0ff */
[----:B------:R-:W-:-:S02]  /*2780*/  IMAD.IADD R26, R3, 0x1, R8 ;  /* 0x00000001031a7824 */ /* 0x000fc400078e0208 */
[----:B------:R-:W-:Y:S01]  /*2790*/  IMAD.IADD R29, R0, 0x1, R29 ;  /* 0x00000001001d7824 */ /* 0x000fe200078e021d */
[----:B------:R-:W-:Y:S01]  /*27a0*/  SHF.R.S32.HI R8, RZ, 0x1f, R9 ;  /* 0x0000001fff087819 */ /* 0x000fe20000011409 */
[----:B------:R-:W-:Y:S01]  /*27b0*/  IMAD.IADD R107, R107, 0x1, R31 ;  /* 0x000000016b6b7824 */ /* 0x000fe200078e021f */
[----:B------:R-:W-:Y:S01]  /*27c0*/  SEL R130, R130, 0xffffffe0, !P3 ;  /* 0xffffffe082827807 */ /* 0x000fe20005800000 */
[----:B------:R-:W-:Y:S01]  /*27d0*/  IMAD.IADD R105, R31, 0x1, R105 ;  /* 0x000000011f697824 */ /* 0x000fe200078e0269 */
[CC--:B------:R-:W-:Y:S01]  /*27e0*/  LEA.HI R30, R8.reuse, R9.reuse, RZ, 0x3 ;  /* 0x00000009081e7211 */ /* 0x0c0fe200078f18ff */
[CC--:B-----5:R-:W-:Y:S01]  /*27f0*/  IMAD.WIDE.U32 R110, R143.reuse, R12.reuse, R110 ;  /* 0x0000000c8f6e7225 */ /* 0x0e0fe200078e006e */
[----:B------:R-:W-:Y:S02]  /*2800*/  SHF.R.S32.HI R20, RZ, 0x1f, R29 ;  /* 0x0000001fff147819 */ /* 0x000fe4000001141d */
[----:B------:R-:W-:Y:S01]  /*2810*/  LEA.HI R8, R8, R9, RZ, 0x6 ;  /* 0x0000000908087211 */ /* 0x000fe200078f30ff */
[----:B------:R-:W-:Y:S01]  /*2820*/  IMAD.WIDE.U32 R108, R143, R12, R108 ;  /* 0x0000000c8f6c7225 */ /* 0x000fe200078e006c */
[----:B------:R-:W-:-:S02]  /*2830*/  SHF.R.S32.HI R31, RZ, 0x1f, R26 ;  /* 0x0000001fff1f7819 */ /* 0x000fc4000001141a */
[-C--:B------:R-:W-:Y:S01]  /*2840*/  LEA.HI R32, R20, R29.reuse, RZ, 0x3 ;  /* 0x0000001d14207211 */ /* 0x080fe200078f18ff */
[----:B------:R-:W-:Y:S01]  /*2850*/  IMAD.SHL.U32 R9, R8, 0x80, RZ ;  /* 0x0000008008097824 */ /* 0x000fe200078e00ff */
[----:B------:R-:W-:Y:S01]  /*2860*/  LEA.HI R20, R20, R29, RZ, 0x6 ;  /* 0x0000001d14147211 */ /* 0x000fe200078f30ff */
[----:B------:R-:W-:Y:S01]  /*2870*/  IMAD.SHL.U32 R11, R12, 0x40, RZ ;  /* 0x000000400c0b7824 */ /* 0x000fe200078e00ff */
[----:B------:R-:W-:Y:S01]  /*2880*/  LEA.HI R36, R31, R26, RZ, 0x3 ;  /* 0x0000001a1f247211 */ /* 0x000fe200078f18ff */
[----:B------:R-:W-:Y:S01]  /*2890*/  IMAD.WIDE.U32 R106, R143, R14, R106 ;  /* 0x0000000e8f6a7225 */ /* 0x000fe200078e006a */
[----:B------:R-:W-:Y:S02]  /*28a0*/  LEA.HI R31, R31, R26, RZ, 0x6 ;  /* 0x0000001a1f1f7211 */ /* 0x000fe400078f30ff */
[----:B------:R-:W-:Y:S01]  /*28b0*/  LOP3.LUT R8, R191, 0x38, R30, 0xf8, !PT ;  /* 0x00000038bf087812 */ /* 0x000fe200078ef81e */
[----:B------:R-:W-:Y:S01]  /*28c0*/  IMAD.SHL.U32 R26, R20, 0x80, RZ ;  /* 0x00000080141a7824 */ /* 0x000fe200078e00ff */
[----:B------:R-:W-:Y:S01]  /*28d0*/  LOP3.LUT R9, R9, 0xffffe000, RZ, 0xc0, !PT ;  /* 0xffffe00009097812 */ /* 0x000fe200078ec0ff */
[----:B------:R-:W-:Y:S01]  /*28e0*/  IMAD.SHL.U32 R31, R31, 0x80, RZ ;  /* 0x000000801f1f7824 */ /* 0x000fe200078e00ff */
[----:B------:R-:W-:Y:S01]  /*28f0*/  LOP3.LUT R29, R8, R193, RZ, 0x3c, !PT ;  /* 0x000000c1081d7212 */ /* 0x000fe200078e3cff */
[----:B------:R-:W-:Y:S01]  /*2900*/  IMAD.WIDE.U32 R104, R143, R14, R104 ;  /* 0x0000000e8f687225 */ /* 0x000fe200078e0068 */
[----:B------:R-:W-:-:S02]  /*2910*/  LOP3.LUT R20, R191, 0x38, R32, 0xf8, !PT ;  /* 0x00000038bf147812 */ /* 0x000fc400078ef820 */
[----:B------:R-:W-:Y:S01]  /*2920*/  LOP3.LUT R26, R26, 0xffffe000, RZ, 0xc0, !PT ;  /* 0xffffe0001a1a7812 */ /* 0x000fe200078ec0ff */
[----:B------:R-:W-:Y:S01]  /*2930*/  IMAD R142, R192, 0x200, R9 ;  /* 0x00000200c08e7824 */ /* 0x000fe200078e0209 */
[----:B------:R-:W-:Y:S01]  /*2940*/  LOP3.LUT R20, R20, R193, RZ, 0x3c, !PT ;  /* 0x000000c114147212 */ /* 0x000fe200078e3cff */
[----:B------:R-:W-:Y:S01]  /*2950*/  IMAD.IADD R99, R113, 0x1, R99 ;  /* 0x0000000171637824 */ /* 0x000fe200078e0263 */
[----:B------:R-:W-:Y:S01]  /*2960*/  LOP3.LUT R35, R185, 0x38, R36, 0xf8, !PT ;  /* 0x00000038b9237812 */ /* 0x000fe200078ef824 */
[----:B------:R-:W-:Y:S01]  /*2970*/  IMAD.IADD R142, R142, 0x1, R29 ;  /* 0x000000018e8e7824 */ /* 0x000fe200078e021d */
[----:B------:R-:W-:Y:S01]  /*2980*/  SHF.R.S32.HI R29, RZ, 0x1f, R143 ;  /* 0x0000001fff1d7819 */ /* 0x000fe2000001148f */
[----:B------:R-:W-:Y:S01]  /*2990*/  IMAD R141, R192, 0x200, R26 ;  /* 0x00000200c08d7824 */ /* 0x000fe200078e021a */
[----:B------:R-:W-:Y:S02]  /*29a0*/  LOP3.LUT R31, R31, 0xffffe000, RZ, 0xc0, !PT ;  /* 0xffffe0001f1f7812 */ /* 0x000fe400078ec0ff */
[----:B------:R-:W-:Y:S01]  /*29b0*/  LOP3.LUT R8, R35, R37, RZ, 0x3c, !PT ;  /* 0x0000002523087212 */ /* 0x000fe200078e3cff */
[----:B------:R-:W-:Y:S01]  /*29c0*/  IMAD.IADD R141, R141, 0x1, R20 ;  /* 0x000000018d8d7824 */ /* 0x000fe200078e0214 */
[----:B-1----:R-:W-:Y:S01]  /*29d0*/  LOP3.LUT R28, R185, 0x38, R30, 0xf8, !PT ;  /* 0x00000038b91c7812 */ /* 0x002fe200078ef81e */
[----:B------:R-:W-:Y:S01]  /*29e0*/  IMAD R20, R29, R12, RZ ;  /* 0x0000000c1d147224 */ /* 0x000fe200078e02ff */
[----:B------:R-:W-:Y:S01]  /*29f0*/  IADD3 R137, R8, R31, R195 ;  /* 0x0000001f08897210 */ /* 0x000fe20007ffe0c3 */
[----:B------:R-:W-:Y:S01]  /*2a00*/  IMAD R139, R192, 0x200, R31 ;  /* 0x00000200c08b7824 */ /* 0x000fe200078e021f */
[----:B------:R-:W-:Y:S01]  /*2a10*/  LOP3.LUT R28, R28, R37, RZ, 0x3c, !PT ;  /* 0x000000251c1c7212 */ /* 0x000fe200078e3cff */
[----:B------:R-:W-:Y:S01]  /*2a20*/  IMAD R31, R143, R13, R20 ;  /* 0x0000000d8f1f7224 */ /* 0x000fe200078e0214 */
[----:B------:R-:W-:Y:S01]  /*2a30*/  LOP3.LUT R33, R185, 0x38, R32, 0xf8, !PT ;  /* 0x00000038b9217812 */ /* 0x000fe200078ef820 */
[----:B------:R-:W-:Y:S01]  /*2a40*/  IMAD R20, R29, R14, RZ ;  /* 0x0000000e1d147224 */ /* 0x000fe200078e02ff */
[----:B------:R-:W-:Y:S01]  /*2a50*/  IADD3 R140, R28, R9, R195 ;  /* 0x000000091c8c7210 */ /* 0x000fe20007ffe0c3 */
[----:B------:R-:W-:Y:S01]  /*2a60*/  IMAD.SHL.U32 R8, R10, 0x80, RZ ;  /* 0x000000800a087824 */ /* 0x000fe200078e00ff */
[----:B------:R-:W-:Y:S01]  /*2a70*/  LOP3.LUT R38, R191, 0x38, R36, 0xf8, !PT ;  /* 0x00000038bf267812 */ /* 0x000fe200078ef824 */
[----:B------:R-:W-:Y:S01]  /*2a80*/  IMAD R29, R143, R15, R20 ;  /* 0x0000000f8f1d7224 */ /* 0x000fe200078e0214 */
[----:B------:R-:W-:Y:S01]  /*2a90*/  LOP3.LUT R20, R191, 0x18, R18, 0xf8, !PT ;  /* 0x00000018bf147812 */ /* 0x000fe200078ef812 */
[C---:B------:R-:W-:Y:S01]  /*2aa0*/  IMAD.SHL.U32 R10, R12.reuse, 0x80, RZ ;  /* 0x000000800c0a7824 */ /* 0x040fe200078e00ff */
[----:B------:R-:W-:Y:S01]  /*2ab0*/  SHF.L.U64.HI R9, R12, 0x6, R13 ;  /* 0x000000060c097819 */ /* 0x000fe2000001020d */
[----:B------:R-:W-:Y:S01]  /*2ac0*/  IMAD.IADD R21, R31, 0x1, R109 ;  /* 0x000000011f157824 */ /* 0x000fe200078e026d */
[----:B------:R-:W-:Y:S01]  /*2ad0*/  LOP3.LUT R33, R33, R37, RZ, 0x3c, !PT ;  /* 0x0000002521217212 */ /* 0x000fe200078e3cff */
[----:B------:R-:W-:Y:S01]  /*2ae0*/  IMAD.IADD R27, R29, 0x1, R105 ;  /* 0x000000011d1b7824 */ /* 0x000fe200078e0269 */
[C---:B------:R-:W-:Y:S01]  /*2af0*/  SHF.L.U64.HI R12, R14.reuse, 0x6, R15 ;  /* 0x000000060e0c7819 */ /* 0x040fe2000001020f */
[----:B------:R-:W-:Y:S01]  /*2b00*/  IMAD.SHL.U32 R13, R14, 0x80, RZ ;  /* 0x000000800e0d7824 */ /* 0x000fe200078e00ff */
[-C--:B------:R-:W-:Y:S01]  /*2b10*/  LOP3.LUT R15, R20, R193.reuse, RZ, 0x3c, !PT ;  /* 0x000000c1140f7212 */ /* 0x080fe200078e3cff */
[----:B------:R-:W-:Y:S01]  /*2b20*/  IMAD.IADD R20, R111, 0x1, R31 ;  /* 0x000000016f147824 */ /* 0x000fe200078e021f */
[----:B------:R-:W-:Y:S01]  /*2b30*/  SEL R35, RZ, 0x20, P2 ;  /* 0x00000020ff237807 */ /* 0x000fe20001000000 */
[----:B------:R-:W-:Y:S01]  /*2b40*/  IMAD.SHL.U32 R14, R14, 0x40, RZ ;  /* 0x000000400e0e7824 */ /* 0x000fe200078e00ff */
[----:B------:R-:W-:Y:S01]  /*2b50*/  LOP3.LUT R38, R38, R193, RZ, 0x3c, !PT ;  /* 0x000000c126267212 */ /* 0x000fe200078e3cff */
[----:B------:R-:W-:Y:S01]  /*2b60*/  IMAD R15, R192, 0x200, R15 ;  /* 0x00000200c00f7824 */ /* 0x000fe200078e020f */
[----:B------:R-:W-:Y:S01]  /*2b70*/  IADD3 R138, R33, R26, R195 ;  /* 0x0000001a218a7210 */ /* 0x000fe20007ffe0c3 */
[----:B------:R-:W-:Y:S01]  /*2b80*/  IMAD.IADD R26, R107, 0x1, R29 ;  /* 0x000000016b1a7824 */ /* 0x000fe200078e021d */
[----:B------:R-:W-:Y:S01]  /*2b90*/  LOP3.LUT R98, R34, R35, RZ, 0xfc, !PT ;  /* 0x0000002322627212 */ /* 0x000fe200078efcff */
[----:B------:R-:W-:Y:S01]  /*2ba0*/  IMAD.IADD R139, R139, 0x1, R38 ;  /* 0x000000018b8b7824 */ /* 0x000fe200078e0226 */
[----:B------:R-:W-:Y:S01]  /*2bb0*/  LOP3.LUT R29, R30, 0xfffffff8, RZ, 0xc0, !PT ;  /* 0xfffffff81e1d7812 */ /* 0x000fe200078ec0ff */
[----:B------:R-:W-:Y:S01]  /*2bc0*/  IMAD.IADD R136, R130, 0x1, R15 ;  /* 0x0000000182887824 */ /* 0x000fe200078e020f */
[----:B------:R-:W-:-:S02]  /*2bd0*/  LOP3.LUT R31, R32, 0xfffffff8, RZ, 0xc0, !PT ;  /* 0xfffffff8201f7812 */ /* 0x000fc400078ec0ff */
[----:B------:R-:W-:Y:S02]  /*2be0*/  LOP3.LUT R33, R36, 0xfffffff8, RZ, 0xc0, !PT ;  /* 0xfffffff824217812 */ /* 0x000fe400078ec0ff */
[----:B------:R-:W-:Y:S02]  /*2bf0*/  SHF.R.S32.HI R28, RZ, 0x3, R30 ;  /* 0x00000003ff1c7819 */ /* 0x000fe4000001141e */
[----:B------:R-:W-:Y:S02]  /*2c00*/  SHF.R.S32.HI R30, RZ, 0x3, R32 ;  /* 0x00000003ff1e7819 */ /* 0x000fe40000011420 */
[----:B------:R-:W-:Y:S02]  /*2c10*/  SHF.R.S32.HI R32, RZ, 0x3, R36 ;  /* 0x00000003ff207819 */ /* 0x000fe40000011424 */
[C---:B------:R-:W-:Y:S02]  /*2c20*/  LOP3.LUT R38, R98.reuse, 0x2, RZ, 0xc0, !PT ;  /* 0x0000000262267812 */ /* 0x040fe400078ec0ff */
[----:B------:R-:W-:-:S02]  /*2c30*/  LOP3.LUT R39, R98, 0x4, RZ, 0xc0, !PT ;  /* 0x0000000462277812 */ /* 0x000fc400078ec0ff */
[C---:B------:R-:W-:Y:S02]  /*2c40*/  LOP3.LUT R96, R98.reuse, 0x8, RZ, 0xc0, !PT ;  /* 0x0000000862607812 */ /* 0x040fe400078ec0ff */
[----:B------:R-:W-:Y:S02]  /*2c50*/  LOP3.LUT R97, R98, 0x10, RZ, 0xc0, !PT ;  /* 0x0000001062617812 */ /* 0x000fe400078ec0ff */
[----:B------:R-:W-:Y:S02]  /*2c60*/  LOP3.LUT R34, R34, 0x1, RZ, 0xc0, !PT ;  /* 0x0000000122227812 */ /* 0x000fe400078ec0ff */
[----:B------:R-:W-:Y:S02]  /*2c70*/  SHF.R.S32.HI R35, RZ, 0x1f, R29 ;  /* 0x0000001fff237819 */ /* 0x000fe4000001141d */
[----:B------:R-:W-:Y:S02]  /*2c80*/  SHF.R.S32.HI R36, RZ, 0x1f, R31 ;  /* 0x0000001fff247819 */ /* 0x000fe4000001141f */
[----:B------:R-:W-:-:S02]  /*2c90*/  SHF.R.S32.HI R37, RZ, 0x1f, R33 ;  /* 0x0000001fff257819 */ /* 0x000fc40000011421 */
[----:B------:R-:W-:-:S07]  /*2ca0*/  LOP3.LUT R98, R98, 0x20, RZ, 0xc0, !PT ;  /* 0x0000002062627812 */ /* 0x000fce00078ec0ff */
.L_x_532:
[----:B------:R-:W2:Y:S01]  /*2cb0*/  LDL.LU R46, [R1+0x14] ;  /* 0x00001400012e7983 */ /* 0x000ea20000300800 */
[----:B------:R-:W0:Y:S01]  /*2cc0*/  LDC.64 R120, c[0x0][0x2e8] ;  /* 0x0000ba00ff787b82 */ /* 0x000e220000000a00 */
[----:B------:R-:W-:Y:S01]  /*2cd0*/  VIADD R50, R25, 0xffffffff ;  /* 0xffffffff19327836 */ /* 0x000fe20000000000 */
[----:B------:R-:W-:Y:S05]  /*2ce0*/  YIELD ;  /* 0x0000000000007946 */ /* 0x000fea0003800000 */
[----:B------:R-:W-:Y:S01]  /*2cf0*/  SHF.R.S32.HI R43, RZ, 0x1f, R50 ;  /* 0x0000001fff2b7819 */ /* 0x000fe20000011432 */
[----:B------:R-:W1:Y:S01]  /*2d00*/  LDC R117, c[0x0][0x3f4] ;  /* 0x0000fd00ff757b82 */ /* 0x000e620000000800 */
[-C--:B------:R-:W-:Y:S01]  /*2d10*/  IMAD R25, R131, R50.reuse, RZ ;  /* 0x0000003283197224 */ /* 0x080fe200078e02ff */
[----:B------:R-:W-:Y:S01]  /*2d20*/  BSSY B0, `(.L_x_433) ;  /* 0x00007ab000007945 */ /* 0x000fe20003800000 */
[----:B------:R-:W-:-:S04]  /*2d30*/  IMAD.WIDE.U32 R124, R8, R50, RZ ;  /* 0x00000032087c7225 */ /* 0x000fc800078e00ff */
[----:B------:R-:W-:Y:S01]  /*2d40*/  IMAD R25, R43, R8, R25 ;  /* 0x000000082b197224 */ /* 0x000fe200078e0219 */
[-C--:B------:R-:W-:Y:S01]  /*2d50*/  IADD3 R41, P4, R5, R124.reuse, RZ ;  /* 0x0000007c05297210 */ /* 0x080fe20007f9e0ff */
[----:B------:R-:W-:Y:S02]  /*2d60*/  IMAD R47, R16, 0x6000, R15 ;  /* 0x00006000102f7824 */ /* 0x000fe400078e020f */
[----:B------:R-:W-:Y:S01]  /*2d70*/  IMAD.IADD R92, R125, 0x1, R25 ;  /* 0x000000017d5c7824 */ /* 0x000fe200078e0219 */
[----:B------:R-:W-:Y:S01]  /*2d80*/  IADD3 R25, P2, P3, R5, R124, R135 ;  /* 0x0000007c05197210 */ /* 0x000fe20007b5e087 */
[----:B------:R-:W-:Y:S02]  /*2d90*/  IMAD R47, R47, 0x2, R116 ;  /* 0x000000022f2f7824 */ /* 0x000fe400078e0274 */
[----:B------:R-:W-:Y:S01]  /*2da0*/  IMAD.X R42, R92, 0x1, R7, P4 ;  /* 0x000000015c2a7824 */ /* 0x000fe200020e0607 */
[----:B------:R-:W-:Y:S02]  /*2db0*/  IADD3.X R40, R7, R92, R134, P2, P3 ;  /* 0x0000005c07287210 */ /* 0x000fe400017e6486 */
[----:B0-----:R-:W-:-:S02]  /*2dc0*/  LEA R44, P2, R25, R120, 0x1 ;  /* 0x00000078192c7211 */ /* 0x001fc400078408ff */
[----:B------:R-:W-:Y:S02]  /*2dd0*/  ISETP.GT.AND P3, PT, R50, R123, PT ;  /* 0x0000007b3200720c */ /* 0x000fe40003f64270 */
[----:B------:R-:W-:Y:S01]  /*2de0*/  LEA.HI.X R45, R25, R121, R40, 0x1, P2 ;  /* 0x00000079192d7211 */ /* 0x000fe200010f0c28 */
[----:B------:R-:W-:Y:S01]  /*2df0*/  IMAD R25, R16, 0x6000, R136 ;  /* 0x0000600010197824 */ /* 0x000fe200078e0288 */
[----:B-1----:R-:W-:Y:S02]  /*2e00*/  ISETP.GE.AND P2, PT, R117, 0x1, PT ;  /* 0x000000017500780c */ /* 0x002fe40003f46270 */
[----:B------:R-:W-:-:S04]  /*2e10*/  LEA R48, P4, R41, R120, 0x1 ;  /* 0x0000007829307211 */ /* 0x000fc800078808ff */
[----:B------:R-:W-:Y:S02]  /*2e20*/  LEA.HI.X R49, R41, R121, R42, 0x1, P4 ;  /* 0x0000007929317211 */ /* 0x000fe400020f0c2a */
[----:B--2---:R-:W-:-:S04]  /*2e30*/  LOP3.LUT R46, R46, 0xfffffffd, RZ, 0xc0, !PT ;  /* 0xfffffffd2e2e7812 */ /* 0x004fc800078ec0ff */
[----:B------:R-:W-:-:S05]  /*2e40*/  @P3 LOP3.LUT R46, R46, 0x2, RZ, 0xfc, !PT ;  /* 0x000000022e2e3812 */ /* 0x000fca00078efcff */
[----:B------:R0:W-:Y:S02]  /*2e50*/  STL [R1+0x14], R46 ;  /* 0x0000142e01007387 */ /* 0x0001e40000100800 */
[----:B0-----:R-:W-:Y:S02]  /*2e60*/  IMAD R46, R25, 0x2, R116 ;  /* 0x00000002192e7824 */ /* 0x001fe400078e0274 */
[----:B------:R-:W-:Y:S01]  /*2e70*/  IMAD.MOV.U32 R25, RZ, RZ, R50 ;  /* 0x000000ffff197224 */ /* 0x000fe200078e0032 */
[----:B------:R-:W-:Y:S06]  /*2e80*/  @!P2 BRA `(.L_x_434) ;  /* 0x000000740078a947 */ /* 0x000fec0003800000 */
[----:B------:R-:W-:Y:S01]  /*2e90*/  ULDC.U8 UR4, c[0x0][0x410] ;  /* 0x0001040000047ab9 */ /* 0x000fe20000000000 */
[-C--:B------:R-:W-:Y:S01]  /*2ea0*/  IMAD R41, R132, R50.reuse, RZ ;  /* 0x0000003284297224 */ /* 0x080fe200078e02ff */
[----:B------:R-:W-:Y:S01]  /*2eb0*/  ISETP.NE.AND P2, PT, RZ, UR4, PT ;  /* 0x00000004ff007c0c */ /* 0x000fe2000bf45270 */
[----:B------:R-:W-:Y:S02]  /*2ec0*/  IMAD R40, R133, R50, RZ ;  /* 0x0000003285287224 */ /* 0x000fe400078e02ff */
[----:B------:R-:W-:Y:S02]  /*2ed0*/  IMAD R41, R43, R10, R41 ;  /* 0x0000000a2b297224 */ /* 0x000fe400078e0229 */
[----:B------:R-:W-:Y:S02]  /*2ee0*/  IMAD R100, R25, -0x80, R24 ;  /* 0xffffff8019647824 */ /* 0x000fe400078e0218 */
[----:B------:R-:W-:Y:S02]  /*2ef0*/  IMAD R43, R43, R13, R40 ;  /* 0x0000000d2b2b7224 */ /* 0x000fe400078e0228 */
[----:B------:R-:W-:Y:S01]  /*2f00*/  IMAD.WIDE.U32 R90, R10, R50, RZ ;  /* 0x000000320a5a7225 */ /* 0x000fe200078e00ff */
[----:B------:R-:W-:-:S03]  /*2f10*/  VIMNMX R100, R100, 0x80, PT ;  /* 0x0000008064647848 */ /* 0x000fc60003fe0100 */
[----:B------:R-:W-:-:S04]  /*2f20*/  IMAD.WIDE.U32 R88, R13, R50, RZ ;  /* 0x000000320d587225 */ /* 0x000fc800078e00ff */
[----:B------:R-:W-:Y:S02]  /*2f30*/  IMAD.IADD R101, R91, 0x1, R41 ;  /* 0x000000015b657824 */ /* 0x000fe400078e0229 */
[----:B------:R-:W-:Y:S01]  /*2f40*/  IMAD.IADD R102, R89, 0x1, R43 ;  /* 0x0000000159667824 */ /* 0x000fe200078e022b */
[----:B------:R-:W-:Y:S06]  /*2f50*/  @!P2 BRA `(.L_x_435) ;  /* 0x0000003400cca947 */ /* 0x000fec0003800000 */
[----:B------:R-:W-:Y:S01]  /*2f60*/  ISETP.GE.AND P3, PT, R17, R100, PT ;  /* 0x000000641100720c */ /* 0x000fe20003f66270 */
[----:B------:R-:W-:Y:S01]  /*2f70*/  BSSY B1, `(.L_x_436) ;  /* 0x0000037000017945 */ /* 0x000fe20003800000 */
        /* <DEDUP_REMOVED lines=12> */
[----:B------:R-:W-:Y:S01]  /*3040*/  CS2R R126, SRZ ;  /* 0x00000000007e7805 */ /* 0x000fe2000001ff00 */
[----:B------:R-:W-:Y:S06]  /*3050*/  @P3 BRA `(.L_x_437) ;  /* 0x0000000000a03947 */ /* 0x000fec0003800000 */
[----:B------:R-:W-:Y:S01]  /*3060*/  IADD3 R41, P2, R110, R90, RZ ;  /* 0x0000005a6e297210 */ /* 0x000fe20007f5e0ff */
[----:B------:R-:W-:Y:S01]  /*3070*/  ULDC.64 UR4, c[0x0][0x3e8] ;  /* 0x0000fa0000047ab9 */ /* 0x000fe20000000a00 */
[----:B------:R-:W-:Y:S02]  /*3080*/  CS2R R124, SRZ ;  /* 0x00000000007c7805 */ /* 0x000fe4000001ff00 */
[----:B------:R-:W-:Y:S01]  /*3090*/  CS2R R126, SRZ ;  /* 0x00000000007e7805 */ /* 0x000fe2000001ff00 */
[----:B------:R-:W-:Y:S01]  /*30a0*/  IMAD.X R42, R101, 0x1, R20, P2 ;  /* 0x00000001652a7824 */ /* 0x000fe200010e0614 */
[----:B------:R-:W-:-:S04]  /*30b0*/  LEA R40, P2, R41, UR4, 0x1 ;  /* 0x0000000429287c11 */ /* 0x000fc8000f8408ff */
[----:B------:R-:W-:Y:S01]  /*30c0*/  LEA.HI.X R41, R41, UR5, R42, 0x1, P2 ;  /* 0x0000000529297c11 */ /* 0x000fe200090f0c2a */
[----:B------:R-:W-:Y:S01]  /*30d0*/  ULDC.64 UR4, c[0x0][0x400] ;  /* 0x0001000000047ab9 */ /* 0x000fe20000000a00 */
[----:B------:R-:W-:-:S05]  /*30e0*/  IADD3 R43, P2, R106, R88, RZ ;  /* 0x000000586a2b7210 */ /* 0x000fca0007f5e0ff */
[----:B------:R-:W-:Y:S01]  /*30f0*/  IMAD.X R52, R102, 0x1, R26, P2 ;  /* 0x0000000166347824 */ /* 0x000fe200010e061a */
[----:B------:R-:W-:-:S04]  /*3100*/  LEA R42, P2, R43, UR4, 0x1 ;  /* 0x000000042b2a7c11 */ /* 0x000fc8000f8408ff */
[----:B------:R-:W-:Y:S02]  /*3110*/  LEA.HI.X R43, R43, UR5, R52, 0x1, P2 ;  /* 0x000000052b2b7c11 */ /* 0x000fe400090f0c34 */
[----:B------:R-:W-:Y:S02]  /*3120*/  ISETP.GE.AND P2, PT, R22, R117, PT ;  /* 0x000000751600720c */ /* 0x000fe40003f46270 */
[----:B------:R-:W-:Y:S02]  /*3130*/  CS2R R94, SRZ ;  /* 0x00000000005e7805 */ /* 0x000fe4000001ff00 */
[----:B------:R-:W-:-:S09]  /*3140*/  CS2R R120, SRZ ;  /* 0x0000000000787805 */ /* 0x000fd2000001ff00 */
[----:B------:R0:W5:Y:S04]  /*3150*/  @!P2 LDG.E.64 R124, desc[UR58][R40.64] ;  /* 0x0000003a287ca981 */ /* 0x000168000c1e1b00 */
[----:B------:R0:W5:Y:S01]  /*3160*/  @!P2 LDG.E.64 R126, desc[UR58][R42.64] ;  /* 0x0000003a2a7ea981 */ /* 0x000162000c1e1b00 */
        /* <DEDUP_REMOVED lines=20> */
[----:B------:R-:W-:-:S13]  /*32b0*/  ISETP.GE.AND P2, PT, R190, R117, PT ;  /* 0x00000075be00720c */ /* 0x000fda0003f46270 */
[----:B------:R0:W5:Y:S04]  /*32c0*/  @!P2 LDG.E.64 R74, desc[UR58][R40.64+0xa0] ;  /* 0x0000a03a284aa981 */ /* 0x000168000c1e1b00 */
[----:B------:R0:W5:Y:S02]  /*32d0*/  @!P2 LDG.E.64 R76, desc[UR58][R42.64+0xa0] ;  /* 0x0000a03a2a4ca981 */ /* 0x000164000c1e1b00 */
.L_x_437:
[----:B------:R-:W-:Y:S05]  /*32e0*/  BSYNC B1 ;  /* 0x0000000000017941 */ /* 0x000fea0003800000 */
.L_x_436:
        /* <DEDUP_REMOVED lines=13> */
[----:B------:R-:W-:Y:S06]  /*33c0*/  @P4 BRA `(.L_x_439) ;  /* 0x0000000000a04947 */ /* 0x000fec0003800000 */
[----:B------:R-:W-:Y:S01]  /*33d0*/  IADD3 R90, P2, P5, R110, R90, R11 ;  /* 0x0000005a6e5a7210 */ /* 0x000fe20007d5e00b */
[----:B------:R-:W-:Y:S01]  /*33e0*/  ULDC.64 UR4, c[0x0][0x3e8] ;  /* 0x0000fa0000047ab9 */ /* 0x000fe20000000a00 */
[----:B------:R-:W-:Y:S02]  /*33f0*/  CS2R R70, SRZ ;  /* 0x0000000000467805 */ /* 0x000fe4000001ff00 */
[----:B------:R-:W-:Y:S02]  /*3400*/  CS2R R72, SRZ ;  /* 0x0000000000487805 */ /* 0x000fe4000001ff00 */
[----:B------:R-:W-:Y:S02]  /*3410*/  IADD3.X R101, R20, R101, R9, P2, P5 ;  /* 0x0000006514657210 */ /* 0x000fe400017ea409 */
[----:B------:R-:W-:-:S04]  /*3420*/  IADD3 R88, P2, P5, R106, R88, R14 ;  /* 0x000000586a587210 */ /* 0x000fc80007d5e00e */
[----:B0-----:R-:W-:Y:S02]  /*3430*/  IADD3.X R41, R26, R102, R12, P2, P5 ;  /* 0x000000661a297210 */ /* 0x001fe400017ea40c */
[----:B------:R-:W-:-:S04]  /*3440*/  LEA R42, P2, R90, UR4, 0x1 ;  /* 0x000000045a2a7c11 */ /* 0x000fc8000f8408ff */
[----:B------:R-:W-:Y:S01]  /*3450*/  LEA.HI.X R43, R90, UR5, R101, 0x1, P2 ;  /* 0x000000055a2b7c11 */ /* 0x000fe200090f0c65 */
[----:B------:R-:W-:Y:S02]  /*3460*/  ULDC.64 UR4, c[0x0][0x400] ;  /* 0x0001000000047ab9 */ /* 0x000fe40000000a00 */
        /* <DEDUP_REMOVED lines=30> */
.L_x_439:
[----:B------:R-:W-:Y:S05]  /*3650*/  BSYNC B1 ;  /* 0x0000000000017941 */ /* 0x000fea0003800000 */
.L_x_438:
[----:B01---5:R-:W-:Y:S01]  /*3660*/  IMAD.MOV.U32 R41, RZ, RZ, R74 ;  /* 0x000000ffff297224 */ /* 0x023fe200078e004a */
[----:B------:R-:W-:Y:S01]  /*3670*/  UISETP.NE.AND UP0, UPT, UR57, 0x3, UPT ;  /* 0x000000033900788c */ /* 0x000fe2000bf05270 */
[----:B------:R-:W-:Y:S02]  /*3680*/  IMAD.MOV.U32 R40, RZ, RZ, R75 ;  /* 0x000000ffff287224 */ /* 0x000fe400078e004b */
[----:B------:R-:W-:Y:S02]  /*3690*/  IMAD.MOV.U32 R43, RZ, RZ, R78 ;  /* 0x000000ffff2b7224 */ /* 0x000fe400078e004e */
[----:B------:R-:W-:Y:S01]  /*36a0*/  IMAD.MOV.U32 R42, RZ, RZ, R79 ;  /* 0x000000ffff2a7224 */ /* 0x000fe200078e004f */
[----:B------:R-:W-:Y:S01]  /*36b0*/  PRMT R162, R40, 0x5410, R41 ;  /* 0x0000541028a27816 */ /* 0x000fe20000000029 */
[----:B------:R-:W-:Y:S01]  /*36c0*/  IMAD.MOV.U32 R40, RZ, RZ, R82 ;  /* 0x000000ffff287224 */ /* 0x000fe200078e0052 */
[----:B------:R-:W-:Y:S01]  /*36d0*/  PRMT R165, R165, 0x5410, R43 ;  /* 0x00005410a5a57816 */ /* 0x000fe2000000002b */
[----:B------:R-:W-:Y:S01]  /*36e0*/  IMAD.MOV.U32 R41, RZ, RZ, R83 ;  /* 0x000000ffff297224 */ /* 0x000fe200078e0053 */
[----:B------:R-:W-:Y:S01]  /*36f0*/  PRMT R164, R164, 0x5410, R42 ;  /* 0x00005410a4a47816 */ /* 0x000fe2000000002a */
[----:B------:R-:W-:Y:S01]  /*3700*/  IMAD.MOV.U32 R42, RZ, RZ, R94 ;  /* 0x000000ffff2a7224 */ /* 0x000fe200078e005e */
[----:B------:R-:W-:Y:S01]  /*3710*/  PLOP3.LUT P2, PT, PT, PT, UP0, 0x80, 0x0 ;  /* 0x000000000000781c */ /* 0x000fe20003f4f008 */
[----:B------:R-:W-:Y:S01]  /*3720*/  IMAD.MOV.U32 R43, RZ, RZ, R95 ;  /* 0x000000ffff2b7224 */ /* 0x000fe200078e005f */
[----:B------:R-:W-:Y:S01]  /*3730*/  PRMT R166, R41, 0x5410, R40 ;  /* 0x0000541029a67816 */ /* 0x000fe20000000028 */
[----:B------:R-:W-:Y:S01]  /*3740*/  IMAD.MOV.U32 R40, RZ, RZ, R86 ;  /* 0x000000ffff287224 */ /* 0x000fe200078e0056 */
[----:B------:R-:W-:Y:S01]  /*3750*/  PRMT R169, R169, 0x5410, R42 ;  /* 0x00005410a9a97816 */ /* 0x000fe2000000002a */
[----:B------:R-:W-:Y:S01]  /*3760*/  IMAD.MOV.U32 R41, RZ, RZ, R87 ;  /* 0x000000ffff297224 */ /* 0x000fe200078e0057 */
[----:B------:R-:W-:-:S02]  /*3770*/  PRMT R170, R170, 0x5410, R43 ;  /* 0x00005410aaaa7816 */ /* 0x000fc4000000002b */
[----:B------:R-:W-:Y:S01]  /*3780*/  PRMT R167, R167, 0x5410, R40 ;  /* 0x00005410a7a77816 */ /* 0x000fe20000000028 */
[----:B------:R-:W-:Y:S01]  /*3790*/  IMAD.MOV.U32 R40, RZ, RZ, R124 ;  /* 0x000000ffff287224 */ /* 0x000fe200078e007c */
[----:B------:R-:W-:Y:S01]  /*37a0*/  PRMT R168, R168, 0x5410, R41 ;  /* 0x00005410a8a87816 */ /* 0x000fe20000000029 */
[----:B------:R-:W-:-:S03]  /*37b0*/  IMAD.MOV.U32 R41, RZ, RZ, R125 ;  /* 0x000000ffff297224 */ /* 0x000fc600078e007d */
[----:B------:R-:W-:Y:S01]  /*37c0*/  PRMT R129, R129, 0x5410, R40 ;  /* 0x0000541081817816 */ /* 0x000fe20000000028 */
[----:B------:R-:W-:Y:S01]  /*37d0*/  IMAD.MOV.U32 R40, RZ, RZ, R77 ;  /* 0x000000ffff287224 */ /* 0x000fe200078e004d */
[----:B------:R-:W-:Y:S01]  /*37e0*/  PRMT R146, R146, 0x5410, R41 ;  /* 0x0000541092927816 */ /* 0x000fe20000000029 */
[----:B------:R-:W-:-:S05]  /*37f0*/  IMAD.MOV.U32 R41, RZ, RZ, R76 ;  /* 0x000000ffff297224 */ /* 0x000fca00078e004c */
[----:B------:R-:W-:Y:S01]  /*3800*/  PRMT R161, R40, 0x5410, R41 ;  /* 0x0000541028a17816 */ /* 0x000fe20000000029 */
[----:B------:R-:W-:Y:S02]  /*3810*/  IMAD.MOV.U32 R41, RZ, RZ, R80 ;  /* 0x000000ffff297224 */ /* 0x000fe400078e0050 */
[----:B------:R-:W-:-:S03]  /*3820*/  IMAD.MOV.U32 R40, RZ, RZ, R81 ;  /* 0x000000ffff287224 */ /* 0x000fc600078e0051 */
[----:B------:R-:W-:Y:S01]  /*3830*/  PRMT R165, R41, 0x7610, R165 ;  /* 0x0000761029a57816 */ /* 0x000fe200000000a5 */
[----:B------:R-:W-:Y:S01]  /*3840*/  IMAD.MOV.U32 R41, RZ, RZ, R85 ;  /* 0x000000ffff297224 */ /* 0x000fe200078e0055 */
[----:B------:R-:W-:Y:S01]  /*3850*/  PRMT R164, R40, 0x7610, R164 ;  /* 0x0000761028a47816 */ /* 0x000fe200000000a4 */
        /* <DEDUP_REMOVED lines=55> */
[----:B------:R-:W-:Y:S06]  /*3bd0*/  @!P2 BRA `(.L_x_440) ;  /* 0x000000000004a947 */ /* 0x000fec0003800000 */
[----:B------:R-:W-:Y:S01]  /*3be0*/  BPT.TRAP 0x1 ;  /* 0x000000040000795c */ /* 0x000fe20000300000 */
.L_x_440:
[----:B------:R-:W-:Y:S01]  /*3bf0*/  IMAD R101, R16, 0x8, R2 ;  /* 0x0000000810657824 */ /* 0x000fe200078e0202 */
[----:B------:R-:W-:Y:S01]  /*3c00*/  SHF.L.U32 R102, R184, 0x1f, RZ ;  /* 0x0000001fb8667819 */ /* 0x000fe200000006ff */
[----:B------:R-:W-:Y:S03]  /*3c10*/  BSSY B1, `(.L_x_441) ;  /* 0x0000003000017945 */ /* 0x000fe60003800000 */
[----:B------:R-:W0:Y:S02]  /*3c20*/  SYNCS.PHASECHK.TRANS64.TRYWAIT P5, [R101+URZ+0x34890], R102 ;  /* 0x03489066650075a7 */ /* 0x000e2400080a017f */
[----:B0-----:R-:W-:Y:S05]  /*3c30*/  @!P5 BRA `(.L_x_442) ;  /* 0x000001ec009cd947 */ /* 0x001fea0003800000 */
.L_x_795:
[----:B------:R-:W-:Y:S05]  /*3c40*/  BSYNC B1 ;  /* 0x0000000000017941 */ /* 0x000fea0003800000 */
.L_x_441:
[----:B------:R-:W-:Y:S04]  /*3c50*/  BSSY B1, `(.L_x_443) ;  /* 0x0000158000017945 */ /* 0x000fe80003800000 */
[----:B------:R-:W-:Y:S05]  /*3c60*/  @P3 BRA `(.L_x_444) ;  /* 0x0000001400583947 */ /* 0x000fea0003800000 */
[----:B------:R-:W-:Y:S01]  /*3c70*/  ISETP.NE.AND P3, PT, R34, RZ, PT ;  /* 0x000000ff2200720c */ /* 0x000fe20003f65270 */
[----:B------:R-:W-:-:S12]  /*3c80*/  BSSY B2, `(.L_x_445) ;  /* 0x0000037000027945 */ /* 0x000fd80003800000 */
[----:B------:R-:W-:Y:S05]  /*3c90*/  @!P3 BRA `(.L_x_446) ;  /* 0x0000000000d4b947 */ /* 0x000fea0003800000 */
[----:B------:R1:W2:Y:S01]  /*3ca0*/  LDS.128 R40, [R47] ;  /* 0x000000002f287984 */ /* 0x0002a20000000c00 */
[----:B------:R-:W-:Y:S01]  /*3cb0*/  ISETP.GE.AND P3, PT, R22, R117, PT ;  /* 0x000000751600720c */ /* 0x000fe20003f66270 */
[----:B------:R-:W-:-:S12]  /*3cc0*/  BSSY B3, `(.L_x_447) ;  /* 0x0000031000037945 */ /* 0x000fd80003800000 */
[----:B-1----:R-:W-:Y:S05]  /*3cd0*/  @P3 BRA `(.L_x_448) ;  /* 0x0000000000bc3947 */ /* 0x002fea0003800000 */
[--C-:B------:R-:W-:Y:S02]  /*3ce0*/  SHF.R.U64 R124, R124, 0x10, R125.reuse ;  /* 0x000000107c7c7819 */ /* 0x100fe4000000127d */
[----:B------:R-:W-:Y:S02]  /*3cf0*/  SHF.R.U32.HI R128, RZ, 0x10, R125 ;  /* 0x00000010ff807819 */ /* 0x000fe4000001167d */
[--C-:B------:R-:W-:Y:S02]  /*3d00*/  SHF.R.U64 R125, R126, 0x10, R127.reuse ;  /* 0x000000107e7d7819 */ /* 0x100fe4000000127f */
[----:B------:R-:W-:Y:S02]  /*3d10*/  SHF.R.U32.HI R126, RZ, 0x10, R127 ;  /* 0x00000010ff7e7819 */ /* 0x000fe4000001167f */
[----:B------:R-:W-:Y:S02]  /*3d20*/  PRMT R127, R129, 0x5410, R125 ;  /* 0x00005410817f7816 */ /* 0x000fe4000000007d */
[----:B------:R-:W-:-:S02]  /*3d30*/  PRMT R128, R146, 0x5432, R128 ;  /* 0x0000543292807816 */ /* 0x000fc40000000080 */
[----:B------:R-:W-:Y:S02]  /*3d40*/  PRMT R125, R148, 0x5432, R126 ;  /* 0x00005432947d7816 */ /* 0x000fe4000000007e */
[----:B------:R-:W-:Y:S01]  /*3d50*/  PRMT R124, R129, 0x5432, R124 ;  /* 0x00005432817c7816 */ /* 0x000fe2000000007c */
[C---:B--2---:R-:W-:Y:S01]  /*3d60*/  IMAD.U32 R129, R41.reuse, 0x10000, RZ ;  /* 0x0001000029817824 */ /* 0x044fe200078e00ff */
[----:B------:R-:W-:Y:S02]  /*3d70*/  LOP3.LUT R148, R41, 0xffff0000, RZ, 0xc0, !PT ;  /* 0xffff000029947812 */ /* 0x000fe400078ec0ff */
[C---:B------:R-:W-:Y:S01]  /*3d80*/  LOP3.LUT R146, R127.reuse, 0xffff0000, RZ, 0xc0, !PT ;  /* 0xffff00007f927812 */ /* 0x040fe200078ec0ff */
[----:B------:R-:W-:Y:S01]  /*3d90*/  IMAD.U32 R127, R127, 0x10000, RZ ;  /* 0x000100007f7f7824 */ /* 0x000fe200078e00ff */
[C---:B------:R-:W-:Y:S01]  /*3da0*/  LOP3.LUT R41, R124.reuse, 0xffff0000, RZ, 0xc0, !PT ;  /* 0xffff00007c297812 */ /* 0x040fe200078ec0ff */
[----:B------:R-:W-:Y:S02]  /*3db0*/  IMAD.U32 R124, R124, 0x10000, RZ ;  /* 0x000100007c7c7824 */ /* 0x000fe400078e00ff */
[----:B------:R-:W-:-:S04]  /*3dc0*/  FMUL.FTZ R126, R148, R146 ;  /* 0x00000092947e7220 */ /* 0x000fc80000410000 */
[CC--:B------:R-:W-:Y:S01]  /*3dd0*/  FFMA.FTZ R126, R129.reuse, R41.reuse, -R126 ;  /* 0x00000029817e7223 */ /* 0x0c0fe2000001087e */
[----:B------:R-:W-:Y:S01]  /*3de0*/  FMUL.FTZ R41, R148, R41 ;  /* 0x0000002994297220 */ /* 0x000fe20000410000 */
[C---:B------:R-:W-:Y:S01]  /*3df0*/  IMAD.U32 R148, R128.reuse, 0x10000, RZ ;  /* 0x0001000080947824 */ /* 0x040fe200078e00ff */
[----:B------:R-:W-:Y:S02]  /*3e00*/  LOP3.LUT R128, R128, 0xffff0000, RZ, 0xc0, !PT ;  /* 0xffff000080807812 */ /* 0x000fe400078ec0ff */
[----:B------:R-:W-:Y:S01]  /*3e10*/  FFMA.FTZ R41, R129, R146, R41 ;  /* 0x0000009281297223 */ /* 0x000fe20000010029 */
[C---:B------:R-:W-:Y:S01]  /*3e20*/  LOP3.LUT R146, R42.reuse, 0xffff0000, RZ, 0xc0, !PT ;  /* 0xffff00002a927812 */ /* 0x040fe200078ec0ff */
[C---:B------:R-:W-:Y:S01]  /*3e30*/  IMAD.U32 R129, R125.reuse, 0x10000, RZ ;  /* 0x000100007d817824 */ /* 0x040fe200078e00ff */
[----:B------:R-:W-:Y:S01]  /*3e40*/  LOP3.LUT R125, R125, 0xffff0000, RZ, 0xc0, !PT ;  /* 0xffff00007d7d7812 */ /* 0x000fe200078ec0ff */
[----:B------:R-:W-:Y:S01]  /*3e50*/  IMAD.U32 R42, R42, 0x10000, RZ ;  /* 0x000100002a2a7824 */ /* 0x000fe200078e00ff */
[----:B------:R-:W-:Y:S01]  /*3e60*/  F2FP.BF16.F32.PACK_AB R41, R41, R126 ;  /* 0x0000007e2929723e */ /* 0x000fe200000010ff */
[C---:B------:R-:W-:Y:S01]  /*3e70*/  FMUL.FTZ R153, R146.reuse, R129 ;  /* 0x0000008192997220 */ /* 0x040fe20000410000 */
[----:B------:R-:W-:-:S03]  /*3e80*/  FMUL.FTZ R146, R146, R148 ;  /* 0x0000009492927220 */ /* 0x000fc60000410000 */
[C---:B------:R-:W-:Y:S01]  /*3e90*/  FFMA.FTZ R153, R42.reuse, R148, -R153 ;  /* 0x000000942a997223 */ /* 0x040fe20000010899 */
[----:B------:R-:W-:Y:S01]  /*3ea0*/  FFMA.FTZ R146, R42, R129, R146 ;  /* 0x000000812a927223 */ /* 0x000fe20000010092 */
[C---:B------:R-:W-:Y:S01]  /*3eb0*/  LOP3.LUT R42, R43.reuse, 0xffff0000, RZ, 0xc0, !PT ;  /* 0xffff00002b2a7812 */ /* 0x040fe200078ec0ff */
[----:B------:R-:W-:-:S03]  /*3ec0*/  IMAD.U32 R43, R43, 0x10000, RZ ;  /* 0x000100002b2b7824 */ /* 0x000fc600078e00ff */
        /* <DEDUP_REMOVED lines=11> */
[----:B------:R-:W-:-:S05]  /*3f80*/  FFMA.FTZ R43, R40, R127, R43 ;  /* 0x0000007f282b7223 */ /* 0x000fca000001002b */
[----:B------:R-:W-:Y:S02]  /*3f90*/  F2FP.BF16.F32.PACK_AB R125, R43, R125 ;  /* 0x0000007d2b7d723e */ /* 0x000fe400000010ff */
[----:B------:R-:W-:Y:S01]  /*3fa0*/  MOV R43, R42 ;  /* 0x0000002a002b7202 */ /* 0x000fe20000000f00 */
[----:B------:R-:W-:Y:S02]  /*3fb0*/  IMAD.MOV.U32 R42, RZ, RZ, R146 ;  /* 0x000000ffff2a7224 */ /* 0x000fe400078e0092 */
[----:B------:R-:W-:-:S07]  /*3fc0*/  IMAD.MOV.U32 R40, RZ, RZ, R125 ;  /* 0x000000ffff287224 */ /* 0x000fce00078e007d */
.L_x_448:
[----:B------:R-:W-:Y:S05]  /*3fd0*/  BSYNC B3 ;  /* 0x0000000000037941 */ /* 0x000fea0003800000 */
.L_x_447:
[----:B--2---:R1:W-:Y:S02]  /*3fe0*/  STG.E.128 desc[UR58][R48.64], R40 ;  /* 0x0000002830007986 */ /* 0x0043e4000c101d3a */
.L_x_446:
[----:B------:R-:W-:Y:S05]  /*3ff0*/  BSYNC B2 ;  /* 0x0000000000027941 */ /* 0x000fea0003800000 */
.L_x_445:
[----:B------:R-:W-:Y:S01]  /*4000*/  ISETP.NE.AND P3, PT, R38, RZ, PT ;  /* 0x000000ff2600720c */ /* 0x000fe20003f65270 */
[----:B------:R-:W-:-:S12]  /*4010*/  BSSY B2, `(.L_x_449) ;  /* 0x0000037000027945 */ /* 0x000fd80003800000 */
[----:B------:R-:W-:Y:S05]  /*4020*/  @!P3 BRA `(.L_x_450) ;  /* 0x0000000000d4b947 */ /* 0x000fea0003800000 */
[----:B-1----:R1:W2:Y:S01]  /*4030*/  LDS.128 R40, [R46] ;  /* 0x000000002e287984 */ /* 0x0022a20000000c00 */
[----:B------:R-:W-:Y:S01]  /*4040*/  ISETP.GE.AND P3, PT, R187, R117, PT ;  /* 0x00000075bb00720c */ /* 0x000fe20003f66270 */
[----:B------:R-:W-:-:S12]  /*4050*/  BSSY B3, `(.L_x_451) ;  /* 0x0000031000037945 */ /* 0x000fd80003800000 */
[----:B-1----:R-:W-:Y:S05]  /*4060*/  @P3 BRA `(.L_x_452) ;  /* 0x0000000000bc3947 */ /* 0x002fea0003800000 */
[--C-:B------:R-:W-:Y:S01]  /*4070*/  SHF.R.U64 R94, R94, 0x10, R95.reuse ;  /* 0x000000105e5e7819 */ /* 0x100fe2000000125f */
[----:B--2---:R-:W-:Y:S01]  /*4080*/  IMAD.U32 R125, R41, 0x10000, RZ ;  /* 0x00010000297d7824 */ /* 0x004fe200078e00ff */
[----:B------:R-:W-:Y:S02]  /*4090*/  SHF.R.U32.HI R124, RZ, 0x10, R95 ;  /* 0x00000010ff7c7819 */ /* 0x000fe4000001165f */
[--C-:B------:R-:W-:Y:S02]  /*40a0*/  SHF.R.U64 R95, R120, 0x10, R121.reuse ;  /* 0x00000010785f7819 */ /* 0x100fe40000001279 */
[----:B------:R-:W-:Y:S02]  /*40b0*/  SHF.R.U32.HI R120, RZ, 0x10, R121 ;  /* 0x00000010ff787819 */ /* 0x000fe40000011679 */
[----:B------:R-:W-:Y:S02]  /*40c0*/  PRMT R121, R170, 0x5410, R95 ;  /* 0x00005410aa797816 */ /* 0x000fe4000000005f */
[----:B------:R-:W-:-:S02]  /*40d0*/  PRMT R94, R169, 0x5432, R94 ;  /* 0x00005432a95e7816 */ /* 0x000fc4000000005e */
[----:B------:R-:W-:Y:S02]  /*40e0*/  LOP3.LUT R127, R41, 0xffff0000, RZ, 0xc0, !PT ;  /* 0xffff0000297f7812 */ /* 0x000fe400078ec0ff */
[C---:B------:R-:W-:Y:S01]  /*40f0*/  LOP3.LUT R126, R121.reuse, 0xffff0000, RZ, 0xc0, !PT ;  /* 0xffff0000797e7812 */ /* 0x040fe200078ec0ff */
[----:B------:R-:W-:Y:S01]  /*4100*/  IMAD.U32 R121, R121, 0x10000, RZ ;  /* 0x0001000079797824 */ /* 0x000fe200078e00ff */
[----:B------:R-:W-:Y:S02]  /*4110*/  PRMT R95, R172, 0x5432, R120 ;  /* 0x00005432ac5f7816 */ /* 0x000fe40000000078 */
[----:B------:R-:W-:Y:S01]  /*4120*/  LOP3.LUT R41, R94, 0xffff0000, RZ, 0xc0, !PT ;  /* 0xffff00005e297812 */ /* 0x000fe200078ec0ff */
[----:B------:R-:W-:Y:S01]  /*4130*/  FMUL.FTZ R120, R127, R126 ;  /* 0x0000007e7f787220 */ /* 0x000fe20000410000 */
[----:B------:R-:W-:Y:S01]  /*4140*/  PRMT R124, R170, 0x5432, R124 ;  /* 0x00005432aa7c7816 */ /* 0x000fe2000000007c */
[----:B------:R-:W-:Y:S02]  /*4150*/  IMAD.U32 R94, R94, 0x10000, RZ ;  /* 0x000100005e5e7824 */ /* 0x000fe400078e00ff */
[-C--:B------:R-:W-:Y:S01]  /*4160*/  FFMA.FTZ R120, R125, R41.reuse, -R120 ;  /* 0x000000297d787223 */ /* 0x080fe20000010878 */
[----:B------:R-:W-:Y:S01]  /*4170*/  FMUL.FTZ R41, R127, R41 ;  /* 0x000000297f297220 */ /* 0x000fe20000410000 */
[C---:B------:R-:W-:Y:S01]  /*4180*/  IMAD.U32 R127, R124.reuse, 0x10000, RZ ;  /* 0x000100007c7f7824 */ /* 0x040fe200078e00ff */
[----:B------:R-:W-:-:S02]  /*4190*/  LOP3.LUT R124, R124, 0xffff0000, RZ, 0xc0, !PT ;  /* 0xffff00007c7c7812 */ /* 0x000fc400078ec0ff */
        /* <DEDUP_REMOVED lines=24> */
[----:B------:R-:W-:Y:S01]  /*4320*/  F2FP.BF16.F32.PACK_AB R95, R43, R95 ;  /* 0x0000005f2b5f723e */ /* 0x000fe200000010ff */
[----:B------:R-:W-:Y:S02]  /*4330*/  IMAD.MOV.U32 R43, RZ, RZ, R42 ;  /* 0x000000ffff2b7224 */ /* 0x000fe400078e002a */
[----:B------:R-:W-:Y:S02]  /*4340*/  IMAD.MOV.U32 R42, RZ, RZ, R126 ;  /* 0x000000ffff2a7224 */ /* 0x000fe400078e007e */
[----:B------:R-:W-:-:S07]  /*4350*/  IMAD.MOV.U32 R40, RZ, RZ, R95 ;  /* 0x000000ffff287224 */ /* 0x000fce00078e005f */
.L_x_452:
[----:B------:R-:W-:Y:S05]  /*4360*/  BSYNC B3 ;  /* 0x0000000000037941 */ /* 0x000fea0003800000 */
.L_x_451:
[----:B--2---:R2:W-:Y:S02]  /*4370*/  STG.E.128 desc[UR58][R48.64+0x40], R40 ;  /* 0x0000402830007986 */ /* 0x0045e4000c101d3a */
.L_x_450:
[----:B------:R-:W-:Y:S05]  /*4380*/  BSYNC B2 ;  /* 0x0000000000027941 */ /* 0x000fea0003800000 */
.L_x_449:
[----:B------:R-:W-:Y:S01]  /*4390*/  ISETP.NE.AND P3, PT, R39, RZ, PT ;  /* 0x000000ff2700720c */ /* 0x000fe20003f65270 */
[----:B------:R-:W-:-:S12]  /*43a0*/  BSSY B2, `(.L_x_453) ;  /* 0x0000037000027945 */ /* 0x000fd80003800000 */
[----:B------:R-:W-:Y:S05]  /*43b0*/  @!P3 BRA `(.L_x_454) ;  /* 0x0000000000d4b947 */ /* 0x000fea0003800000 */
[----:B-12---:R1:W2:Y:S01]  /*43c0*/  LDS.128 R40, [R47+0x4000] ;  /* 0x004000002f287984 */ /* 0x0062a20000000c00 */
        /* <DEDUP_REMOVED lines=50> */
.L_x_456:
[----:B------:R-:W-:Y:S05]  /*46f0*/  BSYNC B3 ;  /* 0x0000000000037941 */ /* 0x000fea0003800000 */
.L_x_455:
[----:B--2---:R3:W-:Y:S02]  /*4700*/  STG.E.128 desc[UR58][R48.64+0x80], R40 ;  /* 0x0000802830007986 */ /* 0x0047e4000c101d3a */
.L_x_454:
[----:B------:R-:W-:Y:S05]  /*4710*/  BSYNC B2 ;  /* 0x0000000000027941 */ /* 0x000fea0003800000 */
.L_x_453:
[----:B------:R-:W-:Y:S01]  /*4720*/  ISETP.NE.AND P3, PT, R96, RZ, PT ;  /* 0x000000ff6000720c */ /* 0x000fe20003f65270 */
[----:B------:R-:W-:-:S12]  /*4730*/  BSSY B2, `(.L_x_457) ;  /* 0x0000038000027945 */ /* 0x000fd80003800000 */
[----:B------:R-:W-:Y:S05]  /*4740*/  @!P3 BRA `(.L_x_458) ;  /* 0x0000000000d8b947 */ /* 0x000fea0003800000 */
[----:B-123--:R1:W2:Y:S01]  /*4750*/  LDS.128 R40, [R46+0x4000] ;  /* 0x004000002e287984 */ /* 0x00e2a20000000c00 */
[----:B------:R-:W-:Y:S01]  /*4760*/  ISETP.GE.AND P3, PT, R189, R117, PT ;  /* 0x00000075bd00720c */ /* 0x000fe20003f66270 */
[----:B------:R-:W-:-:S12]  /*4770*/  BSSY B3, `(.L_x_459) ;  /* 0x0000032000037945 */ /* 0x000fd80003800000 */
[----:B-1----:R-:W-:Y:S05]  /*4780*/  @P3 BRA `(.L_x_460) ;  /* 0x0000000000c03947 */ /* 0x002fea0003800000 */
[--C-:B------:R-:W-:Y:S02]  /*4790*/  SHF.R.U64 R82, R82, 0x10, R83.reuse ;  /* 0x0000001052527819 */ /* 0x100fe40000001253 */
[----:B------:R-:W-:Y:S02]  /*47a0*/  SHF.R.U32.HI R86, RZ, 0x10, R83 ;  /* 0x00000010ff567819 */ /* 0x000fe40000011653 */
[--C-:B------:R-:W-:Y:S02]  /*47b0*/  SHF.R.U64 R83, R84, 0x10, R85.reuse ;  /* 0x0000001054537819 */ /* 0x100fe40000001255 */
[----:B------:R-:W-:Y:S02]  /*47c0*/  SHF.R.U32.HI R87, RZ, 0x10, R85 ;  /* 0x00000010ff577819 */ /* 0x000fe40000011655 */
[----:B------:R-:W-:Y:S01]  /*47d0*/  PRMT R85, R168, 0x5410, R83 ;  /* 0x00005410a8557816 */ /* 0x000fe20000000053 */
[----:B--2---:R-:W-:Y:S01]  /*47e0*/  IMAD.U32 R83, R41, 0x10000, RZ ;  /* 0x0001000029537824 */ /* 0x004fe200078e00ff */
[----:B------:R-:W-:-:S02]  /*47f0*/  PRMT R82, R166, 0x5432, R82 ;  /* 0x00005432a6527816 */ /* 0x000fc40000000052 */
[----:B------:R-:W-:Y:S02]  /*4800*/  LOP3.LUT R94, R41, 0xffff0000, RZ, 0xc0, !PT ;  /* 0xffff0000295e7812 */ /* 0x000fe400078ec0ff */
[C---:B------:R-:W-:Y:S01]  /*4810*/  LOP3.LUT R92, R85.reuse, 0xffff0000, RZ, 0xc0, !PT ;  /* 0xffff0000555c7812 */ /* 0x040fe200078ec0ff */
[----:B------:R-:W-:Y:S01]  /*4820*/  IMAD.U32 R85, R85, 0x10000, RZ ;  /* 0x0001000055557824 */ /* 0x000fe200078e00ff */
[C---:B------:R-:W-:Y:S01]  /*4830*/  LOP3.LUT R84, R82.reuse, 0xffff0000, RZ, 0xc0, !PT ;  /* 0xffff000052547812 */ /* 0x040fe200078ec0ff */
[----:B------:R-:W-:Y:S02]  /*4840*/  IMAD.U32 R82, R82, 0x10000, RZ ;  /* 0x0001000052527824 */ /* 0x000fe400078e00ff */
[C---:B------:R-:W-:Y:S02]  /*4850*/  FMUL.FTZ R93, R94.reuse, R92 ;  /* 0x0000005c5e5d7220 */ /* 0x040fe40000410000 */
[-C--:B------:R-:W-:Y:S02]  /*4860*/  FMUL.FTZ R41, R94, R84.reuse ;  /* 0x000000545e297220 */ /* 0x080fe40000410000 */
[----:B------:R-:W-:-:S02]  /*4870*/  FFMA.FTZ R84, R83, R84, -R93 ;  /* 0x0000005453547223 */ /* 0x000fc4000001085d */
[----:B------:R-:W-:Y:S01]  /*4880*/  FFMA.FTZ R83, R83, R92, R41 ;  /* 0x0000005c53537223 */ /* 0x000fe20000010029 */
[----:B------:R-:W-:Y:S02]  /*4890*/  PRMT R41, R166, 0x5410, R86 ;  /* 0x00005410a6297816 */ /* 0x000fe40000000056 */
[----:B------:R-:W-:Y:S02]  /*48a0*/  PRMT R86, R167, 0x5410, R87 ;  /* 0x00005410a7567816 */ /* 0x000fe40000000057 */
[----:B------:R-:W-:Y:S01]  /*48b0*/  LOP3.LUT R92, R42, 0xffff0000, RZ, 0xc0, !PT ;  /* 0xffff00002a5c7812 */ /* 0x000fe200078ec0ff */
[C---:B------:R-:W-:Y:S01]  /*48c0*/  IMAD.U32 R93, R41.reuse, 0x10000, RZ ;  /* 0x00010000295d7824 */ /* 0x040fe200078e00ff */
[----:B------:R-:W-:Y:S01]  /*48d0*/  LOP3.LUT R41, R41, 0xffff0000, RZ, 0xc0, !PT ;  /* 0xffff000029297812 */ /* 0x000fe200078ec0ff */
        /* <DEDUP_REMOVED lines=14> */
[C---:B------:R-:W-:Y:S01]  /*49c0*/  LOP3.LUT R41, R40.reuse, 0xffff0000, RZ, 0xc0, !PT ;  /* 0xffff000028297812 */ /* 0x040fe200078ec0ff */
[----:B------:R-:W-:Y:S01]  /*49d0*/  FFMA.FTZ R42, R43, R86, R42 ;  /* 0x000000562b2a7223 */ /* 0x000fe2000001002a */
[----:B------:R-:W-:-:S03]  /*49e0*/  IMAD.U32 R40, R40, 0x10000, RZ ;  /* 0x0001000028287824 */ /* 0x000fc600078e00ff */
[C---:B------:R-:W-:Y:S01]  /*49f0*/  FMUL.FTZ R43, R41.reuse, R85 ;  /* 0x00000055292b7220 */ /* 0x040fe20000410000 */
[-C--:B------:R-:W-:Y:S01]  /*4a00*/  FMUL.FTZ R41, R41, R82.reuse ;  /* 0x0000005229297220 */ /* 0x080fe20000410000 */
[----:B------:R-:W-:Y:S02]  /*4a10*/  F2FP.BF16.F32.PACK_AB R42, R42, R87 ;  /* 0x000000572a2a723e */ /* 0x000fe400000010ff */
[C---:B------:R-:W-:Y:S01]  /*4a20*/  FFMA.FTZ R43, R40.reuse, R82, -R43 ;  /* 0x00000052282b7223 */ /* 0x040fe2000001082b */
[----:B------:R-:W-:-:S05]  /*4a30*/  FFMA.FTZ R41, R40, R85, R41 ;  /* 0x0000005528297223 */ /* 0x000fca0000010029 */
[----:B------:R-:W-:Y:S01]  /*4a40*/  F2FP.BF16.F32.PACK_AB R41, R41, R43 ;  /* 0x0000002b2929723e */ /* 0x000fe200000010ff */
[----:B------:R-:W-:Y:S02]  /*4a50*/  IMAD.MOV.U32 R43, RZ, RZ, R42 ;  /* 0x000000ffff2b7224 */ /* 0x000fe400078e002a */
[----:B------:R-:W-:Y:S02]  /*4a60*/  IMAD.MOV.U32 R42, RZ, RZ, R92 ;  /* 0x000000ffff2a7224 */ /* 0x000fe400078e005c */
[----:B------:R-:W-:Y:S02]  /*4a70*/  IMAD.MOV.U32 R40, RZ, RZ, R41 ;  /* 0x000000ffff287224 */ /* 0x000fe400078e0029 */
[----:B------:R-:W-:-:S07]  /*4a80*/  IMAD.MOV.U32 R41, RZ, RZ, R83 ;  /* 0x000000ffff297224 */ /* 0x000fce00078e0053 */
.L_x_460:
[----:B------:R-:W-:Y:S05]  /*4a90*/  BSYNC B3 ;  /* 0x0000000000037941 */ /* 0x000fea0003800000 */
.L_x_459:
[----:B--2---:R4:W-:Y:S02]  /*4aa0*/  STG.E.128 desc[UR58][R48.64+0xc0], R40 ;  /* 0x0000c02830007986 */ /* 0x0049e4000c101d3a */
.L_x_458:
[----:B------:R-:W-:Y:S05]  /*4ab0*/  BSYNC B2 ;  /* 0x0000000000027941 */ /* 0x000fea0003800000 */
.L_x_457:
[----:B------:R-:W-:Y:S01]  /*4ac0*/  ISETP.NE.AND P3, PT, R97, RZ, PT ;  /* 0x000000ff6100720c */ /* 0x000fe20003f65270 */
[----:B------:R-:W-:-:S12]  /*4ad0*/  BSSY B2, `(.L_x_461) ;  /* 0x0000038000027945 */ /* 0x000fd80003800000 */
[----:B------:R-:W-:Y:S05]  /*4ae0*/  @!P3 BRA `(.L_x_462) ;  /* 0x0000000000d8b947 */ /* 0x000fea0003800000 */
[----:B-1234-:R1:W2:Y:S01]  /*4af0*/  LDS.128 R40, [R47+0x8000] ;  /* 0x008000002f287984 */ /* 0x01e2a20000000c00 */
        /* <DEDUP_REMOVED lines=16> */
[-C--:B------:R-:W-:Y:S01]  /*4c00*/  FMUL.FTZ R41, R86, R80.reuse ;  /* 0x0000005056297220 */ /* 0x080fe20000410000 */
[C---:B------:R-:W-:Y:S01]  /*4c10*/  LOP3.LUT R86, R42.reuse, 0xffff0000, RZ, 0xc0, !PT ;  /* 0xffff00002a567812 */ /* 0x040fe200078ec0ff */
[----:B------:R-:W-:Y:S01]  /*4c20*/  FFMA.FTZ R80, R79, R80, -R85 ;  /* 0x000000504f507223 */ /* 0x000fe20000010855 */
[----:B------:R-:W-:-:S02]  /*4c30*/  IMAD.U32 R42, R42, 0x10000, RZ ;  /* 0x000100002a2a7824 */ /* 0x000fc400078e00ff */
[----:B------:R-:W-:Y:S01]  /*4c40*/  FFMA.FTZ R79, R79, R84, R41 ;  /* 0x000000544f4f7223 */ /* 0x000fe20000010029 */
[C---:B------:R-:W-:Y:S02]  /*4c50*/  PRMT R41, R164.reuse, 0x5432, R82 ;  /* 0x00005432a4297816 */ /* 0x040fe40000000052 */
[----:B------:R-:W-:Y:S02]  /*4c60*/  PRMT R82, R164, 0x5410, R83 ;  /* 0x00005410a4527816 */ /* 0x000fe40000000053 */
[----:B------:R-:W-:Y:S01]  /*4c70*/  F2FP.BF16.F32.PACK_AB R79, R79, R80 ;  /* 0x000000504f4f723e */ /* 0x000fe200000010ff */
[C---:B------:R-:W-:Y:S01]  /*4c80*/  IMAD.U32 R84, R41.reuse, 0x10000, RZ ;  /* 0x0001000029547824 */ /* 0x040fe200078e00ff */
[----:B------:R-:W-:Y:S01]  /*4c90*/  LOP3.LUT R41, R41, 0xffff0000, RZ, 0xc0, !PT ;  /* 0xffff000029297812 */ /* 0x000fe200078ec0ff */
[C---:B------:R-:W-:Y:S01]  /*4ca0*/  IMAD.U32 R83, R82.reuse, 0x10000, RZ ;  /* 0x0001000052537824 */ /* 0x040fe200078e00ff */
[----:B------:R-:W-:-:S03]  /*4cb0*/  LOP3.LUT R82, R82, 0xffff0000, RZ, 0xc0, !PT ;  /* 0xffff000052527812 */ /* 0x000fc600078ec0ff */
        /* <DEDUP_REMOVED lines=23> */
.L_x_464:
[----:B------:R-:W-:Y:S05]  /*4e30*/  BSYNC B3 ;  /* 0x0000000000037941 */ /* 0x000fea0003800000 */
.L_x_463:
[----:B--2---:R1:W-:Y:S02]  /*4e40*/  STG.E.128 desc[UR58][R48.64+0x100], R40 ;  /* 0x0001002830007986 */ /* 0x0043e4000c101d3a */
.L_x_462:
[----:B------:R-:W-:Y:S05]  /*4e50*/  BSYNC B2 ;  /* 0x0000000000027941 */ /* 0x000fea0003800000 */
.L_x_461:
[----:B------:R-:W-:-:S13]  /*4e60*/  ISETP.NE.AND P3, PT, R98, RZ, PT ;  /* 0x000000ff6200720c */ /* 0x000fda0003f65270 */
[----:B------:R-:W-:Y:S05]  /*4e70*/  @!P3 BRA `(.L_x_444) ;  /* 0x0000000000d4b947 */ /* 0x000fea0003800000 */
[----:B-1234-:R1:W2:Y:S01]  /*4e80*/  LDS.128 R40, [R46+0x8000] ;  /* 0x008000002e287984 */ /* 0x01e2a20000000c00 */
[----:B------:R-:W-:Y:S01]  /*4e90*/  ISETP.GE.AND P3, PT, R190, R117, PT ;  /* 0x00000075be00720c */ /* 0x000fe20003f66270 */
[----:B------:R-:W-:-:S12]  /*4ea0*/  BSSY B2, `(.L_x_465) ;  /* 0x0000031000027945 */ /* 0x000fd80003800000 */
[----:B-1----:R-:W-:Y:S05]  /*4eb0*/  @P3 BRA `(.L_x_466) ;  /* 0x0000000000bc3947 */ /* 0x002fea0003800000 */
[----:B------:R-:W-:Y:S02]  /*4ec0*/  SHF.R.U64 R78, R74, 0x10, R75 ;  /* 0x000000104a4e7819 */ /* 0x000fe4000000124b */
[--C-:B------:R-:W-:Y:S02]  /*4ed0*/  SHF.R.U64 R74, R76, 0x10, R77.reuse ;  /* 0x000000104c4a7819 */ /* 0x100fe4000000124d */
[----:B------:R-:W-:Y:S02]  /*4ee0*/  PRMT R78, R162, 0x5432, R78 ;  /* 0x00005432a24e7816 */ /* 0x000fe4000000004e */
[----:B------:R-:W-:Y:S02]  /*4ef0*/  PRMT R74, R161, 0x5432, R74 ;  /* 0x00005432a14a7816 */ /* 0x000fe4000000004a */
[----:B------:R-:W-:Y:S02]  /*4f00*/  SHF.R.U32.HI R76, RZ, 0x10, R77 ;  /* 0x00000010ff4c7819 */ /* 0x000fe4000001164d */
[C---:B--2---:R-:W-:Y:S01]  /*4f10*/  LOP3.LUT R81, R41.reuse, 0xffff0000, RZ, 0xc0, !PT ;  /* 0xffff000029517812 */ /* 0x044fe200078ec0ff */
[----:B------:R-:W-:Y:S01]  /*4f20*/  IMAD.U32 R41, R41, 0x10000, RZ ;  /* 0x0001000029297824 */ /* 0x000fe200078e00ff */
[C---:B------:R-:W-:Y:S01]  /*4f30*/  LOP3.LUT R77, R74.reuse, 0xffff0000, RZ, 0xc0, !PT ;  /* 0xffff00004a4d7812 */ /* 0x040fe200078ec0ff */
[----:B------:R-:W-:Y:S01]  /*4f40*/  IMAD.U32 R74, R74, 0x10000, RZ ;  /* 0x000100004a4a7824 */ /* 0x000fe200078e00ff */
[C---:B------:R-:W-:Y:S01]  /*4f50*/  LOP3.LUT R79, R78.reuse, 0xffff0000, RZ, 0xc0, !PT ;  /* 0xffff00004e4f7812 */ /* 0x040fe200078ec0ff */
[----:B------:R-:W-:Y:S01]  /*4f60*/  IMAD.U32 R78, R78, 0x10000, RZ ;  /* 0x000100004e4e7824 */ /* 0x000fe200078e00ff */
[----:B------:R-:W-:Y:S01]  /*4f70*/  SHF.R.U32.HI R75, RZ, 0x10, R75 ;  /* 0x00000010ff4b7819 */ /* 0x000fe2000001164b */
[----:B------:R-:W-:Y:S01]  /*4f80*/  FMUL.FTZ R80, R81, R77 ;  /* 0x0000004d51507220 */ /* 0x000fe20000410000 */
[----:B------:R-:W-:Y:S01]  /*4f90*/  PRMT R76, R161, 0x5410, R76 ;  /* 0x00005410a14c7816 */ /* 0x000fe2000000004c */
[-C--:B------:R-:W-:Y:S01]  /*4fa0*/  FMUL.FTZ R81, R81, R79.reuse ;  /* 0x0000004f51517220 */ /* 0x080fe20000410000 */
[----:B------:R-:W-:Y:S01]  /*4fb0*/  PRMT R75, R162, 0x5410, R75 ;  /* 0x00005410a24b7816 */ /* 0x000fe2000000004b */
[C---:B------:R-:W-:Y:S01]  /*4fc0*/  FFMA.FTZ R80, R41.reuse, R79, -R80 ;  /* 0x0000004f29507223 */ /* 0x040fe20000010850 */
[----:B------:R-:W-:Y:S01]  /*4fd0*/  LOP3.LUT R82, R42, 0xffff0000, RZ, 0xc0, !PT ;  /* 0xffff00002a527812 */ /* 0x000fe200078ec0ff */
[----:B------:R-:W-:Y:S01]  /*4fe0*/  FFMA.FTZ R81, R41, R77, R81 ;  /* 0x0000004d29517223 */ /* 0x000fe20000010051 */
[C---:B------:R-:W-:Y:S01]  /*4ff0*/  IMAD.U32 R77, R76.reuse, 0x10000, RZ ;  /* 0x000100004c4d7824 */ /* 0x040fe200078e00ff */
[----:B------:R-:W-:Y:S01]  /*5000*/  LOP3.LUT R76, R76, 0xffff0000, RZ, 0xc0, !PT ;  /* 0xffff00004c4c7812 */ /* 0x000fe200078ec0ff */
[C---:B------:R-:W-:Y:S01]  /*5010*/  IMAD.U32 R79, R75.reuse, 0x10000, RZ ;  /* 0x000100004b4f7824 */ /* 0x040fe200078e00ff */
[----:B------:R-:W-:Y:S01]  /*5020*/  LOP3.LUT R75, R75, 0xffff0000, RZ, 0xc0, !PT ;  /* 0xffff00004b4b7812 */ /* 0x000fe200078ec0ff */
[----:B------:R-:W-:-:S02]  /*5030*/  IMAD.U32 R41, R42, 0x10000, RZ ;  /* 0x000100002a297824 */ /* 0x000fc400078e00ff */
[C---:B------:R-:W-:Y:S01]  /*5040*/  FMUL.FTZ R42, R82.reuse, R77 ;  /* 0x0000004d522a7220 */ /* 0x040fe20000410000 */
[-C--:B------:R-:W-:Y:S01]  /*5050*/  FMUL.FTZ R82, R82, R79.reuse ;  /* 0x0000004f52527220 */ /* 0x080fe20000410000 */
[----:B------:R-:W-:Y:S02]  /*5060*/  F2FP.BF16.F32.PACK_AB R80, R81, R80 ;  /* 0x000000505150723e */ /* 0x000fe400000010ff */
        /* <DEDUP_REMOVED lines=20> */
.L_x_466:
[----:B------:R-:W-:Y:S05]  /*51b0*/  BSYNC B2 ;  /* 0x0000000000027941 */ /* 0x000fea0003800000 */
.L_x_465:
[----:B--2---:R1:W-:Y:S02]  /*51c0*/  STG.E.128 desc[UR58][R48.64+0x140], R40 ;  /* 0x0001402830007986 */ /* 0x0043e4000c101d3a */
.L_x_444:
[----:B------:R-:W-:Y:S05]  /*51d0*/  BSYNC B1 ;  /* 0x0000000000017941 */ /* 0x000fea0003800000 */
.L_x_443:
[----:B------:R-:W-:Y:S05]  /*51e0*/  @P4 BRA `(.L_x_467) ;  /* 0x0000005400784947 */ /* 0x000fea0003800000 */
[----:B------:R-:W-:Y:S01]  /*51f0*/  ISETP.NE.AND P3, PT, R34, RZ, PT ;  /* 0x000000ff2200720c */ /* 0x000fe20003f65270 */
[----:B------:R-:W-:-:S12]  /*5200*/  BSSY B1, `(.L_x_468) ;  /* 0x0000035000017945 */ /* 0x000fd80003800000 */
[----:B------:R-:W-:Y:S05]  /*5210*/  @!P3 BRA `(.L_x_469) ;  /* 0x0000000000ccb947 */ /* 0x000fea0003800000 */
[----:B-1234-:R1:W2:Y:S01]  /*5220*/  LDS.128 R40, [R47+0x2000] ;  /* 0x002000002f287984 */ /* 0x01e2a20000000c00 */
[----:B------:R-:W-:Y:S01]  /*5230*/  ISETP.GE.AND P3, PT, R22, R117, PT ;  /* 0x000000751600720c */ /* 0x000fe20003f66270 */
[----:B------:R-:W-:-:S12]  /*5240*/  BSSY B2, `(.L_x_470) ;  /* 0x000002f000027945 */ /* 0x000fd80003800000 */
[----:B-1----:R-:W-:Y:S05]  /*5250*/  @P3 BRA `(.L_x_471) ;  /* 0x0000000000b43947 */ /* 0x002fea0003800000 */
[----:B------:R-:W-:Y:S01]  /*5260*/  SHF.R.U64 R49, R72, 0x10, R73 ;  /* 0x0000001048317819 */ /* 0x000fe20000001249 */
[----:B--2---:R-:W-:Y:S01]  /*5270*/  IMAD.U32 R72, R42, 0x10000, RZ ;  /* 0x000100002a487824 */ /* 0x004fe200078e00ff */
[----:B------:R-:W-:Y:S01]  /*5280*/  SHF.R.U64 R48, R70, 0x10, R71 ;  /* 0x0000001046307819 */ /* 0x000fe20000001247 */
[----:B------:R-:W-:Y:S01]  /*5290*/  IMAD.U32 R75, R40, 0x10000, RZ ;  /* 0x00010000284b7824 */ /* 0x000fe200078e00ff */
[----:B------:R-:W-:Y:S02]  /*52a0*/  SHF.R.U32.HI R73, RZ, 0x10, R73 ;  /* 0x00000010ff497819 */ /* 0x000fe40000011649 */
[----:B------:R-:W-:Y:S02]  /*52b0*/  SHF.R.U32.HI R70, RZ, 0x10, R71 ;  /* 0x00000010ff467819 */ /* 0x000fe40000011647 */
[C---:B------:R-:W-:Y:S02]  /*52c0*/  PRMT R49, R163.reuse, 0x5410, R49 ;  /* 0x00005410a3317816 */ /* 0x040fe40000000031 */
[----:B------:R-:W-:Y:S01]  /*52d0*/  PRMT R163, R163, 0x5432, R73 ;  /* 0x00005432a3a37816 */ /* 0x000fe20000000049 */
[----:B------:R-:W-:Y:S01]  /*52e0*/  IMAD.U32 R73, R41, 0x10000, RZ ;  /* 0x0001000029497824 */ /* 0x000fe200078e00ff */
[----:B------:R-:W-:-:S02]  /*52f0*/  PRMT R48, R159, 0x5432, R48 ;  /* 0x000054329f307816 */ /* 0x000fc40000000030 */
[----:B------:R-:W-:Y:S01]  /*5300*/  PRMT R70, R160, 0x5410, R70 ;  /* 0x00005410a0467816 */ /* 0x000fe20000000046 */
[----:B------:R-:W-:Y:S01]  /*5310*/  IMAD.U32 R76, R163, 0x10000, RZ ;  /* 0x00010000a34c7824 */ /* 0x000fe200078e00ff */
[----:B------:R-:W-:Y:S02]  /*5320*/  LOP3.LUT R79, R41, 0xffff0000, RZ, 0xc0, !PT ;  /* 0xffff0000294f7812 */ /* 0x000fe400078ec0ff */
[----:B------:R-:W-:Y:S01]  /*5330*/  LOP3.LUT R42, R42, 0xffff0000, RZ, 0xc0, !PT ;  /* 0xffff00002a2a7812 */ /* 0x000fe200078ec0ff */
[----:B------:R-:W-:Y:S01]  /*5340*/  IMAD.U32 R77, R70, 0x10000, RZ ;  /* 0x00010000464d7824 */ /* 0x000fe200078e00ff */
[C---:B------:R-:W-:Y:S01]  /*5350*/  LOP3.LUT R41, R49.reuse, 0xffff0000, RZ, 0xc0, !PT ;  /* 0xffff000031297812 */ /* 0x040fe200078ec0ff */
[----:B------:R-:W-:Y:S01]  /*5360*/  IMAD.U32 R49, R49, 0x10000, RZ ;  /* 0x0001000031317824 */ /* 0x000fe200078e00ff */
[----:B------:R-:W-:Y:S01]  /*5370*/  LOP3.LUT R74, R48, 0xffff0000, RZ, 0xc0, !PT ;  /* 0xffff0000304a7812 */ /* 0x000fe200078ec0ff */
[C---:B------:R-:W-:Y:S01]  /*5380*/  FMUL.FTZ R80, R42.reuse, R76 ;  /* 0x0000004c2a507220 */ /* 0x040fe20000410000 */
[----:B------:R-:W-:Y:S01]  /*5390*/  LOP3.LUT R71, R43, 0xffff0000, RZ, 0xc0, !PT ;  /* 0xffff00002b477812 */ /* 0x000fe200078ec0ff */
[C---:B------:R-:W-:Y:S01]  /*53a0*/  FMUL.FTZ R78, R79.reuse, R41 ;  /* 0x000000294f4e7220 */ /* 0x040fe20000410000 */
[----:B------:R-:W-:Y:S01]  /*53b0*/  FMUL.FTZ R42, R42, R77 ;  /* 0x0000004d2a2a7220 */ /* 0x000fe20000410000 */
[----:B------:R-:W-:Y:S01]  /*53c0*/  FMUL.FTZ R79, R79, R74 ;  /* 0x0000004a4f4f7220 */ /* 0x000fe20000410000 */
[----:B------:R-:W-:Y:S01]  /*53d0*/  LOP3.LUT R163, R163, 0xffff0000, RZ, 0xc0, !PT ;  /* 0xffff0000a3a37812 */ /* 0x000fe200078ec0ff */
[----:B------:R-:W-:Y:S01]  /*53e0*/  IMAD.U32 R48, R48, 0x10000, RZ ;  /* 0x0001000030307824 */ /* 0x000fe200078e00ff */
[----:B------:R-:W-:Y:S01]  /*53f0*/  LOP3.LUT R70, R70, 0xffff0000, RZ, 0xc0, !PT ;  /* 0xffff000046467812 */ /* 0x000fe200078ec0ff */
[----:B------:R-:W-:Y:S01]  /*5400*/  FFMA.FTZ R79, R73, R41, R79 ;  /* 0x00000029494f7223 */ /* 0x000fe2000001004f */
[----:B------:R-:W-:Y:S01]  /*5410*/  LOP3.LUT R40, R40, 0xffff0000, RZ, 0xc0, !PT ;  /* 0xffff000028287812 */ /* 0x000fe200078ec0ff */
[C---:B------:R-:W-:Y:S01]  /*5420*/  FFMA.FTZ R80, R72.reuse, R77, -R80 ;  /* 0x0000004d48507223 */ /* 0x040fe20000010850 */
[----:B------:R-:W-:Y:S01]  /*5430*/  FFMA.FTZ R42, R72, R76, R42 ;  /* 0x0000004c482a7223 */ /* 0x000fe2000001002a */
[C---:B------:R-:W-:Y:S01]  /*5440*/  FMUL.FTZ R41, R71.reuse, R163 ;  /* 0x000000a347297220 */ /* 0x040fe20000410000 */
[----:B------:R-:W-:Y:S01]  /*5450*/  FMUL.FTZ R72, R71, R70 ;  /* 0x0000004647487220 */ /* 0x000fe20000410000 */
[----:B------:R-:W-:-:S02]  /*5460*/  IMAD.U32 R43, R43, 0x10000, RZ ;  /* 0x000100002b2b7824 */ /* 0x000fc400078e00ff */
[----:B------:R-:W-:Y:S01]  /*5470*/  FFMA.FTZ R78, R73, R74, -R78 ;  /* 0x0000004a494e7223 */ /* 0x000fe2000001084e */
[C---:B------:R-:W-:Y:S01]  /*5480*/  FMUL.FTZ R71, R40.reuse, R49 ;  /* 0x0000003128477220 */ /* 0x040fe20000410000 */
[----:B------:R-:W-:Y:S01]  /*5490*/  FMUL.FTZ R40, R40, R48 ;  /* 0x0000003028287220 */ /* 0x000fe20000410000 */
[C---:B------:R-:W-:Y:S01]  /*54a0*/  FFMA.FTZ R41, R43.reuse, R70, -R41 ;  /* 0x000000462b297223 */ /* 0x040fe20000010829 */
[----:B------:R-:W-:Y:S01]  /*54b0*/  FFMA.FTZ R72, R43, R163, R72 ;  /* 0x000000a32b487223 */ /* 0x000fe20000010048 */
[C---:B------:R-:W-:Y:S01]  /*54c0*/  FFMA.FTZ R71, R75.reuse, R48, -R71 ;  /* 0x000000304b477223 */ /* 0x040fe20000010847 */
[----:B------:R-:W-:Y:S01]  /*54d0*/  FFMA.FTZ R40, R75, R49, R40 ;  /* 0x000000314b287223 */ /* 0x000fe20000010028 */
[----:B------:R-:W-:Y:S02]  /*54e0*/  F2FP.BF16.F32.PACK_AB R78, R79, R78 ;  /* 0x0000004e4f4e723e */ /* 0x000fe400000010ff */
[----:B------:R-:W-:Y:S02]  /*54f0*/  F2FP.BF16.F32.PACK_AB R43, R72, R41 ;  /* 0x00000029482b723e */ /* 0x000fe400000010ff */
[----:B------:R-:W-:Y:S01]  /*5500*/  F2FP.BF16.F32.PACK_AB R42, R42, R80 ;  /* 0x000000502a2a723e */ /* 0x000fe200000010ff */
[----:B------:R-:W-:Y:S01]  /*5510*/  IMAD.MOV.U32 R41, RZ, RZ, R78 ;  /* 0x000000ffff297224 */ /* 0x000fe200078e004e */
[----:B------:R-:W-:-:S07]  /*5520*/  F2FP.BF16.F32.PACK_AB R40, R40, R71 ;  /* 0x000000472828723e */ /* 0x000fce00000010ff */
.L_x_471:
[----:B------:R-:W-:Y:S05]  /*5530*/  BSYNC B2 ;  /* 0x0000000000027941 */ /* 0x000fea0003800000 */
.L_x_470:
[----:B--2---:R1:W-:Y:S02]  /*5540*/  STG.E.128 desc[UR58][R44.64], R40 ;  /* 0x000000282c007986 */ /* 0x0043e4000c101d3a */
.L_x_469:
[----:B------:R-:W-:Y:S05]  /*5550*/  BSYNC B1 ;  /* 0x0000000000017941 */ /* 0x000fea0003800000 */
.L_x_468:
        /* <DEDUP_REMOVED lines=13> */
[----:B------:R-:W-:Y:S02]  /*5630*/  PRMT R49, R159, 0x5410, R49 ;  /* 0x000054109f317816 */ /* 0x000fe40000000031 */
[----:B------:R-:W-:-:S02]  /*5640*/  PRMT R48, R158, 0x5410, R48 ;  /* 0x000054109e307816 */ /* 0x000fc40000000030 */
[----:B------:R-:W-:Y:S01]  /*5650*/  PRMT R160, R160, 0x5432, R69 ;  /* 0x00005432a0a07816 */ /* 0x000fe20000000045 */
[C---:B------:R-:W-:Y:S01]  /*5660*/  IMAD.U32 R69, R41.reuse, 0x10000, RZ ;  /* 0x0001000029457824 */ /* 0x040fe200078e00ff */
[----:B------:R-:W-:Y:S02]  /*5670*/  PRMT R66, R158, 0x5432, R66 ;  /* 0x000054329e427816 */ /* 0x000fe40000000042 */
[----:B------:R-:W-:Y:S01]  /*5680*/  LOP3.LUT R75, R41, 0xffff0000, RZ, 0xc0, !PT ;  /* 0xffff0000294b7812 */ /* 0x000fe200078ec0ff */
[----:B------:R-:W-:Y:S01]  /*5690*/  IMAD.U32 R72, R160, 0x10000, RZ ;  /* 0x00010000a0487824 */ /* 0x000fe200078e00ff */
[C---:B------:R-:W-:Y:S01]  /*56a0*/  LOP3.LUT R41, R49.reuse, 0xffff0000, RZ, 0xc0, !PT ;  /* 0xffff000031297812 */ /* 0x040fe200078ec0ff */
[----:B------:R-:W-:Y:S01]  /*56b0*/  IMAD.U32 R73, R66, 0x10000, RZ ;  /* 0x0001000042497824 */ /* 0x000fe200078e00ff */
[----:B------:R-:W-:Y:S01]  /*56c0*/  LOP3.LUT R42, R42, 0xffff0000, RZ, 0xc0, !PT ;  /* 0xffff00002a2a7812 */ /* 0x000fe200078ec0ff */
[----:B------:R-:W-:Y:S01]  /*56d0*/  IMAD.U32 R49, R49, 0x10000, RZ ;  /* 0x0001000031317824 */ /* 0x000fe200078e00ff */
[----:B------:R-:W-:Y:S01]  /*56e0*/  LOP3.LUT R70, R48, 0xffff0000, RZ, 0xc0, !PT ;  /* 0xffff000030467812 */ /* 0x000fe200078ec0ff */
[----:B------:R-:W-:Y:S01]  /*56f0*/  FMUL.FTZ R74, R75, R41 ;  /* 0x000000294b4a7220 */ /* 0x000fe20000410000 */
        /* <DEDUP_REMOVED lines=9> */
[----:B------:R-:W-:Y:S01]  /*5790*/  FFMA.FTZ R41, R68, R72, R42 ;  /* 0x0000004844297223 */ /* 0x000fe2000001002a */
[----:B------:R-:W-:Y:S01]  /*57a0*/  FMUL.FTZ R42, R67, R160 ;  /* 0x000000a0432a7220 */ /* 0x000fe20000410000 */
[----:B------:R-:W-:-:S02]  /*57b0*/  IMAD.U32 R43, R43, 0x10000, RZ ;  /* 0x000100002b2b7824 */ /* 0x000fc400078e00ff */
[----:B------:R-:W-:Y:S01]  /*57c0*/  FFMA.FTZ R76, R68, R73, -R76 ;  /* 0x00000049444c7223 */ /* 0x000fe2000001084c */
[----:B------:R-:W-:Y:S01]  /*57d0*/  FMUL.FTZ R67, R67, R66 ;  /* 0x0000004243437220 */ /* 0x000fe20000410000 */
[----:B------:R-:W-:Y:S01]  /*57e0*/  FFMA.FTZ R74, R69, R70, -R74 ;  /* 0x00000046454a7223 */ /* 0x000fe2000001084a */
[CC--:B------:R-:W-:Y:S01]  /*57f0*/  FMUL.FTZ R68, R40.reuse, R49.reuse ;  /* 0x0000003128447220 */ /* 0x0c0fe20000410000 */
[----:B------:R-:W-:Y:S01]  /*5800*/  FMUL.FTZ R40, R40, R48 ;  /* 0x0000003028287220 */ /* 0x000fe20000410000 */
[C---:B------:R-:W-:Y:S01]  /*5810*/  FFMA.FTZ R42, R43.reuse, R66, -R42 ;  /* 0x000000422b2a7223 */ /* 0x040fe2000001082a */
[----:B------:R-:W-:Y:S01]  /*5820*/  FFMA.FTZ R67, R43, R160, R67 ;  /* 0x000000a02b437223 */ /* 0x000fe20000010043 */
[C---:B------:R-:W-:Y:S01]  /*5830*/  FFMA.FTZ R68, R71.reuse, R48, -R68 ;  /* 0x0000003047447223 */ /* 0x040fe20000010844 */
[----:B------:R-:W-:Y:S01]  /*5840*/  FFMA.FTZ R49, R71, R49, R40 ;  /* 0x0000003147317223 */ /* 0x000fe20000010028 */
[----:B------:R-:W-:Y:S02]  /*5850*/  F2FP.BF16.F32.PACK_AB R74, R75, R74 ;  /* 0x0000004a4b4a723e */ /* 0x000fe400000010ff */
[----:B------:R-:W-:-:S02]  /*5860*/  F2FP.BF16.F32.PACK_AB R43, R67, R42 ;  /* 0x0000002a432b723e */ /* 0x000fc400000010ff */
[----:B------:R-:W-:Y:S01]  /*5870*/  F2FP.BF16.F32.PACK_AB R42, R41, R76 ;  /* 0x0000004c292a723e */ /* 0x000fe200000010ff */
[----:B------:R-:W-:Y:S01]  /*5880*/  IMAD.MOV.U32 R41, RZ, RZ, R74 ;  /* 0x000000ffff297224 */ /* 0x000fe200078e004a */
[----:B------:R-:W-:-:S07]  /*5890*/  F2FP.BF16.F32.PACK_AB R40, R49, R68 ;  /* 0x000000443128723e */ /* 0x000fce00000010ff */
.L_x_475:
[----:B------:R-:W-:Y:S05]  /*58a0*/  BSYNC B2 ;  /* 0x0000000000027941 */ /* 0x000fea0003800000 */
.L_x_474:
[----:B--2---:R1:W-:Y:S02]  /*58b0*/  STG.E.128 desc[UR58][R44.64+0x40], R40 ;  /* 0x000040282c007986 */ /* 0x0043e4000c101d3a */
.L_x_473:
[----:B------:R-:W-:Y:S05]  /*58c0*/  BSYNC B1 ;  /* 0x0000000000017941 */ /* 0x000fea0003800000 */
.L_x_472:
        /* <DEDUP_REMOVED lines=9> */
[----:B------:R-:W-:Y:S02]  /*5960*/  SHF.R.U64 R67, R62, 0x10, R63 ;  /* 0x000000103e437819 */ /* 0x000fe4000000123f */
        /* <DEDUP_REMOVED lines=9> */
[----:B------:R-:W-:Y:S01]  /*5a00*/  LOP3.LUT R69, R64, 0xffff0000, RZ, 0xc0, !PT ;  /* 0xffff000040457812 */ /* 0x000fe200078ec0ff */
[----:B------:R-:W-:Y:S01]  /*5a10*/  IMAD.U32 R67, R156, 0x10000, RZ ;  /* 0x000100009c437824 */ /* 0x000fe200078e00ff */
[----:B------:R-:W-:Y:S01]  /*5a20*/  LOP3.LUT R49, R42, 0xffff0000, RZ, 0xc0, !PT ;  /* 0xffff00002a317812 */ /* 0x000fe200078ec0ff */
[----:B------:R-:W-:Y:S01]  /*5a30*/  IMAD.U32 R41, R40, 0x10000, RZ ;  /* 0x0001000028297824 */ /* 0x000fe200078e00ff */
[----:B------:R-:W-:Y:S01]  /*5a40*/  LOP3.LUT R68, R62, 0xffff0000, RZ, 0xc0, !PT ;  /* 0xffff00003e447812 */ /* 0x000fe200078ec0ff */
[----:B------:R-:W-:Y:S01]  /*5a50*/  FMUL.FTZ R71, R65, R69 ;  /* 0x0000004541477220 */ /* 0x000fe20000410000 */
[----:B------:R-:W-:Y:S01]  /*5a60*/  LOP3.LUT R42, R43, 0xffff0000, RZ, 0xc0, !PT ;  /* 0xffff00002b2a7812 */ /* 0x000fe200078ec0ff */
[----:B------:R-:W-:Y:S01]  /*5a70*/  FMUL.FTZ R73, R49, R63 ;  /* 0x0000003f31497220 */ /* 0x000fe20000410000 */
[----:B------:R-:W-:Y:S01]  /*5a80*/  LOP3.LUT R157, R157, 0xffff0000, RZ, 0xc0, !PT ;  /* 0xffff00009d9d7812 */ /* 0x000fe200078ec0ff */
[----:B------:R-:W-:Y:S01]  /*5a90*/  FMUL.FTZ R70, R65, R68 ;  /* 0x0000004441467220 */ /* 0x000fe20000410000 */
[----:B------:R-:W-:Y:S01]  /*5aa0*/  LOP3.LUT R156, R156, 0xffff0000, RZ, 0xc0, !PT ;  /* 0xffff00009c9c7812 */ /* 0x000fe200078ec0ff */
[----:B------:R-:W-:Y:S01]  /*5ab0*/  FMUL.FTZ R49, R49, R67 ;  /* 0x0000004331317220 */ /* 0x000fe20000410000 */
[----:B------:R-:W-:Y:S01]  /*5ac0*/  LOP3.LUT R40, R40, 0xffff0000, RZ, 0xc0, !PT ;  /* 0xffff000028287812 */ /* 0x000fe200078ec0ff */
[----:B------:R-:W-:-:S02]  /*5ad0*/  IMAD.U32 R64, R64, 0x10000, RZ ;  /* 0x0001000040407824 */ /* 0x000fc400078e00ff */
[----:B------:R-:W-:Y:S01]  /*5ae0*/  FFMA.FTZ R65, R66, R68, -R71 ;  /* 0x0000004442417223 */ /* 0x000fe20000010847 */
[----:B------:R-:W-:Y:S02]  /*5af0*/  IMAD.U32 R62, R62, 0x10000, RZ ;  /* 0x000100003e3e7824 */ /* 0x000fe400078e00ff */
[----:B------:R-:W-:Y:S01]  /*5b00*/  FFMA.FTZ R66, R66, R69, R70 ;  /* 0x0000004542427223 */ /* 0x000fe20000010046 */
[C---:B------:R-:W-:Y:S01]  /*5b10*/  FFMA.FTZ R67, R48.reuse, R67, -R73 ;  /* 0x0000004330437223 */ /* 0x040fe20000010849 */
[----:B------:R-:W-:Y:S01]  /*5b20*/  FFMA.FTZ R48, R48, R63, R49 ;  /* 0x0000003f30307223 */ /* 0x000fe20000010031 */
[C---:B------:R-:W-:Y:S01]  /*5b30*/  FMUL.FTZ R68, R42.reuse, R157 ;  /* 0x0000009d2a447220 */ /* 0x040fe20000410000 */
[----:B------:R-:W-:Y:S01]  /*5b40*/  FMUL.FTZ R70, R42, R156 ;  /* 0x0000009c2a467220 */ /* 0x000fe20000410000 */
[----:B------:R-:W-:Y:S02]  /*5b50*/  IMAD.U32 R43, R43, 0x10000, RZ ;  /* 0x000100002b2b7824 */ /* 0x000fe400078e00ff */
[C---:B------:R-:W-:Y:S01]  /*5b60*/  FMUL.FTZ R42, R40.reuse, R64 ;  /* 0x00000040282a7220 */ /* 0x040fe20000410000 */
[----:B------:R-:W-:Y:S01]  /*5b70*/  FMUL.FTZ R49, R40, R62 ;  /* 0x0000003e28317220 */ /* 0x000fe20000410000 */
[----:B------:R-:W-:Y:S01]  /*5b80*/  F2FP.BF16.F32.PACK_AB R48, R48, R67 ;  /* 0x000000433030723e */ /* 0x000fe200000010ff */
[----:B------:R-:W-:Y:S01]  /*5b90*/  FFMA.FTZ R68, R43, R156, -R68 ;  /* 0x0000009c2b447223 */ /* 0x000fe20000010844 */
[C---:B------:R-:W-:Y:S01]  /*5ba0*/  FFMA.FTZ R42, R41.reuse, R62, -R42 ;  /* 0x0000003e292a7223 */ /* 0x040fe2000001082a */
[----:B------:R-:W-:Y:S01]  /*5bb0*/  FFMA.FTZ R49, R41, R64, R49 ;  /* 0x0000004029317223 */ /* 0x000fe20000010031 */
[----:B------:R-:W-:Y:S01]  /*5bc0*/  FFMA.FTZ R43, R43, R157, R70 ;  /* 0x0000009d2b2b7223 */ /* 0x000fe20000010046 */
[----:B------:R-:W-:-:S03]  /*5bd0*/  F2FP.BF16.F32.PACK_AB R41, R66, R65 ;  /* 0x000000414229723e */ /* 0x000fc600000010ff */
[----:B------:R-:W-:Y:S01]  /*5be0*/  F2FP.BF16.F32.PACK_AB R40, R49, R42 ;  /* 0x0000002a3128723e */ /* 0x000fe200000010ff */
[----:B------:R-:W-:Y:S01]  /*5bf0*/  IMAD.MOV.U32 R42, RZ, RZ, R48 ;  /* 0x000000ffff2a7224 */ /* 0x000fe200078e0030 */
[----:B------:R-:W-:-:S07]  /*5c00*/  F2FP.BF16.F32.PACK_AB R43, R43, R68 ;  /* 0x000000442b2b723e */ /* 0x000fce00000010ff */
.L_x_479:
[----:B------:R-:W-:Y:S05]  /*5c10*/  BSYNC B2 ;  /* 0x0000000000027941 */ /* 0x000fea0003800000 */
.L_x_478:
[----:B--2---:R1:W-:Y:S02]  /*5c20*/  STG.E.128 desc[UR58][R44.64+0x80], R40 ;  /* 0x000080282c007986 */ /* 0x0043e4000c101d3a */
.L_x_477:
[----:B------:R-:W-:Y:S05]  /*5c30*/  BSYNC B1 ;  /* 0x0000000000017941 */ /* 0x000fea0003800000 */
.L_x_476:
        /* <DEDUP_REMOVED lines=9> */
[--C-:B------:R-:W-:Y:S02]  /*5cd0*/  SHF.R.U64 R49, R58, 0x10, R59.reuse ;  /* 0x000000103a317819 */ /* 0x100fe4000000123b */
[----:B------:R-:W-:Y:S02]  /*5ce0*/  SHF.R.U32.HI R59, RZ, 0x10, R59 ;  /* 0x00000010ff3b7819 */ /* 0x000fe4000001163b */
[----:B------:R-:W-:Y:S02]  /*5cf0*/  PRMT R62, R155, 0x5410, R62 ;  /* 0x000054109b3e7816 */ /* 0x000fe4000000003e */
[----:B------:R-:W-:Y:S02]  /*5d00*/  SHF.R.U32.HI R60, RZ, 0x10, R61 ;  /* 0x00000010ff3c7819 */ /* 0x000fe4000001163d */
[----:B------:R-:W-:-:S02]  /*5d10*/  PRMT R49, R154, 0x5410, R49 ;  /* 0x000054109a317816 */ /* 0x000fc40000000031 */
[----:B------:R-:W-:Y:S02]  /*5d20*/  PRMT R154, R154, 0x5432, R59 ;  /* 0x000054329a9a7816 */ /* 0x000fe4000000003b */
[----:B------:R-:W-:Y:S02]  /*5d30*/  LOP3.LUT R59, R41, 0xffff0000, RZ, 0xc0, !PT ;  /* 0xffff0000293b7812 */ /* 0x000fe400078ec0ff */
[----:B------:R-:W-:Y:S01]  /*5d40*/  LOP3.LUT R64, R62, 0xffff0000, RZ, 0xc0, !PT ;  /* 0xffff00003e407812 */ /* 0x000fe200078ec0ff */
[----:B------:R-:W-:Y:S01]  /*5d50*/  IMAD.U32 R63, R154, 0x10000, RZ ;  /* 0x000100009a3f7824 */ /* 0x000fe200078e00ff */
[----:B------:R-:W-:Y:S01]  /*5d60*/  PRMT R155, R155, 0x5432, R60 ;  /* 0x000054329b9b7816 */ /* 0x000fe2000000003c */
[----:B------:R-:W-:Y:S01]  /*5d70*/  IMAD.U32 R60, R41, 0x10000, RZ ;  /* 0x00010000293c7824 */ /* 0x000fe200078e00ff */
[----:B------:R-:W-:Y:S01]  /*5d80*/  LOP3.LUT R61, R49, 0xffff0000, RZ, 0xc0, !PT ;  /* 0xffff0000313d7812 */ /* 0x000fe200078ec0ff */
[----:B------:R-:W-:Y:S01]  /*5d90*/  FMUL.FTZ R67, R59, R64 ;  /* 0x000000403b437220 */ /* 0x000fe20000410000 */
[----:B------:R-:W-:Y:S01]  /*5da0*/  LOP3.LUT R58, R42, 0xffff0000, RZ, 0xc0, !PT ;  /* 0xffff00002a3a7812 */ /* 0x000fe200078ec0ff */
[----:B------:R-:W-:Y:S01]  /*5db0*/  IMAD.U32 R65, R155, 0x10000, RZ ;  /* 0x000100009b417824 */ /* 0x000fe200078e00ff */
[----:B------:R-:W-:Y:S01]  /*5dc0*/  LOP3.LUT R42, R43, 0xffff0000, RZ, 0xc0, !PT ;  /* 0xffff00002b2a7812 */ /* 0x000fe200078ec0ff */
[-C--:B------:R-:W-:Y:S01]  /*5dd0*/  FMUL.FTZ R69, R59, R61.reuse ;  /* 0x0000003d3b457220 */ /* 0x080fe20000410000 */
[C---:B------:R-:W-:Y:S01]  /*5de0*/  IMAD.U32 R41, R40.reuse, 0x10000, RZ ;  /* 0x0001000028297824 */ /* 0x040fe200078e00ff */
[----:B------:R-:W-:Y:S01]  /*5df0*/  LOP3.LUT R59, R40, 0xffff0000, RZ, 0xc0, !PT ;  /* 0xffff0000283b7812 */ /* 0x000fe200078ec0ff */
[----:B------:R-:W-:Y:S01]  /*5e00*/  FFMA.FTZ R40, R60, R61, -R67 ;  /* 0x0000003d3c287223 */ /* 0x000fe20000010843 */
[----:B------:R-:W-:Y:S01]  /*5e10*/  LOP3.LUT R155, R155, 0xffff0000, RZ, 0xc0, !PT ;  /* 0xffff00009b9b7812 */ /* 0x000fe200078ec0ff */
[----:B------:R-:W-:Y:S01]  /*5e20*/  FMUL.FTZ R71, R58, R65 ;  /* 0x000000413a477220 */ /* 0x000fe20000410000 */
[----:B------:R-:W-:Y:S01]  /*5e30*/  LOP3.LUT R154, R154, 0xffff0000, RZ, 0xc0, !PT ;  /* 0xffff00009a9a7812 */ /* 0x000fe200078ec0ff */
[----:B------:R-:W-:Y:S01]  /*5e40*/  FMUL.FTZ R61, R58, R63 ;  /* 0x0000003f3a3d7220 */ /* 0x000fe20000410000 */
[----:B------:R-:W-:-:S02]  /*5e50*/  IMAD.U32 R62, R62, 0x10000, RZ ;  /* 0x000100003e3e7824 */ /* 0x000fc400078e00ff */
[----:B------:R-:W-:Y:S01]  /*5e60*/  FFMA.FTZ R69, R60, R64, R69 ;  /* 0x000000403c457223 */ /* 0x000fe20000010045 */
[----:B------:R-:W-:Y:S02]  /*5e70*/  IMAD.U32 R58, R49, 0x10000, RZ ;  /* 0x00010000313a7824 */ /* 0x000fe400078e00ff */
[C---:B------:R-:W-:Y:S01]  /*5e80*/  FMUL.FTZ R60, R42.reuse, R155 ;  /* 0x0000009b2a3c7220 */ /* 0x040fe20000410000 */
[----:B------:R-:W-:Y:S01]  /*5e90*/  FMUL.FTZ R64, R42, R154 ;  /* 0x0000009a2a407220 */ /* 0x000fe20000410000 */
[C---:B------:R-:W-:Y:S01]  /*5ea0*/  FFMA.FTZ R71, R48.reuse, R63, -R71 ;  /* 0x0000003f30477223 */ /* 0x040fe20000010847 */
[----:B------:R-:W-:Y:S01]  /*5eb0*/  FMUL.FTZ R42, R59, R62 ;  /* 0x0000003e3b2a7220 */ /* 0x000fe20000410000 */
[----:B------:R-:W-:Y:S02]  /*5ec0*/  IMAD.U32 R43, R43, 0x10000, RZ ;  /* 0x000100002b2b7824 */ /* 0x000fe400078e00ff */
[----:B------:R-:W-:Y:S01]  /*5ed0*/  FFMA.FTZ R48, R48, R65, R61 ;  /* 0x0000004130307223 */ /* 0x000fe2000001003d */
[-C--:B------:R-:W-:Y:S01]  /*5ee0*/  FMUL.FTZ R59, R59, R58.reuse ;  /* 0x0000003a3b3b7220 */ /* 0x080fe20000410000 */
[----:B------:R-:W-:Y:S01]  /*5ef0*/  FFMA.FTZ R42, R41, R58, -R42 ;  /* 0x0000003a292a7223 */ /* 0x000fe2000001082a */
[C---:B------:R-:W-:Y:S01]  /*5f00*/  FFMA.FTZ R60, R43.reuse, R154, -R60 ;  /* 0x0000009a2b3c7223 */ /* 0x040fe2000001083c */
[----:B------:R-:W-:Y:S01]  /*5f10*/  FFMA.FTZ R43, R43, R155, R64 ;  /* 0x0000009b2b2b7223 */ /* 0x000fe20000010040 */
[----:B------:R-:W-:Y:S01]  /*5f20*/  FFMA.FTZ R59, R41, R62, R59 ;  /* 0x0000003e293b7223 */ /* 0x000fe2000001003b */
[----:B------:R-:W-:-:S02]  /*5f30*/  F2FP.BF16.F32.PACK_AB R48, R48, R71 ;  /* 0x000000473030723e */ /* 0x000fc400000010ff */
[----:B------:R-:W-:Y:S02]  /*5f40*/  F2FP.BF16.F32.PACK_AB R41, R69, R40 ;  /* 0x000000284529723e */ /* 0x000fe400000010ff */
[----:B------:R-:W-:Y:S01]  /*5f50*/  F2FP.BF16.F32.PACK_AB R40, R59, R42 ;  /* 0x0000002a3b28723e */ /* 0x000fe200000010ff */
[----:B------:R-:W-:Y:S01]  /*5f60*/  IMAD.MOV.U32 R42, RZ, RZ, R48 ;  /* 0x000000ffff2a7224 */ /* 0x000fe200078e0030 */
[----:B------:R-:W-:-:S07]  /*5f70*/  F2FP.BF16.F32.PACK_AB R43, R43, R60 ;  /* 0x0000003c2b2b723e */ /* 0x000fce00000010ff */
.L_x_483:
[----:B------:R-:W-:Y:S05]  /*5f80*/  BSYNC B2 ;  /* 0x0000000000027941 */ /* 0x000fea0003800000 */
.L_x_482:
[----:B--2---:R1:W-:Y:S02]  /*5f90*/  STG.E.128 desc[UR58][R44.64+0xc0], R40 ;  /* 0x0000c0282c007986 */ /* 0x0043e4000c101d3a */
.L_x_481:
[----:B------:R-:W-:Y:S05]  /*5fa0*/  BSYNC B1 ;  /* 0x0000000000017941 */ /* 0x000fea0003800000 */
.L_x_480:
        /* <DEDUP_REMOVED lines=14> */
[----:B------:R-:W-:Y:S02]  /*6090*/  PRMT R91, R91, 0x5432, R56 ;  /* 0x000054325b5b7816 */ /* 0x000fe40000000038 */
[----:B------:R-:W-:Y:S02]  /*60a0*/  PRMT R90, R90, 0x5432, R59 ;  /* 0x000054325a5a7816 */ /* 0x000fe4000000003b */
[----:B------:R-:W-:Y:S01]  /*60b0*/  LOP3.LUT R54, R42, 0xffff0000, RZ, 0xc0, !PT ;  /* 0xffff00002a367812 */ /* 0x000fe200078ec0ff */
[----:B------:R-:W-:Y:S01]  /*60c0*/  IMAD.U32 R60, R91, 0x10000, RZ ;  /* 0x000100005b3c7824 */ /* 0x000fe200078e00ff */
[----:B------:R-:W-:Y:S01]  /*60d0*/  LOP3.LUT R48, R41, 0xffff0000, RZ, 0xc0, !PT ;  /* 0xffff000029307812 */ /* 0x000fe200078ec0ff */
[----:B------:R-:W-:Y:S01]  /*60e0*/  IMAD.U32 R57, R90, 0x10000, RZ ;  /* 0x000100005a397824 */ /* 0x000fe200078e00ff */
[----:B------:R-:W-:Y:S01]  /*60f0*/  LOP3.LUT R59, R58, 0xffff0000, RZ, 0xc0, !PT ;  /* 0xffff00003a3b7812 */ /* 0x000fe200078ec0ff */
[C---:B------:R-:W-:Y:S01]  /*6100*/  FMUL.FTZ R64, R54.reuse, R60 ;  /* 0x0000003c36407220 */ /* 0x040fe20000410000 */
[----:B------:R-:W-:Y:S01]  /*6110*/  LOP3.LUT R56, R55, 0xffff0000, RZ, 0xc0, !PT ;  /* 0xffff000037387812 */ /* 0x000fe200078ec0ff */
[----:B------:R-:W-:Y:S01]  /*6120*/  FMUL.FTZ R54, R54, R57 ;  /* 0x0000003936367220 */ /* 0x000fe20000410000 */
[C---:B------:R-:W-:Y:S01]  /*6130*/  LOP3.LUT R47, R43.reuse, 0xffff0000, RZ, 0xc0, !PT ;  /* 0xffff00002b2f7812 */ /* 0x040fe200078ec0ff */
[----:B------:R-:W-:Y:S01]  /*6140*/  IMAD.U32 R42, R43, 0x10000, RZ ;  /* 0x000100002b2a7824 */ /* 0x000fe200078e00ff */
[----:B------:R-:W-:Y:S01]  /*6150*/  LOP3.LUT R91, R91, 0xffff0000, RZ, 0xc0, !PT ;  /* 0xffff00005b5b7812 */ /* 0x000fe200078ec0ff */
[----:B------:R-:W-:Y:S01]  /*6160*/  IMAD.U32 R43, R41, 0x10000, RZ ;  /* 0x00010000292b7824 */ /* 0x000fe200078e00ff */
[----:B------:R-:W-:Y:S01]  /*6170*/  LOP3.LUT R90, R90, 0xffff0000, RZ, 0xc0, !PT ;  /* 0xffff00005a5a7812 */ /* 0x000fe200078ec0ff */
[----:B------:R-:W-:-:S02]  /*6180*/  IMAD.U32 R41, R40, 0x10000, RZ ;  /* 0x0001000028297824 */ /* 0x000fc400078e00ff */
[C---:B------:R-:W-:Y:S01]  /*6190*/  FMUL.FTZ R62, R48.reuse, R59 ;  /* 0x0000003b303e7220 */ /* 0x040fe20000410000 */
[C---:B------:R-:W-:Y:S01]  /*61a0*/  FFMA.FTZ R64, R49.reuse, R57, -R64 ;  /* 0x0000003931407223 */ /* 0x040fe20000010840 */
[----:B------:R-:W-:Y:S01]  /*61b0*/  FMUL.FTZ R48, R48, R56 ;  /* 0x0000003830307220 */ /* 0x000fe20000410000 */
[----:B------:R-:W-:Y:S01]  /*61c0*/  LOP3.LUT R40, R40, 0xffff0000, RZ, 0xc0, !PT ;  /* 0xffff000028287812 */ /* 0x000fe200078ec0ff */
[----:B------:R-:W-:Y:S01]  /*61d0*/  FFMA.FTZ R49, R49, R60, R54 ;  /* 0x0000003c31317223 */ /* 0x000fe20000010036 */
[----:B------:R-:W-:Y:S02]  /*61e0*/  IMAD.U32 R58, R58, 0x10000, RZ ;  /* 0x000100003a3a7824 */ /* 0x000fe400078e00ff */
[----:B------:R-:W-:Y:S01]  /*61f0*/  FMUL.FTZ R57, R47, R91 ;  /* 0x0000005b2f397220 */ /* 0x000fe20000410000 */
[----:B------:R-:W-:Y:S02]  /*6200*/  IMAD.U32 R55, R55, 0x10000, RZ ;  /* 0x0001000037377824 */ /* 0x000fe400078e00ff */
[----:B------:R-:W-:Y:S01]  /*6210*/  FMUL.FTZ R54, R47, R90 ;  /* 0x0000005a2f367220 */ /* 0x000fe20000410000 */
[C---:B------:R-:W-:Y:S01]  /*6220*/  FFMA.FTZ R62, R43.reuse, R56, -R62 ;  /* 0x000000382b3e7223 */ /* 0x040fe2000001083e */
[----:B------:R-:W-:Y:S01]  /*6230*/  FFMA.FTZ R59, R43, R59, R48 ;  /* 0x0000003b2b3b7223 */ /* 0x000fe20000010030 */
[C---:B------:R-:W-:Y:S01]  /*6240*/  FMUL.FTZ R48, R40.reuse, R58 ;  /* 0x0000003a28307220 */ /* 0x040fe20000410000 */
[----:B------:R-:W-:Y:S01]  /*6250*/  FMUL.FTZ R43, R40, R55 ;  /* 0x00000037282b7220 */ /* 0x000fe20000410000 */
[C---:B------:R-:W-:Y:S01]  /*6260*/  FFMA.FTZ R57, R42.reuse, R90, -R57 ;  /* 0x0000005a2a397223 */ /* 0x040fe20000010839 */
[----:B------:R-:W-:Y:S01]  /*6270*/  FFMA.FTZ R54, R42, R91, R54 ;  /* 0x0000005b2a367223 */ /* 0x000fe20000010036 */
[C---:B------:R-:W-:Y:S01]  /*6280*/  FFMA.FTZ R48, R41.reuse, R55, -R48 ;  /* 0x0000003729307223 */ /* 0x040fe20000010830 */
[----:B------:R-:W-:Y:S01]  /*6290*/  FFMA.FTZ R43, R41, R58, R43 ;  /* 0x0000003a292b7223 */ /* 0x000fe2000001002b */
[----:B------:R-:W-:-:S02]  /*62a0*/  F2FP.BF16.F32.PACK_AB R41, R59, R62 ;  /* 0x0000003e3b29723e */ /* 0x000fc400000010ff */
[----:B------:R-:W-:Y:S02]  /*62b0*/  F2FP.BF16.F32.PACK_AB R54, R54, R57 ;  /* 0x000000393636723e */ /* 0x000fe400000010ff */
[----:B------:R-:W-:Y:S02]  /*62c0*/  F2FP.BF16.F32.PACK_AB R40, R43, R48 ;  /* 0x000000302b28723e */ /* 0x000fe400000010ff */
[----:B------:R-:W-:Y:S01]  /*62d0*/  F2FP.BF16.F32.PACK_AB R42, R49, R64 ;  /* 0x00000040312a723e */ /* 0x000fe200000010ff */
[----:B------:R-:W-:-:S07]  /*62e0*/  IMAD.MOV.U32 R43, RZ, RZ, R54 ;  /* 0x000000ffff2b7224 */ /* 0x000fce00078e0036 */
.L_x_487:
[----:B------:R-:W-:Y:S05]  /*62f0*/  BSYNC B2 ;  /* 0x0000000000027941 */ /* 0x000fea0003800000 */
.L_x_486:
[----:B--2---:R1:W-:Y:S02]  /*6300*/  STG.E.128 desc[UR58][R44.64+0x100], R40 ;  /* 0x000100282c007986 */ /* 0x0043e4000c101d3a */
.L_x_485:
[----:B------:R-:W-:Y:S05]  /*6310*/  BSYNC B1 ;  /* 0x0000000000017941 */ /* 0x000fea0003800000 */
.L_x_484:
[----:B------:R-:W-:-:S13]  /*6320*/  ISETP.NE.AND P3, PT, R98, RZ, PT ;  /* 0x000000ff6200720c */ /* 0x000fda0003f65270 */
        /* <DEDUP_REMOVED lines=13> */
[----:B------:R-:W-:Y:S02]  /*6400*/  PRMT R89, R89, 0x5432, R52 ;  /* 0x0000543259597816 */ /* 0x000fe40000000034 */
[----:B------:R-:W-:Y:S02]  /*6410*/  LOP3.LUT R49, R43, 0xffff0000, RZ, 0xc0, !PT ;  /* 0xffff00002b317812 */ /* 0x000fe400078ec0ff */
[----:B------:R-:W-:Y:S01]  /*6420*/  PRMT R88, R88, 0x5432, R51 ;  /* 0x0000543258587816 */ /* 0x000fe20000000033 */
[----:B------:R-:W-:Y:S01]  /*6430*/  IMAD.U32 R55, R89, 0x10000, RZ ;  /* 0x0001000059377824 */ /* 0x000fe200078e00ff */
[----:B------:R-:W-:Y:S02]  /*6440*/  LOP3.LUT R43, R41, 0xffff0000, RZ, 0xc0, !PT ;  /* 0xffff0000292b7812 */ /* 0x000fe400078ec0ff */
[C---:B------:R-:W-:Y:S01]  /*6450*/  LOP3.LUT R54, R53.reuse, 0xffff0000, RZ, 0xc0, !PT ;  /* 0xffff000035367812 */ /* 0x040fe200078ec0ff */
[----:B------:R-:W-:Y:S01]  /*6460*/  IMAD.U32 R52, R88, 0x10000, RZ ;  /* 0x0001000058347824 */ /* 0x000fe200078e00ff */
[----:B------:R-:W-:Y:S01]  /*6470*/  LOP3.LUT R51, R50, 0xffff0000, RZ, 0xc0, !PT ;  /* 0xffff000032337812 */ /* 0x000fe200078ec0ff */
[----:B------:R-:W-:Y:S01]  /*6480*/  IMAD.U32 R53, R53, 0x10000, RZ ;  /* 0x0001000035357824 */ /* 0x000fe200078e00ff */
[----:B------:R-:W-:Y:S01]  /*6490*/  LOP3.LUT R47, R42, 0xffff0000, RZ, 0xc0, !PT ;  /* 0xffff00002a2f7812 */ /* 0x000fe200078ec0ff */
[----:B------:R-:W-:Y:S01]  /*64a0*/  IMAD.U32 R42, R41, 0x10000, RZ ;  /* 0x00010000292a7824 */ /* 0x000fe200078e00ff */
[C---:B------:R-:W-:Y:S01]  /*64b0*/  SHF.L.U32 R41, R40.reuse, 0x10, RZ ;  /* 0x0000001028297819 */ /* 0x040fe200000006ff */
[C---:B------:R-:W-:Y:S01]  /*64c0*/  FMUL.FTZ R57, R43.reuse, R54 ;  /* 0x000000362b397220 */ /* 0x040fe20000410000 */
[----:B------:R-:W-:Y:S01]  /*64d0*/  FMUL.FTZ R43, R43, R51 ;  /* 0x000000332b2b7220 */ /* 0x000fe20000410000 */
[----:B------:R-:W-:Y:S01]  /*64e0*/  LOP3.LUT R40, R40, 0xffff0000, RZ, 0xc0, !PT ;  /* 0xffff000028287812 */ /* 0x000fe200078ec0ff */
[C---:B------:R-:W-:Y:S01]  /*64f0*/  FMUL.FTZ R59, R47.reuse, R55 ;  /* 0x000000372f3b7220 */ /* 0x040fe20000410000 */
[----:B------:R-:W-:Y:S01]  /*6500*/  FMUL.FTZ R47, R47, R52 ;  /* 0x000000342f2f7220 */ /* 0x000fe20000410000 */
[----:B------:R-:W-:Y:S01]  /*6510*/  LOP3.LUT R89, R89, 0xffff0000, RZ, 0xc0, !PT ;  /* 0xffff000059597812 */ /* 0x000fe200078ec0ff */
[----:B------:R-:W-:Y:S01]  /*6520*/  IMAD.U32 R50, R50, 0x10000, RZ ;  /* 0x0001000032327824 */ /* 0x000fe200078e00ff */
[----:B------:R-:W-:Y:S01]  /*6530*/  LOP3.LUT R88, R88, 0xffff0000, RZ, 0xc0, !PT ;  /* 0xffff000058587812 */ /* 0x000fe200078ec0ff */
[C---:B------:R-:W-:Y:S01]  /*6540*/  FFMA.FTZ R57, R42.reuse, R51, -R57 ;  /* 0x000000332a397223 */ /* 0x040fe20000010839 */
[----:B------:R-:W-:Y:S01]  /*6550*/  FFMA.FTZ R54, R42, R54, R43 ;  /* 0x000000362a367223 */ /* 0x000fe2000001002b */
[----:B------:R-:W-:Y:S01]  /*6560*/  FFMA.FTZ R59, R46, R52, -R59 ;  /* 0x000000342e3b7223 */ /* 0x000fe2000001083b */
[----:B------:R-:W-:Y:S01]  /*6570*/  FMUL.FTZ R42, R40, R53 ;  /* 0x00000035282a7220 */ /* 0x000fe20000410000 */
[----:B------:R-:W-:Y:S01]  /*6580*/  FFMA.FTZ R46, R46, R55, R47 ;  /* 0x000000372e2e7223 */ /* 0x000fe2000001002f */
[----:B------:R-:W-:Y:S01]  /*6590*/  FMUL.FTZ R40, R40, R50 ;  /* 0x0000003228287220 */ /* 0x000fe20000410000 */
        /* <DEDUP_REMOVED lines=8> */
[----:B------:R-:W-:Y:S01]  /*6620*/  F2FP.BF16.F32.PACK_AB R40, R41, R42 ;  /* 0x0000002a2928723e */ /* 0x000fe200000010ff */
[----:B------:R-:W-:Y:S01]  /*6630*/  IMAD.MOV.U32 R41, RZ, RZ, R54 ;  /* 0x000000ffff297224 */ /* 0x000fe200078e0036 */
[----:B------:R-:W-:Y:S01]  /*6640*/  F2FP.BF16.F32.PACK_AB R43, R52, R43 ;  /* 0x0000002b342b723e */ /* 0x000fe200000010ff */
[----:B------:R-:W-:-:S07]  /*6650*/  IMAD.MOV.U32 R42, RZ, RZ, R46 ;  /* 0x000000ffff2a7224 */ /* 0x000fce00078e002e */
.L_x_489:
[----:B------:R-:W-:Y:S05]  /*6660*/  BSYNC B1 ;  /* 0x0000000000017941 */ /* 0x000fea0003800000 */
.L_x_488:
[----:B--2---:R1:W-:Y:S01]  /*6670*/  STG.E.128 desc[UR58][R44.64+0x140], R40 ;  /* 0x000140282c007986 */ /* 0x0043e2000c101d3a */
[----:B------:R-:W-:Y:S05]  /*6680*/  BRA `(.L_x_467) ;  /* 0x0000004000507947 */ /* 0x000fea0003800000 */
.L_x_435:
        /* <DEDUP_REMOVED lines=19> */
[----:B------:R-:W-:Y:S02]  /*67c0*/  CS2R R48, SRZ ;  /* 0x0000000000307805 */ /* 0x000fe4000001ff00 */
[----:B------:R-:W-:Y:S01]  /*67d0*/  CS2R R62, SRZ ;  /* 0x00000000003e7805 */ /* 0x000fe2000001ff00 */
[----:B------:R-:W-:Y:S01]  /*67e0*/  IMAD.X R41, R101, 0x1, R21, P2 ;  /* 0x0000000165297824 */ /* 0x000fe200010e0615 */
[----:B------:R-:W-:Y:S02]  /*67f0*/  LEA R64, P2, R40, UR4, 0x1 ;  /* 0x0000000428407c11 */ /* 0x000fe4000f8408ff */
[----:B------:R-:W-:-:S02]  /*6800*/  CS2R R60, SRZ ;  /* 0x00000000003c7805 */ /* 0x000fc4000001ff00 */
        /* <DEDUP_REMOVED lines=8> */
[----:B------:R-:W-:Y:S02]  /*6890*/  CS2R R44, SRZ ;  /* 0x00000000002c7805 */ /* 0x000fe4000001ff00 */
[----:B------:R-:W-:Y:S02]  /*68a0*/  CS2R R58, SRZ ;  /* 0x00000000003a7805 */ /* 0x000fe4000001ff00 */
[----:B------:R-:W-:-:S05]  /*68b0*/  CS2R R56, SRZ ;  /* 0x0000000000387805 */ /* 0x000fca000001ff00 */
[----:B------:R0:W5:Y:S04]  /*68c0*/  @!P2 LDG.E.128 R48, desc[UR58][R64.64] ;  /* 0x0000003a4030a981 */ /* 0x000168000c1e1d00 */
[----:B------:R0:W5:Y:S01]  /*68d0*/  @!P2 LDG.E.128 R60, desc[UR58][R68.64] ;  /* 0x0000003a443ca981 */ /* 0x000162000c1e1d00 */
[----:B------:R-:W-:Y:S02]  /*68e0*/  ISETP.GE.AND P2, PT, R0, R117, PT ;  /* 0x000000750000720c */ /* 0x000fe40003f46270 */
[----:B------:R-:W-:Y:S02]  /*68f0*/  CS2R R42, SRZ ;  /* 0x00000000002a7805 */ /* 0x000fe4000001ff00 */
[----:B------:R-:W-:Y:S02]  /*6900*/  CS2R R40, SRZ ;  /* 0x0000000000287805 */ /* 0x000fe4000001ff00 */
[----:B------:R-:W-:-:S02]  /*6910*/  CS2R R54, SRZ ;  /* 0x0000000000367805 */ /* 0x000fc4000001ff00 */
[----:B------:R-:W-:-:S05]  /*6920*/  CS2R R52, SRZ ;  /* 0x0000000000347805 */ /* 0x000fca000001ff00 */
[----:B------:R0:W5:Y:S04]  /*6930*/  @!P2 LDG.E.128 R44, desc[UR58][R64.64+0x40] ;  /* 0x0000403a402ca981 */ /* 0x000168000c1e1d00 */
[----:B------:R0:W5:Y:S01]  /*6940*/  @!P2 LDG.E.128 R56, desc[UR58][R68.64+0x40] ;  /* 0x0000403a4438a981 */ /* 0x000162000c1e1d00 */
[----:B------:R-:W-:-:S13]  /*6950*/  ISETP.GE.AND P2, PT, R3, R117, PT ;  /* 0x000000750300720c */ /* 0x000fda0003f46270 */
[----:B------:R0:W5:Y:S04]  /*6960*/  @!P2 LDG.E.128 R40, desc[UR58][R64.64+0x80] ;  /* 0x0000803a4028a981 */ /* 0x000168000c1e1d00 */
[----:B------:R0:W5:Y:S02]  /*6970*/  @!P2 LDG.E.128 R52, desc[UR58][R68.64+0x80] ;  /* 0x0000803a4434a981 */ /* 0x000164000c1e1d00 */
.L_x_491:
[----:B------:R-:W-:Y:S05]  /*6980*/  BSYNC B1 ;  /* 0x0000000000017941 */ /* 0x000fea0003800000 */
.L_x_490:
[----:B------:R-:W-:Y:S01]  /*6990*/  ISETP.GE.AND P3, PT, R207, R100, PT ;  /* 0x00000064cf00720c */ /* 0x000fe20003f66270 */
[----:B------:R-:W-:Y:S01]  /*69a0*/  BSSY B1, `(.L_x_492) ;  /* 0x000002c000017945 */ /* 0x000fe20003800000 */
[----:B0-----:R-:W-:Y:S02]  /*69b0*/  CS2R R64, SRZ ;  /* 0x0000000000407805 */ /* 0x001fe4000001ff00 */
        /* <DEDUP_REMOVED lines=16> */
[----:B------:R-:W-:Y:S02]  /*6ac0*/  CS2R R86, SRZ ;  /* 0x0000000000567805 */ /* 0x000fe4000001ff00 */
[----:B------:R-:W-:-:S02]  /*6ad0*/  IADD3 R64, P2, P5, R104, R88, R14 ;  /* 0x0000005868407210 */ /* 0x000fc40007d5e00e */
[----:B------:R-:W-:Y:S02]  /*6ae0*/  CS2R R84, SRZ ;  /* 0x0000000000547805 */ /* 0x000fe4000001ff00 */
[----:B------:R-:W-:Y:S02]  /*6af0*/  IADD3.X R65, R27, R102, R12, P2, P5 ;  /* 0x000000661b417210 */ /* 0x000fe400017ea40c */
[----:B------:R-:W-:-:S04]  /*6b00*/  LEA R88, P2, R90, UR4, 0x1 ;  /* 0x000000045a587c11 */ /* 0x000fc8000f8408ff */
[----:B------:R-:W-:Y:S01]  /*6b10*/  LEA.HI.X R89, R90, UR5, R101, 0x1, P2 ;  /* 0x000000055a597c11 */ /* 0x000fe200090f0c65 */
[----:B------:R-:W-:Y:S02]  /*6b20*/  ULDC.64 UR4, c[0x0][0x400] ;  /* 0x0001000000047ab9 */ /* 0x000fe40000000a00 */
        /* <DEDUP_REMOVED lines=19> */
.L_x_493:
[----:B------:R-:W-:Y:S05]  /*6c60*/  BSYNC B1 ;  /* 0x0000000000017941 */ /* 0x000fea0003800000 */
.L_x_492:
[----:B0----5:R-:W-:Y:S01]  /*6c70*/  IMAD.MOV.U32 R89, RZ, RZ, R42 ;  /* 0x000000ffff597224 */ /* 0x021fe200078e002a */
[----:B------:R-:W-:Y:S01]  /*6c80*/  UISETP.NE.AND UP0, UPT, UR57, 0x3, UPT ;  /* 0x000000033900788c */ /* 0x000fe2000bf05270 */
[----:B------:R-:W-:Y:S02]  /*6c90*/  IMAD.MOV.U32 R88, RZ, RZ, R43 ;  /* 0x000000ffff587224 */ /* 0x000fe400078e002b */
[----:B------:R-:W-:Y:S02]  /*6ca0*/  IMAD.MOV.U32 R91, RZ, RZ, R40 ;  /* 0x000000ffff5b7224 */ /* 0x000fe400078e0028 */
[----:B------:R-:W-:Y:S01]  /*6cb0*/  IMAD.MOV.U32 R90, RZ, RZ, R41 ;  /* 0x000000ffff5a7224 */ /* 0x000fe200078e0029 */
[----:B------:R-:W-:Y:S01]  /*6cc0*/  PRMT R172, R89, 0x5410, R88 ;  /* 0x0000541059ac7816 */ /* 0x000fe20000000058 */
[----:B------:R-:W-:Y:S01]  /*6cd0*/  IMAD.MOV.U32 R89, RZ, RZ, R46 ;  /* 0x000000ffff597224 */ /* 0x000fe200078e002e */
[----:B------:R-:W-:Y:S01]  /*6ce0*/  PLOP3.LUT P2, PT, PT, PT, UP0, 0x80, 0x0 ;  /* 0x000000000000781c */ /* 0x000fe20003f4f008 */
[----:B------:R-:W-:Y:S01]  /*6cf0*/  IMAD.MOV.U32 R88, RZ, RZ, R47 ;  /* 0x000000ffff587224 */ /* 0x000fe200078e002f */
[----:B------:R-:W-:Y:S01]  /*6d00*/  PRMT R173, R91, 0x5410, R90 ;  /* 0x000054105bad7816 */ /* 0x000fe2000000005a */
[----:B------:R-:W-:-:S02]  /*6d10*/  IMAD.MOV.U32 R90, RZ, RZ, R50 ;  /* 0x000000ffff5a7224 */ /* 0x000fc400078e0032 */
[----:B------:R-:W-:Y:S01]  /*6d20*/  IMAD.MOV.U32 R91, RZ, RZ, R51 ;  /* 0x000000ffff5b7224 */ /* 0x000fe200078e0033 */
[----:B------:R-:W-:Y:S01]  /*6d30*/  PRMT R176, R88, 0x5410, R89 ;  /* 0x0000541058b07816 */ /* 0x000fe20000000059 */
[----:B------:R-:W-:Y:S02]  /*6d40*/  IMAD.MOV.U32 R88, RZ, RZ, R44 ;  /* 0x000000ffff587224 */ /* 0x000fe400078e002c */
[----:B------:R-:W-:Y:S01]  /*6d50*/  IMAD.MOV.U32 R89, RZ, RZ, R45 ;  /* 0x000000ffff597224 */ /* 0x000fe200078e002d */
[----:B------:R-:W-:-:S04]  /*6d60*/  PRMT R163, R91, 0x5410, R90 ;  /* 0x000054105ba37816 */ /* 0x000fc8000000005a */
        /* <DEDUP_REMOVED lines=65> */
.L_x_494:
[----:B------:R-:W-:Y:S01]  /*7180*/  IMAD R101, R16, 0x8, R2 ;  /* 0x0000000810657824 */ /* 0x000fe200078e0202 */
[----:B------:R-:W-:Y:S01]  /*7190*/  SHF.L.U32 R102, R184, 0x1f, RZ ;  /* 0x0000001fb8667819 */ /* 0x000fe200000006ff */
[----:B------:R-:W0:Y:S01]  /*71a0*/  LDC R146, c[0x0][0x2f4] ;  /* 0x0000bd00ff927b82 */ /* 0x000e220000000800 */
[----:B------:R-:W-:Y:S01]  /*71b0*/  BSSY B1, `(.L_x_495) ;  /* 0x0000004000017945 */ /* 0x000fe20003800000 */
[----:B------:R-:W-:Y:S01]  /*71c0*/  IMAD.MOV.U32 R125, RZ, RZ, R92 ;  /* 0x000000ffff7d7224 */ /* 0x000fe200078e005c */
[----:B------:R-:W1:Y:S02]  /*71d0*/  SYNCS.PHASECHK.TRANS64.TRYWAIT P5, [R101+URZ+0x34890], R102 ;  /* 0x03489066650075a7 */ /* 0x000e6400080a017f */
[----:B-1----:R-:W-:Y:S05]  /*71e0*/  @!P5 BRA `(.L_x_496) ;  /* 0x000001b80044d947 */ /* 0x002fea0003800000 */
.L_x_796:
[----:B------:R-:W-:Y:S05]  /*71f0*/  BSYNC B1 ;  /* 0x0000000000017941 */ /* 0x000fea0003800000 */
.L_x_495:
[----:B------:R-:W2:Y:S01]  /*7200*/  LDC.64 R126, c[0x0][0x300] ;  /* 0x0000c000ff7e7b82 */ /* 0x000ea20000000a00 */
[----:B------:R-:W-:Y:S01]  /*7210*/  BSSY B1, `(.L_x_497) ;  /* 0x0000194000017945 */ /* 0x000fe20003800000 */
[----:B0-----:R-:W-:-:S03]  /*7220*/  IMAD.IADD R148, R146, 0x1, -R122 ;  /* 0x0000000192947824 */ /* 0x001fc600078e0a7a */
[----:B------:R-:W-:Y:S05]  /*7230*/  @P4 BRA `(.L_x_498) ;  /* 0x0000001800444947 */ /* 0x000fea0003800000 */
[----:B------:R-:W-:Y:S01]  /*7240*/  ISETP.NE.AND P4, PT, R34, RZ, PT ;  /* 0x000000ff2200720c */ /* 0x000fe20003f85270 */
[-C--:B--2---:R-:W-:Y:S01]  /*7250*/  IMAD R153, R144, R126.reuse, RZ ;  /* 0x0000007e90997224 */ /* 0x084fe200078e02ff */
[----:B------:R-:W-:Y:S01]  /*7260*/  BSSY B2, `(.L_x_499) ;  /* 0x0000085000027945 */ /* 0x000fe20003800000 */
[----:B------:R-:W-:-:S04]  /*7270*/  IMAD.WIDE.U32 R128, R17, R126, R124 ;  /* 0x0000007e11807225 */ /* 0x000fc800078e007c */
[----:B------:R-:W-:-:S04]  /*7280*/  IMAD R153, R17, R127, R153 ;  /* 0x0000007f11997224 */ /* 0x000fc800078e0299 */
[----:B------:R-:W-:Y:S02]  /*7290*/  IMAD.IADD R153, R153, 0x1, R129 ;  /* 0x0000000199997824 */ /* 0x000fe400078e0281 */
[----:B------:R-:W-:Y:S05]  /*72a0*/  @!P4 BRA `(.L_x_500) ;  /* 0x000000080000c947 */ /* 0x000fea0003800000 */
[----:B------:R-:W-:Y:S01]  /*72b0*/  SEL R88, R122, R148, !P0 ;  /* 0x000000947a587207 */ /* 0x000fe20004000000 */
[----:B------:R-:W-:Y:S01]  /*72c0*/  BSSY B3, `(.L_x_501) ;  /* 0x0000072000037945 */ /* 0x000fe20003800000 */
[----:B------:R-:W-:Y:S02]  /*72d0*/  ISETP.GE.AND P4, PT, R18, R117, PT ;  /* 0x000000751200720c */ /* 0x000fe40003f86270 */
[----:B------:R-:W-:-:S04]  /*72e0*/  SHF.R.S32.HI R89, RZ, 0x1f, R88 ;  /* 0x0000001fff597819 */ /* 0x000fc80000011458 */
[----:B------:R-:W-:-:S04]  /*72f0*/  LEA.HI R89, R89, R88, RZ, 0x4 ;  /* 0x0000005859597211 */ /* 0x000fc800078f20ff */
[----:B------:R-:W-:-:S04]  /*7300*/  LEA.HI.SX32 R161, R89, R28, 0x1c ;  /* 0x0000001c59a17211 */ /* 0x000fc800078fe2ff */
[----:B------:R-:W-:-:S04]  /*7310*/  SHF.R.S32.HI R88, RZ, 0x1f, R161 ;  /* 0x0000001fff587819 */ /* 0x000fc800000114a1 */
[----:B------:R-:W-:Y:S01]  /*7320*/  LEA.HI R88, R88, R161, RZ, 0x3 ;  /* 0x000000a158587211 */ /* 0x000fe200078f18ff */
[----:B------:R-:W-:-:S04]  /*7330*/  IMAD.SHL.U32 R161, R161, 0x8, RZ ;  /* 0x00000008a1a17824 */ /* 0x000fc800078e00ff */
[----:B------:R-:W-:Y:S01]  /*7340*/  IMAD.SHL.U32 R88, R88, 0x400, RZ ;  /* 0x0000040058587824 */ /* 0x000fe200078e00ff */
[----:B------:R-:W-:-:S04]  /*7350*/  LOP3.LUT R89, R191, 0x38, R161, 0xf8, !PT ;  /* 0x00000038bf597812 */ /* 0x000fc800078ef8a1 */
[----:B------:R-:W-:Y:S02]  /*7360*/  LOP3.LUT R88, R88, 0x7fffe000, RZ, 0xc0, !PT ;  /* 0x7fffe00058587812 */ /* 0x000fe400078ec0ff */
[----:B------:R-:W-:-:S03]  /*7370*/  LOP3.LUT R89, R89, R193, RZ, 0x3c, !PT ;  /* 0x000000c159597212 */ /* 0x000fc600078e3cff */
[----:B------:R-:W-:-:S04]  /*7380*/  IMAD R88, R192, 0x200, R88 ;  /* 0x00000200c0587824 */ /* 0x000fc800078e0258 */
[----:B------:R-:W-:-:S04]  /*7390*/  IMAD.IADD R88, R88, 0x1, R89 ;  /* 0x0000000158587824 */ /* 0x000fc800078e0259 */
[C---:B------:R-:W-:Y:S02]  /*73a0*/  IMAD R92, R16.reuse, 0x6000, R88 ;  /* 0x00006000105c7824 */ /* 0x040fe400078e0258 */
[----:B------:R-:W-:Y:S02]  /*73b0*/  IMAD R88, R16, 0x6000, R142 ;  /* 0x0000600010587824 */ /* 0x000fe400078e028e */
[--C-:B------:R-:W-:Y:S02]  /*73c0*/  IMAD R92, R92, 0x2, R2.reuse ;  /* 0x000000025c5c7824 */ /* 0x100fe400078e0202 */
[----:B------:R-:W-:-:S04]  /*73d0*/  IMAD R88, R88, 0x2, R2 ;  /* 0x0000000258587824 */ /* 0x000fc800078e0202 */
[----:B------:R-:W0:Y:S04]  /*73e0*/  LDS.128 R92, [R92+0x1c400] ;  /* 0x01c400005c5c7984 */ /* 0x000e280000000c00 */
[----:B------:R-:W2:Y:S01]  /*73f0*/  LDS.128 R88, [R88+0x1c400] ;  /* 0x01c4000058587984 */ /* 0x000ea20000000c00 */
[----:B------:R-:W-:Y:S05]  /*7400*/  @P4 BRA `(.L_x_502) ;  /* 0x0000000400744947 */ /* 0x000fea0003800000 */
[--C-:B------:R-:W-:Y:S01]  /*7410*/  SHF.R.U64 R48, R48, 0x10, R49.reuse ;  /* 0x0000001030307819 */ /* 0x100fe20000001231 */
[----:B0-----:R-:W-:Y:S01]  /*7420*/  IMAD.U32 R166, R93, 0x10000, RZ ;  /* 0x000100005da67824 */ /* 0x001fe200078e00ff */
[----:B------:R-:W-:Y:S02]  /*7430*/  SHF.R.U32.HI R49, RZ, 0x10, R49 ;  /* 0x00000010ff317819 */ /* 0x000fe40000011631 */
[C---:B------:R-:W-:Y:S02]  /*7440*/  PRMT R48, R162.reuse, 0x5432, R48 ;  /* 0x00005432a2307816 */ /* 0x040fe40000000030 */
[----:B------:R-:W-:Y:S02]  /*7450*/  PRMT R49, R162, 0x5410, R49 ;  /* 0x00005410a2317816 */ /* 0x000fe40000000031 */
[----:B------:R-:W-:Y:S02]  /*7460*/  SHF.R.U64 R50, R50, 0x10, R51 ;  /* 0x0000001032327819 */ /* 0x000fe40000001233 */
[----:B------:R-:W-:-:S02]  /*7470*/  SHF.R.U32.HI R162, RZ, 0x10, R61 ;  /* 0x00000010ffa27819 */ /* 0x000fc4000001163d */
[----:B------:R-:W-:Y:S02]  /*7480*/  SHF.R.U64 R60, R60, 0x10, R61 ;  /* 0x000000103c3c7819 */ /* 0x000fe4000000123d */
[--C-:B------:R-:W-:Y:S02]  /*7490*/  SHF.R.U64 R61, R62, 0x10, R63.reuse ;  /* 0x000000103e3d7819 */ /* 0x100fe4000000123f */
[----:B------:R-:W-:Y:S02]  /*74a0*/  PRMT R62, R163, 0x5432, R50 ;  /* 0x00005432a33e7816 */ /* 0x000fe40000000032 */
[----:B------:R-:W-:Y:S02]  /*74b0*/  SHF.R.U32.HI R63, RZ, 0x10, R63 ;  /* 0x00000010ff3f7819 */ /* 0x000fe4000001163f */
[----:B------:R-:W-:Y:S01]  /*74c0*/  PRMT R50, R165, 0x5432, R162 ;  /* 0x00005432a5327816 */ /* 0x000fe200000000a2 */
[----:B------:R-:W-:Y:S01]  /*74d0*/  IMAD.U32 R162, R49, 0x10000, RZ ;  /* 0x0001000031a27824 */ /* 0x000fe200078e00ff */
[----:B------:R-:W-:-:S02]  /*74e0*/  SHF.R.U32.HI R51, RZ, 0x10, R51 ;  /* 0x00000010ff337819 */ /* 0x000fc40000011633 */
[----:B------:R-:W-:Y:S01]  /*74f0*/  PRMT R63, R165, 0x5410, R63 ;  /* 0x00005410a53f7816 */ /* 0x000fe2000000003f */
[----:B------:R-:W-:Y:S01]  /*7500*/  IMAD.U32 R165, R50, 0x10000, RZ ;  /* 0x0001000032a57824 */ /* 0x000fe200078e00ff */
[----:B------:R-:W-:Y:S02]  /*7510*/  PRMT R51, R163, 0x5410, R51 ;  /* 0x00005410a3337816 */ /* 0x000fe40000000033 */
[----:B------:R-:W-:Y:S01]  /*7520*/  PRMT R60, R164, 0x5432, R60 ;  /* 0x00005432a43c7816 */ /* 0x000fe2000000003c */
[-C--:B------:R-:W-:Y:S01]  /*7530*/  FMUL.FTZ R163, R166, R165.reuse ;  /* 0x000000a5a6a37220 */ /* 0x080fe20000410000 */
[----:B------:R-:W-:Y:S01]  /*7540*/  PRMT R61, R164, 0x5410, R61 ;  /* 0x00005410a43d7816 */ /* 0x000fe2000000003d */
[----:B--2---:R-:W-:Y:S01]  /*7550*/  IMAD.U32 R164, R89, 0x10000, RZ ;  /* 0x0001000059a47824 */ /* 0x004fe200078e00ff */
[----:B------:R-:W-:Y:S02]  /*7560*/  LOP3.LUT R50, R50, 0xffff0000, RZ, 0xc0, !PT ;  /* 0xffff000032327812 */ /* 0x000fe400078ec0ff */
[----:B------:R-:W-:Y:S01]  /*7570*/  LOP3.LUT R93, R93, 0xffff0000, RZ, 0xc0, !PT ;  /* 0xffff00005d5d7812 */ /* 0x000fe200078ec0ff */
[-C--:B------:R-:W-:Y:S01]  /*7580*/  FFMA.FTZ R163, R164, R162.reuse, -R163 ;  /* 0x000000a2a4a37223 */ /* 0x080fe200000108a3 */
[----:B------:R-:W-:Y:S01]  /*7590*/  FMUL.FTZ R162, R166, R162 ;  /* 0x000000a2a6a27220 */ /* 0x000fe20000410000 */
[----:B------:R-:W-:Y:S01]  /*75a0*/  LOP3.LUT R89, R89, 0xffff0000, RZ, 0xc0, !PT ;  /* 0xffff000059597812 */ /* 0x000fe200078ec0ff */
[C---:B------:R-:W-:Y:S01]  /*75b0*/  IMAD.U32 R166, R95.reuse, 0x10000, RZ ;  /* 0x000100005fa67824 */ /* 0x040fe200078e00ff */
[----:B------:R-:W-:Y:S01]  /*75c0*/  LOP3.LUT R95, R95, 0xffff0000, RZ, 0xc0, !PT ;  /* 0xffff00005f5f7812 */ /* 0x000fe200078ec0ff */
[----:B------:R-:W-:Y:S01]  /*75d0*/  FFMA.FTZ R162, R164, R165, R162 ;  /* 0x000000a5a4a27223 */ /* 0x000fe200000100a2 */
[----:B------:R-:W-:Y:S01]  /*75e0*/  LOP3.LUT R164, R49, 0xffff0000, RZ, 0xc0, !PT ;  /* 0xffff000031a47812 */ /* 0x000fe200078ec0ff */
[----:B------:R-:W-:Y:S01]  /*75f0*/  FMUL.FTZ R49, R93, R50 ;  /* 0x000000325d317220 */ /* 0x000fe20000410000 */
[C---:B------:R-:W-:Y:S01]  /*7600*/  IMAD.U32 R165, R63.reuse, 0x10000, RZ ;  /* 0x000100003fa57824 */ /* 0x040fe200078e00ff */
[----:B------:R-:W-:-:S02]  /*7610*/  LOP3.LUT R63, R63, 0xffff0000, RZ, 0xc0, !PT ;  /* 0xffff00003f3f7812 */ /* 0x000fc400078ec0ff */
[-C--:B------:R-:W-:Y:S01]  /*7620*/  FMUL.FTZ R93, R93, R164.reuse ;  /* 0x000000a45d5d7220 */ /* 0x080fe20000410000 */
[----:B------:R-:W-:Y:S01]  /*7630*/  FFMA.FTZ R49, R89, R164, -R49 ;  /* 0x000000a459317223 */ /* 0x000fe20000010831 */
[----:B------:R-:W-:Y:S02]  /*7640*/  IMAD.U32 R164, R91, 0x10000, RZ ;  /* 0x000100005ba47824 */ /* 0x000fe400078e00ff */
[----:B------:R-:W-:Y:S01]  /*7650*/  FFMA.FTZ R50, R89, R50, R93 ;  /* 0x0000003259327223 */ /* 0x000fe2000001005d */
[----:B------:R-:W-:Y:S02]  /*7660*/  IMAD.U32 R93, R51, 0x10000, RZ ;  /* 0x00010000335d7824 */ /* 0x000fe400078e00ff */
[----:B------:R-:W-:Y:S01]  /*7670*/  FMUL.FTZ R89, R166, R165 ;  /* 0x000000a5a6597220 */ /* 0x000fe20000410000 */
[----:B------:R-:W-:Y:S02]  /*7680*/  F2FP.BF16.F32.PACK_AB R49, R49, R163 ;  /* 0x000000a33131723e */ /* 0x000fe400000010ff */
[----:B------:R-:W-:Y:S01]  /*7690*/  F2FP.BF16.F32.PACK_AB R50, R50, R162 ;  /* 0x000000a23232723e */ /* 0x000fe200000010ff */
[-C--:B------:R-:W-:Y:S01]  /*76a0*/  FFMA.FTZ R89, R164, R93.reuse, -R89 ;  /* 0x0000005da4597223 */ /* 0x080fe20000010859 */
[----:B------:R-:W-:-:S04]  /*76b0*/  FMUL.FTZ R93, R166, R93 ;  /* 0x0000005da65d7220 */ /* 0x000fc80000410000 */
[----:B------:R-:W-:Y:S01]  /*76c0*/  FFMA.FTZ R93, R164, R165, R93 ;  /* 0x000000a5a45d7223 */ /* 0x000fe2000001005d */
[----:B------:R-:W-:Y:S02]  /*76d0*/  LOP3.LUT R164, R51, 0xffff0000, RZ, 0xc0, !PT ;  /* 0xffff000033a47812 */ /* 0x000fe400078ec0ff */
[----:B------:R-:W-:Y:S01]  /*76e0*/  LOP3.LUT R51, R91, 0xffff0000, RZ, 0xc0, !PT ;  /* 0xffff00005b337812 */ /* 0x000fe200078ec0ff */
[CC--:B------:R-:W-:Y:S02]  /*76f0*/  FMUL.FTZ R91, R95.reuse, R63.reuse ;  /* 0x0000003f5f5b7220 */ /* 0x0c0fe40000410000 */
[-C--:B------:R-:W-:Y:S02]  /*7700*/  FMUL.FTZ R95, R95, R164.reuse ;  /* 0x000000a45f5f7220 */ /* 0x080fe40000410000 */
[C---:B------:R-:W-:Y:S02]  /*7710*/  FFMA.FTZ R91, R51.reuse, R164, -R91 ;  /* 0x000000a4335b7223 */ /* 0x040fe4000001085b */
[----:B------:R-:W-:Y:S01]  /*7720*/  FFMA.FTZ R95, R51, R63, R95 ;  /* 0x0000003f335f7223 */ /* 0x000fe2000001005f */
[C---:B------:R-:W-:Y:S01]  /*7730*/  IMAD.U32 R63, R60.reuse, 0x10000, RZ ;  /* 0x000100003c3f7824 */ /* 0x040fe200078e00ff */
[----:B------:R-:W-:Y:S01]  /*7740*/  LOP3.LUT R60, R60, 0xffff0000, RZ, 0xc0, !PT ;  /* 0xffff00003c3c7812 */ /* 0x000fe200078ec0ff */
[----:B------:R-:W-:Y:S01]  /*7750*/  IMAD.U32 R51, R88, 0x10000, RZ ;  /* 0x0001000058337824 */ /* 0x000fe200078e00ff */
[----:B------:R-:W-:Y:S01]  /*7760*/  F2FP.BF16.F32.PACK_AB R91, R91, R89 ;  /* 0x000000595b5b723e */ /* 0x000fe200000010ff */
[----:B------:R-:W-:Y:S01]  /*7770*/  IMAD.U32 R89, R92, 0x10000, RZ ;  /* 0x000100005c597824 */ /* 0x000fe200078e00ff */
[----:B------:R-:W-:Y:S01]  /*7780*/  F2FP.BF16.F32.PACK_AB R95, R95, R93 ;  /* 0x0000005d5f5f723e */ /* 0x000fe200000010ff */
[C---:B------:R-:W-:Y:S01]  /*7790*/  IMAD.U32 R93, R48.reuse, 0x10000, RZ ;  /* 0x00010000305d7824 */ /* 0x040fe200078e00ff */
[----:B------:R-:W-:Y:S01]  /*77a0*/  LOP3.LUT R48, R48, 0xffff0000, RZ, 0xc0, !PT ;  /* 0xffff000030307812 */ /* 0x000fe200078ec0ff */
[----:B------:R-:W-:-:S02]  /*77b0*/  FMUL.FTZ R162, R89, R63 ;  /* 0x0000003f59a27220 */ /* 0x000fc40000410000 */
[-C--:B------:R-:W-:Y:S02]  /*77c0*/  FMUL.FTZ R89, R89, R93.reuse ;  /* 0x0000005d59597220 */ /* 0x080fe40000410000 */
[C---:B------:R-:W-:Y:S01]  /*77d0*/  FFMA.FTZ R162, R51.reuse, R93, -R162 ;  /* 0x0000005d33a27223 */ /* 0x040fe200000108a2 */
[----:B------:R-:W-:Y:S02]  /*77e0*/  IMAD.U32 R93, R94, 0x10000, RZ ;  /* 0x000100005e5d7824 */ /* 0x000fe400078e00ff */
[----:B------:R-:W-:Y:S01]  /*77f0*/  FFMA.FTZ R89, R51, R63, R89 ;  /* 0x0000003f33597223 */ /* 0x000fe20000010059 */
[----:B------:R-:W-:Y:S02]  /*7800*/  LOP3.LUT R51, R92, 0xffff0000, RZ, 0xc0, !PT ;  /* 0xffff00005c337812 */ /* 0x000fe400078ec0ff */
[----:B------:R-:W-:-:S03]  /*7810*/  LOP3.LUT R63, R88, 0xffff0000, RZ, 0xc0, !PT ;  /* 0xffff0000583f7812 */ /* 0x000fc600078ec0ff */
[C---:B------:R-:W-:Y:S01]  /*7820*/  FMUL.FTZ R88, R51.reuse, R60 ;  /* 0x0000003c33587220 */ /* 0x040fe20000410000 */
[----:B------:R-:W-:-:S03]  /*7830*/  FMUL.FTZ R51, R51, R48 ;  /* 0x0000003033337220 */ /* 0x000fc60000410000 */
[C---:B------:R-:W-:Y:S01]  /*7840*/  FFMA.FTZ R48, R63.reuse, R48, -R88 ;  /* 0x000000303f307223 */ /* 0x040fe20000010858 */
[----:B------:R-:W-:Y:S01]  /*7850*/  FFMA.FTZ R51, R63, R60, R51 ;  /* 0x0000003c3f337223 */ /* 0x000fe20000010033 */
[C---:B------:R-:W-:Y:S01]  /*7860*/  IMAD.U32 R63, R61.reuse, 0x10000, RZ ;  /* 0x000100003d3f7824 */ /* 0x040fe200078e00ff */
[----:B------:R-:W-:Y:S01]  /*7870*/  LOP3.LUT R61, R61, 0xffff0000, RZ, 0xc0, !PT ;  /* 0xffff00003d3d7812 */ /* 0x000fe200078ec0ff */
[C---:B------:R-:W-:Y:S01]  /*7880*/  IMAD.U32 R88, R62.reuse, 0x10000, RZ ;  /* 0x000100003e587824 */ /* 0x040fe200078e00ff */
[----:B------:R-:W-:Y:S01]  /*7890*/  LOP3.LUT R62, R62, 0xffff0000, RZ, 0xc0, !PT ;  /* 0xffff00003e3e7812 */ /* 0x000fe200078ec0ff */
[C---:B------:R-:W-:Y:S01]  /*78a0*/  FMUL.FTZ R92, R93.reuse, R63 ;  /* 0x0000003f5d5c7220 */ /* 0x040fe20000410000 */
[----:B------:R-:W-:Y:S02]  /*78b0*/  IMAD.U32 R60, R90, 0x10000, RZ ;  /* 0x000100005a3c7824 */ /* 0x000fe400078e00ff */
[----:B------:R-:W-:Y:S01]  /*78c0*/  FMUL.FTZ R93, R93, R88 ;  /* 0x000000585d5d7220 */ /* 0x000fe20000410000 */
[----:B------:R-:W-:Y:S01]  /*78d0*/  F2FP.BF16.F32.PACK_AB R48, R48, R162 ;  /* 0x000000a23030723e */ /* 0x000fe200000010ff */
[----:B------:R-:W-:-:S02]  /*78e0*/  FFMA.FTZ R92, R60, R88, -R92 ;  /* 0x000000583c5c7223 */ /* 0x000fc4000001085c */
[----:B------:R-:W-:Y:S01]  /*78f0*/  FFMA.FTZ R93, R60, R63, R93 ;  /* 0x0000003f3c5d7223 */ /* 0x000fe2000001005d */
[----:B------:R-:W-:Y:S02]  /*7900*/  LOP3.LUT R60, R94, 0xffff0000, RZ, 0xc0, !PT ;  /* 0xffff00005e3c7812 */ /* 0x000fe400078ec0ff */
[----:B------:R-:W-:Y:S02]  /*7910*/  LOP3.LUT R63, R90, 0xffff0000, RZ, 0xc0, !PT ;  /* 0xffff00005a3f7812 */ /* 0x000fe400078ec0ff */
[----:B------:R-:W-:Y:S01]  /*7920*/  F2FP.BF16.F32.PACK_AB R51, R51, R89 ;  /* 0x000000593333723e */ /* 0x000fe200000010ff */
[CC--:B------:R-:W-:Y:S01]  /*7930*/  FMUL.FTZ R88, R60.reuse, R61.reuse ;  /* 0x0000003d3c587220 */ /* 0x0c0fe20000410000 */
[-C--:B------:R-:W-:Y:S01]  /*7940*/  FMUL.FTZ R60, R60, R62.reuse ;  /* 0x0000003e3c3c7220 */ /* 0x080fe20000410000 */
[----:B------:R-:W-:Y:S02]  /*7950*/  IMAD.MOV.U32 R89, RZ, RZ, R49 ;  /* 0x000000ffff597224 */ /* 0x000fe400078e0031 */
[C---:B------:R-:W-:Y:S01]  /*7960*/  FFMA.FTZ R88, R63.reuse, R62, -R88 ;  /* 0x0000003e3f587223 */ /* 0x040fe20000010858 */
[----:B------:R-:W-:-:S04]  /*7970*/  FFMA.FTZ R60, R63, R61, R60 ;  /* 0x0000003d3f3c7223 */ /* 0x000fc8000001003c */
[----:B------:R-:W-:Y:S01]  /*7980*/  F2FP.BF16.F32.PACK_AB R90, R88, R92 ;  /* 0x0000005c585a723e */ /* 0x000fe200000010ff */
[----:B------:R-:W-:Y:S01]  /*7990*/  IMAD.MOV.U32 R88, RZ, RZ, R48 ;  /* 0x000000ffff587224 */ /* 0x000fe200078e0030 */
[----:B------:R-:W-:Y:S01]  /*79a0*/  F2FP.BF16.F32.PACK_AB R60, R60, R93 ;  /* 0x0000005d3c3c723e */ /* 0x000fe200000010ff */
[----:B------:R-:W-:Y:S02]  /*79b0*/  IMAD.MOV.U32 R92, RZ, RZ, R51 ;  /* 0x000000ffff5c7224 */ /* 0x000fe400078e0033 */
[----:B------:R-:W-:Y:S02]  /*79c0*/  IMAD.MOV.U32 R93, RZ, RZ, R50 ;  /* 0x000000ffff5d7224 */ /* 0x000fe400078e0032 */
[----:B------:R-:W-:-:S07]  /*79d0*/  IMAD.MOV.U32 R94, RZ, RZ, R60 ;  /* 0x000000ffff5e7224 */ /* 0x000fce00078e003c */
.L_x_502:
[----:B------:R-:W-:Y:S05]  /*79e0*/  BSYNC B3 ;  /* 0x0000000000037941 */ /* 0x000fea0003800000 */
.L_x_501:
[----:B------:R-:W-:-:S13]  /*79f0*/  ISETP.GE.AND P4, PT, R161, R146, PT ;  /* 0x00000092a100720c */ /* 0x000fda0003f86270 */
[--C-:B------:R-:W-:Y:S02]  /*7a00*/  @!P4 SHF.R.S32.HI R51, RZ, 0x1f, R161.reuse ;  /* 0x0000001fff33c819 */ /* 0x100fe400000114a1 */
[----:B------:R-:W-:-:S04]  /*7a10*/  @!P4 IADD3 R161, P5, P6, R114, R128, R161 ;  /* 0x0000008072a1c210 */ /* 0x000fc80007ebe0a1 */
[----:B------:R-:W-:Y:S02]  /*7a20*/  @!P4 IADD3.X R51, R6, R153, R51, P5, P6 ;  /* 0x000000990633c210 */ /* 0x000fe40002fec433 */
[----:B------:R-:W-:-:S04]  /*7a30*/  IADD3 R49, P5, P6, R114, R128, R29 ;  /* 0x0000008072317210 */ /* 0x000fc80007ebe01d */
[----:B------:R-:W-:Y:S02]  /*7a40*/  IADD3.X R50, R6, R153, R35, P5, P6 ;  /* 0x0000009906327210 */ /* 0x000fe40002fec423 */
[----:B------:R-:W-:-:S04]  /*7a50*/  LEA R48, P5, R49, R120, 0x1 ;  /* 0x0000007831307211 */ /* 0x000fc800078a08ff */
[----:B------:R-:W-:Y:S02]  /*7a60*/  LEA.HI.X R49, R49, R121, R50, 0x1, P5 ;  /* 0x0000007931317211 */ /* 0x000fe400028f0c32 */
[----:B------:R-:W-:-:S03]  /*7a70*/  @!P4 LEA R50, P5, R161, R120, 0x1 ;  /* 0x00000078a132c211 */ /* 0x000fc600078a08ff */
[----:B--2---:R2:W-:Y:S01]  /*7a80*/  STG.E.128 desc[UR58][R48.64], R88 ;  /* 0x0000005830007986 */ /* 0x0045e2000c101d3a */
[----:B------:R-:W-:-:S05]  /*7a90*/  @!P4 LEA.HI.X R51, R161, R121, R51, 0x1, P5 ;  /* 0x00000079a133c211 */ /* 0x000fca00028f0c33 */
[----:B0-----:R2:W-:Y:S04]  /*7aa0*/  @!P4 STG.E.128 desc[UR58][R50.64], R92 ;  /* 0x0000005c3200c986 */ /* 0x0015e8000c101d3a */
.L_x_500:
[----:B------:R-:W-:Y:S05]  /*7ab0*/  BSYNC B2 ;  /* 0x0000000000027941 */ /* 0x000fea0003800000 */
.L_x_499:
[----:B------:R-:W-:Y:S01]  /*7ac0*/  ISETP.NE.AND P4, PT, R38, RZ, PT ;  /* 0x000000ff2600720c */ /* 0x000fe20003f85270 */
[----:B------:R-:W-:-:S12]  /*7ad0*/  BSSY B2, `(.L_x_503) ;  /* 0x0000081000027945 */ /* 0x000fd80003800000 */
[----:B------:R-:W-:Y:S05]  /*7ae0*/  @!P4 BRA `(.L_x_504) ;  /* 0x0000000400fcc947 */ /* 0x000fea0003800000 */
[----:B--2---:R-:W-:Y:S01]  /*7af0*/  SEL R48, R122, R148, !P1 ;  /* 0x000000947a307207 */ /* 0x004fe20004800000 */
        /* <DEDUP_REMOVED lines=21> */
[----:B------:R-:W-:Y:S01]  /*7c50*/  SHF.R.U64 R46, R46, 0x10, R47 ;  /* 0x000000102e2e7819 */ /* 0x000fe2000000122f */
[----:B0-----:R-:W-:Y:S01]  /*7c60*/  IMAD.U32 R93, R61, 0x10000, RZ ;  /* 0x000100003d5d7824 */ /* 0x001fe200078e00ff */
[--C-:B------:R-:W-:Y:S01]  /*7c70*/  SHF.R.U32.HI R89, RZ, 0x10, R57.reuse ;  /* 0x00000010ff597819 */ /* 0x100fe20000011639 */
[----:B--2---:R-:W-:Y:S01]  /*7c80*/  IMAD.U32 R91, R49, 0x10000, RZ ;  /* 0x00010000315b7824 */ /* 0x004fe200078e00ff */
[----:B------:R-:W-:Y:S02]  /*7c90*/  SHF.R.U64 R56, R56, 0x10, R57 ;  /* 0x0000001038387819 */ /* 0x000fe40000001239 */
[----:B------:R-:W-:Y:S02]  /*7ca0*/  SHF.R.U64 R57, R58, 0x10, R59 ;  /* 0x000000103a397819 */ /* 0x000fe4000000123b */
[----:B------:R-:W-:Y:S02]  /*7cb0*/  SHF.R.U64 R44, R44, 0x10, R45 ;  /* 0x000000102c2c7819 */ /* 0x000fe4000000122d */
[----:B------:R-:W-:-:S02]  /*7cc0*/  PRMT R58, R176, 0x5432, R46 ;  /* 0x00005432b03a7816 */ /* 0x000fc4000000002e */
[----:B------:R-:W-:Y:S02]  /*7cd0*/  SHF.R.U32.HI R45, RZ, 0x10, R45 ;  /* 0x00000010ff2d7819 */ /* 0x000fe4000001162d */
[----:B------:R-:W-:Y:S02]  /*7ce0*/  PRMT R46, R179, 0x5432, R89 ;  /* 0x00005432b32e7816 */ /* 0x000fe40000000059 */
[----:B------:R-:W-:Y:S02]  /*7cf0*/  PRMT R45, R178, 0x5410, R45 ;  /* 0x00005410b22d7816 */ /* 0x000fe4000000002d */
[----:B------:R-:W-:Y:S01]  /*7d00*/  SHF.R.U32.HI R59, RZ, 0x10, R59 ;  /* 0x00000010ff3b7819 */ /* 0x000fe2000001163b */
[C---:B------:R-:W-:Y:S01]  /*7d10*/  IMAD.U32 R92, R46.reuse, 0x10000, RZ ;  /* 0x000100002e5c7824 */ /* 0x040fe200078e00ff */
[----:B------:R-:W-:Y:S01]  /*7d20*/  LOP3.LUT R46, R46, 0xffff0000, RZ, 0xc0, !PT ;  /* 0xffff00002e2e7812 */ /* 0x000fe200078ec0ff */
[----:B------:R-:W-:Y:S01]  /*7d30*/  IMAD.U32 R89, R45, 0x10000, RZ ;  /* 0x000100002d597824 */ /* 0x000fe200078e00ff */
[----:B------:R-:W-:Y:S01]  /*7d40*/  LOP3.LUT R61, R61, 0xffff0000, RZ, 0xc0, !PT ;  /* 0xffff00003d3d7812 */ /* 0x000fe200078ec0ff */
[----:B------:R-:W-:Y:S01]  /*7d50*/  FMUL.FTZ R90, R93, R92 ;  /* 0x0000005c5d5a7220 */ /* 0x000fe20000410000 */
[----:B------:R-:W-:-:S02]  /*7d60*/  SHF.R.U32.HI R47, RZ, 0x10, R47 ;  /* 0x00000010ff2f7819 */ /* 0x000fc4000001162f */
[----:B------:R-:W-:Y:S01]  /*7d70*/  PRMT R59, R177, 0x5432, R59 ;  /* 0x00005432b13b7816 */ /* 0x000fe2000000003b */
[-C--:B------:R-:W-:Y:S01]  /*7d80*/  FFMA.FTZ R90, R91, R89.reuse, -R90 ;  /* 0x000000595b5a7223 */ /* 0x080fe2000001085a */
[----:B------:R-:W-:Y:S01]  /*7d90*/  FMUL.FTZ R89, R93, R89 ;  /* 0x000000595d597220 */ /* 0x000fe20000410000 */
[----:B------:R-:W-:Y:S01]  /*7da0*/  LOP3.LUT R49, R49, 0xffff0000, RZ, 0xc0, !PT ;  /* 0xffff000031317812 */ /* 0x000fe200078ec0ff */
[----:B------:R-:W-:Y:S01]  /*7db0*/  IMAD.U32 R93, R63, 0x10000, RZ ;  /* 0x000100003f5d7824 */ /* 0x000fe200078e00ff */
[----:B------:R-:W-:Y:S01]  /*7dc0*/  PRMT R47, R176, 0x5410, R47 ;  /* 0x00005410b02f7816 */ /* 0x000fe2000000002f */
[----:B------:R-:W-:Y:S01]  /*7dd0*/  FFMA.FTZ R89, R91, R92, R89 ;  /* 0x0000005c5b597223 */ /* 0x000fe20000010059 */
[----:B------:R-:W-:Y:S01]  /*7de0*/  LOP3.LUT R91, R45, 0xffff0000, RZ, 0xc0, !PT ;  /* 0xffff00002d5b7812 */ /* 0x000fe200078ec0ff */
[----:B------:R-:W-:Y:S01]  /*7df0*/  FMUL.FTZ R45, R61, R46 ;  /* 0x0000002e3d2d7220 */ /* 0x000fe20000410000 */
[C---:B------:R-:W-:Y:S01]  /*7e00*/  IMAD.U32 R92, R59.reuse, 0x10000, RZ ;  /* 0x000100003b5c7824 */ /* 0x040fe200078e00ff */
[----:B------:R-:W-:-:S02]  /*7e10*/  LOP3.LUT R59, R59, 0xffff0000, RZ, 0xc0, !PT ;  /* 0xffff00003b3b7812 */ /* 0x000fc400078ec0ff */
[-C--:B------:R-:W-:Y:S01]  /*7e20*/  FMUL.FTZ R61, R61, R91.reuse ;  /* 0x0000005b3d3d7220 */ /* 0x080fe20000410000 */
[----:B------:R-:W-:Y:S01]  /*7e30*/  FFMA.FTZ R45, R49, R91, -R45 ;  /* 0x0000005b312d7223 */ /* 0x000fe2000001082d */
[----:B------:R-:W-:Y:S01]  /*7e40*/  IMAD.U32 R91, R51, 0x10000, RZ ;  /* 0x00010000335b7824 */ /* 0x000fe200078e00ff */
[----:B------:R-:W-:Y:S01]  /*7e50*/  LOP3.LUT R63, R63, 0xffff0000, RZ, 0xc0, !PT ;  /* 0xffff00003f3f7812 */ /* 0x000fe200078ec0ff */
[----:B------:R-:W-:Y:S01]  /*7e60*/  FFMA.FTZ R46, R49, R46, R61 ;  /* 0x0000002e312e7223 */ /* 0x000fe2000001003d */
[----:B------:R-:W-:Y:S02]  /*7e70*/  IMAD.U32 R61, R47, 0x10000, RZ ;  /* 0x000100002f3d7824 */ /* 0x000fe400078e00ff */
[----:B------:R-:W-:Y:S01]  /*7e80*/  FMUL.FTZ R49, R93, R92 ;  /* 0x0000005c5d317220 */ /* 0x000fe20000410000 */
[----:B------:R-:W-:Y:S02]  /*7e90*/  PRMT R56, R179, 0x5410, R56 ;  /* 0x00005410b3387816 */ /* 0x000fe40000000038 */
[----:B------:R-:W-:Y:S01]  /*7ea0*/  PRMT R44, R178, 0x5432, R44 ;  /* 0x00005432b22c7816 */ /* 0x000fe2000000002c */
[-C--:B------:R-:W-:Y:S01]  /*7eb0*/  FFMA.FTZ R49, R91, R61.reuse, -R49 ;  /* 0x0000003d5b317223 */ /* 0x080fe20000010831 */
[----:B------:R-:W-:Y:S01]  /*7ec0*/  FMUL.FTZ R61, R93, R61 ;  /* 0x0000003d5d3d7220 */ /* 0x000fe20000410000 */
[----:B------:R-:W-:-:S02]  /*7ed0*/  F2FP.BF16.F32.PACK_AB R46, R46, R89 ;  /* 0x000000592e2e723e */ /* 0x000fc400000010ff */
[----:B------:R-:W-:Y:S01]  /*7ee0*/  PRMT R57, R177, 0x5410, R57 ;  /* 0x00005410b1397816 */ /* 0x000fe20000000039 */
[----:B------:R-:W-:Y:S01]  /*7ef0*/  FFMA.FTZ R61, R91, R92, R61 ;  /* 0x0000005c5b3d7223 */ /* 0x000fe2000001003d */
[----:B------:R-:W-:Y:S02]  /*7f00*/  LOP3.LUT R91, R47, 0xffff0000, RZ, 0xc0, !PT ;  /* 0xffff00002f5b7812 */ /* 0x000fe400078ec0ff */
[----:B------:R-:W-:Y:S01]  /*7f10*/  LOP3.LUT R47, R51, 0xffff0000, RZ, 0xc0, !PT ;  /* 0xffff0000332f7812 */ /* 0x000fe200078ec0ff */
[----:B------:R-:W-:Y:S01]  /*7f20*/  FMUL.FTZ R51, R63, R59 ;  /* 0x0000003b3f337220 */ /* 0x000fe20000410000 */
[----:B------:R-:W-:Y:S01]  /*7f30*/  F2FP.BF16.F32.PACK_AB R45, R45, R90 ;  /* 0x0000005a2d2d723e */ /* 0x000fe200000010ff */
[-C--:B------:R-:W-:Y:S02]  /*7f40*/  FMUL.FTZ R63, R63, R91.reuse ;  /* 0x0000005b3f3f7220 */ /* 0x080fe40000410000 */
[C---:B------:R-:W-:Y:S02]  /*7f50*/  FFMA.FTZ R51, R47.reuse, R91, -R51 ;  /* 0x0000005b2f337223 */ /* 0x040fe40000010833 */
[----:B------:R-:W-:Y:S01]  /*7f60*/  FFMA.FTZ R63, R47, R59, R63 ;  /* 0x0000003b2f3f7223 */ /* 0x000fe2000001003f */
[----:B------:R-:W-:-:S02]  /*7f70*/  IMAD.U32 R59, R60, 0x10000, RZ ;  /* 0x000100003c3b7824 */ /* 0x000fc400078e00ff */
[----:B------:R-:W-:Y:S01]  /*7f80*/  F2FP.BF16.F32.PACK_AB R51, R51, R49 ;  /* 0x000000313333723e */ /* 0x000fe200000010ff */
[----:B------:R-:W-:Y:S01]  /*7f90*/  IMAD.U32 R49, R56, 0x10000, RZ ;  /* 0x0001000038317824 */ /* 0x000fe200078e00ff */
[----:B------:R-:W-:Y:S01]  /*7fa0*/  F2FP.BF16.F32.PACK_AB R63, R63, R61 ;  /* 0x0000003d3f3f723e */ /* 0x000fe200000010ff */
[----:B------:R-:W-:Y:S01]  /*7fb0*/  IMAD.U32 R61, R44, 0x10000, RZ ;  /* 0x000100002c3d7824 */ /* 0x000fe200078e00ff */
[----:B------:R-:W-:Y:S01]  /*7fc0*/  LOP3.LUT R56, R56, 0xffff0000, RZ, 0xc0, !PT ;  /* 0xffff000038387812 */ /* 0x000fe200078ec0ff */
[C---:B------:R-:W-:Y:S01]  /*7fd0*/  FMUL.FTZ R89, R59.reuse, R49 ;  /* 0x000000313b597220 */ /* 0x040fe20000410000 */
[----:B------:R-:W-:Y:S02]  /*7fe0*/  IMAD.U32 R47, R48, 0x10000, RZ ;  /* 0x00010000302f7824 */ /* 0x000fe400078e00ff */
[-C--:B------:R-:W-:Y:S01]  /*7ff0*/  FMUL.FTZ R59, R59, R61.reuse ;  /* 0x0000003d3b3b7220 */ /* 0x080fe20000410000 */
[----:B------:R-:W-:Y:S01]  /*8000*/  LOP3.LUT R44, R44, 0xffff0000, RZ, 0xc0, !PT ;  /* 0xffff00002c2c7812 */ /* 0x000fe200078ec0ff */
[----:B------:R-:W-:-:S02]  /*8010*/  FFMA.FTZ R89, R47, R61, -R89 ;  /* 0x0000003d2f597223 */ /* 0x000fc40000010859 */
[----:B------:R-:W-:Y:S01]  /*8020*/  FFMA.FTZ R59, R47, R49, R59 ;  /* 0x000000312f3b7223 */ /* 0x000fe2000001003b */
[----:B------:R-:W-:Y:S01]  /*8030*/  LOP3.LUT R47, R60, 0xffff0000, RZ, 0xc0, !PT ;  /* 0xffff00003c2f7812 */ /* 0x000fe200078ec0ff */
[----:B------:R-:W-:Y:S01]  /*8040*/  IMAD.U32 R61, R62, 0x10000, RZ ;  /* 0x000100003e3d7824 */ /* 0x000fe200078e00ff */
[----:B------:R-:W-:-:S03]  /*8050*/  LOP3.LUT R48, R48, 0xffff0000, RZ, 0xc0, !PT ;  /* 0xffff000030307812 */ /* 0x000fc600078ec0ff */
[C---:B------:R-:W-:Y:S01]  /*8060*/  FMUL.FTZ R49, R47.reuse, R56 ;  /* 0x000000382f317220 */ /* 0x040fe20000410000 */
[----:B------:R-:W-:-:S03]  /*8070*/  FMUL.FTZ R47, R47, R44 ;  /* 0x0000002c2f2f7220 */ /* 0x000fc60000410000 */
[C---:B------:R-:W-:Y:S01]  /*8080*/  FFMA.FTZ R44, R48.reuse, R44, -R49 ;  /* 0x0000002c302c7223 */ /* 0x040fe20000010831 */
[----:B------:R-:W-:Y:S01]  /*8090*/  FFMA.FTZ R47, R48, R56, R47 ;  /* 0x00000038302f7223 */ /* 0x000fe2000001002f */
[C---:B------:R-:W-:Y:S01]  /*80a0*/  IMAD.U32 R49, R57.reuse, 0x10000, RZ ;  /* 0x0001000039317824 */ /* 0x040fe200078e00ff */
[----:B------:R-:W-:Y:S01]  /*80b0*/  SHF.L.U32 R56, R58, 0x10, RZ ;  /* 0x000000103a387819 */ /* 0x000fe200000006ff */
[----:B------:R-:W-:Y:S01]  /*80c0*/  IMAD.U32 R48, R50, 0x10000, RZ ;  /* 0x0001000032307824 */ /* 0x000fe200078e00ff */
[----:B------:R-:W-:Y:S01]  /*80d0*/  LOP3.LUT R57, R57, 0xffff0000, RZ, 0xc0, !PT ;  /* 0xffff000039397812 */ /* 0x000fe200078ec0ff */
[C---:B------:R-:W-:Y:S01]  /*80e0*/  FMUL.FTZ R60, R61.reuse, R49 ;  /* 0x000000313d3c7220 */ /* 0x040fe20000410000 */
[----:B------:R-:W-:Y:S01]  /*80f0*/  LOP3.LUT R58, R58, 0xffff0000, RZ, 0xc0, !PT ;  /* 0xffff00003a3a7812 */ /* 0x000fe200078ec0ff */
[-C--:B------:R-:W-:Y:S01]  /*8100*/  FMUL.FTZ R61, R61, R56.reuse ;  /* 0x000000383d3d7220 */ /* 0x080fe20000410000 */
[----:B------:R-:W-:Y:S01]  /*8110*/  F2FP.BF16.F32.PACK_AB R44, R44, R89 ;  /* 0x000000592c2c723e */ /* 0x000fe200000010ff */
[C---:B------:R-:W-:Y:S01]  /*8120*/  FFMA.FTZ R60, R48.reuse, R56, -R60 ;  /* 0x00000038303c7223 */ /* 0x040fe2000001083c */
[----:B------:R-:W-:Y:S01]  /*8130*/  F2FP.BF16.F32.PACK_AB R47, R47, R59 ;  /* 0x0000003b2f2f723e */ /* 0x000fe200000010ff */
[----:B------:R-:W-:Y:S01]  /*8140*/  FFMA.FTZ R61, R48, R49, R61 ;  /* 0x00000031303d7223 */ /* 0x000fe2000001003d */
[----:B------:R-:W-:-:S02]  /*8150*/  LOP3.LUT R48, R62, 0xffff0000, RZ, 0xc0, !PT ;  /* 0xffff00003e307812 */ /* 0x000fc400078ec0ff */
[----:B------:R-:W-:-:S03]  /*8160*/  LOP3.LUT R49, R50, 0xffff0000, RZ, 0xc0, !PT ;  /* 0xffff000032317812 */ /* 0x000fc600078ec0ff */
[C---:B------:R-:W-:Y:S01]  /*8170*/  FMUL.FTZ R50, R48.reuse, R57 ;  /* 0x0000003930327220 */ /* 0x040fe20000410000 */
[----:B------:R-:W-:-:S03]  /*8180*/  FMUL.FTZ R48, R48, R58 ;  /* 0x0000003a30307220 */ /* 0x000fc60000410000 */
[C---:B------:R-:W-:Y:S01]  /*8190*/  FFMA.FTZ R50, R49.reuse, R58, -R50 ;  /* 0x0000003a31327223 */ /* 0x040fe20000010832 */
[----:B------:R-:W-:Y:S01]  /*81a0*/  FFMA.FTZ R48, R49, R57, R48 ;  /* 0x0000003931307223 */ /* 0x000fe20000010030 */
[----:B------:R-:W-:-:S03]  /*81b0*/  IMAD.MOV.U32 R49, RZ, RZ, R45 ;  /* 0x000000ffff317224 */ /* 0x000fc600078e002d */
[----:B------:R-:W-:Y:S01]  /*81c0*/  F2FP.BF16.F32.PACK_AB R50, R50, R60 ;  /* 0x0000003c3232723e */ /* 0x000fe200000010ff */
[----:B------:R-:W-:Y:S01]  /*81d0*/  IMAD.MOV.U32 R60, RZ, RZ, R47 ;  /* 0x000000ffff3c7224 */ /* 0x000fe200078e002f */
[----:B------:R-:W-:Y:S01]  /*81e0*/  F2FP.BF16.F32.PACK_AB R62, R48, R61 ;  /* 0x0000003d303e723e */ /* 0x000fe200000010ff */
[----:B------:R-:W-:Y:S02]  /*81f0*/  IMAD.MOV.U32 R48, RZ, RZ, R44 ;  /* 0x000000ffff307224 */ /* 0x000fe400078e002c */
[----:B------:R-:W-:-:S07]  /*8200*/  IMAD.MOV.U32 R61, RZ, RZ, R46 ;  /* 0x000000ffff3d7224 */ /* 0x000fce00078e002e */
.L_x_506:
[----:B------:R-:W-:Y:S05]  /*8210*/  BSYNC B3 ;  /* 0x0000000000037941 */ /* 0x000fea0003800000 */
.L_x_505:
        /* <DEDUP_REMOVED lines=12> */
.L_x_504:
[----:B------:R-:W-:Y:S05]  /*82e0*/  BSYNC B2 ;  /* 0x0000000000027941 */ /* 0x000fea0003800000 */
.L_x_503:
[----:B------:R-:W-:-:S13]  /*82f0*/  ISETP.NE.AND P4, PT, R39, RZ, PT ;  /* 0x000000ff2700720c */ /* 0x000fda0003f85270 */
[----:B------:R-:W-:Y:S05]  /*8300*/  @!P4 BRA `(.L_x_498) ;  /* 0x000000080010c947 */ /* 0x000fea0003800000 */
[----:B---3--:R-:W3:Y:S01]  /*8310*/  LDL R44, [R1+0x14] ;  /* 0x00001400012c7983 */ /* 0x008ee20000100800 */
[----:B------:R-:W-:Y:S01]  /*8320*/  ISETP.GE.AND P4, PT, R3, R117, PT ;  /* 0x000000750300720c */ /* 0x000fe20003f86270 */
[----:B------:R-:W-:Y:S01]  /*8330*/  BSSY B2, `(.L_x_507) ;  /* 0x0000075000027945 */ /* 0x000fe20003800000 */
[----:B---3--:R-:W-:-:S04]  /*8340*/  LOP3.LUT P5, RZ, R44, 0x1, RZ, 0xc0, !PT ;  /* 0x000000012cff7812 */ /* 0x008fc800078ac0ff */
[----:B------:R-:W-:-:S04]  /*8350*/  SEL R44, R122, R148, !P5 ;  /* 0x000000947a2c7207 */ /* 0x000fc80006800000 */
        /* <DEDUP_REMOVED lines=12> */
[C---:B--2---:R-:W-:Y:S02]  /*8420*/  IMAD R48, R16.reuse, 0x6000, R44 ;  /* 0x0000600010307824 */ /* 0x044fe400078e022c */
        /* <DEDUP_REMOVED lines=8> */
[----:B------:R-:W-:Y:S01]  /*84b0*/  SHF.R.U32.HI R57, RZ, 0x10, R43 ;  /* 0x00000010ff397819 */ /* 0x000fe2000001162b */
[----:B--2---:R-:W-:Y:S01]  /*84c0*/  IMAD.U32 R58, R45, 0x10000, RZ ;  /* 0x000100002d3a7824 */ /* 0x004fe200078e00ff */
[--C-:B------:R-:W-:Y:S02]  /*84d0*/  SHF.R.U64 R43, R52, 0x10, R53.reuse ;  /* 0x00000010342b7819 */ /* 0x100fe40000001235 */
[----:B------:R-:W-:Y:S02]  /*84e0*/  SHF.R.U32.HI R53, RZ, 0x10, R53 ;  /* 0x00000010ff357819 */ /* 0x000fe40000011635 */
[----:B------:R-:W-:Y:S02]  /*84f0*/  SHF.R.U64 R40, R40, 0x10, R41 ;  /* 0x0000001028287819 */ /* 0x000fe40000001229 */
[----:B------:R-:W-:-:S02]  /*8500*/  PRMT R43, R175, 0x5410, R43 ;  /* 0x00005410af2b7816 */ /* 0x000fc4000000002b */
[----:B------:R-:W-:Y:S02]  /*8510*/  SHF.R.U32.HI R41, RZ, 0x10, R41 ;  /* 0x00000010ff297819 */ /* 0x000fe40000011629 */
[----:B------:R-:W-:Y:S02]  /*8520*/  PRMT R175, R175, 0x5432, R53 ;  /* 0x00005432afaf7816 */ /* 0x000fe40000000035 */
[----:B------:R-:W-:Y:S02]  /*8530*/  PRMT R41, R173, 0x5432, R41 ;  /* 0x00005432ad297816 */ /* 0x000fe40000000029 */
[--C-:B------:R-:W-:Y:S01]  /*8540*/  SHF.R.U64 R52, R54, 0x10, R55.reuse ;  /* 0x0000001036347819 */ /* 0x100fe20000001237 */
[----:B------:R-:W-:Y:S01]  /*8550*/  IMAD.U32 R59, R175, 0x10000, RZ ;  /* 0x00010000af3b7824 */ /* 0x000fe200078e00ff */
[----:B------:R-:W-:Y:S01]  /*8560*/  SHF.R.U32.HI R54, RZ, 0x10, R55 ;  /* 0x00000010ff367819 */ /* 0x000fe20000011637 */
[----:B------:R-:W-:Y:S01]  /*8570*/  IMAD.U32 R53, R41, 0x10000, RZ ;  /* 0x0001000029357824 */ /* 0x000fe200078e00ff */
[----:B------:R-:W-:Y:S01]  /*8580*/  LOP3.LUT R175, R175, 0xffff0000, RZ, 0xc0, !PT ;  /* 0xffff0000afaf7812 */ /* 0x000fe200078ec0ff */
[----:B------:R-:W-:Y:S01]  /*8590*/  FMUL.FTZ R55, R60, R59 ;  /* 0x0000003b3c377220 */ /* 0x000fe20000410000 */
[----:B------:R-:W-:-:S02]  /*85a0*/  LOP3.LUT R49, R49, 0xffff0000, RZ, 0xc0, !PT ;  /* 0xffff000031317812 */ /* 0x000fc400078ec0ff */
        /* <DEDUP_REMOVED lines=14> */
[----:B------:R-:W-:Y:S01]  /*8690*/  FMUL.FTZ R61, R60, R59 ;  /* 0x0000003b3c3d7220 */ /* 0x000fe20000410000 */
[----:B------:R-:W-:Y:S01]  /*86a0*/  FFMA.FTZ R45, R45, R175, R49 ;  /* 0x000000af2d2d7223 */ /* 0x000fe20000010031 */
[C---:B------:R-:W-:Y:S01]  /*86b0*/  IMAD.U32 R49, R57.reuse, 0x10000, RZ ;  /* 0x0001000039317824 */ /* 0x040fe200078e00ff */
[----:B------:R-:W-:Y:S02]  /*86c0*/  LOP3.LUT R57, R57, 0xffff0000, RZ, 0xc0, !PT ;  /* 0xffff000039397812 */ /* 0x000fe400078ec0ff */
[----:B------:R-:W-:Y:S01]  /*86d0*/  LOP3.LUT R47, R47, 0xffff0000, RZ, 0xc0, !PT ;  /* 0xffff00002f2f7812 */ /* 0x000fe200078ec0ff */
[-C--:B------:R-:W-:Y:S01]  /*86e0*/  FFMA.FTZ R61, R58, R49.reuse, -R61 ;  /* 0x000000313a3d7223 */ /* 0x080fe2000001083d */
[----:B------:R-:W-:Y:S01]  /*86f0*/  FMUL.FTZ R49, R60, R49 ;  /* 0x000000313c317220 */ /* 0x000fe20000410000 */
[----:B------:R-:W-:-:S02]  /*8700*/  PRMT R40, R173, 0x5410, R40 ;  /* 0x00005410ad287816 */ /* 0x000fc40000000028 */
[----:B------:R-:W-:Y:S01]  /*8710*/  F2FP.BF16.F32.PACK_AB R41, R41, R55 ;  /* 0x000000372929723e */ /* 0x000fe200000010ff */
[----:B------:R-:W-:Y:S01]  /*8720*/  FFMA.FTZ R58, R58, R59, R49 ;  /* 0x0000003b3a3a7223 */ /* 0x000fe20000010031 */
[----:B------:R-:W-:Y:S02]  /*8730*/  LOP3.LUT R49, R51, 0xffff0000, RZ, 0xc0, !PT ;  /* 0xffff000033317812 */ /* 0x000fe400078ec0ff */
[----:B------:R-:W-:Y:S01]  /*8740*/  F2FP.BF16.F32.PACK_AB R53, R45, R53 ;  /* 0x000000352d35723e */ /* 0x000fe200000010ff */
[C---:B------:R-:W-:Y:S01]  /*8750*/  IMAD.U32 R45, R44.reuse, 0x10000, RZ ;  /* 0x000100002c2d7824 */ /* 0x040fe200078e00ff */
[----:B------:R-:W-:Y:S01]  /*8760*/  LOP3.LUT R44, R44, 0xffff0000, RZ, 0xc0, !PT ;  /* 0xffff00002c2c7812 */ /* 0x000fe200078ec0ff */
[CC--:B------:R-:W-:Y:S01]  /*8770*/  FMUL.FTZ R51, R49.reuse, R54.reuse ;  /* 0x0000003631337220 */ /* 0x0c0fe20000410000 */
[-C--:B------:R-:W-:Y:S01]  /*8780*/  FMUL.FTZ R49, R49, R57.reuse ;  /* 0x0000003931317220 */ /* 0x080fe20000410000 */
[----:B------:R-:W-:Y:S02]  /*8790*/  PRMT R52, R174, 0x5410, R52 ;  /* 0x00005410ae347816 */ /* 0x000fe40000000034 */
[C---:B------:R-:W-:Y:S01]  /*87a0*/  FFMA.FTZ R51, R47.reuse, R57, -R51 ;  /* 0x000000392f337223 */ /* 0x040fe20000010833 */
[----:B------:R-:W-:Y:S01]  /*87b0*/  FFMA.FTZ R49, R47, R54, R49 ;  /* 0x000000362f317223 */ /* 0x000fe20000010031 */
[C---:B------:R-:W-:Y:S01]  /*87c0*/  IMAD.U32 R47, R43.reuse, 0x10000, RZ ;  /* 0x000100002b2f7824 */ /* 0x040fe200078e00ff */
[----:B------:R-:W-:Y:S01]  /*87d0*/  LOP3.LUT R43, R43, 0xffff0000, RZ, 0xc0, !PT ;  /* 0xffff00002b2b7812 */ /* 0x000fe200078ec0ff */
[C---:B------:R-:W-:Y:S01]  /*87e0*/  IMAD.U32 R54, R40.reuse, 0x10000, RZ ;  /* 0x0001000028367824 */ /* 0x040fe200078e00ff */
[----:B------:R-:W-:-:S02]  /*87f0*/  LOP3.LUT R40, R40, 0xffff0000, RZ, 0xc0, !PT ;  /* 0xffff000028287812 */ /* 0x000fc400078ec0ff */
[----:B------:R-:W-:Y:S01]  /*8800*/  F2FP.BF16.F32.PACK_AB R58, R49, R58 ;  /* 0x0000003a313a723e */ /* 0x000fe200000010ff */
[----:B------:R-:W-:Y:S01]  /*8810*/  IMAD.U32 R49, R48, 0x10000, RZ ;  /* 0x0001000030317824 */ /* 0x000fe200078e00ff */
[----:B------:R-:W-:Y:S02]  /*8820*/  PRMT R42, R172, 0x5410, R42 ;  /* 0x00005410ac2a7816 */ /* 0x000fe4000000002a */
[----:B------:R-:W-:Y:S01]  /*8830*/  F2FP.BF16.F32.PACK_AB R51, R51, R61 ;  /* 0x0000003d3333723e */ /* 0x000fe200000010ff */
[C---:B------:R-:W-:Y:S01]  /*8840*/  FMUL.FTZ R55, R49.reuse, R47 ;  /* 0x0000002f31377220 */ /* 0x040fe20000410000 */
[----:B------:R-:W-:-:S03]  /*8850*/  FMUL.FTZ R49, R49, R54 ;  /* 0x0000003631317220 */ /* 0x000fc60000410000 */
[C---:B------:R-:W-:Y:S01]  /*8860*/  FFMA.FTZ R55, R45.reuse, R54, -R55 ;  /* 0x000000362d377223 */ /* 0x040fe20000010837 */
[----:B------:R-:W-:Y:S01]  /*8870*/  FFMA.FTZ R49, R45, R47, R49 ;  /* 0x0000002f2d317223 */ /* 0x000fe20000010031 */
[----:B------:R-:W-:Y:S01]  /*8880*/  LOP3.LUT R45, R48, 0xffff0000, RZ, 0xc0, !PT ;  /* 0xffff0000302d7812 */ /* 0x000fe200078ec0ff */
[----:B------:R-:W-:-:S04]  /*8890*/  IMAD.U32 R54, R50, 0x10000, RZ ;  /* 0x0001000032367824 */ /* 0x000fc800078e00ff */
        /* <DEDUP_REMOVED lines=8> */
[----:B------:R-:W-:Y:S01]  /*8920*/  FMUL.FTZ R48, R54, R45 ;  /* 0x0000002d36307220 */ /* 0x000fe20000410000 */
[----:B------:R-:W-:Y:S02]  /*8930*/  IMAD.U32 R44, R46, 0x10000, RZ ;  /* 0x000100002e2c7824 */ /* 0x000fe400078e00ff */
[----:B------:R-:W-:Y:S01]  /*8940*/  FMUL.FTZ R54, R54, R47 ;  /* 0x0000002f36367220 */ /* 0x000fe20000410000 */
[----:B------:R-:W-:Y:S01]  /*8950*/  F2FP.BF16.F32.PACK_AB R49, R43, R49 ;  /* 0x000000312b31723e */ /* 0x000fe200000010ff */
[----:B------:R-:W-:-:S02]  /*8960*/  FFMA.FTZ R48, R44, R47, -R48 ;  /* 0x0000002f2c307223 */ /* 0x000fc40000010830 */
[----:B------:R-:W-:Y:S01]  /*8970*/  FFMA.FTZ R54, R44, R45, R54 ;  /* 0x0000002d2c367223 */ /* 0x000fe20000010036 */
[----:B------:R-:W-:Y:S01]  /*8980*/  LOP3.LUT R44, R50, 0xffff0000, RZ, 0xc0, !PT ;  /* 0xffff0000322c7812 */ /* 0x000fe200078ec0ff */
[----:B------:R-:W-:Y:S01]  /*8990*/  IMAD.MOV.U32 R47, RZ, RZ, R51 ;  /* 0x000000ffff2f7224 */ /* 0x000fe200078e0033 */
[----:B------:R-:W-:Y:S01]  /*89a0*/  LOP3.LUT R45, R46, 0xffff0000, RZ, 0xc0, !PT ;  /* 0xffff00002e2d7812 */ /* 0x000fe200078ec0ff */
[----:B------:R-:W-:Y:S01]  /*89b0*/  IMAD.MOV.U32 R51, RZ, RZ, R58 ;  /* 0x000000ffff337224 */ /* 0x000fe200078e003a */
[----:B------:R-:W-:Y:S01]  /*89c0*/  F2FP.BF16.F32.PACK_AB R40, R40, R55 ;  /* 0x000000372828723e */ /* 0x000fe200000010ff */
        /* <DEDUP_REMOVED lines=9> */
[----:B------:R-:W-:Y:S02]  /*8a60*/  IMAD.MOV.U32 R49, RZ, RZ, R53 ;  /* 0x000000ffff317224 */ /* 0x000fe400078e0035 */
[----:B------:R-:W-:-:S07]  /*8a70*/  IMAD.MOV.U32 R50, RZ, RZ, R54 ;  /* 0x000000ffff327224 */ /* 0x000fce00078e0036 */
.L_x_508:
[----:B------:R-:W-:Y:S05]  /*8a80*/  BSYNC B2 ;  /* 0x0000000000027941 */ /* 0x000fea0003800000 */
.L_x_507:
        /* <DEDUP_REMOVED lines=12> */
.L_x_498:
[----:B------:R-:W-:Y:S05]  /*8b50*/  BSYNC B1 ;  /* 0x0000000000017941 */ /* 0x000fea0003800000 */
.L_x_497:
[-C--:B--2-4-:R-:W-:Y:S02]  /*8b60*/  IMAD R40, R147, R126.reuse, RZ ;  /* 0x0000007e93287224 */ /* 0x094fe400078e02ff */
[----:B------:R-:W-:-:S04]  /*8b70*/  IMAD.WIDE.U32 R124, R207, R126, R124 ;  /* 0x0000007ecf7c7225 */ /* 0x000fc800078e007c */
[----:B------:R-:W-:Y:S01]  /*8b80*/  IMAD R40, R207, R127, R40 ;  /* 0x0000007fcf287224 */ /* 0x000fe200078e0228 */
[----:B------:R-:W-:Y:S06]  /*8b90*/  @P3 BRA `(.L_x_467) ;  /* 0x0000001c000c3947 */ /* 0x000fec0003800000 */
[----:B------:R-:W-:Y:S01]  /*8ba0*/  ISETP.NE.AND P3, PT, R34, RZ, PT ;  /* 0x000000ff2200720c */ /* 0x000fe20003f65270 */
[----:B------:R-:W-:Y:S01]  /*8bb0*/  BSSY B1, `(.L_x_509) ;  /* 0x0000084000017945 */ /* 0x000fe20003800000 */
[----:B------:R-:W-:-:S11]  /*8bc0*/  IMAD.IADD R52, R125, 0x1, R40 ;  /* 0x000000017d347824 */ /* 0x000fd600078e0228 */
[----:B------:R-:W-:Y:S05]  /*8bd0*/  @!P3 BRA `(.L_x_510) ;  /* 0x000000080004b947 */ /* 0x000fea0003800000 */
[----:B------:R-:W-:Y:S01]  /*8be0*/  SEL R40, R122, R148, !P0 ;  /* 0x000000947a287207 */ /* 0x000fe20004000000 */
[----:B------:R-:W-:Y:S01]  /*8bf0*/  BSSY B2, `(.L_x_511) ;  /* 0x000007d000027945 */ /* 0x000fe20003800000 */
[----:B---3--:R-:W-:Y:S02]  /*8c00*/  IADD3 R44, P3, P4, R114, R124, R29 ;  /* 0x0000007c722c7210 */ /* 0x008fe40007c7e01d */
[----:B------:R-:W-:Y:S02]  /*8c10*/  SHF.R.S32.HI R41, RZ, 0x1f, R40 ;  /* 0x0000001fff297819 */ /* 0x000fe40000011428 */
[----:B------:R-:W-:Y:S02]  /*8c20*/  IADD3.X R45, R6, R52, R35, P3, P4 ;  /* 0x00000034062d7210 */ /* 0x000fe40001fe8423 */
[----:B------:R-:W-:Y:S02]  /*8c30*/  LEA.HI R40, R41, R40, RZ, 0x4 ;  /* 0x0000002829287211 */ /* 0x000fe400078f20ff */
[----:B------:R-:W-:-:S02]  /*8c40*/  SHF.R.U32.HI R46, RZ, 0x3, R185 ;  /* 0x00000003ff2e7819 */ /* 0x000fc400000116b9 */
[----:B------:R-:W-:-:S05]  /*8c50*/  LEA.HI.SX32 R40, R40, R28, 0x1c ;  /* 0x0000001c28287211 */ /* 0x000fca00078fe2ff */
[----:B------:R-:W-:-:S05]  /*8c60*/  IMAD.SHL.U32 R41, R40, 0x8, RZ ;  /* 0x0000000828297824 */ /* 0x000fca00078e00ff */
[----:B------:R-:W-:-:S13]  /*8c70*/  ISETP.GE.AND P3, PT, R41, R146, PT ;  /* 0x000000922900720c */ /* 0x000fda0003f66270 */
[--C-:B------:R-:W-:Y:S02]  /*8c80*/  @!P3 SHF.R.S32.HI R43, RZ, 0x1f, R41.reuse ;  /* 0x0000001fff2bb819 */ /* 0x100fe40000011429 */
[--C-:B------:R-:W-:Y:S02]  /*8c90*/  @!P3 IADD3 R42, P4, P5, R114, R124, R41.reuse ;  /* 0x0000007c722ab210 */ /* 0x100fe40007d9e029 */
[----:B------:R-:W-:Y:S02]  /*8ca0*/  LOP3.LUT R41, R185, 0x38, R41, 0xf8, !PT ;  /* 0x00000038b9297812 */ /* 0x000fe400078ef829 */
[----:B------:R-:W-:Y:S02]  /*8cb0*/  @!P3 IADD3.X R43, R6, R52, R43, P4, P5 ;  /* 0x00000034062bb210 */ /* 0x000fe400027ea42b */
[----:B------:R-:W-:Y:S02]  /*8cc0*/  LEA R48, P4, R44, R120, 0x1 ;  /* 0x000000782c307211 */ /* 0x000fe400078808ff */
[----:B------:R-:W-:-:S02]  /*8cd0*/  LOP3.LUT R41, R41, R46, RZ, 0x3c, !PT ;  /* 0x0000002e29297212 */ /* 0x000fc400078e3cff */
[----:B------:R-:W-:Y:S02]  /*8ce0*/  LEA.HI.X R49, R44, R121, R45, 0x1, P4 ;  /* 0x000000792c317211 */ /* 0x000fe400020f0c2d */
[----:B------:R-:W-:-:S04]  /*8cf0*/  @!P3 LEA R50, P4, R42, R120, 0x1 ;  /* 0x000000782a32b211 */ /* 0x000fc800078808ff */
[----:B------:R-:W-:Y:S02]  /*8d00*/  @!P3 LEA.HI.X R51, R42, R121, R43, 0x1, P4 ;  /* 0x000000792a33b211 */ /* 0x000fe400020f0c2b */
[----:B------:R-:W-:Y:S02]  /*8d10*/  SHF.R.S32.HI R42, RZ, 0x1f, R40 ;  /* 0x0000001fff2a7819 */ /* 0x000fe40000011428 */
[----:B------:R-:W-:Y:S02]  /*8d20*/  ISETP.GE.AND P4, PT, R18, R117, PT ;  /* 0x000000751200720c */ /* 0x000fe40003f86270 */
[----:B------:R-:W-:Y:S01]  /*8d30*/  LEA.HI R42, R42, R40, RZ, 0x3 ;  /* 0x000000282a2a7211 */ /* 0x000fe200078f18ff */
[----:B------:R-:W-:-:S04]  /*8d40*/  IMAD R40, R16, 0x6000, R140 ;  /* 0x0000600010287824 */ /* 0x000fc800078e028c */
[----:B------:R-:W-:Y:S02]  /*8d50*/  IMAD.SHL.U32 R42, R42, 0x400, RZ ;  /* 0x000004002a2a7824 */ /* 0x000fe400078e00ff */
[----:B------:R-:W-:-:S03]  /*8d60*/  IMAD R40, R40, 0x2, R2 ;  /* 0x0000000228287824 */ /* 0x000fc600078e0202 */
[----:B------:R-:W-:-:S04]  /*8d70*/  LOP3.LUT R42, R42, 0x7fffe000, RZ, 0xc0, !PT ;  /* 0x7fffe0002a2a7812 */ /* 0x000fc800078ec0ff */
[----:B------:R-:W-:-:S05]  /*8d80*/  IADD3 R41, R41, R42, R195 ;  /* 0x0000002a29297210 */ /* 0x000fca0007ffe0c3 */
[----:B------:R-:W-:Y:S02]  /*8d90*/  IMAD R44, R16, 0x6000, R41 ;  /* 0x00006000102c7824 */ /* 0x000fe400078e0229 */
[----:B------:R-:W0:Y:S02]  /*8da0*/  LDS.128 R40, [R40+0x1c400] ;  /* 0x01c4000028287984 */ /* 0x000e240000000c00 */
[----:B------:R-:W-:-:S06]  /*8db0*/  IMAD R44, R44, 0x2, R2 ;  /* 0x000000022c2c7824 */ /* 0x000fcc00078e0202 */
[----:B------:R-:W2:Y:S01]  /*8dc0*/  LDS.128 R44, [R44+0x1c400] ;  /* 0x01c400002c2c7984 */ /* 0x000ea20000000c00 */
[----:B------:R-:W-:Y:S05]  /*8dd0*/  @P4 BRA `(.L_x_512) ;  /* 0x0000000400784947 */ /* 0x000fea0003800000 */
[----:B------:R-:W-:Y:S01]  /*8de0*/  SHF.R.U32.HI R55, RZ, 0x10, R85 ;  /* 0x00000010ff377819 */ /* 0x000fe20000011655 */
[----:B--2---:R-:W-:Y:S01]  /*8df0*/  IMAD.U32 R58, R45, 0x10000, RZ ;  /* 0x000100002d3a7824 */ /* 0x004fe200078e00ff */
[----:B------:R-:W-:Y:S01]  /*8e00*/  SHF.R.U32.HI R57, RZ, 0x10, R73 ;  /* 0x00000010ff397819 */ /* 0x000fe20000011649 */
[----:B0-----:R-:W-:Y:S01]  /*8e10*/  IMAD.U32 R53, R41, 0x10000, RZ ;  /* 0x0001000029357824 */ /* 0x001fe200078e00ff */
[----:B------:R-:W-:Y:S01]  /*8e20*/  PRMT R55, R171, 0x5432, R55 ;  /* 0x00005432ab377816 */ /* 0x000fe20000000037 */
[----:B------:R-:W-:Y:S01]  /*8e30*/  IMAD.U32 R61, R47, 0x10000, RZ ;  /* 0x000100002f3d7824 */ /* 0x000fe200078e00ff */
[----:B------:R-:W-:Y:S01]  /*8e40*/  PRMT R57, R169, 0x5432, R57 ;  /* 0x00005432a9397816 */ /* 0x000fe20000000039 */
[----:B------:R-:W-:Y:S01]  /*8e50*/  IMAD.U32 R63, R46, 0x10000, RZ ;  /* 0x000100002e3f7824 */ /* 0x000fe200078e00ff */
[----:B------:R-:W-:Y:S01]  /*8e60*/  LOP3.LUT R41, R41, 0xffff0000, RZ, 0xc0, !PT ;  /* 0xffff000029297812 */ /* 0x000fe200078ec0ff */
[C---:B------:R-:W-:Y:S01]  /*8e70*/  IMAD.U32 R56, R55.reuse, 0x10000, RZ ;  /* 0x0001000037387824 */ /* 0x040fe200078e00ff */
[----:B------:R-:W-:Y:S01]  /*8e80*/  LOP3.LUT R55, R55, 0xffff0000, RZ, 0xc0, !PT ;  /* 0xffff000037377812 */ /* 0x000fe200078ec0ff */
[C---:B------:R-:W-:Y:S01]  /*8e90*/  IMAD.U32 R54, R57.reuse, 0x10000, RZ ;  /* 0x0001000039367824 */ /* 0x040fe200078e00ff */
[----:B------:R-:W-:Y:S01]  /*8ea0*/  LOP3.LUT R57, R57, 0xffff0000, RZ, 0xc0, !PT ;  /* 0xffff000039397812 */ /* 0x000fe200078ec0ff */
[----:B------:R-:W-:Y:S01]  /*8eb0*/  FMUL.FTZ R59, R58, R56 ;  /* 0x000000383a3b7220 */ /* 0x000fe20000410000 */
[----:B------:R-:W-:Y:S01]  /*8ec0*/  SHF.R.U64 R84, R84, 0x10, R85 ;  /* 0x0000001054547819 */ /* 0x000fe20000001255 */
[-C--:B------:R-:W-:Y:S01]  /*8ed0*/  FMUL.FTZ R58, R58, R54.reuse ;  /* 0x000000363a3a7220 */ /* 0x080fe20000410000 */
[----:B------:R-:W-:Y:S01]  /*8ee0*/  SHF.R.U64 R72, R72, 0x10, R73 ;  /* 0x0000001048487819 */ /* 0x000fe20000001249 */
[----:B------:R-:W-:Y:S01]  /*8ef0*/  FFMA.FTZ R54, R53, R54, -R59 ;  /* 0x0000003635367223 */ /* 0x000fe2000001083b */
[----:B------:R-:W-:Y:S01]  /*8f00*/  PRMT R84, R171, 0x5410, R84 ;  /* 0x00005410ab547816 */ /* 0x000fe20000000054 */
[----:B------:R-:W-:Y:S01]  /*8f10*/  FFMA.FTZ R53, R53, R56, R58 ;  /* 0x0000003835357223 */ /* 0x000fe2000001003a */
[----:B------:R-:W-:-:S02]  /*8f20*/  LOP3.LUT R56, R45, 0xffff0000, RZ, 0xc0, !PT ;  /* 0xffff00002d387812 */ /* 0x000fc400078ec0ff */
[----:B------:R-:W-:Y:S02]  /*8f30*/  PRMT R72, R169, 0x5410, R72 ;  /* 0x00005410a9487816 */ /* 0x000fe40000000048 */
[----:B------:R-:W-:Y:S01]  /*8f40*/  SHF.R.U64 R86, R86, 0x10, R87 ;  /* 0x0000001056567819 */ /* 0x000fe20000001257 */
[C---:B------:R-:W-:Y:S01]  /*8f50*/  FMUL.FTZ R45, R56.reuse, R55 ;  /* 0x00000037382d7220 */ /* 0x040fe20000410000 */
[-C--:B------:R-:W-:Y:S01]  /*8f60*/  FMUL.FTZ R56, R56, R57.reuse ;  /* 0x0000003938387220 */ /* 0x080fe20000410000 */
[----:B------:R-:W-:Y:S02]  /*8f70*/  SHF.R.U64 R74, R74, 0x10, R75 ;  /* 0x000000104a4a7819 */ /* 0x000fe4000000124b */
[C---:B------:R-:W-:Y:S01]  /*8f80*/  FFMA.FTZ R45, R41.reuse, R57, -R45 ;  /* 0x00000039292d7223 */ /* 0x040fe2000001082d */
[----:B------:R-:W-:Y:S01]  /*8f90*/  FFMA.FTZ R41, R41, R55, R56 ;  /* 0x0000003729297223 */ /* 0x000fe20000010038 */
[----:B------:R-:W-:Y:S01]  /*8fa0*/  SHF.R.U32.HI R56, RZ, 0x10, R87 ;  /* 0x00000010ff387819 */ /* 0x000fe20000011657 */
[----:B------:R-:W-:Y:S01]  /*8fb0*/  IMAD.U32 R57, R43, 0x10000, RZ ;  /* 0x000100002b397824 */ /* 0x000fe200078e00ff */
[----:B------:R-:W-:-:S02]  /*8fc0*/  SHF.R.U32.HI R55, RZ, 0x10, R75 ;  /* 0x00000010ff377819 */ /* 0x000fc4000001164b */
[----:B------:R-:W-:Y:S02]  /*8fd0*/  PRMT R56, R170, 0x5432, R56 ;  /* 0x00005432aa387816 */ /* 0x000fe40000000038 */
[----:B------:R-:W-:Y:S02]  /*8fe0*/  PRMT R55, R168, 0x5432, R55 ;  /* 0x00005432a8377816 */ /* 0x000fe40000000037 */
[----:B------:R-:W-:Y:S01]  /*8ff0*/  LOP3.LUT R43, R43, 0xffff0000, RZ, 0xc0, !PT ;  /* 0xffff00002b2b7812 */ /* 0x000fe200078ec0ff */
[C---:B------:R-:W-:Y:S01]  /*9000*/  IMAD.U32 R58, R56.reuse, 0x10000, RZ ;  /* 0x00010000383a7824 */ /* 0x040fe200078e00ff */
[----:B------:R-:W-:Y:S01]  /*9010*/  LOP3.LUT R56, R56, 0xffff0000, RZ, 0xc0, !PT ;  /* 0xffff000038387812 */ /* 0x000fe200078ec0ff */
[C---:B------:R-:W-:Y:S01]  /*9020*/  IMAD.U32 R59, R55.reuse, 0x10000, RZ ;  /* 0x00010000373b7824 */ /* 0x040fe200078e00ff */
[----:B------:R-:W-:Y:S01]  /*9030*/  LOP3.LUT R55, R55, 0xffff0000, RZ, 0xc0, !PT ;  /* 0xffff000037377812 */ /* 0x000fe200078ec0ff */
[C---:B------:R-:W-:Y:S01]  /*9040*/  FMUL.FTZ R60, R61.reuse, R58 ;  /* 0x0000003a3d3c7220 */ /* 0x040fe20000410000 */
[----:B------:R-:W-:Y:S01]  /*9050*/  PRMT R86, R170, 0x5410, R86 ;  /* 0x00005410aa567816 */ /* 0x000fe20000000056 */
[-C--:B------:R-:W-:Y:S01]  /*9060*/  FMUL.FTZ R61, R61, R59.reuse ;  /* 0x0000003b3d3d7220 */ /* 0x080fe20000410000 */
[----:B------:R-:W-:Y:S01]  /*9070*/  PRMT R74, R168, 0x5410, R74 ;  /* 0x00005410a84a7816 */ /* 0x000fe2000000004a */
[----:B------:R-:W-:Y:S01]  /*9080*/  FFMA.FTZ R60, R57, R59, -R60 ;  /* 0x0000003b393c7223 */ /* 0x000fe2000001083c */
[----:B------:R-:W-:-:S02]  /*9090*/  IMAD.U32 R59, R44, 0x10000, RZ ;  /* 0x000100002c3b7824 */ /* 0x000fc400078e00ff */
[----:B------:R-:W-:Y:S01]  /*90a0*/  FFMA.FTZ R61, R57, R58, R61 ;  /* 0x0000003a393d7223 */ /* 0x000fe2000001003d */
[----:B------:R-:W-:Y:S02]  /*90b0*/  LOP3.LUT R57, R47, 0xffff0000, RZ, 0xc0, !PT ;  /* 0xffff00002f397812 */ /* 0x000fe400078ec0ff */
[----:B------:R-:W-:Y:S02]  /*90c0*/  LOP3.LUT R44, R44, 0xffff0000, RZ, 0xc0, !PT ;  /* 0xffff00002c2c7812 */ /* 0x000fe400078ec0ff */
[----:B------:R-:W-:Y:S01]  /*90d0*/  LOP3.LUT R46, R46, 0xffff0000, RZ, 0xc0, !PT ;  /* 0xffff00002e2e7812 */ /* 0x000fe200078ec0ff */
[C---:B------:R-:W-:Y:S01]  /*90e0*/  FMUL.FTZ R47, R57.reuse, R56 ;  /* 0x00000038392f7220 */ /* 0x040fe20000410000 */
[-C--:B------:R-:W-:Y:S01]  /*90f0*/  FMUL.FTZ R57, R57, R55.reuse ;  /* 0x0000003739397220 */ /* 0x080fe20000410000 */
[----:B------:R-:W-:Y:S02]  /*9100*/  F2FP.BF16.F32.PACK_AB R45, R45, R54 ;  /* 0x000000362d2d723e */ /* 0x000fe400000010ff */
[C---:B------:R-:W-:Y:S01]  /*9110*/  FFMA.FTZ R47, R43.reuse, R55, -R47 ;  /* 0x000000372b2f7223 */ /* 0x040fe2000001082f */
[----:B------:R-:W-:Y:S01]  /*9120*/  FFMA.FTZ R57, R43, R56, R57 ;  /* 0x000000382b397223 */ /* 0x000fe20000010039 */
[C---:B------:R-:W-:Y:S01]  /*9130*/  IMAD.U32 R55, R84.reuse, 0x10000, RZ ;  /* 0x0001000054377824 */ /* 0x040fe200078e00ff */
[----:B------:R-:W-:Y:S01]  /*9140*/  LOP3.LUT R84, R84, 0xffff0000, RZ, 0xc0, !PT ;  /* 0xffff000054547812 */ /* 0x000fe200078ec0ff */
[C---:B------:R-:W-:Y:S01]  /*9150*/  IMAD.U32 R56, R72.reuse, 0x10000, RZ ;  /* 0x0001000048387824 */ /* 0x040fe200078e00ff */
[----:B------:R-:W-:Y:S01]  /*9160*/  LOP3.LUT R72, R72, 0xffff0000, RZ, 0xc0, !PT ;  /* 0xffff000048487812 */ /* 0x000fe200078ec0ff */
[----:B------:R-:W-:Y:S01]  /*9170*/  FMUL.FTZ R58, R59, R55 ;  /* 0x000000373b3a7220 */ /* 0x000fe20000410000 */
[----:B------:R-:W-:-:S02]  /*9180*/  IMAD.U32 R43, R40, 0x10000, RZ ;  /* 0x00010000282b7824 */ /* 0x000fc400078e00ff */
[-C--:B------:R-:W-:Y:S01]  /*9190*/  FMUL.FTZ R59, R59, R56.reuse ;  /* 0x000000383b3b7220 */ /* 0x080fe20000410000 */
[----:B------:R-:W-:Y:S01]  /*91a0*/  LOP3.LUT R40, R40, 0xffff0000, RZ, 0xc0, !PT ;  /* 0xffff000028287812 */ /* 0x000fe200078ec0ff */
[C---:B------:R-:W-:Y:S02]  /*91b0*/  FFMA.FTZ R58, R43.reuse, R56, -R58 ;  /* 0x000000382b3a7223 */ /* 0x040fe4000001083a */
[----:B------:R-:W-:Y:S01]  /*91c0*/  FFMA.FTZ R59, R43, R55, R59 ;  /* 0x000000372b3b7223 */ /* 0x000fe2000001003b */
[C---:B------:R-:W-:Y:S01]  /*91d0*/  FMUL.FTZ R43, R44.reuse, R84 ;  /* 0x000000542c2b7220 */ /* 0x040fe20000410000 */
[-C--:B------:R-:W-:Y:S01]  /*91e0*/  FMUL.FTZ R44, R44, R72.reuse ;  /* 0x000000482c2c7220 */ /* 0x080fe20000410000 */
[C---:B------:R-:W-:Y:S01]  /*91f0*/  IMAD.U32 R55, R86.reuse, 0x10000, RZ ;  /* 0x0001000056377824 */ /* 0x040fe200078e00ff */
[----:B------:R-:W-:Y:S01]  /*9200*/  LOP3.LUT R86, R86, 0xffff0000, RZ, 0xc0, !PT ;  /* 0xffff000056567812 */ /* 0x000fe200078ec0ff */
[----:B------:R-:W-:Y:S02]  /*9210*/  IMAD.U32 R56, R74, 0x10000, RZ ;  /* 0x000100004a387824 */ /* 0x000fe400078e00ff */
[C---:B------:R-:W-:Y:S01]  /*9220*/  FFMA.FTZ R43, R40.reuse, R72, -R43 ;  /* 0x00000048282b7223 */ /* 0x040fe2000001082b */
[----:B------:R-:W-:Y:S01]  /*9230*/  FFMA.FTZ R44, R40, R84, R44 ;  /* 0x00000054282c7223 */ /* 0x000fe2000001002c */
[----:B------:R-:W-:Y:S01]  /*9240*/  FMUL.FTZ R62, R63, R55 ;  /* 0x000000373f3e7220 */ /* 0x000fe20000410000 */
[----:B------:R-:W-:-:S02]  /*9250*/  IMAD.U32 R40, R42, 0x10000, RZ ;  /* 0x000100002a287824 */ /* 0x000fc400078e00ff */
[-C--:B------:R-:W-:Y:S01]  /*9260*/  FMUL.FTZ R63, R63, R56.reuse ;  /* 0x000000383f3f7220 */ /* 0x080fe20000410000 */
[----:B------:R-:W-:Y:S01]  /*9270*/  LOP3.LUT R74, R74, 0xffff0000, RZ, 0xc0, !PT ;  /* 0xffff00004a4a7812 */ /* 0x000fe200078ec0ff */
[C---:B------:R-:W-:Y:S02]  /*9280*/  FFMA.FTZ R62, R40.reuse, R56, -R62 ;  /* 0x00000038283e7223 */ /* 0x040fe4000001083e */
[----:B------:R-:W-:Y:S01]  /*9290*/  FFMA.FTZ R63, R40, R55, R63 ;  /* 0x00000037283f7223 */ /* 0x000fe2000001003f */
[----:B------:R-:W-:Y:S01]  /*92a0*/  LOP3.LUT R42, R42, 0xffff0000, RZ, 0xc0, !PT ;  /* 0xffff00002a2a7812 */ /* 0x000fe200078ec0ff */
[C---:B------:R-:W-:Y:S01]  /*92b0*/  FMUL.FTZ R40, R46.reuse, R86 ;  /* 0x000000562e287220 */ /* 0x040fe20000410000 */
[----:B------:R-:W-:Y:S01]  /*92c0*/  FMUL.FTZ R46, R46, R74 ;  /* 0x0000004a2e2e7220 */ /* 0x000fe20000410000 */
[----:B------:R-:W-:Y:S02]  /*92d0*/  F2FP.BF16.F32.PACK_AB R43, R43, R58 ;  /* 0x0000003a2b2b723e */ /* 0x000fe400000010ff */
[C---:B------:R-:W-:Y:S01]  /*92e0*/  FFMA.FTZ R40, R42.reuse, R74, -R40 ;  /* 0x0000004a2a287223 */ /* 0x040fe20000010828 */
[----:B------:R-:W-:Y:S01]  /*92f0*/  F2FP.BF16.F32.PACK_AB R47, R47, R60 ;  /* 0x0000003c2f2f723e */ /* 0x000fe200000010ff */
[----:B------:R-:W-:Y:S01]  /*9300*/  FFMA.FTZ R46, R42, R86, R46 ;  /* 0x000000562a2e7223 */ /* 0x000fe2000001002e */
[----:B------:R-:W-:Y:S01]  /*9310*/  F2FP.BF16.F32.PACK_AB R53, R41, R53 ;  /* 0x000000352935723e */ /* 0x000fe200000010ff */
[----:B------:R-:W-:Y:S01]  /*9320*/  IMAD.MOV.U32 R41, RZ, RZ, R45 ;  /* 0x000000ffff297224 */ /* 0x000fe200078e002d */
[----:B------:R-:W-:-:S02]  /*9330*/  F2FP.BF16.F32.PACK_AB R57, R57, R61 ;  /* 0x0000003d3939723e */ /* 0x000fc400000010ff */
[----:B------:R-:W-:Y:S01]  /*9340*/  F2FP.BF16.F32.PACK_AB R62, R40, R62 ;  /* 0x0000003e283e723e */ /* 0x000fe200000010ff */
[----:B------:R-:W-:Y:S01]  /*9350*/  IMAD.MOV.U32 R40, RZ, RZ, R43 ;  /* 0x000000ffff287224 */ /* 0x000fe200078e002b */
[----:B------:R-:W-:Y:S01]  /*9360*/  F2FP.BF16.F32.PACK_AB R44, R44, R59 ;  /* 0x0000003b2c2c723e */ /* 0x000fe200000010ff */
[----:B------:R-:W-:Y:S01]  /*9370*/  IMAD.MOV.U32 R43, RZ, RZ, R47 ;  /* 0x000000ffff2b7224 */ /* 0x000fe200078e002f */
[----:B------:R-:W-:Y:S01]  /*9380*/  F2FP.BF16.F32.PACK_AB R46, R46, R63 ;  /* 0x0000003f2e2e723e */ /* 0x000fe200000010ff */
[----:B------:R-:W-:Y:S02]  /*9390*/  IMAD.MOV.U32 R45, RZ, RZ, R53 ;  /* 0x000000ffff2d7224 */ /* 0x000fe400078e0035 */
[----:B------:R-:W-:Y:S02]  /*93a0*/  IMAD.MOV.U32 R42, RZ, RZ, R62 ;  /* 0x000000ffff2a7224 */ /* 0x000fe400078e003e */
[----:B------:R-:W-:-:S07]  /*93b0*/  IMAD.MOV.U32 R47, RZ, RZ, R57 ;  /* 0x000000ffff2f7224 */ /* 0x000fce00078e0039 */
.L_x_512:
[----:B------:R-:W-:Y:S05]  /*93c0*/  BSYNC B2 ;  /* 0x0000000000027941 */ /* 0x000fea0003800000 */
.L_x_511:
[----:B0-----:R0:W-:Y:S04]  /*93d0*/  STG.E.128 desc[UR58][R48.64], R40 ;  /* 0x0000002830007986 */ /* 0x0011e8000c101d3a */
[----:B--2---:R0:W-:Y:S02]  /*93e0*/  @!P3 STG.E.128 desc[UR58][R50.64], R44 ;  /* 0x0000002c3200b986 */ /* 0x0041e4000c101d3a */
.L_x_510:
[----:B------:R-:W-:Y:S05]  /*93f0*/  BSYNC B1 ;  /* 0x0000000000017941 */ /* 0x000fea0003800000 */
.L_x_509:
[----:B------:R-:W-:Y:S01]  /*9400*/  ISETP.NE.AND P3, PT, R38, RZ, PT ;  /* 0x000000ff2600720c */ /* 0x000fe20003f65270 */
[----:B------:R-:W-:-:S12]  /*9410*/  BSSY B1, `(.L_x_513) ;  /* 0x0000080000017945 */ /* 0x000fd80003800000 */
[----:B------:R-:W-:Y:S05]  /*9420*/  @!P3 BRA `(.L_x_514) ;  /* 0x0000000400f8b947 */ /* 0x000fea0003800000 */
[----:B0-----:R-:W-:Y:S01]  /*9430*/  SEL R41, R122, R148, !P1 ;  /* 0x000000947a297207 */ /* 0x001fe20004800000 */
[----:B------:R-:W-:Y:S01]  /*9440*/  BSSY B2, `(.L_x_515) ;  /* 0x000007a000027945 */ /* 0x000fe20003800000 */
[----:B------:R-:W-:Y:S02]  /*9450*/  IADD3 R43, P3, P4, R114, R124, R31 ;  /* 0x0000007c722b7210 */ /* 0x000fe40007c7e01f */
[----:B------:R-:W-:Y:S02]  /*9460*/  SHF.R.S32.HI R42, RZ, 0x1f, R41 ;  /* 0x0000001fff2a7819 */ /* 0x000fe40000011429 */
[----:B------:R-:W-:Y:S02]  /*9470*/  IADD3.X R40, R6, R52, R36, P3, P4 ;  /* 0x0000003406287210 */ /* 0x000fe40001fe8424 */
[----:B------:R-:W-:Y:S02]  /*9480*/  LEA.HI R41, R42, R41, RZ, 0x4 ;  /* 0x000000292a297211 */ /* 0x000fe400078f20ff */
[----:B---3--:R-:W-:-:S02]  /*9490*/  SHF.R.U32.HI R46, RZ, 0x3, R185 ;  /* 0x00000003ff2e7819 */ /* 0x008fc400000116b9 */
[----:B------:R-:W-:-:S05]  /*94a0*/  LEA.HI.SX32 R42, R41, R30, 0x1c ;  /* 0x0000001e292a7211 */ /* 0x000fca00078fe2ff */
[----:B------:R-:W-:-:S05]  /*94b0*/  IMAD.SHL.U32 R41, R42, 0x8, RZ ;  /* 0x000000082a297824 */ /* 0x000fca00078e00ff */
[----:B------:R-:W-:-:S13]  /*94c0*/  ISETP.GE.AND P3, PT, R41, R146, PT ;  /* 0x000000922900720c */ /* 0x000fda0003f66270 */
[--C-:B------:R-:W-:Y:S02]  /*94d0*/  @!P3 SHF.R.S32.HI R45, RZ, 0x1f, R41.reuse ;  /* 0x0000001fff2db819 */ /* 0x100fe40000011429 */
[--C-:B------:R-:W-:Y:S02]  /*94e0*/  @!P3 IADD3 R44, P4, P5, R114, R124, R41.reuse ;  /* 0x0000007c722cb210 */ /* 0x100fe40007d9e029 */
[----:B------:R-:W-:Y:S02]  /*94f0*/  LOP3.LUT R41, R185, 0x38, R41, 0xf8, !PT ;  /* 0x00000038b9297812 */ /* 0x000fe400078ef829 */
[----:B------:R-:W-:Y:S02]  /*9500*/  @!P3 IADD3.X R45, R6, R52, R45, P4, P5 ;  /* 0x00000034062db210 */ /* 0x000fe400027ea42d */
[----:B------:R-:W-:-:S04]  /*9510*/  LEA R48, P4, R43, R120, 0x1 ;  /* 0x000000782b307211 */ /* 0x000fc800078808ff */
[-C--:B------:R-:W-:Y:S02]  /*9520*/  LEA.HI.X R49, R43, R121.reuse, R40, 0x1, P4 ;  /* 0x000000792b317211 */ /* 0x080fe400020f0c28 */
[----:B------:R-:W-:Y:S02]  /*9530*/  SHF.R.S32.HI R43, RZ, 0x1f, R42 ;  /* 0x0000001fff2b7819 */ /* 0x000fe4000001142a */
[----:B------:R-:W-:Y:S01]  /*9540*/  LOP3.LUT R40, R41, R46, RZ, 0x3c, !PT ;  /* 0x0000002e29287212 */ /* 0x000fe200078e3cff */
[----:B------:R-:W-:Y:S01]  /*9550*/  IMAD R41, R16, 0x6000, R138 ;  /* 0x0000600010297824 */ /* 0x000fe200078e028a */
[----:B------:R-:W-:Y:S02]  /*9560*/  LEA.HI R43, R43, R42, RZ, 0x3 ;  /* 0x0000002a2b2b7211 */ /* 0x000fe400078f18ff */
[C---:B------:R-:W-:Y:S01]  /*9570*/  @!P3 LEA R50, P4, R44.reuse, R120, 0x1 ;  /* 0x000000782c32b211 */ /* 0x040fe200078808ff */
[----:B------:R-:W-:Y:S02]  /*9580*/  IMAD R41, R41, 0x2, R2 ;  /* 0x0000000229297824 */ /* 0x000fe400078e0202 */
[----:B------:R-:W-:Y:S01]  /*9590*/  IMAD.SHL.U32 R43, R43, 0x400, RZ ;  /* 0x000004002b2b7824 */ /* 0x000fe200078e00ff */
[----:B------:R-:W-:-:S02]  /*95a0*/  @!P3 LEA.HI.X R51, R44, R121, R45, 0x1, P4 ;  /* 0x000000792c33b211 */ /* 0x000fc400020f0c2d */
[----:B------:R-:W-:Y:S02]  /*95b0*/  ISETP.GE.AND P4, PT, R0, R117, PT ;  /* 0x000000750000720c */ /* 0x000fe40003f86270 */
[----:B------:R-:W-:-:S04]  /*95c0*/  LOP3.LUT R43, R43, 0x7fffe000, RZ, 0xc0, !PT ;  /* 0x7fffe0002b2b7812 */ /* 0x000fc800078ec0ff */
[----:B------:R-:W-:-:S05]  /*95d0*/  IADD3 R43, R40, R43, R195 ;  /* 0x0000002b282b7210 */ /* 0x000fca0007ffe0c3 */
[----:B------:R-:W-:-:S04]  /*95e0*/  IMAD R43, R16, 0x6000, R43 ;  /* 0x00006000102b7824 */ /* 0x000fc800078e022b */
[----:B------:R-:W-:Y:S02]  /*95f0*/  IMAD R44, R43, 0x2, R2 ;  /* 0x000000022b2c7824 */ /* 0x000fe400078e0202 */
[----:B------:R-:W0:Y:S04]  /*9600*/  LDS.128 R40, [R41+0x1c400] ;  /* 0x01c4000029287984 */ /* 0x000e280000000c00 */
[----:B------:R-:W2:Y:S01]  /*9610*/  LDS.128 R44, [R44+0x1c400] ;  /* 0x01c400002c2c7984 */ /* 0x000ea20000000c00 */
[----:B------:R-:W-:Y:S05]  /*9620*/  @P4 BRA `(.L_x_516) ;  /* 0x00000004006c4947 */ /* 0x000fea0003800000 */
[----:B------:R-:W-:Y:S01]  /*9630*/  SHF.R.U64 R55, R80, 0x10, R81 ;  /* 0x0000001050377819 */ /* 0x000fe20000001251 */
[----:B--2---:R-:W-:Y:S01]  /*9640*/  IMAD.U32 R59, R45, 0x10000, RZ ;  /* 0x000100002d3b7824 */ /* 0x004fe200078e00ff */
[----:B------:R-:W-:Y:S01]  /*9650*/  SHF.R.U64 R53, R68, 0x10, R69 ;  /* 0x0000001044357819 */ /* 0x000fe20000001245 */
[----:B0-----:R-:W-:Y:S01]  /*9660*/  IMAD.U32 R57, R41, 0x10000, RZ ;  /* 0x0001000029397824 */ /* 0x001fe200078e00ff */
[----:B------:R-:W-:Y:S01]  /*9670*/  SHF.R.U32.HI R80, RZ, 0x10, R81 ;  /* 0x00000010ff507819 */ /* 0x000fe20000011651 */
[----:B------:R-:W-:Y:S01]  /*9680*/  IMAD.U32 R63, R47, 0x10000, RZ ;  /* 0x000100002f3f7824 */ /* 0x000fe200078e00ff */
[----:B------:R-:W-:Y:S01]  /*9690*/  SHF.R.U32.HI R68, RZ, 0x10, R69 ;  /* 0x00000010ff447819 */ /* 0x000fe20000011645 */
[----:B------:R-:W-:Y:S01]  /*96a0*/  IMAD.U32 R62, R43, 0x10000, RZ ;  /* 0x000100002b3e7824 */ /* 0x000fe200078e00ff */
[----:B------:R-:W-:Y:S01]  /*96b0*/  PRMT R80, R167, 0x5432, R80 ;  /* 0x00005432a7507816 */ /* 0x000fe20000000050 */
[----:B------:R-:W-:Y:S01]  /*96c0*/  IMAD.U32 R69, R46, 0x10000, RZ ;  /* 0x000100002e457824 */ /* 0x000fe200078e00ff */
[----:B------:R-:W-:Y:S01]  /*96d0*/  PRMT R68, R159, 0x5432, R68 ;  /* 0x000054329f447816 */ /* 0x000fe20000000044 */
[----:B------:R-:W-:Y:S01]  /*96e0*/  IMAD.U32 R61, R42, 0x10000, RZ ;  /* 0x000100002a3d7824 */ /* 0x000fe200078e00ff */
[----:B------:R-:W-:-:S02]  /*96f0*/  SHF.R.U64 R54, R70, 0x10, R71 ;  /* 0x0000001046367819 */ /* 0x000fc40000001247 */
[----:B------:R-:W-:Y:S01]  /*9700*/  SHF.R.U32.HI R70, RZ, 0x10, R71 ;  /* 0x00000010ff467819 */ /* 0x000fe20000011647 */
[----:B------:R-:W-:Y:S01]  /*9710*/  IMAD.U32 R71, R80, 0x10000, RZ ;  /* 0x0001000050477824 */ /* 0x000fe200078e00ff */
[--C-:B------:R-:W-:Y:S01]  /*9720*/  SHF.R.U64 R56, R82, 0x10, R83.reuse ;  /* 0x0000001052387819 */ /* 0x100fe20000001253 */
[----:B------:R-:W-:Y:S01]  /*9730*/  IMAD.U32 R72, R68, 0x10000, RZ ;  /* 0x0001000044487824 */ /* 0x000fe200078e00ff */
[----:B------:R-:W-:Y:S02]  /*9740*/  SHF.R.U32.HI R82, RZ, 0x10, R83 ;  /* 0x00000010ff527819 */ /* 0x000fe40000011653 */
[----:B------:R-:W-:Y:S01]  /*9750*/  LOP3.LUT R60, R45, 0xffff0000, RZ, 0xc0, !PT ;  /* 0xffff00002d3c7812 */ /* 0x000fe200078ec0ff */
[----:B------:R-:W-:Y:S01]  /*9760*/  IMAD.U32 R45, R44, 0x10000, RZ ;  /* 0x000100002c2d7824 */ /* 0x000fe200078e00ff */
[----:B------:R-:W-:Y:S01]  /*9770*/  PRMT R73, R160, 0x5410, R56 ;  /* 0x00005410a0497816 */ /* 0x000fe20000000038 */
[CC--:B------:R-:W-:Y:S01]  /*9780*/  FMUL.FTZ R56, R59.reuse, R71.reuse ;  /* 0x000000473b387220 */ /* 0x0c0fe20000410000 */
[----:B------:R-:W-:Y:S01]  /*9790*/  LOP3.LUT R80, R80, 0xffff0000, RZ, 0xc0, !PT ;  /* 0xffff000050507812 */ /* 0x000fe200078ec0ff */
[-C--:B------:R-:W-:Y:S01]  /*97a0*/  FMUL.FTZ R59, R59, R72.reuse ;  /* 0x000000483b3b7220 */ /* 0x080fe20000410000 */
[----:B------:R-:W-:Y:S01]  /*97b0*/  PRMT R82, R160, 0x5432, R82 ;  /* 0x00005432a0527816 */ /* 0x000fe20000000052 */
[----:B------:R-:W-:Y:S01]  /*97c0*/  FFMA.FTZ R56, R57, R72, -R56 ;  /* 0x0000004839387223 */ /* 0x000fe20000010838 */
[----:B------:R-:W-:Y:S01]  /*97d0*/  PRMT R70, R158, 0x5410, R70 ;  /* 0x000054109e467816 */ /* 0x000fe20000000046 */
[----:B------:R-:W-:Y:S01]  /*97e0*/  FMUL.FTZ R74, R60, R80 ;  /* 0x000000503c4a7220 */ /* 0x000fe20000410000 */
[----:B------:R-:W-:Y:S01]  /*97f0*/  LOP3.LUT R58, R41, 0xffff0000, RZ, 0xc0, !PT ;  /* 0xffff0000293a7812 */ /* 0x000fe200078ec0ff */
[----:B------:R-:W-:Y:S01]  /*9800*/  IMAD.U32 R72, R82, 0x10000, RZ ;  /* 0x0001000052487824 */ /* 0x000fe200078e00ff */
[----:B------:R-:W-:Y:S01]  /*9810*/  LOP3.LUT R68, R68, 0xffff0000, RZ, 0xc0, !PT ;  /* 0xffff000044447812 */ /* 0x000fe200078ec0ff */
[----:B------:R-:W-:Y:S01]  /*9820*/  FFMA.FTZ R59, R57, R71, R59 ;  /* 0x00000047393b7223 */ /* 0x000fe2000001003b */
[----:B------:R-:W-:Y:S01]  /*9830*/  IMAD.U32 R57, R70, 0x10000, RZ ;  /* 0x0001000046397824 */ /* 0x000fe200078e00ff */
[----:B------:R-:W-:Y:S01]  /*9840*/  LOP3.LUT R47, R47, 0xffff0000, RZ, 0xc0, !PT ;  /* 0xffff00002f2f7812 */ /* 0x000fe200078ec0ff */
[----:B------:R-:W-:-:S02]  /*9850*/  IMAD.U32 R41, R40, 0x10000, RZ ;  /* 0x0001000028297824 */ /* 0x000fc400078e00ff */
[-C--:B------:R-:W-:Y:S01]  /*9860*/  FMUL.FTZ R60, R60, R68.reuse ;  /* 0x000000443c3c7220 */ /* 0x080fe20000410000 */
[----:B------:R-:W-:Y:S01]  /*9870*/  FFMA.FTZ R74, R58, R68, -R74 ;  /* 0x000000443a4a7223 */ /* 0x000fe2000001084a */
[CC--:B------:R-:W-:Y:S01]  /*9880*/  FMUL.FTZ R68, R63.reuse, R72.reuse ;  /* 0x000000483f447220 */ /* 0x0c0fe20000410000 */
[----:B------:R-:W-:Y:S01]  /*9890*/  LOP3.LUT R82, R82, 0xffff0000, RZ, 0xc0, !PT ;  /* 0xffff000052527812 */ /* 0x000fe200078ec0ff */
[-C--:B------:R-:W-:Y:S01]  /*98a0*/  FMUL.FTZ R63, R63, R57.reuse ;  /* 0x000000393f3f7220 */ /* 0x080fe20000410000 */
[----:B------:R-:W-:Y:S01]  /*98b0*/  PRMT R55, R167, 0x5410, R55 ;  /* 0x00005410a7377816 */ /* 0x000fe20000000037 */
[C---:B------:R-:W-:Y:S01]  /*98c0*/  FFMA.FTZ R68, R62.reuse, R57, -R68 ;  /* 0x000000393e447223 */ /* 0x040fe20000010844 */
[----:B------:R-:W-:Y:S01]  /*98d0*/  PRMT R53, R159, 0x5410, R53 ;  /* 0x000054109f357816 */ /* 0x000fe20000000035 */
[----:B------:R-:W-:Y:S01]  /*98e0*/  FFMA.FTZ R63, R62, R72, R63 ;  /* 0x000000483e3f7223 */ /* 0x000fe2000001003f */
[----:B------:R-:W-:Y:S01]  /*98f0*/  LOP3.LUT R43, R43, 0xffff0000, RZ, 0xc0, !PT ;  /* 0xffff00002b2b7812 */ /* 0x000fe200078ec0ff */
[----:B------:R-:W-:Y:S01]  /*9900*/  FMUL.FTZ R62, R47, R82 ;  /* 0x000000522f3e7220 */ /* 0x000fe20000410000 */
[----:B------:R-:W-:Y:S01]  /*9910*/  LOP3.LUT R70, R70, 0xffff0000, RZ, 0xc0, !PT ;  /* 0xffff000046467812 */ /* 0x000fe200078ec0ff */
[----:B------:R-:W-:Y:S01]  /*9920*/  FFMA.FTZ R60, R58, R80, R60 ;  /* 0x000000503a3c7223 */ /* 0x000fe2000001003c */
[----:B------:R-:W-:Y:S01]  /*9930*/  IMAD.U32 R58, R55, 0x10000, RZ ;  /* 0x00010000373a7824 */ /* 0x000fe200078e00ff */
[----:B------:R-:W-:Y:S01]  /*9940*/  LOP3.LUT R44, R44, 0xffff0000, RZ, 0xc0, !PT ;  /* 0xffff00002c2c7812 */ /* 0x000fe200078ec0ff */
[----:B------:R-:W-:-:S02]  /*9950*/  IMAD.U32 R57, R53, 0x10000, RZ ;  /* 0x0001000035397824 */ /* 0x000fc400078e00ff */
[-C--:B------:R-:W-:Y:S01]  /*9960*/  FMUL.FTZ R47, R47, R70.reuse ;  /* 0x000000462f2f7220 */ /* 0x080fe20000410000 */
[----:B------:R-:W-:Y:S01]  /*9970*/  FFMA.FTZ R62, R43, R70, -R62 ;  /* 0x000000462b3e7223 */ /* 0x000fe2000001083e */
[----:B------:R-:W-:Y:S02]  /*9980*/  LOP3.LUT R55, R55, 0xffff0000, RZ, 0xc0, !PT ;  /* 0xffff000037377812 */ /* 0x000fe400078ec0ff */
[----:B------:R-:W-:Y:S01]  /*9990*/  LOP3.LUT R70, R53, 0xffff0000, RZ, 0xc0, !PT ;  /* 0xffff000035467812 */ /* 0x000fe200078ec0ff */
[C---:B------:R-:W-:Y:S01]  /*99a0*/  FMUL.FTZ R53, R45.reuse, R58 ;  /* 0x0000003a2d357220 */ /* 0x040fe20000410000 */
[----:B------:R-:W-:Y:S01]  /*99b0*/  FMUL.FTZ R45, R45, R57 ;  /* 0x000000392d2d7220 */ /* 0x000fe20000410000 */
[----:B------:R-:W-:Y:S01]  /*99c0*/  LOP3.LUT R40, R40, 0xffff0000, RZ, 0xc0, !PT ;  /* 0xffff000028287812 */ /* 0x000fe200078ec0ff */
[----:B------:R-:W-:Y:S01]  /*99d0*/  FFMA.FTZ R47, R43, R82, R47 ;  /* 0x000000522b2f7223 */ /* 0x000fe2000001002f */
[----:B------:R-:W-:Y:S01]  /*99e0*/  FMUL.FTZ R43, R44, R55 ;  /* 0x000000372c2b7220 */ /* 0x000fe20000410000 */
[----:B------:R-:W-:Y:S01]  /*99f0*/  PRMT R54, R158, 0x5432, R54 ;  /* 0x000054329e367816 */ /* 0x000fe20000000036 */
[C---:B------:R-:W-:Y:S01]  /*9a00*/  FFMA.FTZ R53, R41.reuse, R57, -R53 ;  /* 0x0000003929357223 */ /* 0x040fe20000010835 */
[----:B------:R-:W-:Y:S01]  /*9a10*/  FFMA.FTZ R45, R41, R58, R45 ;  /* 0x0000003a292d7223 */ /* 0x000fe2000001002d */
[-C--:B------:R-:W-:Y:S01]  /*9a20*/  FMUL.FTZ R41, R44, R70.reuse ;  /* 0x000000462c297220 */ /* 0x080fe20000410000 */
[C---:B------:R-:W-:Y:S01]  /*9a30*/  IMAD.U32 R44, R73.reuse, 0x10000, RZ ;  /* 0x00010000492c7824 */ /* 0x040fe200078e00ff */
[----:B------:R-:W-:Y:S01]  /*9a40*/  LOP3.LUT R46, R46, 0xffff0000, RZ, 0xc0, !PT ;  /* 0xffff00002e2e7812 */ /* 0x000fe200078ec0ff */
[----:B------:R-:W-:Y:S01]  /*9a50*/  FFMA.FTZ R70, R40, R70, -R43 ;  /* 0x0000004628467223 */ /* 0x000fe2000001082b */
[----:B------:R-:W-:Y:S01]  /*9a60*/  LOP3.LUT R73, R73, 0xffff0000, RZ, 0xc0, !PT ;  /* 0xffff000049497812 */ /* 0x000fe200078ec0ff */
[C---:B------:R-:W-:Y:S01]  /*9a70*/  IMAD.U32 R58, R54.reuse, 0x10000, RZ ;  /* 0x00010000363a7824 */ /* 0x040fe200078e00ff */
[----:B------:R-:W-:Y:S01]  /*9a80*/  LOP3.LUT R43, R54, 0xffff0000, RZ, 0xc0, !PT ;  /* 0xffff0000362b7812 */ /* 0x000fe200078ec0ff */
[----:B------:R-:W-:Y:S01]  /*9a90*/  FFMA.FTZ R40, R40, R55, R41 ;  /* 0x0000003728287223 */ /* 0x000fe20000010029 */
[----:B------:R-:W-:Y:S01]  /*9aa0*/  LOP3.LUT R42, R42, 0xffff0000, RZ, 0xc0, !PT ;  /* 0xffff00002a2a7812 */ /* 0x000fe200078ec0ff */
[C---:B------:R-:W-:Y:S01]  /*9ab0*/  FMUL.FTZ R54, R69.reuse, R44 ;  /* 0x0000002c45367220 */ /* 0x040fe20000410000 */
[C---:B------:R-:W-:Y:S01]  /*9ac0*/  FMUL.FTZ R41, R46.reuse, R73 ;  /* 0x000000492e297220 */ /* 0x040fe20000410000 */
[-C--:B------:R-:W-:Y:S01]  /*9ad0*/  FMUL.FTZ R69, R69, R58.reuse ;  /* 0x0000003a45457220 */ /* 0x080fe20000410000 */
[-C--:B------:R-:W-:Y:S01]  /*9ae0*/  FMUL.FTZ R46, R46, R43.reuse ;  /* 0x0000002b2e2e7220 */ /* 0x080fe20000410000 */
[C---:B------:R-:W-:Y:S01]  /*9af0*/  FFMA.FTZ R54, R61.reuse, R58, -R54 ;  /* 0x0000003a3d367223 */ /* 0x040fe20000010836 */
[C---:B------:R-:W-:Y:S01]  /*9b00*/  FFMA.FTZ R41, R42.reuse, R43, -R41 ;  /* 0x0000002b2a297223 */ /* 0x040fe20000010829 */
[----:B------:R-:W-:Y:S01]  /*9b10*/  FFMA.FTZ R69, R61, R44, R69 ;  /* 0x0000002c3d457223 */ /* 0x000fe20000010045 */
[----:B------:R-:W-:Y:S01]  /*9b20*/  FFMA.FTZ R46, R42, R73, R46 ;  /* 0x000000492a2e7223 */ /* 0x000fe2000001002e */
[----:B------:R-:W-:-:S02]  /*9b30*/  F2FP.BF16.F32.PACK_AB R56, R74, R56 ;  /* 0x000000384a38723e */ /* 0x000fc400000010ff */
[----:B------:R-:W-:Y:S02]  /*9b40*/  F2FP.BF16.F32.PACK_AB R59, R60, R59 ;  /* 0x0000003b3c3b723e */ /* 0x000fe400000010ff */
[----:B------:R-:W-:Y:S02]  /*9b50*/  F2FP.BF16.F32.PACK_AB R53, R70, R53 ;  /* 0x000000354635723e */ /* 0x000fe400000010ff */
[----:B------:R-:W-:Y:S01]  /*9b60*/  F2FP.BF16.F32.PACK_AB R44, R40, R45 ;  /* 0x0000002d282c723e */ /* 0x000fe200000010ff */
[----:B------:R-:W-:Y:S01]  /*9b70*/  IMAD.MOV.U32 R45, RZ, RZ, R59 ;  /* 0x000000ffff2d7224 */ /* 0x000fe200078e003b */
[----:B------:R-:W-:Y:S01]  /*9b80*/  F2FP.BF16.F32.PACK_AB R42, R41, R54 ;  /* 0x00000036292a723e */ /* 0x000fe200000010ff */
[----:B------:R-:W-:Y:S01]  /*9b90*/  IMAD.MOV.U32 R40, RZ, RZ, R53 ;  /* 0x000000ffff287224 */ /* 0x000fe200078e0035 */
[----:B------:R-:W-:Y:S01]  /*9ba0*/  F2FP.BF16.F32.PACK_AB R43, R62, R68 ;  /* 0x000000443e2b723e */ /* 0x000fe200000010ff */
[----:B------:R-:W-:Y:S01]  /*9bb0*/  IMAD.MOV.U32 R41, RZ, RZ, R56 ;  /* 0x000000ffff297224 */ /* 0x000fe200078e0038 */
[----:B------:R-:W-:-:S02]  /*9bc0*/  F2FP.BF16.F32.PACK_AB R47, R47, R63 ;  /* 0x0000003f2f2f723e */ /* 0x000fc400000010ff */
[----:B------:R-:W-:-:S07]  /*9bd0*/  F2FP.BF16.F32.PACK_AB R46, R46, R69 ;  /* 0x000000452e2e723e */ /* 0x000fce00000010ff */
.L_x_516:
[----:B------:R-:W-:Y:S05]  /*9be0*/  BSYNC B2 ;  /* 0x0000000000027941 */ /* 0x000fea0003800000 */
.L_x_515:
[----:B0-----:R4:W-:Y:S04]  /*9bf0*/  STG.E.128 desc[UR58][R48.64], R40 ;  /* 0x0000002830007986 */ /* 0x0019e8000c101d3a */
[----:B--2---:R4:W-:Y:S02]  /*9c00*/  @!P3 STG.E.128 desc[UR58][R50.64], R44 ;  /* 0x0000002c3200b986 */ /* 0x0049e4000c101d3a */
.L_x_514:
[----:B------:R-:W-:Y:S05]  /*9c10*/  BSYNC B1 ;  /* 0x0000000000017941 */ /* 0x000fea0003800000 */
.L_x_513:
[----:B------:R-:W-:-:S13]  /*9c20*/  ISETP.NE.AND P3, PT, R39, RZ, PT ;  /* 0x000000ff2700720c */ /* 0x000fda0003f65270 */
[----:B------:R-:W-:Y:S05]  /*9c30*/  @!P3 BRA `(.L_x_467) ;  /* 0x0000000800e4b947 */ /* 0x000fea0003800000 */
[----:B0---4-:R-:W2:Y:S01]  /*9c40*/  LDL R40, [R1+0x14] ;  /* 0x0000140001287983 */ /* 0x011ea20000100800 */
[----:B------:R-:W-:Y:S01]  /*9c50*/  SHF.R.U32.HI R43, RZ, 0x3, R185 ;  /* 0x00000003ff2b7819 */ /* 0x000fe200000116b9 */
[----:B------:R-:W-:Y:S01]  /*9c60*/  BSSY B1, `(.L_x_517) ;  /* 0x0000076000017945 */ /* 0x000fe20003800000 */
[----:B------:R-:W-:-:S04]  /*9c70*/  IADD3 R42, P3, P4, R114, R124, R33 ;  /* 0x0000007c722a7210 */ /* 0x000fc80007c7e021 */
[----:B---3--:R-:W-:Y:S02]  /*9c80*/  IADD3.X R45, R6, R52, R37, P3, P4 ;  /* 0x00000034062d7210 */ /* 0x008fe40001fe8425 */
[----:B------:R-:W-:-:S04]  /*9c90*/  LEA R48, P3, R42, R120, 0x1 ;  /* 0x000000782a307211 */ /* 0x000fc800078608ff */
[----:B------:R-:W-:Y:S02]  /*9ca0*/  LEA.HI.X R49, R42, R121, R45, 0x1, P3 ;  /* 0x000000792a317211 */ /* 0x000fe400018f0c2d */
[----:B------:R-:W-:Y:S02]  /*9cb0*/  ISETP.GE.AND P3, PT, R3, R117, PT ;  /* 0x000000750300720c */ /* 0x000fe40003f66270 */
[----:B--2---:R-:W-:-:S04]  /*9cc0*/  LOP3.LUT P5, RZ, R40, 0x1, RZ, 0xc0, !PT ;  /* 0x0000000128ff7812 */ /* 0x004fc800078ac0ff */
[----:B------:R-:W-:-:S04]  /*9cd0*/  SEL R148, R122, R148, !P5 ;  /* 0x000000947a947207 */ /* 0x000fc80006800000 */
[----:B------:R-:W-:-:S04]  /*9ce0*/  SHF.R.S32.HI R41, RZ, 0x1f, R148 ;  /* 0x0000001fff297819 */ /* 0x000fc80000011494 */
[----:B------:R-:W-:-:S04]  /*9cf0*/  LEA.HI R41, R41, R148, RZ, 0x4 ;  /* 0x0000009429297211 */ /* 0x000fc800078f20ff */
[----:B------:R-:W-:-:S04]  /*9d00*/  LEA.HI.SX32 R41, R41, R32, 0x1c ;  /* 0x0000002029297211 */ /* 0x000fc800078fe2ff */
[----:B------:R-:W-:Y:S01]  /*9d10*/  SHF.R.S32.HI R40, RZ, 0x1f, R41 ;  /* 0x0000001fff287819 */ /* 0x000fe20000011429 */
[----:B------:R-:W-:-:S03]  /*9d20*/  IMAD.SHL.U32 R51, R41, 0x8, RZ ;  /* 0x0000000829337824 */ /* 0x000fc600078e00ff */
[----:B------:R-:W-:Y:S02]  /*9d30*/  LEA.HI R41, R40, R41, RZ, 0x3 ;  /* 0x0000002928297211 */ /* 0x000fe400078f18ff */
[----:B------:R-:W-:-:S03]  /*9d40*/  LOP3.LUT R40, R185, 0x38, R51, 0xf8, !PT ;  /* 0x00000038b9287812 */ /* 0x000fc600078ef833 */
[----:B------:R-:W-:Y:S01]  /*9d50*/  IMAD.SHL.U32 R41, R41, 0x400, RZ ;  /* 0x0000040029297824 */ /* 0x000fe200078e00ff */
[----:B------:R-:W-:-:S04]  /*9d60*/  LOP3.LUT R40, R40, R43, RZ, 0x3c, !PT ;  /* 0x0000002b28287212 */ /* 0x000fc800078e3cff */
[----:B------:R-:W-:-:S04]  /*9d70*/  LOP3.LUT R41, R41, 0x7fffe000, RZ, 0xc0, !PT ;  /* 0x7fffe00029297812 */ /* 0x000fc800078ec0ff */
[----:B------:R-:W-:Y:S01]  /*9d80*/  IADD3 R43, R40, R41, R195 ;  /* 0x00000029282b7210 */ /* 0x000fe20007ffe0c3 */
[----:B------:R-:W-:-:S04]  /*9d90*/  IMAD R41, R16, 0x6000, R137 ;  /* 0x0000600010297824 */ /* 0x000fc800078e0289 */
[----:B------:R-:W-:Y:S02]  /*9da0*/  IMAD R43, R16, 0x6000, R43 ;  /* 0x00006000102b7824 */ /* 0x000fe400078e022b */
[--C-:B------:R-:W-:Y:S02]  /*9db0*/  IMAD R41, R41, 0x2, R2.reuse ;  /* 0x0000000229297824 */ /* 0x100fe400078e0202 */
[----:B------:R-:W-:-:S04]  /*9dc0*/  IMAD R44, R43, 0x2, R2 ;  /* 0x000000022b2c7824 */ /* 0x000fc800078e0202 */
        /* <DEDUP_REMOVED lines=13> */
[----:B------:R-:W-:-:S02]  /*9ea0*/  SHF.R.U64 R55, R78, 0x10, R79 ;  /* 0x000000104e377819 */ /* 0x000fc4000000124f */
[----:B------:R-:W-:Y:S01]  /*9eb0*/  PRMT R64, R155, 0x5432, R64 ;  /* 0x000054329b407816 */ /* 0x000fe20000000040 */
[----:B------:R-:W-:Y:S01]  /*9ec0*/  IMAD.U32 R69, R76, 0x10000, RZ ;  /* 0x000100004c457824 */ /* 0x000fe200078e00ff */
[----:B------:R-:W-:Y:S02]  /*9ed0*/  SHF.R.U64 R53, R66, 0x10, R67 ;  /* 0x0000001042357819 */ /* 0x000fe40000001243 */
[----:B------:R-:W-:Y:S01]  /*9ee0*/  SHF.R.U32.HI R79, RZ, 0x10, R79 ;  /* 0x00000010ff4f7819 */ /* 0x000fe2000001164f */
[----:B------:R-:W-:Y:S01]  /*9ef0*/  IMAD.U32 R65, R64, 0x10000, RZ ;  /* 0x0001000040417824 */ /* 0x000fe200078e00ff */
[----:B------:R-:W-:Y:S01]  /*9f00*/  SHF.R.U32.HI R67, RZ, 0x10, R67 ;  /* 0x00000010ff437819 */ /* 0x000fe20000011643 */
[----:B------:R-:W-:Y:S01]  /*9f10*/  FMUL.FTZ R71, R62, R69 ;  /* 0x000000453e477220 */ /* 0x000fe20000410000 */
[----:B------:R-:W-:Y:S01]  /*9f20*/  PRMT R79, R156, 0x5432, R79 ;  /* 0x000054329c4f7816 */ /* 0x000fe2000000004f */
[----:B------:R-:W-:Y:S01]  /*9f30*/  FMUL.FTZ R73, R62, R65 ;  /* 0x000000413e497220 */ /* 0x000fe20000410000 */
[----:B------:R-:W-:-:S02]  /*9f40*/  PRMT R67, R154, 0x5432, R67 ;  /* 0x000054329a437816 */ /* 0x000fc40000000043 */
        /* <DEDUP_REMOVED lines=8> */
[----:B------:R-:W-:Y:S01]  /*9fd0*/  PRMT R157, R157, 0x5410, R54 ;  /* 0x000054109d9d7816 */ /* 0x000fe20000000036 */
[C---:B------:R-:W-:Y:S01]  /*9fe0*/  FFMA.FTZ R54, R56.reuse, R65, -R71 ;  /* 0x0000004138367223 */ /* 0x040fe20000010847 */
[----:B------:R-:W-:Y:S01]  /*9ff0*/  FFMA.FTZ R56, R56, R69, R73 ;  /* 0x0000004538387223 */ /* 0x000fe20000010049 */
[----:B------:R-:W-:Y:S01]  /*a000*/  FMUL.FTZ R58, R58, R64 ;  /* 0x000000403a3a7220 */ /* 0x000fe20000410000 */
[----:B------:R-:W-:Y:S01]  /*a010*/  FMUL.FTZ R69, R63, R66 ;  /* 0x000000423f457220 */ /* 0x000fe20000410000 */
[----:B------:R-:W-:Y:S01]  /*a020*/  PRMT R50, R155, 0x5410, R50 ;  /* 0x000054109b327816 */ /* 0x000fe20000000032 */
[----:B------:R-:W-:Y:S01]  /*a030*/  FMUL.FTZ R63, R63, R62 ;  /* 0x0000003e3f3f7220 */ /* 0x000fe20000410000 */
[C---:B------:R-:W-:Y:S01]  /*a040*/  FFMA.FTZ R65, R57.reuse, R64, -R68 ;  /* 0x0000004039417223 */ /* 0x040fe20000010844 */
[----:B------:R-:W-:Y:S01]  /*a050*/  FFMA.FTZ R57, R57, R76, R58 ;  /* 0x0000004c39397223 */ /* 0x000fe2000001003a */
[C---:B------:R-:W-:Y:S01]  /*a060*/  FFMA.FTZ R58, R60.reuse, R62, -R69 ;  /* 0x0000003e3c3a7223 */ /* 0x040fe20000010845 */
[----:B------:R-:W-:Y:S01]  /*a070*/  FFMA.FTZ R60, R60, R66, R63 ;  /* 0x000000423c3c7223 */ /* 0x000fe2000001003f */
[----:B------:R-:W-:Y:S01]  /*a080*/  IMAD.U32 R62, R50, 0x10000, RZ ;  /* 0x00010000323e7824 */ /* 0x000fe200078e00ff */
[----:B------:R-:W-:Y:S01]  /*a090*/  LOP3.LUT R44, R44, 0xffff0000, RZ, 0xc0, !PT ;  /* 0xffff00002c2c7812 */ /* 0x000fe200078ec0ff */
[C---:B------:R-:W-:Y:S01]  /*a0a0*/  IMAD.U32 R66, R157.reuse, 0x10000, RZ ;  /* 0x000100009d427824 */ /* 0x040fe200078e00ff */
[----:B------:R-:W-:Y:S01]  /*a0b0*/  LOP3.LUT R157, R157, 0xffff0000, RZ, 0xc0, !PT ;  /* 0xffff00009d9d7812 */ /* 0x000fe200078ec0ff */
[----:B------:R-:W-:Y:S01]  /*a0c0*/  IMAD.U32 R41, R40, 0x10000, RZ ;  /* 0x0001000028297824 */ /* 0x000fe200078e00ff */
[----:B------:R-:W-:Y:S01]  /*a0d0*/  LOP3.LUT R63, R50, 0xffff0000, RZ, 0xc0, !PT ;  /* 0xffff0000323f7812 */ /* 0x000fe200078ec0ff */
[----:B------:R-:W-:Y:S01]  /*a0e0*/  FMUL.FTZ R50, R45, R66 ;  /* 0x000000422d327220 */ /* 0x000fe20000410000 */
[----:B------:R-:W-:Y:S01]  /*a0f0*/  PRMT R55, R156, 0x5410, R55 ;  /* 0x000054109c377816 */ /* 0x000fe20000000037 */
[C---:B------:R-:W-:Y:S01]  /*a100*/  FMUL.FTZ R69, R44.reuse, R157 ;  /* 0x0000009d2c457220 */ /* 0x040fe20000410000 */
[----:B------:R-:W-:Y:S01]  /*a110*/  LOP3.LUT R64, R67, 0xffff0000, RZ, 0xc0, !PT ;  /* 0xffff000043407812 */ /* 0x000fe200078ec0ff */
[-C--:B------:R-:W-:Y:S01]  /*a120*/  FMUL.FTZ R67, R45, R62.reuse ;  /* 0x0000003e2d437220 */ /* 0x080fe20000410000 */
[----:B------:R-:W-:Y:S01]  /*a130*/  LOP3.LUT R47, R47, 0xffff0000, RZ, 0xc0, !PT ;  /* 0xffff00002f2f7812 */ /* 0x000fe200078ec0ff */
[-C--:B------:R-:W-:Y:S01]  /*a140*/  FMUL.FTZ R71, R44, R63.reuse ;  /* 0x0000003f2c477220 */ /* 0x080fe20000410000 */
[----:B------:R-:W-:Y:S01]  /*a150*/  PRMT R53, R154, 0x5410, R53 ;  /* 0x000054109a357816 */ /* 0x000fe20000000035 */
[----:B------:R-:W-:Y:S01]  /*a160*/  FFMA.FTZ R45, R41, R62, -R50 ;  /* 0x0000003e292d7223 */ /* 0x000fe20000010832 */
[----:B------:R-:W-:Y:S01]  /*a170*/  LOP3.LUT R68, R79, 0xffff0000, RZ, 0xc0, !PT ;  /* 0xffff00004f447812 */ /* 0x000fe200078ec0ff */
[----:B------:R-:W-:Y:S01]  /*a180*/  FFMA.FTZ R67, R41, R66, R67 ;  /* 0x0000004229437223 */ /* 0x000fe20000010043 */
[----:B------:R-:W-:Y:S01]  /*a190*/  LOP3.LUT R40, R40, 0xffff0000, RZ, 0xc0, !PT ;  /* 0xffff000028287812 */ /* 0x000fe200078ec0ff */
[----:B------:R-:W-:Y:S01]  /*a1a0*/  IMAD.U32 R44, R55, 0x10000, RZ ;  /* 0x00010000372c7824 */ /* 0x000fe200078e00ff */
[----:B------:R-:W-:Y:S01]  /*a1b0*/  LOP3.LUT R61, R42, 0xffff0000, RZ, 0xc0, !PT ;  /* 0xffff00002a3d7812 */ /* 0x000fe200078ec0ff */
[C---:B------:R-:W-:Y:S01]  /*a1c0*/  IMAD.U32 R42, R46.reuse, 0x10000, RZ ;  /* 0x000100002e2a7824 */ /* 0x040fe200078e00ff */
[----:B------:R-:W-:Y:S01]  /*a1d0*/  LOP3.LUT R43, R43, 0xffff0000, RZ, 0xc0, !PT ;  /* 0xffff00002b2b7812 */ /* 0x000fe200078ec0ff */
[----:B------:R-:W-:Y:S01]  /*a1e0*/  FMUL.FTZ R70, R47, R68 ;  /* 0x000000442f467220 */ /* 0x000fe20000410000 */
[----:B------:R-:W-:Y:S01]  /*a1f0*/  LOP3.LUT R46, R46, 0xffff0000, RZ, 0xc0, !PT ;  /* 0xffff00002e2e7812 */ /* 0x000fe200078ec0ff */
[----:B------:R-:W-:Y:S01]  /*a200*/  IMAD.U32 R41, R53, 0x10000, RZ ;  /* 0x0001000035297824 */ /* 0x000fe200078e00ff */
[----:B------:R-:W-:Y:S01]  /*a210*/  LOP3.LUT R55, R55, 0xffff0000, RZ, 0xc0, !PT ;  /* 0xffff000037377812 */ /* 0x000fe200078ec0ff */
[-C--:B------:R-:W-:Y:S01]  /*a220*/  FMUL.FTZ R72, R47, R64.reuse ;  /* 0x000000402f487220 */ /* 0x080fe20000410000 */
[----:B------:R-:W-:Y:S01]  /*a230*/  LOP3.LUT R53, R53, 0xffff0000, RZ, 0xc0, !PT ;  /* 0xffff000035357812 */ /* 0x000fe200078ec0ff */
[----:B------:R-:W-:Y:S01]  /*a240*/  FFMA.FTZ R50, R40, R63, -R69 ;  /* 0x0000003f28327223 */ /* 0x000fe20000010845 */
[C---:B------:R-:W-:Y:S01]  /*a250*/  FFMA.FTZ R47, R43.reuse, R64, -R70 ;  /* 0x000000402b2f7223 */ /* 0x040fe20000010846 */
[C---:B------:R-:W-:Y:S01]  /*a260*/  FMUL.FTZ R62, R42.reuse, R44 ;  /* 0x0000002c2a3e7220 */ /* 0x040fe20000410000 */
[----:B------:R-:W-:Y:S01]  /*a270*/  FMUL.FTZ R63, R42, R41 ;  /* 0x000000292a3f7220 */ /* 0x000fe20000410000 */
[C---:B------:R-:W-:Y:S01]  /*a280*/  FMUL.FTZ R42, R46.reuse, R55 ;  /* 0x000000372e2a7220 */ /* 0x040fe20000410000 */
[----:B------:R-:W-:Y:S01]  /*a290*/  FFMA.FTZ R43, R43, R68, R72 ;  /* 0x000000442b2b7223 */ /* 0x000fe20000010048 */
[----:B------:R-:W-:Y:S01]  /*a2a0*/  FMUL.FTZ R46, R46, R53 ;  /* 0x000000352e2e7220 */ /* 0x000fe20000410000 */
[----:B------:R-:W-:Y:S01]  /*a2b0*/  FFMA.FTZ R40, R40, R157, R71 ;  /* 0x0000009d28287223 */ /* 0x000fe20000010047 */
[----:B------:R-:W-:Y:S01]  /*a2c0*/  F2FP.BF16.F32.PACK_AB R47, R47, R58 ;  /* 0x0000003a2f2f723e */ /* 0x000fe200000010ff */
        /* <DEDUP_REMOVED lines=9> */
[----:B------:R-:W-:Y:S01]  /*a360*/  IMAD.MOV.U32 R40, RZ, RZ, R50 ;  /* 0x000000ffff287224 */ /* 0x000fe200078e0032 */
[----:B------:R-:W-:Y:S01]  /*a370*/  F2FP.BF16.F32.PACK_AB R41, R65, R54 ;  /* 0x000000364129723e */ /* 0x000fe200000010ff */
[----:B------:R-:W-:Y:S01]  /*a380*/  IMAD.MOV.U32 R45, RZ, RZ, R56 ;  /* 0x000000ffff2d7224 */ /* 0x000fe200078e0038 */
[----:B------:R-:W-:Y:S02]  /*a390*/  F2FP.BF16.F32.PACK_AB R42, R53, R62 ;  /* 0x0000003e352a723e */ /* 0x000fe400000010ff */
[----:B------:R-:W-:-:S02]  /*a3a0*/  F2FP.BF16.F32.PACK_AB R46, R46, R63 ;  /* 0x0000003f2e2e723e */ /* 0x000fc400000010ff */
[----:B------:R-:W-:-:S07]  /*a3b0*/  MOV R47, R60 ;  /* 0x0000003c002f7202 */ /* 0x000fce0000000f00 */
.L_x_518:
[----:B------:R-:W-:Y:S05]  /*a3c0*/  BSYNC B1 ;  /* 0x0000000000017941 */ /* 0x000fea0003800000 */
.L_x_517:
[----:B0-----:R0:W-:Y:S01]  /*a3d0*/  STG.E.128 desc[UR58][R48.64], R40 ;  /* 0x0000002830007986 */ /* 0x0011e2000c101d3a */
[----:B------:R-:W-:-:S13]  /*a3e0*/  ISETP.GE.AND P3, PT, R51, R146, PT ;  /* 0x000000923300720c */ /* 0x000fda0003f66270 */
[----:B------:R-:W-:Y:S05]  /*a3f0*/  @P3 BRA `(.L_x_467) ;  /* 0x0000000000f43947 */ /* 0x000fea0003800000 */
[--C-:B0-----:R-:W-:Y:S02]  /*a400*/  SHF.R.S32.HI R41, RZ, 0x1f, R51.reuse ;  /* 0x0000001fff297819 */ /* 0x101fe40000011433 */
[----:B------:R-:W-:-:S04]  /*a410*/  IADD3 R51, P3, P4, R114, R124, R51 ;  /* 0x0000007c72337210 */ /* 0x000fc80007c7e033 */
[----:B------:R-:W-:Y:S02]  /*a420*/  IADD3.X R52, R6, R52, R41, P3, P4 ;  /* 0x0000003406347210 */ /* 0x000fe40001fe8429 */
[----:B------:R-:W-:-:S04]  /*a430*/  LEA R120, P3, R51, R120, 0x1 ;  /* 0x0000007833787211 */ /* 0x000fc800078608ff */
[----:B------:R-:W-:-:S05]  /*a440*/  LEA.HI.X R121, R51, R121, R52, 0x1, P3 ;  /* 0x0000007933797211 */ /* 0x000fca00018f0c34 */
[----:B--2---:R0:W-:Y:S01]  /*a450*/  STG.E.128 desc[UR58][R120.64], R44 ;  /* 0x0000002c78007986 */ /* 0x0041e2000c101d3a */
[----:B------:R-:W-:Y:S05]  /*a460*/  BRA `(.L_x_467) ;  /* 0x0000000000d87947 */ /* 0x000fea0003800000 */
.L_x_434:
[----:B------:R-:W-:-:S06]  /*a470*/  UISETP.NE.AND UP0, UPT, UR57, 0x3, UPT ;  /* 0x000000033900788c */ /* 0x000fcc000bf05270 */
[----:B------:R-:W-:-:S13]  /*a480*/  PLOP3.LUT P2, PT, PT, PT, UP0, 0x80, 0x0 ;  /* 0x000000000000781c */ /* 0x000fda0003f4f008 */
[----:B------:R-:W-:Y:S05]  /*a490*/  @!P2 BRA `(.L_x_519) ;  /* 0x000000000004a947 */ /* 0x000fea0003800000 */
[----:B------:R-:W-:Y:S01]  /*a4a0*/  BPT.TRAP 0x1 ;  /* 0x000000040000795c */ /* 0x000fe20000300000 */
.L_x_519:
[----:B------:R-:W-:Y:S01]  /*a4b0*/  IMAD R101, R16, 0x8, R2 ;  /* 0x0000000810657824 */ /* 0x000fe200078e0202 */
[----:B------:R-:W-:Y:S01]  /*a4c0*/  SHF.L.U32 R102, R184, 0x1f, RZ ;  /* 0x0000001fb8667819 */ /* 0x000fe200000006ff */
[----:B------:R-:W-:Y:S01]  /*a4d0*/  IMAD R100, R25, -0x80, R24 ;  /* 0xffffff8019647824 */ /* 0x000fe200078e0218 */
[----:B------:R-:W-:Y:S02]  /*a4e0*/  BSSY B1, `(.L_x_520) ;  /* 0x0000004000017945 */ /* 0x000fe40003800000 */
[----:B------:R-:W0:Y:S02]  /*a4f0*/  SYNCS.PHASECHK.TRANS64.TRYWAIT P3, [R101+URZ+0x34890], R102 ;  /* 0x03489066650075a7 */ /* 0x000e24000806017f */
[----:B------:R-:W-:Y:S01]  /*a500*/  VIMNMX R100, R100, 0x80, PT ;  /* 0x0000008064647848 */ /* 0x000fe20003fe0100 */
[----:B0-----:R-:W-:Y:S06]  /*a510*/  @!P3 BRA `(.L_x_521) ;  /* 0x00000184008cb947 */ /* 0x001fec0003800000 */
.L_x_797:
[----:B------:R-:W-:Y:S05]  /*a520*/  BSYNC B1 ;  /* 0x0000000000017941 */ /* 0x000fea0003800000 */
.L_x_520:
[----:B------:R-:W-:Y:S01]  /*a530*/  ISETP.GE.AND P3, PT, R17, R100, PT ;  /* 0x000000641100720c */ /* 0x000fe20003f66270 */
[----:B------:R-:W-:-:S12]  /*a540*/  BSSY B1, `(.L_x_522) ;  /* 0x0000014000017945 */ /* 0x000fd80003800000 */
[----:B------:R-:W-:Y:S05]  /*a550*/  @P3 BRA `(.L_x_523) ;  /* 0x0000000000483947 */ /* 0x000fea0003800000 */
[----:B------:R-:W-:-:S13]  /*a560*/  ISETP.NE.AND P3, PT, R34, RZ, PT ;  /* 0x000000ff2200720c */ /* 0x000fda0003f65270 */
[----:B------:R-:W1:Y:S04]  /*a570*/  @P3 LDS.128 R40, [R47] ;  /* 0x000000002f283984 */ /* 0x000e680000000c00 */
[----:B-1----:R-:W-:Y:S01]  /*a580*/  @P3 STG.E.128 desc[UR58][R48.64], R40 ;  /* 0x0000002830003986 */ /* 0x002fe2000c101d3a */
[----:B------:R-:W-:-:S13]  /*a590*/  ISETP.NE.AND P3, PT, R38, RZ, PT ;  /* 0x000000ff2600720c */ /* 0x000fda0003f65270 */
[----:B------:R-:W1:Y:S04]  /*a5a0*/  @P3 LDS.128 R40, [R46] ;  /* 0x000000002e283984 */ /* 0x000e680000000c00 */
[----:B-1----:R-:W-:Y:S01]  /*a5b0*/  @P3 STG.E.128 desc[UR58][R48.64+0x40], R40 ;  /* 0x0000402830003986 */ /* 0x002fe2000c101d3a */
[----:B------:R-:W-:-:S13]  /*a5c0*/  ISETP.NE.AND P3, PT, R39, RZ, PT ;  /* 0x000000ff2700720c */ /* 0x000fda0003f65270 */
[----:B------:R-:W1:Y:S04]  /*a5d0*/  @P3 LDS.128 R40, [R47+0x4000] ;  /* 0x004000002f283984 */ /* 0x000e680000000c00 */
        /* <DEDUP_REMOVED lines=9> */
[----:B-1----:R1:W-:Y:S02]  /*a670*/  @P3 STG.E.128 desc[UR58][R48.64+0x140], R40 ;  /* 0x0001402830003986 */ /* 0x0023e4000c101d3a */
.L_x_523:
[----:B------:R-:W-:Y:S05]  /*a680*/  BSYNC B1 ;  /* 0x0000000000017941 */ /* 0x000fea0003800000 */
.L_x_522:
[----:B------:R-:W-:-:S13]  /*a690*/  ISETP.GE.AND P3, PT, R207, R100, PT ;  /* 0x00000064cf00720c */ /* 0x000fda0003f66270 */
[----:B------:R-:W-:Y:S05]  /*a6a0*/  @P3 BRA `(.L_x_467) ;  /* 0x0000000000483947 */ /* 0x000fea0003800000 */
[----:B------:R-:W-:-:S13]  /*a6b0*/  ISETP.NE.AND P3, PT, R34, RZ, PT ;  /* 0x000000ff2200720c */ /* 0x000fda0003f65270 */
[----:B-1----:R-:W1:Y:S04]  /*a6c0*/  @P3 LDS.128 R40, [R47+0x2000] ;  /* 0x002000002f283984 */ /* 0x002e680000000c00 */
        /* <DEDUP_REMOVED lines=16> */
.L_x_467:
[----:B------:R-:W-:Y:S05]  /*a7d0*/  BSYNC B0 ;  /* 0x0000000000007941 */ /* 0x000fea0003800000 */
.L_x_433:
[----:B01234-:R-:W0:Y:S01]  /*a7e0*/  S2R R40, SR_TID.X ;  /* 0x0000000000287919 */ /* 0x01fe220000002100 */
[----:B------:R-:W-:Y:S01]  /*a7f0*/  @!PT LDS RZ, [RZ] ;  /* 0x00000000fffff984 */ /* 0x000fe20000000800 */
[----:B------:R-:W-:Y:S01]  /*a800*/  @!PT LDS RZ, [RZ] ;  /* 0x00000000fffff984 */ /* 0x000fe20000000800 */
[----:B------:R-:W-:Y:S01]  /*a810*/  @!PT LDS RZ, [RZ] ;  /* 0x00000000fffff984 */ /* 0x000fe20000000800 */
[----:B------:R-:W-:Y:S01]  /*a820*/  @!PT LDS RZ, [RZ] ;  /* 0x00000000fffff984 */ /* 0x000fe20000000800 */
[----:B------:R1:W-:Y:S06]  /*a830*/  MEMBAR.ALL.CTA ;  /* 0x0000000000007992 */ /* 0x0003ec0000008000 */
[----:B-1----:R-:W1:Y:S01]  /*a840*/  FENCE.VIEW.ASYNC.S ;  /* 0x00000000000073c6 */ /* 0x002e620000000000 */
[----:B------:R-:W-:Y:S05]  /*a850*/  WARPSYNC.ALL ;  /* 0x0000000000007948 */ /* 0x000fea0003800000 */
[----:B------:R-:W-:Y:S01]  /*a860*/  BSSY B0, `(.L_x_524) ;  /* 0x0000009000007945 */ /* 0x000fe20003800000 */
[----:B0-----:R-:W-:Y:S01]  /*a870*/  LOP3.LUT R40, R40, 0x7f, RZ, 0xc0, !PT ;  /* 0x0000007f28287812 */ /* 0x001fe200078ec0ff */
[----:B-1----:R0:W-:Y:S03]  /*a880*/  BAR.SYNC.DEFER_BLOCKING R151, 0x80 ;  /* 0x000200970000751d */ /* 0x0021e60000010000 */
[----:B------:R-:W-:-:S13]  /*a890*/  ISETP.NE.AND P3, PT, R40, RZ, PT ;  /* 0x000000ff2800720c */ /* 0x000fda0003f65270 */
[----:B------:R-:W-:-:S05]  /*a8a0*/  @!P3 VIADD R40, R101, 0x348a0 ;  /* 0x000348a06528b836 */ /* 0x000fca0000000000 */
[----:B------:R-:W-:-:S04]  /*a8b0*/  @!P3 PRMT R40, RZ, 0x654, R40 ;  /* 0x00000654ff28b816 */ /* 0x000fc80000000028 */
[----:B------:R0:W-:Y:S01]  /*a8c0*/  @!P3 SYNCS.ARRIVE.TRANS64.RED.A1T0 RZ, [R40+URZ], RZ ;  /* 0x000000ff28ffb9a7 */ /* 0x0001e2000810043f */
[----:B------:R-:W-:Y:S05]  /*a8d0*/  @!P2 BRA `(.L_x_525) ;  /* 0x000000000004a947 */ /* 0x000fea0003800000 */
[----:B------:R-:W-:Y:S01]  /*a8e0*/  BPT.TRAP 0x1 ;  /* 0x000000040000795c */ /* 0x000fe20000300000 */
.L_x_525:
[----:B------:R-:W-:Y:S05]  /*a8f0*/  BSYNC B0 ;  /* 0x0000000000007941 */ /* 0x000fea0003800000 */
.L_x_524:
[----:B------:R-:W1:Y:S01]  /*a900*/  SYNCS.PHASECHK.TRANS64.TRYWAIT P2, [R101+URZ+0x348b0], R102 ;  /* 0x0348b066650075a7 */ /* 0x000e62000804017f */
[----:B------:R-:W-:Y:S01]  /*a910*/  ULDC UR60, c[0x0][0x320] ;  /* 0x0000c800003c7ab9 */ /* 0x000fe20000000800 */
[----:B------:R-:W-:Y:S01]  /*a920*/  ULDC.64 UR38, c[0x0][0x328] ;  /* 0x0000ca0000267ab9 */ /* 0x000fe20000000a00 */
[----:B------:R-:W-:Y:S01]  /*a930*/  ULDC.64 UR36, c[0x0][0x318] ;  /* 0x0000c60000247ab9 */ /* 0x000fe20000000a00 */
[----:B------:R-:W-:Y:S04]  /*a940*/  BSSY B0, `(.L_x_526) ;  /* 0x0000002000007945 */ /* 0x000fe80003800000 */
[----:B-1----:R-:W-:Y:S05]  /*a950*/  @!P2 BRA `(.L_x_527) ;  /* 0x000001800090a947 */ /* 0x002fea0003800000 */
.L_x_798:
[----:B------:R-:W-:Y:S05]  /*a960*/  BSYNC B0 ;  /* 0x0000000000007941 */ /* 0x000fea0003800000 */
.L_x_526:
[----:B------:R-:W-:Y:S01]  /*a970*/  ISETP.GE.AND P2, PT, R17, R100, PT ;  /* 0x000000641100720c */ /* 0x000fe20003f46270 */
[----:B0-----:R-:W-:Y:S01]  /*a980*/  IMAD R40, R16, 0x4000, R15 ;  /* 0x0000400010287824 */ /* 0x001fe200078e020f */
[----:B------:R-:W-:Y:S01]  /*a990*/  BSSY B0, `(.L_x_528) ;  /* 0x000001a000007945 */ /* 0x000fe20003800000 */
[----:B------:R-:W-:-:S04]  /*a9a0*/  IMAD.WIDE R44, R25, 0x80, R118 ;  /* 0x00000080192c7825 */ /* 0x000fc800078e0276 */
[----:B------:R-:W-:Y:S02]  /*a9b0*/  IMAD.IADD R42, R130, 0x1, R40 ;  /* 0x00000001822a7824 */ /* 0x000fe400078e0228 */
[--C-:B------:R-:W-:Y:S02]  /*a9c0*/  IMAD R48, R40, 0x2, R103.reuse ;  /* 0x0000000228307824 */ /* 0x100fe400078e0267 */
[----:B------:R-:W-:Y:S02]  /*a9d0*/  IMAD R49, R42, 0x2, R103 ;  /* 0x000000022a317824 */ /* 0x000fe400078e0267 */
[----:B------:R-:W-:Y:S05]  /*a9e0*/  @P2 BRA `(.L_x_529) ;  /* 0x0000000000502947 */ /* 0x000fea0003800000 */
[----:B------:R-:W-:Y:S02]  /*a9f0*/  IMAD R43, R45, UR38, RZ ;  /* 0x000000262d2b7c24 */ /* 0x000fe4000f8e02ff */
[----:B------:R-:W-:Y:S02]  /*aa00*/  IMAD.MOV.U32 R40, RZ, RZ, R112 ;  /* 0x000000ffff287224 */ /* 0x000fe400078e0070 */
[----:B------:R-:W-:Y:S02]  /*aa10*/  IMAD.MOV.U32 R41, RZ, RZ, R99 ;  /* 0x000000ffff297224 */ /* 0x000fe400078e0063 */
[C---:B------:R-:W-:Y:S02]  /*aa20*/  IMAD R43, R44.reuse, UR39, R43 ;  /* 0x000000272c2b7c24 */ /* 0x040fe4000f8e022b */
[----:B------:R-:W-:-:S04]  /*aa30*/  IMAD.WIDE.U32 R40, R44, UR38, R40 ;  /* 0x000000262c287c25 */ /* 0x000fc8000f8e0028 */
[----:B------:R-:W-:Y:S01]  /*aa40*/  IMAD.IADD R41, R41, 0x1, R43 ;  /* 0x0000000129297824 */ /* 0x000fe200078e022b */
[----:B------:R-:W-:-:S04]  /*aa50*/  LEA R46, P2, R40, UR36, 0x1 ;  /* 0x00000024282e7c11 */ /* 0x000fc8000f8408ff */
[----:B------:R-:W-:Y:S02]  /*aa60*/  LEA.HI.X R47, R40, UR37, R41, 0x1, P2 ;  /* 0x00000025282f7c11 */ /* 0x000fe400090f0c29 */
[----:B------:R-:W-:-:S13]  /*aa70*/  ISETP.GE.AND P2, PT, R18, UR60, PT ;  /* 0x0000003c12007c0c */ /* 0x000fda000bf46270 */
[----:B------:R-:W0:Y:S04]  /*aa80*/  @!P2 LDS.128 R40, [R48] ;  /* 0x000000003028a984 */ /* 0x000e280000000c00 */
[----:B0-----:R-:W-:Y:S01]  /*aa90*/  @!P2 STG.E.128 desc[UR58][R46.64], R40 ;  /* 0x000000282e00a986 */ /* 0x001fe2000c101d3a */
[----:B------:R-:W-:-:S13]  /*aaa0*/  ISETP.GE.AND P2, PT, R0, UR60, PT ;  /* 0x0000003c00007c0c */ /* 0x000fda000bf46270 */
[----:B------:R-:W0:Y:S04]  /*aab0*/  @!P2 LDS.128 R40, [R49] ;  /* 0x000000003128a984 */ /* 0x000e280000000c00 */
[----:B0-----:R-:W-:Y:S01]  /*aac0*/  @!P2 STG.E.128 desc[UR58][R46.64+0x40], R40 ;  /* 0x000040282e00a986 */ /* 0x001fe2000c101d3a */
[----:B------:R-:W-:-:S13]  /*aad0*/  ISETP.GE.AND P2, PT, R3, UR60, PT ;  /* 0x0000003c03007c0c */ /* 0x000fda000bf46270 */
[----:B------:R-:W0:Y:S04]  /*aae0*/  @!P2 LDS.128 R40, [R48+0x4000] ;  /* 0x004000003028a984 */ /* 0x000e280000000c00 */
[----:B0-----:R-:W-:Y:S01]  /*aaf0*/  @!P2 STG.E.128 desc[UR58][R46.64+0x80], R40 ;  /* 0x000080282e00a986 */ /* 0x001fe2000c101d3a */
[----:B------:R-:W-:-:S13]  /*ab00*/  ISETP.GE.AND P2, PT, R4, UR60, PT ;  /* 0x0000003c04007c0c */ /* 0x000fda000bf46270 */
[----:B------:R-:W0:Y:S04]  /*ab10*/  @!P2 LDS.128 R40, [R49+0x4000] ;  /* 0x004000003128a984 */ /* 0x000e280000000c00 */
[----:B0-----:R0:W-:Y:S02]  /*ab20*/  @!P2 STG.E.128 desc[UR58][R46.64+0xc0], R40 ;  /* 0x0000c0282e00a986 */ /* 0x0011e4000c101d3a */
.L_x_529:
[----:B------:R-:W-:Y:S05]  /*ab30*/  BSYNC B0 ;  /* 0x0000000000007941 */ /* 0x000fea0003800000 */
.L_x_528:
[----:B------:R-:W-:Y:S01]  /*ab40*/  ISETP.GE.AND P2, PT, R207, R100, PT ;  /* 0x00000064cf00720c */ /* 0x000fe20003f46270 */
[----:B------:R-:W-:-:S12]  /*ab50*/  BSSY B0, `(.L_x_530) ;  /* 0x0000018000007945 */ /* 0x000fd80003800000 */
[----:B------:R-:W-:Y:S05]  /*ab60*/  @P2 BRA `(.L_x_531) ;  /* 0x0000000000582947 */ /* 0x000fea0003800000 */
[----:B0-----:R-:W-:Y:S01]  /*ab70*/  IADD3 R43, P2, R44, 0x40, RZ ;  /* 0x000000402c2b7810 */ /* 0x001fe20007f5e0ff */
[----:B------:R-:W-:Y:S02]  /*ab80*/  IMAD.MOV.U32 R40, RZ, RZ, R112 ;  /* 0x000000ffff287224 */ /* 0x000fe400078e0070 */
[----:B------:R-:W-:Y:S02]  /*ab90*/  IMAD.MOV.U32 R41, RZ, RZ, R99 ;  /* 0x000000ffff297224 */ /* 0x000fe400078e0063 */
[----:B------:R-:W-:Y:S02]  /*aba0*/  IMAD.X R44, RZ, RZ, R45, P2 ;  /* 0x000000ffff2c7224 */ /* 0x000fe400010e062d */
[----:B------:R-:W-:-:S04]  /*abb0*/  IMAD.WIDE.U32 R40, R43, UR38, R40 ;  /* 0x000000262b287c25 */ /* 0x000fc8000f8e0028 */
[----:B------:R-:W-:-:S04]  /*abc0*/  IMAD R44, R44, UR38, RZ ;  /* 0x000000262c2c7c24 */ /* 0x000fc8000f8e02ff */
[----:B------:R-:W-:Y:S01]  /*abd0*/  IMAD R43, R43, UR39, R44 ;  /* 0x000000272b2b7c24 */ /* 0x000fe2000f8e022c */
[----:B------:R-:W-:-:S03]  /*abe0*/  LEA R44, P2, R40, UR36, 0x1 ;  /* 0x00000024282c7c11 */ /* 0x000fc6000f8408ff */
[----:B------:R-:W-:-:S05]  /*abf0*/  IMAD.IADD R41, R41, 0x1, R43 ;  /* 0x0000000129297824 */ /* 0x000fca00078e022b */
[----:B------:R-:W-:Y:S02]  /*ac00*/  LEA.HI.X R45, R40, UR37, R41, 0x1, P2 ;  /* 0x00000025282d7c11 */ /* 0x000fe400090f0c29 */
[----:B------:R-:W-:-:S13]  /*ac10*/  ISETP.GE.AND P2, PT, R18, UR60, PT ;  /* 0x0000003c12007c0c */ /* 0x000fda000bf46270 */
[----:B------:R-:W0:Y:S04]  /*ac20*/  @!P2 LDS.128 R40, [R48+0x2000] ;  /* 0x002000003028a984 */ /* 0x000e280000000c00 */
[----:B0-----:R-:W-:Y:S01]  /*ac30*/  @!P2 STG.E.128 desc[UR58][R44.64], R40 ;  /* 0x000000282c00a986 */ /* 0x001fe2000c101d3a */
        /* <DEDUP_REMOVED lines=8> */
[----:B0-----:R2:W-:Y:S02]  /*acc0*/  @!P2 STG.E.128 desc[UR58][R44.64+0xc0], R40 ;  /* 0x0000c0282c00a986 */ /* 0x0015e4000c101d3a */
.L_x_531:
[----:B------:R-:W-:Y:S05]  /*acd0*/  BSYNC B0 ;  /* 0x0000000000007941 */ /* 0x000fea0003800000 */
.L_x_530:
[----:B0-2---:R-:W2:Y:S01]  /*ace0*/  LDL R40, [R1+0x14] ;  /* 0x0000140001287983 */ /* 0x005ea20000100800 */
[----:B-1----:R-:W-:Y:S01]  /*acf0*/  @!P3 VIADD R101, R101, 0x348c0 ;  /* 0x000348c06565b836 */ /* 0x002fe20000000000 */
[----:B------:R-:W-:Y:S01]  /*ad00*/  PLOP3.LUT P2, PT, PT, PT, PT, 0x8, 0x0 ;  /* 0x000000000000781c */ /* 0x000fe20003f4e170 */
[----:B------:R-:W-:Y:S01]  /*ad10*/  VIADD R16, R16, 0x1 ;  /* 0x0000000110107836 */ /* 0x000fe20000000000 */
[----:B------:R-:W-:Y:S01]  /*ad20*/  @!PT LDS RZ, [RZ] ;  /* 0x00000000fffff984 */ /* 0x000fe20000000800 */
[----:B------:R-:W-:Y:S01]  /*ad30*/  @!PT LDS RZ, [RZ] ;  /* 0x00000000fffff984 */ /* 0x000fe20000000800 */
[----:B------:R-:W-:Y:S01]  /*ad40*/  @!PT LDS RZ, [RZ] ;  /* 0x00000000fffff984 */ /* 0x000fe20000000800 */
[----:B------:R-:W-:Y:S01]  /*ad50*/  @!PT LDS RZ, [RZ] ;  /* 0x00000000fffff984 */ /* 0x000fe20000000800 */
[----:B------:R0:W-:Y:S06]  /*ad60*/  MEMBAR.ALL.CTA ;  /* 0x0000000000007992 */ /* 0x0001ec0000008000 */
[----:B0-----:R-:W0:Y:S01]  /*ad70*/  FENCE.VIEW.ASYNC.S ;  /* 0x00000000000073c6 */ /* 0x001e220000000000 */
[----:B------:R-:W-:Y:S01]  /*ad80*/  @!P3 PRMT R101, RZ, 0x654, R101 ;  /* 0x00000654ff65b816 */ /* 0x000fe20000000065 */
[----:B0-----:R1:W-:Y:S06]  /*ad90*/  BAR.SYNC.DEFER_BLOCKING R151, 0x80 ;  /* 0x000200970000751d */ /* 0x0013ec0000010000 */
[----:B------:R1:W-:Y:S01]  /*ada0*/  @!P3 SYNCS.ARRIVE.TRANS64.RED.A1T0 RZ, [R101+URZ], RZ ;  /* 0x000000ff65ffb9a7 */ /* 0x0003e2000810043f */
[----:B------:R-:W-:-:S04]  /*adb0*/  ISETP.NE.AND P3, PT, R16, 0x2, PT ;  /* 0x000000021000780c */ /* 0x000fc80003f65270 */
[----:B------:R-:W-:Y:S02]  /*adc0*/  SEL R41, RZ, 0x1, P3 ;  /* 0x00000001ff297807 */ /* 0x000fe40001800000 */
[----:B------:R-:W-:Y:S02]  /*add0*/  SEL R16, R16, RZ, P3 ;  /* 0x000000ff10107207 */ /* 0x000fe40001800000 */
[----:B------:R-:W-:Y:S02]  /*ade0*/  LOP3.LUT R184, R184, R41, RZ, 0x3c, !PT ;  /* 0x00000029b8b87212 */ /* 0x000fe400078e3cff */
[----:B--2---:R-:W-:-:S13]  /*adf0*/  LOP3.LUT P4, RZ, R40, 0x2, RZ, 0xc0, !PT ;  /* 0x0000000228ff7812 */ /* 0x004fda000788c0ff */
[----:B-1----:R-:W-:Y:S05]  /*ae00*/  @P4 BRA `(.L_x_532) ;  /* 0xffffff7c00a84947 */ /* 0x002fea000383ffff */
.L_x_428:
[----:B------:R-:W-:Y:S01]  /*ae10*/  BSSY B0, `(.L_x_533) ;  /* 0x0000005000007945 */ /* 0x000fe20003800000 */
[----:B------:R-:W-:-:S03]  /*ae20*/  IMAD.MOV.U32 R4, RZ, RZ, RZ ;  /* 0x000000ffff047224 */ /* 0x000fc600078e00ff */
[----:B------:R-:W-:Y:S05]  /*ae30*/  @P2 BRA `(.L_x_534) ;  /* 0x0000000000082947 */ /* 0x000fea0003800000 */
[----:B------:R-:W1:Y:S02]  /*ae40*/  FENCE.VIEW.ASYNC.G ;  /* 0x00000000000073c6 */ /* 0x000e640000000100 */
[----:B-1----:R-:W-:Y:S06]  /*ae50*/  BAR.ARV 0xc, 0x180 ;  /* 0x0306000000007b1d */ /* 0x002fec0000002000 */
.L_x_534:
[----:B------:R-:W-:Y:S05]  /*ae60*/  BSYNC B0 ;  /* 0x0000000000007941 */ /* 0x000fea0003800000 */
.L_x_533:
[----:B------:R-:W2:Y:S01]  /*ae70*/  LDL R0, [R1+0x14] ;  /* 0x0000140001007983 */ /* 0x000ea20000100800 */
[----:B------:R-:W-:Y:S01]  /*ae80*/  BSSY B0, `(.L_x_535) ;  /* 0x0000020000007945 */ /* 0x000fe20003800000 */
[----:B--2---:R-:W-:-:S13]  /*ae90*/  LOP3.LUT P0, RZ, R0, 0x4, RZ, 0xc0, !PT ;  /* 0x0000000400ff7812 */ /* 0x004fda000780c0ff */
        /* <DEDUP_REMOVED lines=30> */
.L_x_536:
[----:B------:R-:W-:Y:S05]  /*b080*/  BSYNC B0 ;  /* 0x0000000000007941 */ /* 0x000fea0003800000 */
.L_x_535:
[-C--:B------:R-:W-:Y:S01]  /*b090*/  IMAD R197, R210, R4.reuse, RZ ;  /* 0x00000004d2c57224 */ /* 0x080fe200078e02ff */
[----:B------:R-:W-:Y:S01]  /*b0a0*/  PLOP3.LUT P0, PT, PT, PT, PT, 0x80, 0x0 ;  /* 0x000000000000781c */ /* 0x000fe20003f0f070 */
[----:B------:R-:W-:Y:S01]  /*b0b0*/  IMAD.MOV.U32 R0, RZ, RZ, RZ ;  /* 0x000000ffff007224 */ /* 0x000fe200078e00ff */
[----:B------:R-:W-:Y:S01]  /*b0c0*/  CS2R R86, SRZ ;  /* 0x0000000000567805 */ /* 0x000fe2000001ff00 */
[----:B------:R-:W-:Y:S01]  /*b0d0*/  IMAD.MOV.U32 R3, RZ, RZ, RZ ;  /* 0x000000ffff037224 */ /* 0x000fe200078e00ff */
[----:B------:R-:W-:Y:S02]  /*b0e0*/  VIADDMNMX R149, R197, R4, R149, PT ;  /* 0x00000004c5957246 */ /* 0x000fe40003800195 */
[----:B------:R-:W-:Y:S02]  /*b0f0*/  CS2R R84, SRZ ;  /* 0x0000000000547805 */ /* 0x000fe4000001ff00 */
[----:B------:R-:W-:Y:S02]  /*b100*/  CS2R R82, SRZ ;  /* 0x0000000000527805 */ /* 0x000fe4000001ff00 */
[----:B------:R-:W-:-:S02]  /*b110*/  CS2R R80, SRZ ;  /* 0x0000000000507805 */ /* 0x000fc4000001ff00 */
[----:B------:R-:W-:Y:S02]  /*b120*/  ISETP.GT.AND P1, PT, R149, R197, PT ;  /* 0x000000c59500720c */ /* 0x000fe40003f24270 */
        /* <DEDUP_REMOVED lines=28> */
[----:B------:R-:W-:Y:S06]  /*b2f0*/  @!P1 BRA `(.L_x_537) ;  /* 0x000000c800709947 */ /* 0x000fec0003800000 */
[----:B0-----:R-:W2:Y:S01]  /*b300*/  LDL R6, [R1+0x88] ;  /* 0x0000880001067983 */ /* 0x001ea20000100800 */
[----:B------:R-:W0:Y:S02]  /*b310*/  S2R R7, SR_TID.X ;  /* 0x0000000000077919 */ /* 0x000e240000002100 */
[----:B0-----:R-:W-:-:S05]  /*b320*/  VIADD R7, R7, 0xffffff80 ;  /* 0xffffff8007077836 */ /* 0x001fca0000000000 */
[----:B------:R-:W-:-:S04]  /*b330*/  SHF.R.S32.HI R5, RZ, 0x1f, R7 ;  /* 0x0000001fff057819 */ /* 0x000fc80000011407 */
[----:B------:R-:W-:-:S04]  /*b340*/  LEA.HI R5, R5, R7, RZ, 0x7 ;  /* 0x0000000705057211 */ /* 0x000fc800078f38ff */
[----:B------:R-:W-:-:S05]  /*b350*/  SHF.R.S32.HI R5, RZ, 0x7, R5 ;  /* 0x00000007ff057819 */ /* 0x000fca0000011405 */
[----:B------:R-:W0:Y:S02]  /*b360*/  SHFL.IDX PT, R0, R5, RZ, 0x1f ;  /* 0x00001fff05007589 */ /* 0x000e2400000e0000 */
[----:B0-----:R-:W-:-:S04]  /*b370*/  LEA.HI R3, R0, R0, RZ, 0x1 ;  /* 0x0000000000037211 */ /* 0x001fc800078f08ff */
[----:B------:R-:W-:-:S05]  /*b380*/  LOP3.LUT R3, R3, 0x1e, RZ, 0xc0, !PT ;  /* 0x0000001e03037812 */ /* 0x000fca00078ec0ff */
[----:B------:R-:W-:Y:S01]  /*b390*/  IMAD.IADD R3, R0, 0x1, -R3 ;  /* 0x0000000100037824 */ /* 0x000fe200078e0a03 */
[----:B--2---:R-:W-:-:S13]  /*b3a0*/  R2UR UR4, R6 ;  /* 0x00000000060472ca */ /* 0x004fda00000e0000 */
[----:B------:R-:W-:-:S05]  /*b3b0*/  IMAD.U32 R0, RZ, RZ, UR4 ;  /* 0x00000004ff007e24 */ /* 0x000fca000f8e00ff */
[----:B------:R-:W-:Y:S02]  /*b3c0*/  LOP3.LUT P0, RZ, R0, 0x3ff, RZ, 0xc0, !PT ;  /* 0x000003ff00ff7812 */ /* 0x000fe4000780c0ff */
[----:B------:R-:W-:-:S04]  /*b3d0*/  LEA R3, R3, UR4, 0xd ;  /* 0x0000000403037c11 */ /* 0x000fc8000f8e68ff */
[----:B------:R-:W-:Y:S02]  /*b3e0*/  SHF.R.U32.HI R3, RZ, 0x4, R3 ;  /* 0x00000004ff037819 */ /* 0x000fe40000011603 */
[----:B------:R-:W-:Y:S02]  /*b3f0*/  P2R R24, PR, RZ, 0x1 ;  /* 0x00000001ff187803 */ /* 0x000fe40000000000 */
[----:B------:R-:W-:-:S03]  /*b400*/  LOP3.LUT R36, R3, 0x3fff, RZ, 0xc0, !PT ;  /* 0x00003fff03247812 */ /* 0x000fc600078ec0ff */
[----:B------:R-:W-:Y:S05]  /*b410*/  @!P0 BRA `(.L_x_538) ;  /* 0x0000000000408947 */ /* 0x000fea0003800000 */
[----:B------:R-:W-:Y:S01]  /*b420*/  MOV R14, 0x0 ;  /* 0x00000000000e7802 */ /* 0x000fe20000000f00 */
[----:B------:R-:W-:Y:S01]  /*b430*/  ULDC.64 UR4, c[0x4][0xb8] ;  /* 0x01002e0000047ab9 */ /* 0x000fe20000000a00 */
[----:B------:R-:W-:Y:S01]  /*b440*/  ULDC.64 UR6, c[0x4][0xc0] ;  /* 0x0100300000067ab9 */ /* 0x000fe20000000a00 */
[----:B------:R-:W-:Y:S02]  /*b450*/  IMAD.U32 R4, RZ, RZ, UR4 ;  /* 0x00000004ff047e24 */ /* 0x000fe4000f8e00ff */
[----:B------:R-:W-:Y:S01]  /*b460*/  IMAD.U32 R5, RZ, RZ, UR5 ;  /* 0x00000005ff057e24 */ /* 0x000fe2000f8e00ff */
[----:B------:R-:W0:Y:S01]  /*b470*/  LDC.64 R14, c[0x4][R14] ;  /* 0x010000000e0e7b82 */ /* 0x000e220000000a00 */
[----:B------:R-:W-:Y:S01]  /*b480*/  ULDC.64 UR4, c[0x4][0x30] ;  /* 0x01000c0000047ab9 */ /* 0x000fe20000000a00 */
        /* <DEDUP_REMOVED lines=8> */
[----:B0----5:R-:W-:Y:S05]  /*b510*/  CALL.ABS.NOINC R14 ;  /* 0x000000000e007343 */ /* 0x021fea0003c00000 */
.L_x_538:
[----:B------:R-:W-:Y:S02]  /*b520*/  ULDC UR4, c[0x0][0x3f4] ;  /* 0x0000fd0000047ab9 */ /* 0x000fe40000000800 */
[----:B------:R-:W-:-:S13]  /*b530*/  ISETP.LT.AND P0, PT, RZ, UR4, PT ;  /* 0x00000004ff007c0c */ /* 0x000fda000bf01270 */
[----:B------:R-:W-:Y:S05]  /*b540*/  @P0 BRA `(.L_x_539) ;  /* 0x00000000003c0947 */ /* 0x000fea0003800000 */
[----:B------:R-:W-:-:S04]  /*b550*/  LEA.HI R0, R206, R206, RZ, 0x1 ;  /* 0x000000cece007211 */ /* 0x000fc800078f08ff */
[----:B------:R-:W-:-:S05]  /*b560*/  LOP3.LUT R3, R0, 0xfffffffe, RZ, 0xc0, !PT ;  /* 0xfffffffe00037812 */ /* 0x000fca00078ec0ff */
[----:B------:R-:W-:-:S05]  /*b570*/  IMAD.IADD R3, R206, 0x1, -R3 ;  /* 0x00000001ce037824 */ /* 0x000fca00078e0a03 */
[----:B------:R-:W-:-:S04]  /*b580*/  SHF.L.U32 R3, R3, 0x1f, RZ ;  /* 0x0000001f03037819 */ /* 0x000fc800000006ff */
[----:B------:R0:W1:Y:S03]  /*b590*/  SYNCS.PHASECHK.TRANS64.TRYWAIT P0, [R2+URZ+0x34800], R3 ;  /* 0x03480003020075a7 */ /* 0x000066000800017f */
[----:B-1----:R-:W-:Y:S05]  /*b5a0*/  @!P0 NANOSLEEP.SYNCS 0x989680 ;  /* 0x009896800000895d */ /* 0x002fea0003900000 */
[----:B------:R-:W1:Y:S01]  /*b5b0*/  @!P0 SYNCS.PHASECHK.TRANS64 P0, [R2+URZ+0x34800], R3 ;  /* 0x03480003020085a7 */ /* 0x000e62000800007f */
[----:B------:R-:W-:Y:S04]  /*b5c0*/  BSSY B0, `(.L_x_540) ;  /* 0x0000006000007945 */ /* 0x000fe80003800000 */
[----:B-1----:R-:W-:Y:S05]  /*b5d0*/  @P0 BRA `(.L_x_541) ;  /* 0x0000000000100947 */ /* 0x002fea0003800000 */
.L_x_542:
[----:B-1----:R1:W2:Y:S02]  /*b5e0*/  SYNCS.PHASECHK.TRANS64.TRYWAIT P0, [R2+URZ+0x34800], R3 ;  /* 0x03480003020075a7 */ /* 0x0022a4000800017f */
[----:B--2---:R-:W-:Y:S05]  /*b5f0*/  @!P0 NANOSLEEP.SYNCS 0x989680 ;  /* 0x009896800000895d */ /* 0x004fea0003900000 */
[----:B------:R-:W2:Y:S02]  /*b600*/  @!P0 SYNCS.PHASECHK.TRANS64 P0, [R2+URZ+0x34800], R3 ;  /* 0x03480003020085a7 */ /* 0x000ea4000800007f */
[----:B--2---:R-:W-:Y:S05]  /*b610*/  @!P0 BRA `(.L_x_542) ;  /* 0xfffffffc00f08947 */ /* 0x004fea000383ffff */
.L_x_541:
[----:B------:R-:W-:Y:S05]  /*b620*/  BSYNC B0 ;  /* 0x0000000000007941 */ /* 0x000fea0003800000 */
.L_x_540:
[----:B------:R-:W-:Y:S05]  /*b630*/  BRA `(.L_x_543) ;  /* 0x00000058005c7947 */ /* 0x000fea0003800000 */
.L_x_539:
[----:B-----5:R-:W-:Y:S01]  /*b640*/  SHF.R.S32.HI R0, RZ, 0x1f, R143 ;  /* 0x0000001fff007819 */ /* 0x020fe2000001148f */
[----:B------:R-:W-:Y:S01]  /*b650*/  ULDC.64 UR4, c[0x0][0x3f8] ;  /* 0x0000fe0000047ab9 */ /* 0x000fe20000000a00 */
[----:B------:R-:W-:Y:S01]  /*b660*/  ULDC.64 UR6, c[0x0][0x408] ;  /* 0x0001020000067ab9 */ /* 0x000fe20000000a00 */
[----:B------:R-:W-:Y:S01]  /*b670*/  ISETP.NE.AND P2, PT, R24, RZ, PT ;  /* 0x000000ff1800720c */ /* 0x000fe20003f45270 */
[----:B------:R-:W-:-:S04]  /*b680*/  IMAD.WIDE.U32 R42, R143, UR4, RZ ;  /* 0x000000048f2a7c25 */ /* 0x000fc8000f8e00ff */
[C---:B------:R-:W-:Y:S02]  /*b690*/  IMAD R4, R0.reuse, UR4, RZ ;  /* 0x0000000400047c24 */ /* 0x040fe4000f8e02ff */
[----:B------:R-:W-:Y:S02]  /*b6a0*/  IMAD R0, R0, UR6, RZ ;  /* 0x0000000600007c24 */ /* 0x000fe4000f8e02ff */
[C---:B------:R-:W-:Y:S01]  /*b6b0*/  IMAD R5, R143.reuse, UR5, R4 ;  /* 0x000000058f057c24 */ /* 0x040fe2000f8e0204 */
[----:B------:R-:W-:Y:S01]  /*b6c0*/  ULDC.64 UR4, c[0x0][0x3e8] ;  /* 0x0000fa0000047ab9 */ /* 0x000fe20000000a00 */
[----:B------:R-:W-:Y:S01]  /*b6d0*/  IMAD.WIDE.U32 R50, R143, UR6, RZ ;  /* 0x000000068f327c25 */ /* 0x000fe2000f8e00ff */
[----:B------:R-:W-:-:S03]  /*b6e0*/  LEA R39, P0, R42, UR4, 0x1 ;  /* 0x000000042a277c11 */ /* 0x000fc6000f8008ff */
[----:B------:R-:W-:Y:S01]  /*b6f0*/  IMAD R3, R143, UR7, R0 ;  /* 0x000000078f037c24 */ /* 0x000fe2000f8e0200 */
[----:B------:R-:W-:Y:S01]  /*b700*/  ULDC.64 UR6, c[0x0][0x400] ;  /* 0x0001000000067ab9 */ /* 0x000fe20000000a00 */
[----:B------:R-:W-:Y:S01]  /*b710*/  IMAD.IADD R5, R5, 0x1, R43 ;  /* 0x0000000105057824 */ /* 0x000fe200078e022b */
[----:B------:R-:W-:Y:S01]  /*b720*/  LEA R24, P1, R50, UR6, 0x1 ;  /* 0x0000000632187c11 */ /* 0x000fe2000f8208ff */
[----:B------:R-:W-:-:S03]  /*b730*/  IMAD.IADD R3, R3, 0x1, R51 ;  /* 0x0000000103037824 */ /* 0x000fc600078e0233 */
[----:B------:R-:W-:Y:S02]  /*b740*/  LEA.HI.X R42, R42, UR5, R5, 0x1, P0 ;  /* 0x000000052a2a7c11 */ /* 0x000fe400080f0c05 */
[----:B------:R-:W-:Y:S01]  /*b750*/  LEA.HI.X R50, R50, UR7, R3, 0x1, P1 ;  /* 0x0000000732327c11 */ /* 0x000fe200088f0c03 */
[----:B------:R-:W-:Y:S06]  /*b760*/  @!P2 BRA `(.L_x_544) ;  /* 0x000000000040a947 */ /* 0x000fec0003800000 */
        /* <DEDUP_REMOVED lines=16> */
.L_x_544:
[----:B------:R-:W-:Y:S01]  /*b870*/  ULDC.U8 UR4, c[0x0][0x410] ;  /* 0x0001040000047ab9 */ /* 0x000fe20000000000 */
[----:B------:R-:W-:Y:S01]  /*b880*/  BSSY B0, `(.L_x_545) ;  /* 0x000056a000007945 */ /* 0x000fe20003800000 */
[----:B------:R-:W-:Y:S01]  /*b890*/  ISETP.NE.AND P0, PT, RZ, UR4, PT ;  /* 0x00000004ff007c0c */ /* 0x000fe2000bf05270 */
[----:B------:R-:W-:-:S12]  /*b8a0*/  IMAD R0, R145, 0x80, R17 ;  /* 0x0000008091007824 */ /* 0x000fd800078e0211 */
[----:B------:R-:W-:Y:S05]  /*b8b0*/  @!P0 BRA `(.L_x_546) ;  /* 0x0000002800ac8947 */ /* 0x000fea0003800000 */
[----:B------:R-:W-:-:S03]  /*b8c0*/  UMOV UR4, 0xffffffff ;  /* 0xffffffff00047882 */ /* 0x000fc60000000000 */
[----:B------:R-:W-:Y:S05]  /*b8d0*/  BRA.DIV UR4, `(.L_x_547) ;  /* 0x0000017204c47947 */ /* 0x000fea000b800000 */
[----:B------:R-:W0:Y:S04]  /*b8e0*/  SHFL.IDX PT, R42, R42, RZ, 0x1c1f ;  /* 0x001c1fff2a2a7589 */ /* 0x000e2800000e0000 */
[----:B------:R-:W1:Y:S04]  /*b8f0*/  SHFL.IDX PT, R39, R39, RZ, 0x1c1f ;  /* 0x001c1fff27277589 */ /* 0x000e6800000e0000 */
[----:B------:R-:W2:Y:S04]  /*b900*/  SHFL.IDX PT, R50, R50, RZ, 0x1c1f ;  /* 0x001c1fff32327589 */ /* 0x000ea800000e0000 */
[----:B------:R3:W4:Y:S02]  /*b910*/  SHFL.IDX PT, R41, R24, RZ, 0x1c1f ;  /* 0x001c1fff18297589 */ /* 0x00072400000e0000 */
.L_x_804:
[----:B------:R-:W-:Y:S01]  /*b920*/  ULDC UR4, c[0x0][0x448] ;  /* 0x0001120000047ab9 */ /* 0x000fe20000000800 */
[----:B------:R-:W-:Y:S01]  /*b930*/  LOP3.LUT R8, R191, 0x18, R18, 0xf8, !PT ;  /* 0x00000018bf087812 */ /* 0x000fe200078ef812 */
[----:B------:R-:W-:Y:S01]  /*b940*/  IMAD R37, R150, UR4, RZ ;  /* 0x0000000496257c24 */ /* 0x000fe2000f8e02ff */
[----:B------:R-:W-:Y:S01]  /*b950*/  BSSY B1, `(.L_x_548) ;  /* 0x0000052000017945 */ /* 0x000fe20003800000 */
[----:B------:R-:W-:Y:S02]  /*b960*/  LOP3.LUT P0, RZ, R229, 0x4, RZ, 0xc0, !PT ;  /* 0x00000004e5ff7812 */ /* 0x000fe4000780c0ff */
[----:B------:R-:W-:Y:S02]  /*b970*/  CS2R R4, SRZ ;  /* 0x0000000000047805 */ /* 0x000fe4000001ff00 */
[----:B------:R-:W-:Y:S02]  /*b980*/  LOP3.LUT R3, R8, R193, RZ, 0x3c, !PT ;  /* 0x000000c108037212 */ /* 0x000fe400078e3cff */
[----:B------:R-:W-:-:S02]  /*b990*/  CS2R R6, SRZ ;  /* 0x0000000000067805 */ /* 0x000fc4000001ff00 */
[----:B------:R-:W-:Y:S01]  /*b9a0*/  ISETP.GE.AND P1, PT, R0, R37, PT ;  /* 0x000000250000720c */ /* 0x000fe20003f26270 */
[----:B------:R-:W-:Y:S01]  /*b9b0*/  IMAD R37, R145, -0x80, R37 ;  /* 0xffffff8091257824 */ /* 0x000fe200078e0225 */
[----:B------:R-:W-:Y:S01]  /*b9c0*/  CS2R R8, SRZ ;  /* 0x0000000000087805 */ /* 0x000fe2000001ff00 */
[----:B------:R-:W-:Y:S01]  /*b9d0*/  IMAD R3, R192, 0x200, R3 ;  /* 0x00000200c0037824 */ /* 0x000fe200078e0203 */
[----:B------:R-:W-:Y:S02]  /*b9e0*/  CS2R R10, SRZ ;  /* 0x00000000000a7805 */ /* 0x000fe4000001ff00 */
[----:B------:R-:W-:Y:S02]  /*b9f0*/  CS2R R12, SRZ ;  /* 0x00000000000c7805 */ /* 0x000fe4000001ff00 */
[----:B------:R-:W-:Y:S01]  /*ba00*/  CS2R R14, SRZ ;  /* 0x00000000000e7805 */ /* 0x000fe2000001ff00 */
[----:B------:R-:W-:Y:S01]  /*ba10*/  IMAD R3, R3, 0x2, R2 ;  /* 0x0000000203037824 */ /* 0x000fe200078e0202 */
[----:B------:R-:W-:-:S02]  /*ba20*/  CS2R R20, SRZ ;  /* 0x0000000000147805 */ /* 0x000fc4000001ff00 */
[----:B---3--:R-:W-:Y:S02]  /*ba30*/  CS2R R24, SRZ ;  /* 0x0000000000187805 */ /* 0x008fe4000001ff00 */
[----:B------:R-:W-:Y:S02]  /*ba40*/  CS2R R26, SRZ ;  /* 0x00000000001a7805 */ /* 0x000fe4000001ff00 */
[----:B------:R-:W-:Y:S02]  /*ba50*/  CS2R R28, SRZ ;  /* 0x00000000001c7805 */ /* 0x000fe4000001ff00 */
[----:B------:R-:W-:Y:S01]  /*ba60*/  CS2R R30, SRZ ;  /* 0x00000000001e7805 */ /* 0x000fe2000001ff00 */
[C---:B------:R-:W-:Y:S01]  /*ba70*/  VIADD R43, R3.reuse, 0x10400 ;  /* 0x00010400032b7836 */ /* 0x040fe20000000000 */
[----:B------:R-:W-:Y:S01]  /*ba80*/  CS2R R32, SRZ ;  /* 0x0000000000207805 */ /* 0x000fe2000001ff00 */
[----:B------:R-:W-:Y:S01]  /*ba90*/  VIADD R0, R3, 0x10440 ;  /* 0x0001044003007836 */ /* 0x000fe20000000000 */
[----:B------:R-:W-:Y:S06]  /*baa0*/  @P1 BRA `(.L_x_549) ;  /* 0x0000000000f01947 */ /* 0x000fec0003800000 */
[----:B------:R-:W3:Y:S01]  /*bab0*/  LDL R34, [R1+0x10] ;  /* 0x0000100001227983 */ /* 0x000ee20000100800 */
[----:B------:R-:W-:-:S03]  /*bac0*/  ULDC UR4, c[0x0][0x3f4] ;  /* 0x0000fd0000047ab9 */ /* 0x000fc60000000800 */
[----:B------:R-:W3:Y:S04]  /*bad0*/  LDL R40, [R1+0x4c] ;  /* 0x00004c0001287983 */ /* 0x000ee80000100800 */
[----:B------:R-:W3:Y:S01]  /*bae0*/  LDL R51, [R1+0x48] ;  /* 0x0000480001337983 */ /* 0x000ee20000100800 */
[----:B------:R-:W-:Y:S02]  /*baf0*/  ISETP.GE.AND P2, PT, R22, UR4, PT ;  /* 0x0000000416007c0c */ /* 0x000fe4000bf46270 */
[----:B------:R-:W-:Y:S02]  /*bb00*/  CS2R R20, SRZ ;  /* 0x0000000000147805 */ /* 0x000fe4000001ff00 */
[----:B------:R-:W-:Y:S02]  /*bb10*/  ISETP.GE.AND P3, PT, R187, UR4, PT ;  /* 0x00000004bb007c0c */ /* 0x000fe4000bf66270 */
[----:B------:R-:W-:-:S02]  /*bb20*/  CS2R R4, SRZ ;  /* 0x0000000000047805 */ /* 0x000fc4000001ff00 */
[----:B------:R-:W-:Y:S02]  /*bb30*/  ISETP.GE.AND P4, PT, R186, UR4, PT ;  /* 0x00000004ba007c0c */ /* 0x000fe4000bf86270 */
[----:B------:R-:W-:-:S03]  /*bb40*/  CS2R R24, SRZ ;  /* 0x0000000000187805 */ /* 0x000fc6000001ff00 */
[----:B-1----:R-:W-:Y:S02]  /*bb50*/  @!P2 IMAD.MOV.U32 R6, RZ, RZ, R39 ;  /* 0x000000ffff06a224 */ /* 0x002fe400078e0027 */
[----:B0-----:R-:W-:Y:S02]  /*bb60*/  @!P2 IMAD.MOV.U32 R7, RZ, RZ, R42 ;  /* 0x000000ffff07a224 */ /* 0x001fe400078e002a */
[----:B------:R-:W-:Y:S01]  /*bb70*/  @!P3 IADD3 R28, P1, R39, R232, RZ ;  /* 0x000000e8271cb210 */ /* 0x000fe20007f3e0ff */
[----:B----4-:R-:W-:Y:S02]  /*bb80*/  @!P2 IMAD.MOV.U32 R10, RZ, RZ, R41 ;  /* 0x000000ffff0aa224 */ /* 0x010fe400078e0029 */
[----:B--2---:R-:W-:Y:S02]  /*bb90*/  @!P2 IMAD.MOV.U32 R11, RZ, RZ, R50 ;  /* 0x000000ffff0ba224 */ /* 0x004fe400078e0032 */
[----:B------:R-:W-:-:S04]  /*bba0*/  @!P2 IMAD.WIDE R8, R22, 0x2, R6 ;  /* 0x000000021608a825 */ /* 0x000fc800078e0206 */
[----:B------:R-:W-:Y:S01]  /*bbb0*/  @!P2 IMAD.WIDE R10, R22, 0x2, R10 ;  /* 0x00000002160aa825 */ /* 0x000fe200078e020a */
[----:B------:R0:W5:Y:S03]  /*bbc0*/  @!P2 LD.E.64 R20, desc[UR58][R8.64] ;  /* 0x0000003a0814a980 */ /* 0x000166000c101b00 */
[----:B------:R-:W-:Y:S01]  /*bbd0*/  @!P3 IMAD.X R29, R42, 0x1, R231, P1 ;  /* 0x000000012a1db824 */ /* 0x000fe200008e06e7 */
[----:B------:R-:W5:Y:S01]  /*bbe0*/  @!P2 LD.E.64 R4, desc[UR58][R10.64] ;  /* 0x0000003a0a04a980 */ /* 0x000f62000c101b00 */
[----:B------:R-:W-:Y:S02]  /*bbf0*/  @!P3 IADD3 R12, P1, R41, R232, RZ ;  /* 0x000000e8290cb210 */ /* 0x000fe40007f3e0ff */
[----:B------:R-:W-:Y:S02]  /*bc00*/  ISETP.GE.AND P2, PT, R189, UR4, PT ;  /* 0x00000004bd007c0c */ /* 0x000fe4000bf46270 */
[----:B------:R-:W-:-:S02]  /*bc10*/  CS2R R6, SRZ ;  /* 0x0000000000067805 */ /* 0x000fc4000001ff00 */
[-C--:B------:R-:W-:Y:S02]  /*bc20*/  @!P4 IADD3 R14, P5, R39, R234.reuse, RZ ;  /* 0x000000ea270ec210 */ /* 0x080fe40007fbe0ff */
[----:B------:R-:W-:Y:S01]  /*bc30*/  @!P4 IADD3 R32, P6, R41, R234, RZ ;  /* 0x000000ea2920c210 */ /* 0x000fe20007fde0ff */
[----:B------:R-:W-:Y:S01]  /*bc40*/  @!P3 IMAD.X R13, R50, 0x1, R231, P1 ;  /* 0x00000001320db824 */ /* 0x000fe200008e06e7 */
[----:B------:R-:W-:Y:S02]  /*bc50*/  CS2R R26, SRZ ;  /* 0x00000000001a7805 */ /* 0x000fe4000001ff00 */
[----:B0-----:R-:W-:Y:S01]  /*bc60*/  CS2R R8, SRZ ;  /* 0x0000000000087805 */ /* 0x001fe2000001ff00 */
[--C-:B------:R-:W-:Y:S01]  /*bc70*/  @!P4 IMAD.X R15, R42, 0x1, R233.reuse, P5 ;  /* 0x000000012a0fc824 */ /* 0x100fe200028e06e9 */
[----:B------:R0:W5:Y:S01]  /*bc80*/  @!P3 LD.E.64 R24, desc[UR58][R28.64] ;  /* 0x0000003a1c18b980 */ /* 0x000162000c101b00 */
[----:B------:R-:W-:Y:S01]  /*bc90*/  @!P4 IMAD.X R33, R50, 0x1, R233, P6 ;  /* 0x000000013221c824 */ /* 0x000fe200030e06e9 */
[----:B------:R-:W-:-:S02]  /*bca0*/  ISETP.GE.AND P1, PT, R188, UR4, PT ;  /* 0x00000004bc007c0c */ /* 0x000fc4000bf26270 */
[----:B------:R1:W5:Y:S01]  /*bcb0*/  @!P3 LD.E.64 R6, desc[UR58][R12.64] ;  /* 0x0000003a0c06b980 */ /* 0x000362000c101b00 */
[----:B------:R-:W-:Y:S02]  /*bcc0*/  ISETP.GE.AND P3, PT, R190, UR4, PT ;  /* 0x00000004be007c0c */ /* 0x000fe4000bf66270 */
[-C--:B------:R-:W-:Y:S01]  /*bcd0*/  @!P2 IADD3 R46, P5, R41, R236.reuse, RZ ;  /* 0x000000ec292ea210 */ /* 0x080fe20007fbe0ff */
[----:B------:R-:W5:Y:S04]  /*bce0*/  @!P4 LD.E.64 R26, desc[UR58][R14.64] ;  /* 0x0000003a0e1ac980 */ /* 0x000f68000c101b00 */
[----:B------:R2:W5:Y:S01]  /*bcf0*/  @!P4 LD.E.64 R8, desc[UR58][R32.64] ;  /* 0x0000003a2008c980 */ /* 0x000562000c101b00 */
[----:B------:R-:W-:Y:S02]  /*bd00*/  @!P2 IADD3 R44, P4, R39, R236, RZ ;  /* 0x000000ec272ca210 */ /* 0x000fe40007f9e0ff */
[----:B0-----:R-:W-:-:S02]  /*bd10*/  CS2R R28, SRZ ;  /* 0x00000000001c7805 */ /* 0x001fc4000001ff00 */
[----:B------:R-:W-:Y:S01]  /*bd20*/  CS2R R10, SRZ ;  /* 0x00000000000a7805 */ /* 0x000fe2000001ff00 */
[--C-:B------:R-:W-:Y:S02]  /*bd30*/  @!P2 IMAD.X R47, R50, 0x1, R235.reuse, P5 ;  /* 0x00000001322fa824 */ /* 0x100fe400028e06eb */
[----:B------:R-:W-:-:S03]  /*bd40*/  @!P2 IMAD.X R45, R42, 0x1, R235, P4 ;  /* 0x000000012a2da824 */ /* 0x000fc600020e06eb */
[----:B------:R0:W5:Y:S04]  /*bd50*/  @!P2 LD.E.64 R10, desc[UR58][R46.64] ;  /* 0x0000003a2e0aa980 */ /* 0x000168000c101b00 */
[----:B------:R0:W5:Y:S01]  /*bd60*/  @!P2 LD.E.64 R28, desc[UR58][R44.64] ;  /* 0x0000003a2c1ca980 */ /* 0x000162000c101b00 */
[----:B------:R-:W-:Y:S02]  /*bd70*/  CS2R R30, SRZ ;  /* 0x00000000001e7805 */ /* 0x000fe4000001ff00 */
[----:B-1----:R-:W-:Y:S02]  /*bd80*/  CS2R R12, SRZ ;  /* 0x00000000000c7805 */ /* 0x002fe4000001ff00 */
[----:B--2---:R-:W-:Y:S02]  /*bd90*/  CS2R R32, SRZ ;  /* 0x0000000000207805 */ /* 0x004fe4000001ff00 */
[----:B------:R-:W-:-:S02]  /*bda0*/  CS2R R14, SRZ ;  /* 0x00000000000e7805 */ /* 0x000fc4000001ff00 */
[-C--:B---3--:R-:W-:Y:S02]  /*bdb0*/  @!P1 IADD3 R48, P6, R39, R34.reuse, RZ ;  /* 0x0000002227309210 */ /* 0x088fe40007fde0ff */
[----:B------:R-:W-:Y:S02]  /*bdc0*/  @!P1 IADD3 R34, P2, R41, R34, RZ ;  /* 0x0000002229229210 */ /* 0x000fe40007f5e0ff */
[-C--:B------:R-:W-:Y:S02]  /*bdd0*/  @!P3 IADD3 R38, P4, R39, R40.reuse, RZ ;  /* 0x000000282726b210 */ /* 0x080fe40007f9e0ff */
[----:B------:R-:W-:Y:S01]  /*bde0*/  @!P3 IADD3 R40, P5, R41, R40, RZ ;  /* 0x000000282928b210 */ /* 0x000fe20007fbe0ff */
[--C-:B------:R-:W-:Y:S02]  /*bdf0*/  @!P1 IMAD.X R49, R42, 0x1, R237.reuse, P6 ;  /* 0x000000012a319824 */ /* 0x100fe400030e06ed */
[----:B------:R-:W-:Y:S02]  /*be00*/  @!P1 IMAD.X R35, R50, 0x1, R237, P2 ;  /* 0x0000000132239824 */ /* 0x000fe400010e06ed */
[--C-:B------:R-:W-:Y:S01]  /*be10*/  @!P3 IMAD.X R39, R42, 0x1, R51.reuse, P4 ;  /* 0x000000012a27b824 */ /* 0x100fe200020e0633 */
[----:B------:R0:W5:Y:S01]  /*be20*/  @!P1 LD.E.64 R30, desc[UR58][R48.64] ;  /* 0x0000003a301e9980 */ /* 0x000162000c101b00 */
[----:B------:R-:W-:-:S03]  /*be30*/  @!P3 IMAD.X R41, R50, 0x1, R51, P5 ;  /* 0x000000013229b824 */ /* 0x000fc600028e0633 */
[----:B------:R0:W5:Y:S04]  /*be40*/  @!P1 LD.E.64 R12, desc[UR58][R34.64] ;  /* 0x0000003a220c9980 */ /* 0x000168000c101b00 */
[----:B------:R0:W5:Y:S04]  /*be50*/  @!P3 LD.E.64 R32, desc[UR58][R38.64] ;  /* 0x0000003a2620b980 */ /* 0x000168000c101b00 */
[----:B------:R0:W5:Y:S02]  /*be60*/  @!P3 LD.E.64 R14, desc[UR58][R40.64] ;  /* 0x0000003a280eb980 */ /* 0x000164000c101b00 */
.L_x_549:
[----:B------:R-:W-:Y:S05]  /*be70*/  BSYNC B1 ;  /* 0x0000000000017941 */ /* 0x000fea0003800000 */
.L_x_548:
[----:B0----5:R-:W-:Y:S01]  /*be80*/  IMAD.MOV.U32 R34, RZ, RZ, R20 ;  /* 0x000000ffff227224 */ /* 0x021fe200078e0014 */
[----:B------:R-:W-:Y:S01]  /*be90*/  SHF.R.U64 R69, R20, 0x10, R21 ;  /* 0x0000001014457819 */ /* 0x000fe20000001215 */
[----:B------:R-:W-:Y:S01]  /*bea0*/  IMAD.MOV.U32 R20, RZ, RZ, R24 ;  /* 0x000000ffff147224 */ /* 0x000fe200078e0018 */
[----:B------:R-:W-:Y:S01]  /*beb0*/  SHF.R.U64 R67, R24, 0x10, R25 ;  /* 0x0000001018437819 */ /* 0x000fe20000001219 */
[----:B------:R-:W-:Y:S01]  /*bec0*/  IMAD.MOV.U32 R35, RZ, RZ, R21 ;  /* 0x000000ffff237224 */ /* 0x000fe200078e0015 */
[----:B------:R-:W-:Y:S01]  /*bed0*/  LEA.HI R24, R206, R206, RZ, 0x1 ;  /* 0x000000cece187211 */ /* 0x000fe200078f08ff */
[----:B------:R-:W-:Y:S01]  /*bee0*/  IMAD.MOV.U32 R38, RZ, RZ, R5 ;  /* 0x000000ffff267224 */ /* 0x000fe200078e0005 */
[----:B------:R-:W-:Y:S01]  /*bef0*/  SHF.R.U32.HI R66, RZ, 0x10, R21 ;  /* 0x00000010ff427819 */ /* 0x000fe20000011615 */
[--C-:B------:R-:W-:Y:S01]  /*bf00*/  IMAD.MOV.U32 R21, RZ, RZ, R25.reuse ;  /* 0x000000ffff157224 */ /* 0x100fe200078e0019 */
[----:B------:R-:W-:Y:S01]  /*bf10*/  SHF.R.U32.HI R64, RZ, 0x10, R25 ;  /* 0x00000010ff407819 */ /* 0x000fe20000011619 */
[----:B------:R-:W-:Y:S01]  /*bf20*/  @P0 VIADD R0, R43, 0xffffffc0 ;  /* 0xffffffc02b000836 */ /* 0x000fe20000000000 */
[----:B------:R-:W-:Y:S01]  /*bf30*/  LOP3.LUT R25, R24, 0xfffffffe, RZ, 0xc0, !PT ;  /* 0xfffffffe18197812 */ /* 0x000fe200078ec0ff */
[----:B-1----:R-:W-:Y:S01]  /*bf40*/  IMAD.MOV.U32 R39, RZ, RZ, R26 ;  /* 0x000000ffff277224 */ /* 0x002fe200078e001a */
[----:B------:R-:W-:Y:S01]  /*bf50*/  SHF.R.U64 R59, R4, 0x10, R5 ;  /* 0x00000010043b7819 */ /* 0x000fe20000001205 */
[----:B------:R-:W-:Y:S01]  /*bf60*/  IMAD.MOV.U32 R40, RZ, RZ, R27 ;  /* 0x000000ffff287224 */ /* 0x000fe200078e001b */
[----:B------:R-:W-:Y:S01]  /*bf70*/  SHF.R.U32.HI R57, RZ, 0x10, R5 ;  /* 0x00000010ff397819 */ /* 0x000fe20000011605 */
[----:B------:R-:W-:Y:S01]  /*bf80*/  IMAD.IADD R25, R206, 0x1, -R25 ;  /* 0x00000001ce197824 */ /* 0x000fe200078e0a19 */
[--C-:B------:R-:W-:Y:S01]  /*bf90*/  SHF.R.U64 R26, R26, 0x10, R27.reuse ;  /* 0x000000101a1a7819 */ /* 0x100fe2000000121b */
[----:B----4-:R-:W-:Y:S01]  /*bfa0*/  IMAD.MOV.U32 R41, RZ, RZ, R28 ;  /* 0x000000ffff297224 */ /* 0x010fe200078e001c */
[----:B------:R-:W-:Y:S01]  /*bfb0*/  SHF.R.U32.HI R27, RZ, 0x10, R27 ;  /* 0x00000010ff1b7819 */ /* 0x000fe2000001161b */
[--C-:B------:R-:W-:Y:S01]  /*bfc0*/  IMAD.MOV.U32 R42, RZ, RZ, R29.reuse ;  /* 0x000000ffff2a7224 */ /* 0x100fe200078e001d */
[----:B------:R-:W-:Y:S01]  /*bfd0*/  SHF.L.U32 R5, R25, 0x1f, RZ ;  /* 0x0000001f19057819 */ /* 0x000fe200000006ff */
[----:B------:R-:W-:Y:S01]  /*bfe0*/  IMAD.MOV.U32 R45, RZ, RZ, R32 ;  /* 0x000000ffff2d7224 */ /* 0x000fe200078e0020 */
[----:B------:R-:W-:Y:S01]  /*bff0*/  SHF.R.U64 R62, R28, 0x10, R29 ;  /* 0x000000101c3e7819 */ /* 0x000fe2000000121d */
[----:B------:R-:W-:Y:S01]  /*c000*/  IMAD.MOV.U32 R46, RZ, RZ, R33 ;  /* 0x000000ffff2e7224 */ /* 0x000fe200078e0021 */
[----:B------:R-:W0:Y:S01]  /*c010*/  SYNCS.PHASECHK.TRANS64.TRYWAIT P0, [R2+URZ+0x34800], R5 ;  /* 0x03480005020075a7 */ /* 0x000e22000800017f */
[----:B------:R-:W-:Y:S01]  /*c020*/  SHF.R.U32.HI R65, RZ, 0x10, R29 ;  /* 0x00000010ff417819 */ /* 0x000fe2000001161d */
[----:B------:R-:W-:Y:S01]  /*c030*/  IMAD.MOV.U32 R24, RZ, RZ, R4 ;  /* 0x000000ffff187224 */ /* 0x000fe200078e0004 */
[--C-:B------:R-:W-:Y:S01]  /*c040*/  SHF.R.U64 R58, R32, 0x10, R33.reuse ;  /* 0x00000010203a7819 */ /* 0x100fe20000001221 */
[----:B------:R-:W-:Y:S01]  /*c050*/  IMAD.MOV.U32 R43, RZ, RZ, R30 ;  /* 0x000000ffff2b7224 */ /* 0x000fe200078e001e */
[----:B------:R-:W-:Y:S01]  /*c060*/  SHF.R.U32.HI R61, RZ, 0x10, R33 ;  /* 0x00000010ff3d7819 */ /* 0x000fe20000011621 */
[----:B------:R-:W-:Y:S01]  /*c070*/  IMAD.MOV.U32 R44, RZ, RZ, R31 ;  /* 0x000000ffff2c7224 */ /* 0x000fe200078e001f */
[----:B------:R-:W-:Y:S01]  /*c080*/  PRMT R27, R40, 0x5410, R27 ;  /* 0x00005410281b7816 */ /* 0x000fe2000000001b */
[----:B------:R-:W-:Y:S01]  /*c090*/  IMAD.MOV.U32 R32, RZ, RZ, R6 ;  /* 0x000000ffff207224 */ /* 0x000fe200078e0006 */
[----:B------:R-:W-:Y:S01]  /*c0a0*/  SHF.R.U64 R60, R30, 0x10, R31 ;  /* 0x000000101e3c7819 */ /* 0x000fe2000000121f */
[----:B------:R-:W-:Y:S01]  /*c0b0*/  IMAD.MOV.U32 R33, RZ, RZ, R7 ;  /* 0x000000ffff217224 */ /* 0x000fe200078e0007 */
[----:B------:R-:W-:Y:S01]  /*c0c0*/  SHF.R.U32.HI R63, RZ, 0x10, R31 ;  /* 0x00000010ff3f7819 */ /* 0x000fe2000001161f */
        /* <DEDUP_REMOVED lines=8> */
[----:B------:R-:W-:Y:S01]  /*c150*/  BSSY B1, `(.L_x_550) ;  /* 0x0000021000017945 */ /* 0x000fe20003800000 */
[--C-:B------:R-:W-:Y:S01]  /*c160*/  SHF.R.U64 R51, R10, 0x10, R11.reuse ;  /* 0x000000100a337819 */ /* 0x100fe2000000120b */
[----:B------:R-:W-:Y:S01]  /*c170*/  IMAD.MOV.U32 R6, RZ, RZ, R12 ;  /* 0x000000ffff067224 */ /* 0x000fe200078e000c */
[----:B------:R-:W-:Y:S01]  /*c180*/  SHF.R.U32.HI R52, RZ, 0x10, R11 ;  /* 0x00000010ff347819 */ /* 0x000fe2000001160b */
[--C-:B------:R-:W-:Y:S01]  /*c190*/  IMAD.MOV.U32 R7, RZ, RZ, R13.reuse ;  /* 0x000000ffff077224 */ /* 0x100fe200078e000d */
[----:B------:R-:W-:Y:S01]  /*c1a0*/  VIMNMX R40, R37, 0x80, PT ;  /* 0x0000008025287848 */ /* 0x000fe20003fe0100 */
[----:B------:R-:W-:Y:S01]  /*c1b0*/  IMAD.MOV.U32 R10, RZ, RZ, R14 ;  /* 0x000000ffff0a7224 */ /* 0x000fe200078e000e */
[----:B------:R-:W-:Y:S01]  /*c1c0*/  SHF.R.U64 R49, R12, 0x10, R13 ;  /* 0x000000100c317819 */ /* 0x000fe2000000120d */
[----:B------:R-:W-:Y:S01]  /*c1d0*/  IMAD.MOV.U32 R11, RZ, RZ, R15 ;  /* 0x000000ffff0b7224 */ /* 0x000fe200078e000f */
[----:B--2---:R-:W-:-:S02]  /*c1e0*/  SHF.R.U32.HI R50, RZ, 0x10, R13 ;  /* 0x00000010ff327819 */ /* 0x004fc4000001160d */
[----:B------:R-:W-:Y:S02]  /*c1f0*/  PRMT R30, R20, 0x5410, R67 ;  /* 0x00005410141e7816 */ /* 0x000fe40000000043 */
[----:B------:R-:W-:Y:S02]  /*c200*/  PRMT R31, R21, 0x5410, R64 ;  /* 0x00005410151f7816 */ /* 0x000fe40000000040 */
[----:B------:R-:W-:Y:S02]  /*c210*/  PRMT R37, R24, 0x5410, R59 ;  /* 0x0000541018257816 */ /* 0x000fe4000000003b */
[--C-:B------:R-:W-:Y:S02]  /*c220*/  SHF.R.U64 R47, R14, 0x10, R15.reuse ;  /* 0x000000100e2f7819 */ /* 0x100fe4000000120f */
[----:B------:R-:W-:Y:S02]  /*c230*/  SHF.R.U32.HI R48, RZ, 0x10, R15 ;  /* 0x00000010ff307819 */ /* 0x000fe4000001160f */
[----:B------:R-:W-:-:S02]  /*c240*/  PRMT R34, R34, 0x5410, R69 ;  /* 0x0000541022227816 */ /* 0x000fc40000000045 */
[----:B------:R-:W-:Y:S02]  /*c250*/  PRMT R35, R35, 0x5410, R66 ;  /* 0x0000541023237816 */ /* 0x000fe40000000042 */
[----:B------:R-:W-:Y:S02]  /*c260*/  PRMT R26, R39, 0x5410, R26 ;  /* 0x00005410271a7816 */ /* 0x000fe4000000001a */
[----:B------:R-:W-:Y:S02]  /*c270*/  PRMT R20, R41, 0x5410, R62 ;  /* 0x0000541029147816 */ /* 0x000fe4000000003e */
[----:B------:R-:W-:Y:S02]  /*c280*/  PRMT R21, R42, 0x5410, R65 ;  /* 0x000054102a157816 */ /* 0x000fe40000000041 */
[----:B------:R-:W-:Y:S02]  /*c290*/  PRMT R12, R43, 0x5410, R60 ;  /* 0x000054102b0c7816 */ /* 0x000fe4000000003c */
[----:B------:R-:W-:-:S02]  /*c2a0*/  PRMT R13, R44, 0x5410, R63 ;  /* 0x000054102c0d7816 */ /* 0x000fc4000000003f */
[----:B------:R-:W-:Y:S02]  /*c2b0*/  PRMT R8, R45, 0x5410, R58 ;  /* 0x000054102d087816 */ /* 0x000fe4000000003a */
[----:B------:R-:W-:Y:S02]  /*c2c0*/  PRMT R9, R46, 0x5410, R61 ;  /* 0x000054102e097816 */ /* 0x000fe4000000003d */
[----:B------:R-:W-:Y:S02]  /*c2d0*/  ISETP.GE.AND P1, PT, R17, R40, PT ;  /* 0x000000281100720c */ /* 0x000fe40003f26270 */
[----:B------:R-:W-:Y:S02]  /*c2e0*/  PRMT R38, R38, 0x5410, R57 ;  /* 0x0000541026267816 */ /* 0x000fe40000000039 */
[----:B------:R-:W-:Y:S02]  /*c2f0*/  PRMT R32, R32, 0x5410, R55 ;  /* 0x0000541020207816 */ /* 0x000fe40000000037 */
[----:B------:R-:W-:-:S02]  /*c300*/  PRMT R33, R33, 0x5410, R56 ;  /* 0x0000541021217816 */ /* 0x000fc40000000038 */
[----:B------:R-:W-:Y:S02]  /*c310*/  PRMT R28, R28, 0x5410, R53 ;  /* 0x000054101c1c7816 */ /* 0x000fe40000000035 */
[----:B------:R-:W-:Y:S02]  /*c320*/  PRMT R29, R29, 0x5410, R54 ;  /* 0x000054101d1d7816 */ /* 0x000fe40000000036 */
[----:B------:R-:W-:Y:S02]  /*c330*/  PRMT R24, R4, 0x5410, R51 ;  /* 0x0000541004187816 */ /* 0x000fe40000000033 */
[----:B------:R-:W-:Y:S01]  /*c340*/  PRMT R25, R25, 0x5410, R52 ;  /* 0x0000541019197816 */ /* 0x000fe20000000034 */
[----:B0-----:R-:W-:Y:S06]  /*c350*/  @!P0 BRA `(.L_x_551) ;  /* 0x0000016800988947 */ /* 0x001fec0003800000 */
.L_x_805:
[----:B------:R-:W-:Y:S05]  /*c360*/  BSYNC B1 ;  /* 0x0000000000017941 */ /* 0x000fea0003800000 */
.L_x_550:
[----:B------:R-:W-:Y:S01]  /*c370*/  BSSY B1, `(.L_x_552) ;  /* 0x0000101000017945 */ /* 0x000fe20003800000 */
[----:B------:R-:W-:Y:S02]  /*c380*/  PRMT R14, R6, 0x5410, R49 ;  /* 0x00005410060e7816 */ /* 0x000fe40000000031 */
[----:B------:R-:W-:Y:S02]  /*c390*/  PRMT R15, R7, 0x5410, R50 ;  /* 0x00005410070f7816 */ /* 0x000fe40000000032 */
[----:B------:R-:W-:Y:S02]  /*c3a0*/  PRMT R10, R10, 0x5410, R47 ;  /* 0x000054100a0a7816 */ /* 0x000fe4000000002f */
[----:B------:R-:W-:Y:S01]  /*c3b0*/  PRMT R11, R11, 0x5410, R48 ;  /* 0x000054100b0b7816 */ /* 0x000fe20000000030 */
[----:B------:R-:W-:Y:S06]  /*c3c0*/  @P1 BRA `(.L_x_553) ;  /* 0x0000000c00ec1947 */ /* 0x000fec0003800000 */
[----:B0-----:R-:W0:Y:S01]  /*c3d0*/  LDC R5, c[0x0][0x3f4] ;  /* 0x0000fd00ff057b82 */ /* 0x001e220000000800 */
[----:B------:R-:W-:Y:S01]  /*c3e0*/  BSSY B2, `(.L_x_554) ;  /* 0x000002e000027945 */ /* 0x000fe20003800000 */
[-C--:B0-----:R-:W-:Y:S02]  /*c3f0*/  ISETP.GE.AND P0, PT, R22, R5.reuse, PT ;  /* 0x000000051600720c */ /* 0x081fe40003f06270 */
[-C--:B------:R-:W-:Y:S02]  /*c400*/  ISETP.GE.AND P1, PT, R187, R5.reuse, PT ;  /* 0x00000005bb00720c */ /* 0x080fe40003f26270 */
[-C--:B------:R-:W-:Y:S02]  /*c410*/  ISETP.GE.AND P2, PT, R186, R5.reuse, PT ;  /* 0x00000005ba00720c */ /* 0x080fe40003f46270 */
[-C--:B------:R-:W-:Y:S02]  /*c420*/  ISETP.GE.AND P3, PT, R189, R5.reuse, PT ;  /* 0x00000005bd00720c */ /* 0x080fe40003f66270 */
[----:B------:R-:W-:-:S02]  /*c430*/  ISETP.GE.AND P4, PT, R188, R5, PT ;  /* 0x00000005bc00720c */ /* 0x000fc40003f86270 */
[----:B------:R-:W-:-:S03]  /*c440*/  ISETP.GE.AND P5, PT, R190, R5, PT ;  /* 0x00000005be00720c */ /* 0x000fc60003fa6270 */
[----:B------:R-:W-:Y:S10]  /*c450*/  @P0 BRA `(.L_x_555) ;  /* 0x0000000000980947 */ /* 0x000ff40003800000 */
[----:B------:R-:W0:Y:S01]  /*c460*/  LDS.128 R4, [R3+0x10400] ;  /* 0x0104000003047984 */ /* 0x000e220000000c00 */
[C---:B------:R-:W-:Y:S01]  /*c470*/  IMAD.U32 R45, R37.reuse, 0x10000, RZ ;  /* 0x00010000252d7824 */ /* 0x040fe200078e00ff */
[----:B------:R-:W-:Y:S01]  /*c480*/  LOP3.LUT R48, R37, 0xffff0000, RZ, 0xc0, !PT ;  /* 0xffff000025307812 */ /* 0x000fe200078ec0ff */
[C---:B------:R-:W-:Y:S01]  /*c490*/  IMAD.U32 R44, R34.reuse, 0x10000, RZ ;  /* 0x00010000222c7824 */ /* 0x040fe200078e00ff */
[----:B------:R-:W-:Y:S01]  /*c4a0*/  LOP3.LUT R46, R34, 0xffff0000, RZ, 0xc0, !PT ;  /* 0xffff0000222e7812 */ /* 0x000fe200078ec0ff */
[C---:B0-----:R-:W-:Y:S01]  /*c4b0*/  IMAD.U32 R39, R4.reuse, 0x10000, RZ ;  /* 0x0001000004277824 */ /* 0x041fe200078e00ff */
[----:B------:R-:W-:Y:S01]  /*c4c0*/  LOP3.LUT R4, R4, 0xffff0000, RZ, 0xc0, !PT ;  /* 0xffff000004047812 */ /* 0x000fe200078ec0ff */
[C---:B------:R-:W-:Y:S01]  /*c4d0*/  IMAD.U32 R41, R5.reuse, 0x10000, RZ ;  /* 0x0001000005297824 */ /* 0x040fe200078e00ff */
[----:B------:R-:W-:Y:S01]  /*c4e0*/  LOP3.LUT R5, R5, 0xffff0000, RZ, 0xc0, !PT ;  /* 0xffff000005057812 */ /* 0x000fe200078ec0ff */
[C---:B------:R-:W-:Y:S01]  /*c4f0*/  IMAD.U32 R42, R6.reuse, 0x10000, RZ ;  /* 0x00010000062a7824 */ /* 0x040fe200078e00ff */
[----:B------:R-:W-:Y:S01]  /*c500*/  LOP3.LUT R6, R6, 0xffff0000, RZ, 0xc0, !PT ;  /* 0xffff000006067812 */ /* 0x000fe200078ec0ff */
[C---:B------:R-:W-:Y:S01]  /*c510*/  FMUL.FTZ R50, R4.reuse, R45 ;  /* 0x0000002d04327220 */ /* 0x040fe20000410000 */
[----:B------:R-:W-:Y:S01]  /*c520*/  FMUL.FTZ R4, R4, R44 ;  /* 0x0000002c04047220 */ /* 0x000fe20000410000 */
[----:B------:R-:W-:-:S02]  /*c530*/  IMAD.U32 R43, R7, 0x10000, RZ ;  /* 0x00010000072b7824 */ /* 0x000fc400078e00ff */
[----:B------:R-:W-:Y:S01]  /*c540*/  FMUL.FTZ R52, R5, R48 ;  /* 0x0000003005347220 */ /* 0x000fe20000410000 */
[C---:B------:R-:W-:Y:S01]  /*c550*/  FFMA.FTZ R50, R39.reuse, R44, -R50 ;  /* 0x0000002c27327223 */ /* 0x040fe20000010832 */
[----:B------:R-:W-:Y:S01]  /*c560*/  FFMA.FTZ R45, R39, R45, R4 ;  /* 0x0000002d272d7223 */ /* 0x000fe20000010004 */
[----:B------:R-:W-:Y:S01]  /*c570*/  LOP3.LUT R7, R7, 0xffff0000, RZ, 0xc0, !PT ;  /* 0xffff000007077812 */ /* 0x000fe200078ec0ff */
[-C--:B------:R-:W-:Y:S01]  /*c580*/  FMUL.FTZ R54, R5, R46.reuse ;  /* 0x0000002e05367220 */ /* 0x080fe20000410000 */
[C---:B------:R-:W-:Y:S01]  /*c590*/  LOP3.LUT R44, R38.reuse, 0xffff0000, RZ, 0xc0, !PT ;  /* 0xffff0000262c7812 */ /* 0x040fe200078ec0ff */
[----:B------:R-:W-:Y:S01]  /*c5a0*/  IMAD.U32 R39, R38, 0x10000, RZ ;  /* 0x0001000026277824 */ /* 0x000fe200078e00ff */
[C---:B------:R-:W-:Y:S01]  /*c5b0*/  LOP3.LUT R4, R35.reuse, 0xffff0000, RZ, 0xc0, !PT ;  /* 0xffff000023047812 */ /* 0x040fe200078ec0ff */
[----:B------:R-:W-:Y:S02]  /*c5c0*/  IMAD.U32 R5, R35, 0x10000, RZ ;  /* 0x0001000023057824 */ /* 0x000fe400078e00ff */
[C---:B------:R-:W-:Y:S01]  /*c5d0*/  FFMA.FTZ R52, R41.reuse, R46, -R52 ;  /* 0x0000002e29347223 */ /* 0x040fe20000010834 */
[----:B------:R-:W-:Y:S01]  /*c5e0*/  FFMA.FTZ R41, R41, R48, R54 ;  /* 0x0000003029297223 */ /* 0x000fe20000010036 */
[C---:B------:R-:W-:Y:S01]  /*c5f0*/  FMUL.FTZ R47, R6.reuse, R39 ;  /* 0x00000027062f7220 */ /* 0x040fe20000410000 */
[-C--:B------:R-:W-:Y:S01]  /*c600*/  FMUL.FTZ R46, R6, R5.reuse ;  /* 0x00000005062e7220 */ /* 0x080fe20000410000 */
[C---:B------:R-:W-:Y:S01]  /*c610*/  FMUL.FTZ R48, R7.reuse, R44 ;  /* 0x0000002c07307220 */ /* 0x040fe20000410000 */
[-C--:B------:R-:W-:Y:S01]  /*c620*/  FMUL.FTZ R49, R7, R4.reuse ;  /* 0x0000000407317220 */ /* 0x080fe20000410000 */
[C---:B------:R-:W-:Y:S01]  /*c630*/  FFMA.FTZ R6, R42.reuse, R5, -R47 ;  /* 0x000000052a067223 */ /* 0x040fe2000001082f */
[----:B------:R-:W-:Y:S01]  /*c640*/  FFMA.FTZ R39, R42, R39, R46 ;  /* 0x000000272a277223 */ /* 0x000fe2000001002e */
[C---:B------:R-:W-:Y:S01]  /*c650*/  FFMA.FTZ R7, R43.reuse, R4, -R48 ;  /* 0x000000042b077223 */ /* 0x040fe20000010830 */
[----:B------:R-:W-:Y:S01]  /*c660*/  FFMA.FTZ R44, R43, R44, R49 ;  /* 0x0000002c2b2c7223 */ /* 0x000fe20000010031 */
[----:B------:R-:W-:-:S02]  /*c670*/  F2FP.BF16.F32.PACK_AB R4, R45, R50 ;  /* 0x000000322d04723e */ /* 0x000fc400000010ff */
[----:B------:R-:W-:Y:S02]  /*c680*/  F2FP.BF16.F32.PACK_AB R5, R41, R52 ;  /* 0x000000342905723e */ /* 0x000fe400000010ff */
[----:B------:R-:W-:Y:S02]  /*c690*/  F2FP.BF16.F32.PACK_AB R6, R39, R6 ;  /* 0x000000062706723e */ /* 0x000fe400000010ff */
[----:B------:R-:W-:-:S05]  /*c6a0*/  F2FP.BF16.F32.PACK_AB R7, R44, R7 ;  /* 0x000000072c07723e */ /* 0x000fca00000010ff */
[----:B------:R0:W-:Y:S02]  /*c6b0*/  STS.128 [R3+0x10400], R4 ;  /* 0x0104000403007388 */ /* 0x0001e40000000c00 */
.L_x_555:
[----:B------:R-:W-:Y:S05]  /*c6c0*/  BSYNC B2 ;  /* 0x0000000000027941 */ /* 0x000fea0003800000 */
.L_x_554:
[----:B------:R-:W-:Y:S04]  /*c6d0*/  BSSY B2, `(.L_x_556) ;  /* 0x0000028000027945 */ /* 0x000fe80003800000 */
[----:B------:R-:W-:Y:S05]  /*c6e0*/  @P1 BRA `(.L_x_557) ;  /* 0x0000000000981947 */ /* 0x000fea0003800000 */
[----:B0-----:R-:W0:Y:S01]  /*c6f0*/  LDS.128 R4, [R0] ;  /* 0x0000000000047984 */ /* 0x001e220000000c00 */
[----:B------:R-:W-:Y:S01]  /*c700*/  SHF.L.U32 R45, R32, 0x10, RZ ;  /* 0x00000010202d7819 */ /* 0x000fe200000006ff */
[----:B------:R-:W-:Y:S01]  /*c710*/  IMAD.U32 R44, R30, 0x10000, RZ ;  /* 0x000100001e2c7824 */ /* 0x000fe200078e00ff */
[----:B------:R-:W-:Y:S02]  /*c720*/  LOP3.LUT R48, R32, 0xffff0000, RZ, 0xc0, !PT ;  /* 0xffff000020307812 */ /* 0x000fe400078ec0ff */
        /* <DEDUP_REMOVED lines=33> */
[----:B------:R1:W-:Y:S02]  /*c940*/  STS.128 [R0], R4 ;  /* 0x0000000400007388 */ /* 0x0003e40000000c00 */
.L_x_557:
[----:B------:R-:W-:Y:S05]  /*c950*/  BSYNC B2 ;  /* 0x0000000000027941 */ /* 0x000fea0003800000 */
.L_x_556:
[----:B------:R-:W-:Y:S04]  /*c960*/  BSSY B2, `(.L_x_558) ;  /* 0x0000028000027945 */ /* 0x000fe80003800000 */
[----:B------:R-:W-:Y:S05]  /*c970*/  @P2 BRA `(.L_x_559) ;  /* 0x0000000000982947 */ /* 0x000fea0003800000 */
[----:B01----:R-:W0:Y:S01]  /*c980*/  LDS.128 R4, [R3+0x14400] ;  /* 0x0144000003047984 */ /* 0x003e220000000c00 */
        /* <DEDUP_REMOVED lines=37> */
.L_x_559:
[----:B------:R-:W-:Y:S05]  /*cbe0*/  BSYNC B2 ;  /* 0x0000000000027941 */ /* 0x000fea0003800000 */
.L_x_558:
[----:B------:R-:W-:Y:S04]  /*cbf0*/  BSSY B2, `(.L_x_560) ;  /* 0x0000028000027945 */ /* 0x000fe80003800000 */
[----:B------:R-:W-:Y:S05]  /*cc00*/  @P3 BRA `(.L_x_561) ;  /* 0x0000000000983947 */ /* 0x000fea0003800000 */
[----:B012---:R-:W0:Y:S01]  /*cc10*/  LDS.128 R4, [R0+0x4000] ;  /* 0x0040000000047984 */ /* 0x007e220000000c00 */
        /* <DEDUP_REMOVED lines=37> */
.L_x_561:
[----:B------:R-:W-:Y:S05]  /*ce70*/  BSYNC B2 ;  /* 0x0000000000027941 */ /* 0x000fea0003800000 */
.L_x_560:
[----:B------:R-:W-:Y:S04]  /*ce80*/  BSSY B2, `(.L_x_562) ;  /* 0x0000028000027945 */ /* 0x000fe80003800000 */
[----:B------:R-:W-:Y:S05]  /*ce90*/  @P4 BRA `(.L_x_563) ;  /* 0x0000000000984947 */ /* 0x000fea0003800000 */
[----:B0123--:R-:W0:Y:S01]  /*cea0*/  LDS.128 R4, [R3+0x18400] ;  /* 0x0184000003047984 */ /* 0x00fe220000000c00 */
        /* <DEDUP_REMOVED lines=37> */
.L_x_563:
[----:B------:R-:W-:Y:S05]  /*d100*/  BSYNC B2 ;  /* 0x0000000000027941 */ /* 0x000fea0003800000 */
.L_x_562:
[----:B------:R-:W-:Y:S05]  /*d110*/  @P5 BRA `(.L_x_553) ;  /* 0x0000000000985947 */ /* 0x000fea0003800000 */
[----:B01234-:R-:W0:Y:S01]  /*d120*/  LDS.128 R4, [R0+0x8000] ;  /* 0x0080000000047984 */ /* 0x01fe220000000c00 */
        /* <DEDUP_REMOVED lines=37> */
.L_x_553:
[----:B------:R-:W-:Y:S05]  /*d380*/  BSYNC B1 ;  /* 0x0000000000017941 */ /* 0x000fea0003800000 */
.L_x_552:
[----:B------:R-:W-:-:S13]  /*d390*/  ISETP.GE.AND P0, PT, R207, R40, PT ;  /* 0x00000028cf00720c */ /* 0x000fda0003f06270 */
[----:B------:R-:W-:Y:S05]  /*d3a0*/  @P0 BRA `(.L_x_564) ;  /* 0x0000003800dc0947 */ /* 0x000fea0003800000 */
[----:B01234-:R-:W0:Y:S01]  /*d3b0*/  LDC R5, c[0x0][0x3f4] ;  /* 0x0000fd00ff057b82 */ /* 0x01fe220000000800 */
        /* <DEDUP_REMOVED lines=20> */
[-C--:B------:R-:W-:Y:S01]  /*d500*/  FMUL.FTZ R42, R45, R4.reuse ;  /* 0x000000042d2a7220 */ /* 0x080fe20000410000 */
[----:B------:R-:W-:Y:S01]  /*d510*/  FMUL.FTZ R44, R43, R4 ;  /* 0x000000042b2c7220 */ /* 0x000fe20000410000 */
[----:B------:R-:W-:Y:S01]  /*d520*/  FMUL.FTZ R41, R48, R5 ;  /* 0x0000000530297220 */ /* 0x000fe20000410000 */
[----:B------:R-:W-:-:S02]  /*d530*/  IMAD.U32 R37, R7, 0x10000, RZ ;  /* 0x0001000007257824 */ /* 0x000fc400078e00ff */
[-C--:B------:R-:W-:Y:S01]  /*d540*/  FFMA.FTZ R4, R43, R39.reuse, -R42 ;  /* 0x000000272b047223 */ /* 0x080fe2000001082a */
[----:B------:R-:W-:Y:S01]  /*d550*/  FFMA.FTZ R39, R45, R39, R44 ;  /* 0x000000272d277223 */ /* 0x000fe2000001002c */
[C---:B------:R-:W-:Y:S01]  /*d560*/  FMUL.FTZ R43, R46.reuse, R5 ;  /* 0x000000052e2b7220 */ /* 0x040fe20000410000 */
[----:B------:R-:W-:Y:S01]  /*d570*/  LOP3.LUT R7, R7, 0xffff0000, RZ, 0xc0, !PT ;  /* 0xffff000007077812 */ /* 0x000fe200078ec0ff */
[-C--:B------:R-:W-:Y:S01]  /*d580*/  FFMA.FTZ R5, R46, R40.reuse, -R41 ;  /* 0x000000282e057223 */ /* 0x080fe20000010829 */
[C---:B------:R-:W-:Y:S01]  /*d590*/  LOP3.LUT R45, R35.reuse, 0xffff0000, RZ, 0xc0, !PT ;  /* 0xffff0000232d7812 */ /* 0x040fe200078ec0ff */
[----:B------:R-:W-:Y:S02]  /*d5a0*/  IMAD.U32 R46, R38, 0x10000, RZ ;  /* 0x00010000262e7824 */ /* 0x000fe400078e00ff */
[----:B------:R-:W-:Y:S01]  /*d5b0*/  FFMA.FTZ R40, R48, R40, R43 ;  /* 0x0000002830287223 */ /* 0x000fe2000001002b */
[----:B------:R-:W-:Y:S02]  /*d5c0*/  IMAD.U32 R44, R35, 0x10000, RZ ;  /* 0x00010000232c7824 */ /* 0x000fe400078e00ff */
[-C--:B------:R-:W-:Y:S01]  /*d5d0*/  FMUL.FTZ R38, R47, R7.reuse ;  /* 0x000000072f267220 */ /* 0x080fe20000410000 */
[-C--:B------:R-:W-:Y:S01]  /*d5e0*/  FMUL.FTZ R35, R46, R6.reuse ;  /* 0x000000062e237220 */ /* 0x080fe20000410000 */
[C---:B------:R-:W-:Y:S01]  /*d5f0*/  FMUL.FTZ R42, R45.reuse, R7 ;  /* 0x000000072d2a7220 */ /* 0x040fe20000410000 */
[C---:B------:R-:W-:Y:S01]  /*d600*/  FMUL.FTZ R41, R44.reuse, R6 ;  /* 0x000000062c297220 */ /* 0x040fe20000410000 */
[-C--:B------:R-:W-:Y:S01]  /*d610*/  FFMA.FTZ R7, R45, R37.reuse, -R38 ;  /* 0x000000252d077223 */ /* 0x080fe20000010826 */
[-C--:B------:R-:W-:Y:S01]  /*d620*/  FFMA.FTZ R6, R44, R34.reuse, -R35 ;  /* 0x000000222c067223 */ /* 0x080fe20000010823 */
[----:B------:R-:W-:Y:S01]  /*d630*/  FFMA.FTZ R42, R47, R37, R42 ;  /* 0x000000252f2a7223 */ /* 0x000fe2000001002a */
[----:B------:R-:W-:Y:S01]  /*d640*/  FFMA.FTZ R41, R46, R34, R41 ;  /* 0x000000222e297223 */ /* 0x000fe20000010029 */
[----:B------:R-:W-:-:S02]  /*d650*/  F2FP.BF16.F32.PACK_AB R4, R39, R4 ;  /* 0x000000042704723e */ /* 0x000fc400000010ff */
[----:B------:R-:W-:Y:S02]  /*d660*/  F2FP.BF16.F32.PACK_AB R5, R40, R5 ;  /* 0x000000052805723e */ /* 0x000fe400000010ff */
[----:B------:R-:W-:Y:S02]  /*d670*/  F2FP.BF16.F32.PACK_AB R6, R41, R6 ;  /* 0x000000062906723e */ /* 0x000fe400000010ff */
[----:B------:R-:W-:-:S05]  /*d680*/  F2FP.BF16.F32.PACK_AB R7, R42, R7 ;  /* 0x000000072a07723e */ /* 0x000fca00000010ff */
[----:B------:R0:W-:Y:S02]  /*d690*/  STS.128 [R3+0x12400], R4 ;  /* 0x0124000403007388 */ /* 0x0001e40000000c00 */
.L_x_566:
[----:B------:R-:W-:Y:S05]  /*d6a0*/  BSYNC B1 ;  /* 0x0000000000017941 */ /* 0x000fea0003800000 */
.L_x_565:
[----:B------:R-:W-:Y:S04]  /*d6b0*/  BSSY B1, `(.L_x_567) ;  /* 0x0000028000017945 */ /* 0x000fe80003800000 */
[----:B------:R-:W-:Y:S05]  /*d6c0*/  @P1 BRA `(.L_x_568) ;  /* 0x0000000000981947 */ /* 0x000fea0003800000 */
[----:B0-----:R-:W0:Y:S01]  /*d6d0*/  LDS.128 R4, [R0+0x2000] ;  /* 0x0020000000047984 */ /* 0x001e220000000c00 */
[----:B------:R-:W-:Y:S01]  /*d6e0*/  IMAD.U32 R40, R30, 0x10000, RZ ;  /* 0x000100001e287824 */ /* 0x000fe200078e00ff */
[C---:B------:R-:W-:Y:S01]  /*d6f0*/  LOP3.LUT R43, R32.reuse, 0xffff0000, RZ, 0xc0, !PT ;  /* 0xffff0000202b7812 */ /* 0x040fe200078ec0ff */
        /* <DEDUP_REMOVED lines=18> */
[----:B------:R-:W-:Y:S01]  /*d820*/  LOP3.LUT R40, R31, 0xffff0000, RZ, 0xc0, !PT ;  /* 0xffff00001f287812 */ /* 0x000fe200078ec0ff */
[----:B------:R-:W-:Y:S02]  /*d830*/  IMAD.U32 R42, R33, 0x10000, RZ ;  /* 0x00010000212a7824 */ /* 0x000fe400078e00ff */
[----:B------:R-:W-:Y:S01]  /*d840*/  FFMA.FTZ R34, R43, R35, R34 ;  /* 0x000000232b227223 */ /* 0x000fe20000010022 */
[----:B------:R-:W-:Y:S02]  /*d850*/  IMAD.U32 R38, R31, 0x10000, RZ ;  /* 0x000100001f267824 */ /* 0x000fe400078e00ff */
[-C--:B------:R-:W-:Y:S01]  /*d860*/  FMUL.FTZ R35, R44, R7.reuse ;  /* 0x000000072c237220 */ /* 0x080fe20000410000 */
[-C--:B------:R-:W-:Y:S01]  /*d870*/  FMUL.FTZ R31, R42, R6.reuse ;  /* 0x000000062a1f7220 */ /* 0x080fe20000410000 */
[----:B------:R-:W-:Y:S01]  /*d880*/  FMUL.FTZ R37, R40, R7 ;  /* 0x0000000728257220 */ /* 0x000fe20000410000 */
[----:B------:R-:W-:Y:S01]  /*d890*/  FMUL.FTZ R33, R38, R6 ;  /* 0x0000000626217220 */ /* 0x000fe20000410000 */
[----:B------:R-:W-:Y:S01]  /*d8a0*/  FFMA.FTZ R7, R40, R32, -R35 ;  /* 0x0000002028077223 */ /* 0x000fe20000010823 */
[----:B------:R-:W-:Y:S01]  /*d8b0*/  FFMA.FTZ R6, R38, R30, -R31 ;  /* 0x0000001e26067223 */ /* 0x000fe2000001081f */
[----:B------:R-:W-:Y:S01]  /*d8c0*/  FFMA.FTZ R32, R44, R32, R37 ;  /* 0x000000202c207223 */ /* 0x000fe20000010025 */
[----:B------:R-:W-:Y:S01]  /*d8d0*/  FFMA.FTZ R33, R42, R30, R33 ;  /* 0x0000001e2a217223 */ /* 0x000fe20000010021 */
[----:B------:R-:W-:-:S02]  /*d8e0*/  F2FP.BF16.F32.PACK_AB R4, R39, R4 ;  /* 0x000000042704723e */ /* 0x000fc400000010ff */
[----:B------:R-:W-:Y:S02]  /*d8f0*/  F2FP.BF16.F32.PACK_AB R5, R34, R5 ;  /* 0x000000052205723e */ /* 0x000fe400000010ff */
[----:B------:R-:W-:Y:S02]  /*d900*/  F2FP.BF16.F32.PACK_AB R6, R33, R6 ;  /* 0x000000062106723e */ /* 0x000fe400000010ff */
[----:B------:R-:W-:-:S05]  /*d910*/  F2FP.BF16.F32.PACK_AB R7, R32, R7 ;  /* 0x000000072007723e */ /* 0x000fca00000010ff */
[----:B------:R1:W-:Y:S02]  /*d920*/  STS.128 [R0+0x2000], R4 ;  /* 0x0020000400007388 */ /* 0x0003e40000000c00 */
.L_x_568:
[----:B------:R-:W-:Y:S05]  /*d930*/  BSYNC B1 ;  /* 0x0000000000017941 */ /* 0x000fea0003800000 */
.L_x_567:
[----:B------:R-:W-:Y:S04]  /*d940*/  BSSY B1, `(.L_x_569) ;  /* 0x0000028000017945 */ /* 0x000fe80003800000 */
[----:B------:R-:W-:Y:S05]  /*d950*/  @P2 BRA `(.L_x_570) ;  /* 0x0000000000982947 */ /* 0x000fea0003800000 */
[----:B01----:R-:W0:Y:S01]  /*d960*/  LDS.128 R4, [R3+0x16400] ;  /* 0x0164000003047984 */ /* 0x003e220000000c00 */
        /* <DEDUP_REMOVED lines=37> */
.L_x_570:
[----:B------:R-:W-:Y:S05]  /*dbc0*/  BSYNC B1 ;  /* 0x0000000000017941 */ /* 0x000fea0003800000 */
.L_x_569:
[----:B------:R-:W-:Y:S04]  /*dbd0*/  BSSY B1, `(.L_x_571) ;  /* 0x0000028000017945 */ /* 0x000fe80003800000 */
[----:B------:R-:W-:Y:S05]  /*dbe0*/  @P3 BRA `(.L_x_572) ;  /* 0x0000000000983947 */ /* 0x000fea0003800000 */
[----:B012---:R-:W0:Y:S01]  /*dbf0*/  LDS.128 R4, [R0+0x6000] ;  /* 0x0060000000047984 */ /* 0x007e220000000c00 */
        /* <DEDUP_REMOVED lines=37> */
.L_x_572:
[----:B------:R-:W-:Y:S05]  /*de50*/  BSYNC B1 ;  /* 0x0000000000017941 */ /* 0x000fea0003800000 */
.L_x_571:
[----:B------:R-:W-:Y:S04]  /*de60*/  BSSY B1, `(.L_x_573) ;  /* 0x0000028000017945 */ /* 0x000fe80003800000 */
[----:B------:R-:W-:Y:S05]  /*de70*/  @P4 BRA `(.L_x_574) ;  /* 0x0000000000984947 */ /* 0x000fea0003800000 */
[----:B0123--:R-:W0:Y:S01]  /*de80*/  LDS.128 R4, [R3+0x1a400] ;  /* 0x01a4000003047984 */ /* 0x00fe220000000c00 */
        /* <DEDUP_REMOVED lines=37> */
.L_x_574:
[----:B------:R-:W-:Y:S05]  /*e0e0*/  BSYNC B1 ;  /* 0x0000000000017941 */ /* 0x000fea0003800000 */
.L_x_573:
[----:B------:R-:W-:Y:S05]  /*e0f0*/  @P5 BRA `(.L_x_564) ;  /* 0x0000002c00885947 */ /* 0x000fea0003800000 */
[----:B01234-:R-:W0:Y:S01]  /*e100*/  LDS.128 R4, [R0+0xa000] ;  /* 0x00a0000000047984 */ /* 0x01fe220000000c00 */
        /* <DEDUP_REMOVED lines=17> */
[----:B------:R-:W-:Y:S01]  /*e220*/  FMUL.FTZ R15, R24, R5 ;  /* 0x00000005180f7220 */ /* 0x000fe20000410000 */
        /* <DEDUP_REMOVED lines=18> */
[----:B------:R0:W-:Y:S01]  /*e350*/  STS.128 [R0+0xa000], R4 ;  /* 0x00a0000400007388 */ /* 0x0001e20000000c00 */
[----:B------:R-:W-:Y:S05]  /*e360*/  BRA `(.L_x_564) ;  /* 0x0000002800ec7947 */ /* 0x000fea0003800000 */
.L_x_546:
[----:B------:R-:W-:-:S03]  /*e370*/  UMOV UR4, 0xffffffff ;  /* 0xffffffff00047882 */ /* 0x000fc60000000000 */
[----:B------:R-:W-:Y:S05]  /*e380*/  BRA.DIV UR4, `(.L_x_575) ;  /* 0x0000014a04a07947 */ /* 0x000fea000b800000 */
[----:B------:R0:W1:Y:S04]  /*e390*/  SHFL.IDX PT, R41, R42, RZ, 0x1c1f ;  /* 0x001c1fff2a297589 */ /* 0x00006800000e0000 */
[----:B------:R0:W2:Y:S04]  /*e3a0*/  SHFL.IDX PT, R40, R39, RZ, 0x1c1f ;  /* 0x001c1fff27287589 */ /* 0x0000a800000e0000 */
[----:B------:R0:W3:Y:S04]  /*e3b0*/  SHFL.IDX PT, R21, R50, RZ, 0x1c1f ;  /* 0x001c1fff32157589 */ /* 0x0000e800000e0000 */
[----:B------:R0:W4:Y:S02]  /*e3c0*/  SHFL.IDX PT, R20, R24, RZ, 0x1c1f ;  /* 0x001c1fff18147589 */ /* 0x00012400000e0000 */
.L_x_811:
[----:B------:R-:W-:Y:S01]  /*e3d0*/  ULDC UR4, c[0x0][0x448] ;  /* 0x0001120000047ab9 */ /* 0x000fe20000000800 */
[----:B------:R-:W-:Y:S01]  /*e3e0*/  BSSY B1, `(.L_x_576) ;  /* 0x0000031000017945 */ /* 0x000fe20003800000 */
[----:B------:R-:W-:Y:S01]  /*e3f0*/  IMAD R37, R150, UR4, RZ ;  /* 0x0000000496257c24 */ /* 0x000fe2000f8e02ff */
[----:B------:R-:W-:Y:S02]  /*e400*/  CS2R R4, SRZ ;  /* 0x0000000000047805 */ /* 0x000fe4000001ff00 */
[----:B------:R-:W-:Y:S02]  /*e410*/  CS2R R6, SRZ ;  /* 0x0000000000067805 */ /* 0x000fe4000001ff00 */
[----:B------:R-:W-:Y:S02]  /*e420*/  CS2R R8, SRZ ;  /* 0x0000000000087805 */ /* 0x000fe4000001ff00 */
[----:B------:R-:W-:Y:S02]  /*e430*/  CS2R R10, SRZ ;  /* 0x00000000000a7805 */ /* 0x000fe4000001ff00 */
[----:B------:R-:W-:Y:S01]  /*e440*/  ISETP.GE.AND P0, PT, R0, R37, PT ;  /* 0x000000250000720c */ /* 0x000fe20003f06270 */
[----:B------:R-:W-:Y:S01]  /*e450*/  IMAD R37, R145, -0x80, R37 ;  /* 0xffffff8091257824 */ /* 0x000fe200078e0225 */
[----:B------:R-:W-:-:S02]  /*e460*/  CS2R R12, SRZ ;  /* 0x00000000000c7805 */ /* 0x000fc4000001ff00 */
[----:B------:R-:W-:Y:S02]  /*e470*/  CS2R R14, SRZ ;  /* 0x00000000000e7805 */ /* 0x000fe4000001ff00 */
[----:B0-----:R-:W-:Y:S02]  /*e480*/  CS2R R24, SRZ ;  /* 0x0000000000187805 */ /* 0x001fe4000001ff00 */
[----:B------:R-:W-:Y:S02]  /*e490*/  CS2R R26, SRZ ;  /* 0x00000000001a7805 */ /* 0x000fe4000001ff00 */
[----:B------:R-:W-:Y:S02]  /*e4a0*/  CS2R R28, SRZ ;  /* 0x00000000001c7805 */ /* 0x000fe4000001ff00 */
[----:B------:R-:W-:Y:S02]  /*e4b0*/  CS2R R30, SRZ ;  /* 0x00000000001e7805 */ /* 0x000fe4000001ff00 */
[----:B------:R-:W-:-:S02]  /*e4c0*/  CS2R R32, SRZ ;  /* 0x0000000000207805 */ /* 0x000fc4000001ff00 */
[----:B------:R-:W-:Y:S01]  /*e4d0*/  CS2R R34, SRZ ;  /* 0x0000000000227805 */ /* 0x000fe2000001ff00 */
[----:B------:R-:W-:Y:S06]  /*e4e0*/  @P0 BRA `(.L_x_577) ;  /* 0x0000000000800947 */ /* 0x000fec0003800000 */
[C---:B------:R-:W-:Y:S01]  /*e4f0*/  VIADD R0, R18.reuse, 0x20 ;  /* 0x0000002012007836 */ /* 0x040fe20000000000 */
[----:B------:R-:W-:Y:S01]  /*e500*/  ULDC UR4, c[0x0][0x3f4] ;  /* 0x0000fd0000047ab9 */ /* 0x000fe20000000800 */
[C---:B------:R-:W-:Y:S01]  /*e510*/  VIADD R3, R18.reuse, 0x40 ;  /* 0x0000004012037836 */ /* 0x040fe20000000000 */
[----:B------:R-:W-:Y:S02]  /*e520*/  ISETP.GE.AND P0, PT, R18, UR4, PT ;  /* 0x0000000412007c0c */ /* 0x000fe4000bf06270 */
[----:B------:R-:W-:Y:S02]  /*e530*/  CS2R R24, SRZ ;  /* 0x0000000000187805 */ /* 0x000fe4000001ff00 */
[----:B------:R-:W-:Y:S02]  /*e540*/  ISETP.GE.AND P1, PT, R0, UR4, PT ;  /* 0x0000000400007c0c */ /* 0x000fe4000bf26270 */
[----:B------:R-:W-:Y:S02]  /*e550*/  CS2R R26, SRZ ;  /* 0x00000000001a7805 */ /* 0x000fe4000001ff00 */
[----:B------:R-:W-:-:S02]  /*e560*/  ISETP.GE.AND P2, PT, R3, UR4, PT ;  /* 0x0000000403007c0c */ /* 0x000fc4000bf46270 */
[----:B------:R-:W-:Y:S02]  /*e570*/  CS2R R4, SRZ ;  /* 0x0000000000047805 */ /* 0x000fe4000001ff00 */
[----:B------:R-:W-:Y:S02]  /*e580*/  CS2R R6, SRZ ;  /* 0x0000000000067805 */ /* 0x000fe4000001ff00 */
[----:B------:R-:W-:Y:S01]  /*e590*/  CS2R R28, SRZ ;  /* 0x00000000001c7805 */ /* 0x000fe2000001ff00 */
[----:B-12---:R-:W-:-:S04]  /*e5a0*/  @!P0 IMAD.WIDE R12, R18, 0x2, R40 ;  /* 0x00000002120c8825 */ /* 0x006fc800078e0228 */
[----:B------:R-:W-:Y:S01]  /*e5b0*/  @!P1 IMAD.SHL.U32 R43, R227, 0x8, RZ ;  /* 0x00000008e32b9824 */ /* 0x000fe200078e00ff */
[----:B------:R0:W5:Y:S01]  /*e5c0*/  @!P0 LD.E.128 R24, desc[UR58][R12.64] ;  /* 0x0000003a0c188980 */ /* 0x000162000c101d00 */
[----:B------:R-:W-:Y:S01]  /*e5d0*/  @!P2 IMAD.SHL.U32 R45, R228, 0x8, RZ ;  /* 0x00000008e42da824 */ /* 0x000fe200078e00ff */
[----:B------:R-:W-:Y:S01]  /*e5e0*/  CS2R R30, SRZ ;  /* 0x00000000001e7805 */ /* 0x000fe2000001ff00 */
[--C-:B------:R-:W-:Y:S01]  /*e5f0*/  @!P1 IMAD.WIDE R38, R43, 0x2, R40.reuse ;  /* 0x000000022b269825 */ /* 0x100fe200078e0228 */
[----:B------:R-:W-:Y:S02]  /*e600*/  CS2R R8, SRZ ;  /* 0x0000000000087805 */ /* 0x000fe4000001ff00 */
[----:B------:R-:W-:Y:S02]  /*e610*/  CS2R R10, SRZ ;  /* 0x00000000000a7805 */ /* 0x000fe4000001ff00 */
[----:B------:R-:W-:Y:S01]  /*e620*/  CS2R R32, SRZ ;  /* 0x0000000000207805 */ /* 0x000fe2000001ff00 */
[----:B------:R-:W-:Y:S01]  /*e630*/  @!P2 IMAD.WIDE R40, R45, 0x2, R40 ;  /* 0x000000022d28a825 */ /* 0x000fe200078e0228 */
[----:B------:R-:W-:-:S02]  /*e640*/  CS2R R34, SRZ ;  /* 0x0000000000227805 */ /* 0x000fc4000001ff00 */
[----:B------:R-:W-:Y:S02]  /*e650*/  CS2R R14, SRZ ;  /* 0x00000000000e7805 */ /* 0x000fe4000001ff00 */
[----:B0-----:R-:W-:Y:S01]  /*e660*/  CS2R R12, SRZ ;  /* 0x00000000000c7805 */ /* 0x001fe2000001ff00 */
[--C-:B---34-:R-:W-:Y:S01]  /*e670*/  @!P1 IMAD.WIDE R42, R43, 0x2, R20.reuse ;  /* 0x000000022b2a9825 */ /* 0x118fe200078e0214 */
[----:B------:R0:W5:Y:S03]  /*e680*/  @!P1 LD.E.128 R28, desc[UR58][R38.64] ;  /* 0x0000003a261c9980 */ /* 0x000166000c101d00 */
[--C-:B------:R-:W-:Y:S01]  /*e690*/  @!P2 IMAD.WIDE R44, R45, 0x2, R20.reuse ;  /* 0x000000022d2ca825 */ /* 0x100fe200078e0214 */
[----:B------:R0:W5:Y:S03]  /*e6a0*/  @!P1 LD.E.128 R8, desc[UR58][R42.64] ;  /* 0x0000003a2a089980 */ /* 0x000166000c101d00 */
[----:B------:R-:W-:Y:S01]  /*e6b0*/  @!P0 IMAD.WIDE R20, R18, 0x2, R20 ;  /* 0x0000000212148825 */ /* 0x000fe200078e0214 */
[----:B------:R0:W5:Y:S04]  /*e6c0*/  @!P2 LD.E.128 R32, desc[UR58][R40.64] ;  /* 0x0000003a2820a980 */ /* 0x000168000c101d00 */
[----:B------:R0:W5:Y:S04]  /*e6d0*/  @!P0 LD.E.128 R4, desc[UR58][R20.64] ;  /* 0x0000003a14048980 */ /* 0x000168000c101d00 */
[----:B------:R0:W5:Y:S02]  /*e6e0*/  @!P2 LD.E.128 R12, desc[UR58][R44.64] ;  /* 0x0000003a2c0ca980 */ /* 0x000164000c101d00 */
.L_x_577:
[----:B------:R-:W-:Y:S05]  /*e6f0*/  BSYNC B1 ;  /* 0x0000000000017941 */ /* 0x000fea0003800000 */
.L_x_576:
[----:B0---4-:R-:W-:Y:S01]  /*e700*/  LEA.HI R20, R206, R206, RZ, 0x1 ;  /* 0x000000cece147211 */ /* 0x011fe200078f08ff */
[--C-:B-----5:R-:W-:Y:S01]  /*e710*/  IMAD.MOV.U32 R38, RZ, RZ, R5.reuse ;  /* 0x000000ffff267224 */ /* 0x120fe200078e0005 */
[----:B------:R-:W-:Y:S01]  /*e720*/  SHF.R.U64 R55, R4, 0x10, R5 ;  /* 0x0000001004377819 */ /* 0x000fe20000001205 */
[----:B------:R-:W-:Y:S01]  /*e730*/  IMAD.MOV.U32 R3, RZ, RZ, R25 ;  /* 0x000000ffff037224 */ /* 0x000fe200078e0019 */
[----:B---3--:R-:W-:Y:S01]  /*e740*/  LOP3.LUT R21, R20, 0xfffffffe, RZ, 0xc0, !PT ;  /* 0xfffffffe14157812 */ /* 0x008fe200078ec0ff */
[----:B------:R-:W-:Y:S01]  /*e750*/  IMAD.MOV.U32 R42, RZ, RZ, R31 ;  /* 0x000000ffff2a7224 */ /* 0x000fe200078e001f */
[----:B------:R-:W-:Y:S01]  /*e760*/  SHF.R.U32.HI R53, RZ, 0x10, R5 ;  /* 0x00000010ff357819 */ /* 0x000fe20000011605 */
[----:B------:R-:W-:Y:S01]  /*e770*/  IMAD.MOV.U32 R0, RZ, RZ, R24 ;  /* 0x000000ffff007224 */ /* 0x000fe200078e0018 */
[----:B------:R-:W-:Y:S01]  /*e780*/  SHF.R.U64 R67, R24, 0x10, R25 ;  /* 0x0000001018437819 */ /* 0x000fe20000001219 */
[----:B------:R-:W-:Y:S01]  /*e790*/  IMAD.IADD R21, R206, 0x1, -R21 ;  /* 0x00000001ce157824 */ /* 0x000fe200078e0a15 */
[----:B------:R-:W-:Y:S01]  /*e7a0*/  SHF.R.U32.HI R64, RZ, 0x10, R25 ;  /* 0x00000010ff407819 */ /* 0x000fe20000011619 */
[--C-:B------:R-:W-:Y:S01]  /*e7b0*/  IMAD.MOV.U32 R25, RZ, RZ, R27.reuse ;  /* 0x000000ffff197224 */ /* 0x100fe200078e001b */
[----:B------:R-:W-:Y:S01]  /*e7c0*/  SHF.R.U64 R65, R26, 0x10, R27 ;  /* 0x000000101a417819 */ /* 0x000fe2000000121b */
[----:B------:R-:W-:Y:S01]  /*e7d0*/  IMAD.MOV.U32 R46, RZ, RZ, R35 ;  /* 0x000000ffff2e7224 */ /* 0x000fe200078e0023 */
[----:B------:R-:W-:Y:S01]  /*e7e0*/  SHF.L.U32 R5, R21, 0x1f, RZ ;  /* 0x0000001f15057819 */ /* 0x000fe200000006ff */
[----:B------:R-:W-:Y:S01]  /*e7f0*/  IMAD.MOV.U32 R24, RZ, RZ, R26 ;  /* 0x000000ffff187224 */ /* 0x000fe200078e001a */
[----:B------:R-:W-:Y:S01]  /*e800*/  SHF.R.U32.HI R62, RZ, 0x10, R27 ;  /* 0x00000010ff3e7819 */ /* 0x000fe2000001161b */
[--C-:B------:R-:W-:Y:S01]  /*e810*/  IMAD.MOV.U32 R27, RZ, RZ, R29.reuse ;  /* 0x000000ffff1b7224 */ /* 0x100fe200078e001d */
[----:B------:R-:W0:Y:S01]  /*e820*/  SYNCS.PHASECHK.TRANS64.TRYWAIT P0, [R2+URZ+0x34800], R5 ;  /* 0x03480005020075a7 */ /* 0x000e22000800017f */
[----:B------:R-:W-:Y:S01]  /*e830*/  SHF.R.U32.HI R60, RZ, 0x10, R29 ;  /* 0x00000010ff3c7819 */ /* 0x000fe2000001161d */
[----:B------:R-:W-:Y:S01]  /*e840*/  IMAD.MOV.U32 R26, RZ, RZ, R28 ;  /* 0x000000ffff1a7224 */ /* 0x000fe200078e001c */
[----:B------:R-:W-:Y:S01]  /*e850*/  SHF.R.U32.HI R61, RZ, 0x10, R31 ;  /* 0x00000010ff3d7819 */ /* 0x000fe2000001161f */
[----:B-1----:R-:W-:Y:S01]  /*e860*/  IMAD.MOV.U32 R41, RZ, RZ, R30 ;  /* 0x000000ffff297224 */ /* 0x002fe200078e001e */
        /* <DEDUP_REMOVED lines=8> */
[----:B------:R-:W-:Y:S01]  /*e8f0*/  SHF.R.U64 R58, R30, 0x10, R31 ;  /* 0x000000101e3a7819 */ /* 0x000fe2000000121f */
[----:B------:R-:W-:Y:S01]  /*e900*/  IMAD.MOV.U32 R39, RZ, RZ, R6 ;  /* 0x000000ffff277224 */ /* 0x000fe200078e0006 */
[----:B------:R-:W-:Y:S01]  /*e910*/  PRMT R25, R27, 0x5410, R60 ;  /* 0x000054101b197816 */ /* 0x000fe2000000003c */
[----:B--2---:R-:W-:Y:S01]  /*e920*/  IMAD.MOV.U32 R40, RZ, RZ, R7 ;  /* 0x000000ffff287224 */ /* 0x004fe200078e0007 */
[----:B------:R-:W-:Y:S01]  /*e930*/  PRMT R27, R42, 0x5410, R61 ;  /* 0x000054102a1b7816 */ /* 0x000fe2000000003d */
[----:B------:R-:W-:Y:S01]  /*e940*/  IMAD.MOV.U32 R28, RZ, RZ, R8 ;  /* 0x000000ffff1c7224 */ /* 0x000fe200078e0008 */
[----:B------:R-:W-:Y:S01]  /*e950*/  SHF.R.U64 R56, R32, 0x10, R33 ;  /* 0x0000001020387819 */ /* 0x000fe20000001221 */
[----:B------:R-:W-:Y:S01]  /*e960*/  IMAD.MOV.U32 R29, RZ, RZ, R9 ;  /* 0x000000ffff1d7224 */ /* 0x000fe200078e0009 */
[----:B------:R-:W-:Y:S01]  /*e970*/  SHF.R.U32.HI R59, RZ, 0x10, R33 ;  /* 0x00000010ff3b7819 */ /* 0x000fe20000011621 */
[----:B------:R-:W-:Y:S01]  /*e980*/  IMAD.MOV.U32 R31, RZ, RZ, R11 ;  /* 0x000000ffff1f7224 */ /* 0x000fe200078e000b */
[--C-:B------:R-:W-:Y:S01]  /*e990*/  SHF.R.U64 R52, R6, 0x10, R7.reuse ;  /* 0x0000001006347819 */ /* 0x100fe20000001207 */
[----:B------:R-:W-:Y:S01]  /*e9a0*/  BSSY B1, `(.L_x_578) ;  /* 0x0000023000017945 */ /* 0x000fe20003800000 */
[----:B------:R-:W-:Y:S01]  /*e9b0*/  SHF.R.U32.HI R51, RZ, 0x10, R7 ;  /* 0x00000010ff337819 */ /* 0x000fe20000011607 */
[----:B------:R-:W-:Y:S01]  /*e9c0*/  IMAD.MOV.U32 R4, RZ, RZ, R12 ;  /* 0x000000ffff047224 */ /* 0x000fe200078e000c */
[----:B------:R-:W-:Y:S01]  /*e9d0*/  SHF.R.U64 R49, R8, 0x10, R9 ;  /* 0x0000001008317819 */ /* 0x000fe20000001209 */
[----:B------:R-:W-:Y:S01]  /*e9e0*/  IMAD.MOV.U32 R6, RZ, RZ, R13 ;  /* 0x000000ffff067224 */ /* 0x000fe200078e000d */
[----:B------:R-:W-:Y:S01]  /*e9f0*/  SHF.R.U32.HI R50, RZ, 0x10, R9 ;  /* 0x00000010ff327819 */ /* 0x000fe20000011609 */
[----:B------:R-:W-:Y:S01]  /*ea00*/  IMAD.MOV.U32 R7, RZ, RZ, R14 ;  /* 0x000000ffff077224 */ /* 0x000fe200078e000e */
[----:B------:R-:W-:Y:S01]  /*ea10*/  MOV R30, R10 ;  /* 0x0000000a001e7202 */ /* 0x000fe20000000f00 */
[----:B------:R-:W-:Y:S01]  /*ea20*/  IMAD.MOV.U32 R21, RZ, RZ, R15 ;  /* 0x000000ffff157224 */ /* 0x000fe200078e000f */
[----:B------:R-:W-:-:S02]  /*ea30*/  SHF.R.U64 R47, R10, 0x10, R11 ;  /* 0x000000100a2f7819 */ /* 0x000fc4000000120b */
[----:B------:R-:W-:Y:S02]  /*ea40*/  SHF.R.U32.HI R48, RZ, 0x10, R11 ;  /* 0x00000010ff307819 */ /* 0x000fe4000001160b */
[----:B------:R-:W-:Y:S02]  /*ea50*/  VIMNMX R42, R37, 0x80, PT ;  /* 0x00000080252a7848 */ /* 0x000fe40003fe0100 */
[----:B------:R-:W-:Y:S02]  /*ea60*/  PRMT R34, R24, 0x5410, R65 ;  /* 0x0000541018227816 */ /* 0x000fe40000000041 */
[--C-:B------:R-:W-:Y:S02]  /*ea70*/  SHF.R.U64 R11, R12, 0x10, R13.reuse ;  /* 0x000000100c0b7819 */ /* 0x100fe4000000120d */
[----:B------:R-:W-:Y:S02]  /*ea80*/  SHF.R.U32.HI R9, RZ, 0x10, R13 ;  /* 0x00000010ff097819 */ /* 0x000fe4000001160d */
[----:B------:R-:W-:-:S02]  /*ea90*/  PRMT R32, R0, 0x5410, R67 ;  /* 0x0000541000207816 */ /* 0x000fc40000000043 */
[----:B------:R-:W-:Y:S02]  /*eaa0*/  PRMT R33, R3, 0x5410, R64 ;  /* 0x0000541003217816 */ /* 0x000fe40000000040 */
[----:B------:R-:W-:Y:S02]  /*eab0*/  PRMT R24, R26, 0x5410, R63 ;  /* 0x000054101a187816 */ /* 0x000fe4000000003f */
[--C-:B------:R-:W-:Y:S02]  /*eac0*/  SHF.R.U64 R10, R14, 0x10, R15.reuse ;  /* 0x000000100e0a7819 */ /* 0x100fe4000000120f */
[----:B------:R-:W-:Y:S02]  /*ead0*/  SHF.R.U32.HI R8, RZ, 0x10, R15 ;  /* 0x00000010ff087819 */ /* 0x000fe4000001160f */
[----:B------:R-:W-:Y:S02]  /*eae0*/  PRMT R26, R41, 0x5410, R58 ;  /* 0x00005410291a7816 */ /* 0x000fe4000000003a */
[----:B------:R-:W-:-:S02]  /*eaf0*/  PRMT R0, R43, 0x5410, R56 ;  /* 0x000054102b007816 */ /* 0x000fc40000000038 */
[----:B------:R-:W-:Y:S02]  /*eb00*/  PRMT R3, R44, 0x5410, R59 ;  /* 0x000054102c037816 */ /* 0x000fe4000000003b */
[----:B------:R-:W-:Y:S02]  /*eb10*/  PRMT R12, R45, 0x5410, R54 ;  /* 0x000054102d0c7816 */ /* 0x000fe40000000036 */
[----:B------:R-:W-:Y:S02]  /*eb20*/  PRMT R13, R46, 0x5410, R57 ;  /* 0x000054102e0d7816 */ /* 0x000fe40000000039 */
[----:B------:R-:W-:Y:S02]  /*eb30*/  PRMT R37, R20, 0x5410, R55 ;  /* 0x0000541014257816 */ /* 0x000fe40000000037 */
[----:B------:R-:W-:Y:S02]  /*eb40*/  ISETP.GE.AND P1, PT, R17, R42, PT ;  /* 0x0000002a1100720c */ /* 0x000fe40003f26270 */
[----:B------:R-:W-:-:S02]  /*eb50*/  PRMT R38, R38, 0x5410, R53 ;  /* 0x0000541026267816 */ /* 0x000fc40000000035 */
[----:B------:R-:W-:Y:S02]  /*eb60*/  PRMT R39, R39, 0x5410, R52 ;  /* 0x0000541027277816 */ /* 0x000fe40000000034 */
[----:B------:R-:W-:Y:S02]  /*eb70*/  PRMT R40, R40, 0x5410, R51 ;  /* 0x0000541028287816 */ /* 0x000fe40000000033 */
[----:B------:R-:W-:Y:S02]  /*eb80*/  PRMT R28, R28, 0x5410, R49 ;  /* 0x000054101c1c7816 */ /* 0x000fe40000000031 */
[----:B------:R-:W-:Y:S02]  /*eb90*/  PRMT R29, R29, 0x5410, R50 ;  /* 0x000054101d1d7816 */ /* 0x000fe40000000032 */
[----:B------:R-:W-:Y:S02]  /*eba0*/  PRMT R30, R30, 0x5410, R47 ;  /* 0x000054101e1e7816 */ /* 0x000fe4000000002f */
[----:B------:R-:W-:Y:S01]  /*ebb0*/  PRMT R31, R31, 0x5410, R48 ;  /* 0x000054101f1f7816 */ /* 0x000fe20000000030 */
[----:B0-----:R-:W-:Y:S06]  /*ebc0*/  @!P0 BRA `(.L_x_579) ;  /* 0x0000014400048947 */ /* 0x001fec0003800000 */
.L_x_812:
[----:B------:R-:W-:Y:S05]  /*ebd0*/  BSYNC B1 ;  /* 0x0000000000017941 */ /* 0x000fea0003800000 */
.L_x_578:
[----:B------:R-:W-:Y:S01]  /*ebe0*/  BSSY B1, `(.L_x_580) ;  /* 0x000011e000017945 */ /* 0x000fe20003800000 */
[----:B------:R-:W-:Y:S02]  /*ebf0*/  PRMT R14, R4, 0x5410, R11 ;  /* 0x00005410040e7816 */ /* 0x000fe4000000000b */
[----:B------:R-:W-:Y:S02]  /*ec00*/  PRMT R15, R6, 0x5410, R9 ;  /* 0x00005410060f7816 */ /* 0x000fe40000000009 */
[----:B------:R-:W-:Y:S02]  /*ec10*/  PRMT R20, R7, 0x5410, R10 ;  /* 0x0000541007147816 */ /* 0x000fe4000000000a */
[----:B------:R-:W-:Y:S01]  /*ec20*/  PRMT R21, R21, 0x5410, R8 ;  /* 0x0000541015157816 */ /* 0x000fe20000000008 */
[----:B------:R-:W-:Y:S06]  /*ec30*/  @P1 BRA `(.L_x_581) ;  /* 0x0000001000601947 */ /* 0x000fec0003800000 */
[----:B------:R-:W1:Y:S01]  /*ec40*/  LDC R41, c[0x0][0x3f4] ;  /* 0x0000fd00ff297b82 */ /* 0x000e620000000800 */
[C---:B------:R-:W-:Y:S01]  /*ec50*/  VIADD R4, R18.reuse, 0x20 ;  /* 0x0000002012047836 */ /* 0x040fe20000000000 */
[----:B------:R-:W-:Y:S01]  /*ec60*/  BSSY B2, `(.L_x_582) ;  /* 0x0000061000027945 */ /* 0x000fe20003800000 */
[C---:B------:R-:W-:Y:S01]  /*ec70*/  VIADD R6, R18.reuse, 0x40 ;  /* 0x0000004012067836 */ /* 0x040fe20000000000 */
[-C--:B-1----:R-:W-:Y:S02]  /*ec80*/  ISETP.GE.AND P0, PT, R18, R41.reuse, PT ;  /* 0x000000291200720c */ /* 0x082fe40003f06270 */
[-C--:B------:R-:W-:Y:S02]  /*ec90*/  ISETP.GE.AND P1, PT, R4, R41.reuse, PT ;  /* 0x000000290400720c */ /* 0x080fe40003f26270 */
[----:B------:R-:W-:-:S09]  /*eca0*/  ISETP.GE.AND P2, PT, R6, R41, PT ;  /* 0x000000290600720c */ /* 0x000fd20003f46270 */
[----:B------:R-:W-:Y:S05]  /*ecb0*/  @P0 BRA `(.L_x_583) ;  /* 0x00000004006c0947 */ /* 0x000fea0003800000 */
[----:B0-----:R-:W-:Y:S01]  /*ecc0*/  LEA.HI R5, R41, R226, RZ, 0x1d ;  /* 0x000000e229057211 */ /* 0x001fe200078fe8ff */
[----:B------:R-:W-:Y:S01]  /*ecd0*/  IMAD.U32 R54, R37, 0x10000, RZ ;  /* 0x0001000025367824 */ /* 0x000fe200078e00ff */
[----:B------:R-:W-:Y:S01]  /*ece0*/  LOP3.LUT R4, R191, 0x38, R18, 0xf8, !PT ;  /* 0x00000038bf047812 */ /* 0x000fe200078ef812 */
[----:B------:R-:W-:Y:S01]  /*ecf0*/  IMAD.U32 R52, R32, 0x10000, RZ ;  /* 0x0001000020347824 */ /* 0x000fe200078e00ff */
[----:B------:R-:W-:Y:S01]  /*ed00*/  SHF.R.S32.HI R6, RZ, 0x1f, R5 ;  /* 0x0000001fff067819 */ /* 0x000fe20000011405 */
[----:B------:R-:W-:Y:S01]  /*ed10*/  IMAD.U32 R53, R38, 0x10000, RZ ;  /* 0x0001000026357824 */ /* 0x000fe200078e00ff */
[----:B------:R-:W-:Y:S02]  /*ed20*/  LOP3.LUT R51, R37, 0xffff0000, RZ, 0xc0, !PT ;  /* 0xffff000025337812 */ /* 0x000fe400078ec0ff */
[----:B------:R-:W-:Y:S01]  /*ed30*/  LEA.HI R7, R6, R5, RZ, 0x3 ;  /* 0x0000000506077211 */ /* 0x000fe200078f18ff */
[----:B------:R-:W-:Y:S01]  /*ed40*/  IMAD.SHL.U32 R6, R5, 0x8, RZ ;  /* 0x0000000805067824 */ /* 0x000fe200078e00ff */
[----:B------:R-:W-:-:S03]  /*ed50*/  LOP3.LUT R5, R4, R193, RZ, 0x3c, !PT ;  /* 0x000000c104057212 */ /* 0x000fc600078e3cff */
[----:B------:R-:W-:Y:S01]  /*ed60*/  IMAD.SHL.U32 R7, R7, 0x400, RZ ;  /* 0x0000040007077824 */ /* 0x000fe200078e00ff */
[----:B------:R-:W-:Y:S01]  /*ed70*/  LOP3.LUT R6, R191, 0x38, R6, 0xf8, !PT ;  /* 0x00000038bf067812 */ /* 0x000fe200078ef806 */
[----:B------:R-:W-:-:S03]  /*ed80*/  IMAD R5, R192, 0x200, R5 ;  /* 0x00000200c0057824 */ /* 0x000fc600078e0205 */
[----:B------:R-:W-:Y:S01]  /*ed90*/  LOP3.LUT R7, R7, 0x7fffe000, RZ, 0xc0, !PT ;  /* 0x7fffe00007077812 */ /* 0x000fe200078ec0ff */
[----:B------:R-:W-:Y:S01]  /*eda0*/  IMAD R61, R5, 0x2, R2 ;  /* 0x00000002053d7824 */ /* 0x000fe200078e0202 */
[----:B------:R-:W-:-:S03]  /*edb0*/  LOP3.LUT R6, R6, R193, RZ, 0x3c, !PT ;  /* 0x000000c106067212 */ /* 0x000fc600078e3cff */
[----:B------:R-:W-:-:S04]  /*edc0*/  IMAD R7, R192, 0x200, R7 ;  /* 0x00000200c0077824 */ /* 0x000fc800078e0207 */
[----:B------:R-:W-:Y:S02]  /*edd0*/  IMAD.IADD R9, R7, 0x1, R6 ;  /* 0x0000000107097824 */ /* 0x000fe400078e0206 */
[----:B------:R-:W0:Y:S02]  /*ede0*/  LDS.128 R4, [R61+0x10400] ;  /* 0x010400003d047984 */ /* 0x000e240000000c00 */
[----:B------:R-:W-:-:S05]  /*edf0*/  IMAD R62, R9, 0x2, R2 ;  /* 0x00000002093e7824 */ /* 0x000fca00078e0202 */
[----:B------:R-:W1:Y:S01]  /*ee00*/  LDS.128 R8, [R62+0x10400] ;  /* 0x010400003e087984 */ /* 0x000e620000000c00 */
[C---:B0-----:R-:W-:Y:S01]  /*ee10*/  IMAD.U32 R43, R4.reuse, 0x10000, RZ ;  /* 0x00010000042b7824 */ /* 0x041fe200078e00ff */
[----:B------:R-:W-:Y:S01]  /*ee20*/  LOP3.LUT R4, R4, 0xffff0000, RZ, 0xc0, !PT ;  /* 0xffff000004047812 */ /* 0x000fe200078ec0ff */
[C---:B------:R-:W-:Y:S01]  /*ee30*/  IMAD.U32 R44, R5.reuse, 0x10000, RZ ;  /* 0x00010000052c7824 */ /* 0x040fe200078e00ff */
[----:B------:R-:W-:Y:S01]  /*ee40*/  LOP3.LUT R5, R5, 0xffff0000, RZ, 0xc0, !PT ;  /* 0xffff000005057812 */ /* 0x000fe200078ec0ff */
[C---:B------:R-:W-:Y:S01]  /*ee50*/  IMAD.U32 R45, R6.reuse, 0x10000, RZ ;  /* 0x00010000062d7824 */ /* 0x040fe200078e00ff */
[----:B------:R-:W-:Y:S01]  /*ee60*/  LOP3.LUT R6, R6, 0xffff0000, RZ, 0xc0, !PT ;  /* 0xffff000006067812 */ /* 0x000fe200078ec0ff */
[C---:B------:R-:W-:Y:S01]  /*ee70*/  IMAD.U32 R46, R7.reuse, 0x10000, RZ ;  /* 0x00010000072e7824 */ /* 0x040fe200078e00ff */
[----:B------:R-:W-:Y:S01]  /*ee80*/  LOP3.LUT R7, R7, 0xffff0000, RZ, 0xc0, !PT ;  /* 0xffff000007077812 */ /* 0x000fe200078ec0ff */
[C---:B-1----:R-:W-:Y:S01]  /*ee90*/  IMAD.U32 R47, R8.reuse, 0x10000, RZ ;  /* 0x00010000082f7824 */ /* 0x042fe200078e00ff */
[----:B------:R-:W-:Y:S01]  /*eea0*/  LOP3.LUT R8, R8, 0xffff0000, RZ, 0xc0, !PT ;  /* 0xffff000008087812 */ /* 0x000fe200078ec0ff */
[C---:B------:R-:W-:Y:S01]  /*eeb0*/  IMAD.U32 R48, R9.reuse, 0x10000, RZ ;  /* 0x0001000009307824 */ /* 0x040fe200078e00ff */
[----:B------:R-:W-:Y:S01]  /*eec0*/  LOP3.LUT R9, R9, 0xffff0000, RZ, 0xc0, !PT ;  /* 0xffff000009097812 */ /* 0x000fe200078ec0ff */
[C---:B------:R-:W-:Y:S01]  /*eed0*/  FMUL.FTZ R56, R47.reuse, R54 ;  /* 0x000000362f387220 */ /* 0x040fe20000410000 */
[-C--:B------:R-:W-:Y:S01]  /*eee0*/  FMUL.FTZ R58, R47, R52.reuse ;  /* 0x000000342f3a7220 */ /* 0x080fe20000410000 */
[----:B------:R-:W-:Y:S01]  /*eef0*/  LOP3.LUT R47, R32, 0xffff0000, RZ, 0xc0, !PT ;  /* 0xffff0000202f7812 */ /* 0x000fe200078ec0ff */
[----:B------:R-:W-:Y:S01]  /*ef00*/  FMUL.FTZ R55, R8, R51 ;  /* 0x0000003308377220 */ /* 0x000fe20000410000 */
[C---:B------:R-:W-:Y:S01]  /*ef10*/  FFMA.FTZ R56, R43.reuse, R52, -R56 ;  /* 0x000000342b387223 */ /* 0x040fe20000010838 */
[----:B------:R-:W-:Y:S01]  /*ef20*/  FFMA.FTZ R58, R43, R54, R58 ;  /* 0x000000362b3a7223 */ /* 0x000fe2000001003a */
[----:B------:R-:W-:-:S02]  /*ef30*/  IMAD.U32 R43, R33, 0x10000, RZ ;  /* 0x00010000212b7824 */ /* 0x000fc400078e00ff */
[-C--:B------:R-:W-:Y:S01]  /*ef40*/  FMUL.FTZ R57, R8, R47.reuse ;  /* 0x0000002f08397220 */ /* 0x080fe20000410000 */
[----:B------:R-:W-:Y:S01]  /*ef50*/  FFMA.FTZ R55, R4, R47, -R55 ;  /* 0x0000002f04377223 */ /* 0x000fe20000010837 */
[----:B------:R-:W-:Y:S01]  /*ef60*/  FMUL.FTZ R47, R48, R53 ;  /* 0x00000035302f7220 */ /* 0x000fe20000410000 */
[----:B------:R-:W-:Y:S02]  /*ef70*/  IMAD.U32 R49, R10, 0x10000, RZ ;  /* 0x000100000a317824 */ /* 0x000fe400078e00ff */
[----:B------:R-:W-:Y:S01]  /*ef80*/  FMUL.FTZ R52, R48, R43 ;  /* 0x0000002b30347220 */ /* 0x000fe20000410000 */
[----:B------:R-:W-:Y:S01]  /*ef90*/  FFMA.FTZ R57, R4, R51, R57 ;  /* 0x0000003304397223 */ /* 0x000fe20000010039 */
[----:B------:R-:W-:Y:S01]  /*efa0*/  LOP3.LUT R10, R10, 0xffff0000, RZ, 0xc0, !PT ;  /* 0xffff00000a0a7812 */ /* 0x000fe200078ec0ff */
[----:B------:R-:W-:Y:S01]  /*efb0*/  FFMA.FTZ R48, R44, R43, -R47 ;  /* 0x0000002b2c307223 */ /* 0x000fe2000001082f */
[C---:B------:R-:W-:Y:S01]  /*efc0*/  LOP3.LUT R51, R39.reuse, 0xffff0000, RZ, 0xc0, !PT ;  /* 0xffff000027337812 */ /* 0x040fe200078ec0ff */
[----:B------:R-:W-:Y:S01]  /*efd0*/  IMAD.U32 R8, R39, 0x10000, RZ ;  /* 0x0001000027087824 */ /* 0x000fe200078e00ff */
[C---:B------:R-:W-:Y:S01]  /*efe0*/  LOP3.LUT R43, R34.reuse, 0xffff0000, RZ, 0xc0, !PT ;  /* 0xffff0000222b7812 */ /* 0x040fe200078ec0ff */
[----:B------:R-:W-:-:S02]  /*eff0*/  IMAD.U32 R4, R34, 0x10000, RZ ;  /* 0x0001000022047824 */ /* 0x000fc400078e00ff */
[----:B------:R-:W-:Y:S01]  /*f000*/  FFMA.FTZ R52, R44, R53, R52 ;  /* 0x000000352c347223 */ /* 0x000fe20000010034 */
[C---:B------:R-:W-:Y:S01]  /*f010*/  FMUL.FTZ R59, R10.reuse, R51 ;  /* 0x000000330a3b7220 */ /* 0x040fe20000410000 */
[C---:B------:R-:W-:Y:S01]  /*f020*/  FMUL.FTZ R44, R49.reuse, R8 ;  /* 0x00000008312c7220 */ /* 0x040fe20000410000 */
[-C--:B------:R-:W-:Y:S01]  /*f030*/  FMUL.FTZ R54, R49, R4.reuse ;  /* 0x0000000431367220 */ /* 0x080fe20000410000 */
[----:B------:R-:W-:Y:S01]  /*f040*/  FMUL.FTZ R10, R10, R43 ;  /* 0x0000002b0a0a7220 */ /* 0x000fe20000410000 */
[----:B------:R-:W-:Y:S02]  /*f050*/  IMAD.U32 R50, R11, 0x10000, RZ ;  /* 0x000100000b327824 */ /* 0x000fe400078e00ff */
[C---:B------:R-:W-:Y:S01]  /*f060*/  FFMA.FTZ R53, R45.reuse, R4, -R44 ;  /* 0x000000042d357223 */ /* 0x040fe2000001082c */
[----:B------:R-:W-:Y:S02]  /*f070*/  IMAD.U32 R49, R40, 0x10000, RZ ;  /* 0x0001000028317824 */ /* 0x000fe400078e00ff */
[----:B------:R-:W-:Y:S01]  /*f080*/  FFMA.FTZ R54, R45, R8, R54 ;  /* 0x000000082d367223 */ /* 0x000fe20000010036 */
[----:B------:R-:W-:-:S02]  /*f090*/  IMAD.U32 R47, R35, 0x10000, RZ ;  /* 0x00010000232f7824 */ /* 0x000fc400078e00ff */
[----:B------:R-:W-:Y:S01]  /*f0a0*/  FFMA.FTZ R51, R6, R51, R10 ;  /* 0x0000003306337223 */ /* 0x000fe2000001000a */
[----:B------:R-:W-:Y:S01]  /*f0b0*/  LOP3.LUT R11, R11, 0xffff0000, RZ, 0xc0, !PT ;  /* 0xffff00000b0b7812 */ /* 0x000fe200078ec0ff */
[----:B------:R-:W-:Y:S01]  /*f0c0*/  FMUL.FTZ R45, R50, R49 ;  /* 0x00000031322d7220 */ /* 0x000fe20000410000 */
[----:B------:R-:W-:Y:S01]  /*f0d0*/  FFMA.FTZ R60, R6, R43, -R59 ;  /* 0x0000002b063c7223 */ /* 0x000fe2000001083b */
[----:B------:R-:W-:Y:S01]  /*f0e0*/  LOP3.LUT R8, R38, 0xffff0000, RZ, 0xc0, !PT ;  /* 0xffff000026087812 */ /* 0x000fe200078ec0ff */
[-C--:B------:R-:W-:Y:S01]  /*f0f0*/  FMUL.FTZ R43, R50, R47.reuse ;  /* 0x0000002f322b7220 */ /* 0x080fe20000410000 */
[----:B------:R-:W-:Y:S01]  /*f100*/  LOP3.LUT R10, R40, 0xffff0000, RZ, 0xc0, !PT ;  /* 0xffff0000280a7812 */ /* 0x000fe200078ec0ff */
[C---:B------:R-:W-:Y:S01]  /*f110*/  FFMA.FTZ R45, R46.reuse, R47, -R45 ;  /* 0x0000002f2e2d7223 */ /* 0x040fe2000001082d */
[----:B------:R-:W-:Y:S01]  /*f120*/  LOP3.LUT R4, R33, 0xffff0000, RZ, 0xc0, !PT ;  /* 0xffff000021047812 */ /* 0x000fe200078ec0ff */
[----:B------:R-:W-:Y:S01]  /*f130*/  FFMA.FTZ R46, R46, R49, R43 ;  /* 0x000000312e2e7223 */ /* 0x000fe2000001002b */
[----:B------:R-:W-:Y:S01]  /*f140*/  LOP3.LUT R6, R35, 0xffff0000, RZ, 0xc0, !PT ;  /* 0xffff000023067812 */ /* 0x000fe200078ec0ff */
[----:B------:R-:W-:Y:S01]  /*f150*/  FMUL.FTZ R44, R9, R8 ;  /* 0x00000008092c7220 */ /* 0x000fe20000410000 */
[----:B------:R-:W-:Y:S01]  /*f160*/  FMUL.FTZ R50, R11, R10 ;  /* 0x0000000a0b327220 */ /* 0x000fe20000410000 */
[----:B------:R-:W-:-:S02]  /*f170*/  FMUL.FTZ R43, R9, R4 ;  /* 0x00000004092b7220 */ /* 0x000fc40000410000 */
[----:B------:R-:W-:Y:S01]  /*f180*/  FMUL.FTZ R11, R11, R6 ;  /* 0x000000060b0b7220 */ /* 0x000fe20000410000 */
[----:B------:R-:W-:Y:S01]  /*f190*/  FFMA.FTZ R9, R5, R4, -R44 ;  /* 0x0000000405097223 */ /* 0x000fe2000001082c */
[----:B------:R-:W-:Y:S01]  /*f1a0*/  FFMA.FTZ R50, R7, R6, -R50 ;  /* 0x0000000607327223 */ /* 0x000fe20000010832 */
[----:B------:R-:W-:Y:S01]  /*f1b0*/  FFMA.FTZ R43, R5, R8, R43 ;  /* 0x00000008052b7223 */ /* 0x000fe2000001002b */
[----:B------:R-:W-:Y:S01]  /*f1c0*/  FFMA.FTZ R11, R7, R10, R11 ;  /* 0x0000000a070b7223 */ /* 0x000fe2000001000b */
[----:B------:R-:W-:Y:S02]  /*f1d0*/  F2FP.BF16.F32.PACK_AB R6, R60, R53 ;  /* 0x000000353c06723e */ /* 0x000fe400000010ff */
[----:B------:R-:W-:Y:S02]  /*f1e0*/  F2FP.BF16.F32.PACK_AB R4, R55, R56 ;  /* 0x000000383704723e */ /* 0x000fe400000010ff */
[----:B------:R-:W-:Y:S02]  /*f1f0*/  F2FP.BF16.F32.PACK_AB R5, R9, R48 ;  /* 0x000000300905723e */ /* 0x000fe400000010ff */
[----:B------:R-:W-:-:S02]  /*f200*/  F2FP.BF16.F32.PACK_AB R7, R50, R45 ;  /* 0x0000002d3207723e */ /* 0x000fc400000010ff */
[----:B------:R-:W-:Y:S02]  /*f210*/  F2FP.BF16.F32.PACK_AB R10, R51, R54 ;  /* 0x00000036330a723e */ /* 0x000fe400000010ff */
[----:B------:R-:W-:Y:S01]  /*f220*/  F2FP.BF16.F32.PACK_AB R8, R57, R58 ;  /* 0x0000003a3908723e */ /* 0x000fe200000010ff */
[----:B------:R1:W-:Y:S01]  /*f230*/  STS.128 [R61+0x10400], R4 ;  /* 0x010400043d007388 */ /* 0x0003e20000000c00 */
[----:B------:R-:W-:Y:S02]  /*f240*/  F2FP.BF16.F32.PACK_AB R9, R43, R52 ;  /* 0x000000342b09723e */ /* 0x000fe400000010ff */
[----:B------:R-:W-:-:S05]  /*f250*/  F2FP.BF16.F32.PACK_AB R11, R11, R46 ;  /* 0x0000002e0b0b723e */ /* 0x000fca00000010ff */
[----:B------:R1:W-:Y:S02]  /*f260*/  STS.128 [R62+0x10400], R8 ;  /* 0x010400083e007388 */ /* 0x0003e40000000c00 */
.L_x_583:
[----:B------:R-:W-:Y:S05]  /*f270*/  BSYNC B2 ;  /* 0x0000000000027941 */ /* 0x000fea0003800000 */
.L_x_582:
[----:B------:R-:W-:Y:S04]  /*f280*/  BSSY B2, `(.L_x_584) ;  /* 0x000005a000027945 */ /* 0x000fe80003800000 */
[----:B------:R-:W-:Y:S05]  /*f290*/  @P1 BRA `(.L_x_585) ;  /* 0x0000000400601947 */ /* 0x000fea0003800000 */
[----:B------:R-:W2:Y:S01]  /*f2a0*/  LDL R60, [R1+0x78] ;  /* 0x00007800013c7983 */ /* 0x000ea20000100800 */
[----:B-1----:R-:W-:Y:S01]  /*f2b0*/  LEA.HI R4, R41, R227, RZ, 0x1d ;  /* 0x000000e329047211 */ /* 0x002fe200078fe8ff */
[C---:B------:R-:W-:Y:S01]  /*f2c0*/  IMAD.U32 R55, R28.reuse, 0x10000, RZ ;  /* 0x000100001c377824 */ /* 0x040fe200078e00ff */
[----:B------:R-:W-:Y:S01]  /*f2d0*/  LOP3.LUT R57, R28, 0xffff0000, RZ, 0xc0, !PT ;  /* 0xffff00001c397812 */ /* 0x000fe200078ec0ff */
[----:B------:R-:W-:Y:S01]  /*f2e0*/  IMAD.U32 R53, R24, 0x10000, RZ ;  /* 0x0001000018357824 */ /* 0x000fe200078e00ff */
[----:B0-----:R-:W-:-:S04]  /*f2f0*/  SHF.R.S32.HI R5, RZ, 0x1f, R4 ;  /* 0x0000001fff057819 */ /* 0x001fc80000011404 */
        /* <DEDUP_REMOVED lines=8> */
[----:B------:R-:W-:-:S05]  /*f380*/  IMAD R43, R9, 0x2, R2 ;  /* 0x00000002092b7824 */ /* 0x000fca00078e0202 */
[----:B------:R-:W0:Y:S02]  /*f390*/  LDS.128 R8, [R43+0x10400] ;  /* 0x010400002b087984 */ /* 0x000e240000000c00 */
[C---:B0-----:R-:W-:Y:S01]  /*f3a0*/  IMAD.U32 R48, R8.reuse, 0x10000, RZ ;  /* 0x0001000008307824 */ /* 0x041fe200078e00ff */
[----:B------:R-:W-:Y:S01]  /*f3b0*/  LOP3.LUT R8, R8, 0xffff0000, RZ, 0xc0, !PT ;  /* 0xffff000008087812 */ /* 0x000fe200078ec0ff */
[C---:B------:R-:W-:Y:S01]  /*f3c0*/  IMAD.U32 R49, R9.reuse, 0x10000, RZ ;  /* 0x0001000009317824 */ /* 0x040fe200078e00ff */
[----:B------:R-:W-:Y:S01]  /*f3d0*/  LOP3.LUT R9, R9, 0xffff0000, RZ, 0xc0, !PT ;  /* 0xffff000009097812 */ /* 0x000fe200078ec0ff */
[C---:B------:R-:W-:Y:S01]  /*f3e0*/  FMUL.FTZ R59, R48.reuse, R55 ;  /* 0x00000037303b7220 */ /* 0x040fe20000410000 */
[----:B------:R-:W-:Y:S01]  /*f3f0*/  FMUL.FTZ R61, R48, R53 ;  /* 0x00000035303d7220 */ /* 0x000fe20000410000 */
[----:B------:R-:W-:Y:S01]  /*f400*/  FMUL.FTZ R63, R8, R57 ;  /* 0x00000039083f7220 */ /* 0x000fe20000410000 */
[----:B------:R-:W-:Y:S02]  /*f410*/  IMAD.U32 R48, R29, 0x10000, RZ ;  /* 0x000100001d307824 */ /* 0x000fe400078e00ff */
[C---:B------:R-:W-:Y:S01]  /*f420*/  IMAD.U32 R50, R10.reuse, 0x10000, RZ ;  /* 0x000100000a327824 */ /* 0x040fe200078e00ff */
[----:B------:R-:W-:Y:S01]  /*f430*/  LOP3.LUT R10, R10, 0xffff0000, RZ, 0xc0, !PT ;  /* 0xffff00000a0a7812 */ /* 0x000fe200078ec0ff */
[C---:B------:R-:W-:Y:S01]  /*f440*/  IMAD.U32 R51, R11.reuse, 0x10000, RZ ;  /* 0x000100000b337824 */ /* 0x040fe200078e00ff */
[----:B------:R-:W-:Y:S01]  /*f450*/  LOP3.LUT R11, R11, 0xffff0000, RZ, 0xc0, !PT ;  /* 0xffff00000b0b7812 */ /* 0x000fe200078ec0ff */
[----:B--2---:R-:W0:Y:S02]  /*f460*/  LDS.128 R4, [R60] ;  /* 0x000000003c047984 */ /* 0x004e240000000c00 */
[C---:B0-----:R-:W-:Y:S01]  /*f470*/  IMAD.U32 R44, R4.reuse, 0x10000, RZ ;  /* 0x00010000042c7824 */ /* 0x041fe200078e00ff */
[----:B------:R-:W-:Y:S01]  /*f480*/  LOP3.LUT R4, R4, 0xffff0000, RZ, 0xc0, !PT ;  /* 0xffff000004047812 */ /* 0x000fe200078ec0ff */
[C---:B------:R-:W-:Y:S01]  /*f490*/  IMAD.U32 R45, R5.reuse, 0x10000, RZ ;  /* 0x00010000052d7824 */ /* 0x040fe200078e00ff */
[----:B------:R-:W-:Y:S01]  /*f4a0*/  LOP3.LUT R5, R5, 0xffff0000, RZ, 0xc0, !PT ;  /* 0xffff000005057812 */ /* 0x000fe200078ec0ff */
[----:B------:R-:W-:Y:S01]  /*f4b0*/  FFMA.FTZ R59, R44, R53, -R59 ;  /* 0x000000352c3b7223 */ /* 0x000fe2000001083b */
[----:B------:R-:W-:Y:S01]  /*f4c0*/  LOP3.LUT R53, R24, 0xffff0000, RZ, 0xc0, !PT ;  /* 0xffff000018357812 */ /* 0x000fe200078ec0ff */
[----:B------:R-:W-:Y:S01]  /*f4d0*/  FFMA.FTZ R61, R44, R55, R61 ;  /* 0x000000372c3d7223 */ /* 0x000fe2000001003d */
[----:B------:R-:W-:-:S02]  /*f4e0*/  IMAD.U32 R44, R25, 0x10000, RZ ;  /* 0x00010000192c7824 */ /* 0x000fc400078e00ff */
[----:B------:R-:W-:Y:S02]  /*f4f0*/  IMAD.U32 R46, R6, 0x10000, RZ ;  /* 0x00010000062e7824 */ /* 0x000fe400078e00ff */
[-C--:B------:R-:W-:Y:S01]  /*f500*/  FMUL.FTZ R55, R8, R53.reuse ;  /* 0x0000003508377220 */ /* 0x080fe20000410000 */
[----:B------:R-:W-:Y:S01]  /*f510*/  FFMA.FTZ R52, R4, R53, -R63 ;  /* 0x0000003504347223 */ /* 0x000fe2000001083f */
[C---:B------:R-:W-:Y:S01]  /*f520*/  FMUL.FTZ R8, R49.reuse, R48 ;  /* 0x0000003031087220 */ /* 0x040fe20000410000 */
[----:B------:R-:W-:Y:S02]  /*f530*/  IMAD.U32 R53, R30, 0x10000, RZ ;  /* 0x000100001e357824 */ /* 0x000fe400078e00ff */
[-C--:B------:R-:W-:Y:S01]  /*f540*/  FMUL.FTZ R63, R49, R44.reuse ;  /* 0x0000002c313f7220 */ /* 0x080fe20000410000 */
[----:B------:R-:W-:Y:S01]  /*f550*/  FFMA.FTZ R54, R4, R57, R55 ;  /* 0x0000003904367223 */ /* 0x000fe20000010037 */
[----:B------:R-:W-:Y:S01]  /*f560*/  FFMA.FTZ R56, R45, R44, -R8 ;  /* 0x0000002c2d387223 */ /* 0x000fe20000010808 */
[----:B------:R-:W-:-:S02]  /*f570*/  IMAD.U32 R49, R26, 0x10000, RZ ;  /* 0x000100001a317824 */ /* 0x000fc400078e00ff */
[----:B------:R-:W-:Y:S01]  /*f580*/  FFMA.FTZ R63, R45, R48, R63 ;  /* 0x000000302d3f7223 */ /* 0x000fe2000001003f */
[----:B------:R-:W-:Y:S01]  /*f590*/  FMUL.FTZ R57, R50, R53 ;  /* 0x0000003532397220 */ /* 0x000fe20000410000 */
[----:B------:R-:W-:Y:S01]  /*f5a0*/  LOP3.LUT R55, R30, 0xffff0000, RZ, 0xc0, !PT ;  /* 0xffff00001e377812 */ /* 0x000fe200078ec0ff */
[----:B------:R-:W-:Y:S01]  /*f5b0*/  IMAD.U32 R44, R31, 0x10000, RZ ;  /* 0x000100001f2c7824 */ /* 0x000fe200078e00ff */
[----:B------:R-:W-:Y:S01]  /*f5c0*/  LOP3.LUT R45, R26, 0xffff0000, RZ, 0xc0, !PT ;  /* 0xffff00001a2d7812 */ /* 0x000fe200078ec0ff */
[-C--:B------:R-:W-:Y:S01]  /*f5d0*/  FMUL.FTZ R65, R50, R49.reuse ;  /* 0x0000003132417220 */ /* 0x080fe20000410000 */
[----:B------:R-:W-:Y:S01]  /*f5e0*/  LOP3.LUT R6, R6, 0xffff0000, RZ, 0xc0, !PT ;  /* 0xffff000006067812 */ /* 0x000fe200078ec0ff */
[----:B------:R-:W-:Y:S01]  /*f5f0*/  FFMA.FTZ R57, R46, R49, -R57 ;  /* 0x000000312e397223 */ /* 0x000fe20000010839 */
[C---:B------:R-:W-:Y:S01]  /*f600*/  FMUL.FTZ R49, R10.reuse, R55 ;  /* 0x000000370a317220 */ /* 0x040fe20000410000 */
[----:B------:R-:W-:Y:S02]  /*f610*/  IMAD.U32 R47, R7, 0x10000, RZ ;  /* 0x00010000072f7824 */ /* 0x000fe400078e00ff */
[----:B------:R-:W-:Y:S01]  /*f620*/  FMUL.FTZ R10, R10, R45 ;  /* 0x0000002d0a0a7220 */ /* 0x000fe20000410000 */
[----:B------:R-:W-:-:S02]  /*f630*/  IMAD.U32 R4, R27, 0x10000, RZ ;  /* 0x000100001b047824 */ /* 0x000fc400078e00ff */
[----:B------:R-:W-:Y:S01]  /*f640*/  FMUL.FTZ R8, R51, R44 ;  /* 0x0000002c33087220 */ /* 0x000fe20000410000 */
[----:B------:R-:W-:Y:S01]  /*f650*/  FFMA.FTZ R65, R46, R53, R65 ;  /* 0x000000352e417223 */ /* 0x000fe20000010041 */
[C---:B------:R-:W-:Y:S01]  /*f660*/  FFMA.FTZ R46, R6.reuse, R45, -R49 ;  /* 0x0000002d062e7223 */ /* 0x040fe20000010831 */
[----:B------:R-:W-:Y:S01]  /*f670*/  FFMA.FTZ R48, R6, R55, R10 ;  /* 0x0000003706307223 */ /* 0x000fe2000001000a */
[-C--:B------:R-:W-:Y:S01]  /*f680*/  FFMA.FTZ R49, R47, R4.reuse, -R8 ;  /* 0x000000042f317223 */ /* 0x080fe20000010808 */
[----:B------:R-:W-:Y:S01]  /*f690*/  FMUL.FTZ R50, R51, R4 ;  /* 0x0000000433327220 */ /* 0x000fe20000410000 */
[----:B------:R-:W-:Y:S02]  /*f6a0*/  LOP3.LUT R8, R29, 0xffff0000, RZ, 0xc0, !PT ;  /* 0xffff00001d087812 */ /* 0x000fe400078ec0ff */
[----:B------:R-:W-:Y:S01]  /*f6b0*/  LOP3.LUT R10, R31, 0xffff0000, RZ, 0xc0, !PT ;  /* 0xffff00001f0a7812 */ /* 0x000fe200078ec0ff */
[----:B------:R-:W-:Y:S01]  /*f6c0*/  FFMA.FTZ R50, R47, R44, R50 ;  /* 0x0000002c2f327223 */ /* 0x000fe20000010032 */
[----:B------:R-:W-:Y:S01]  /*f6d0*/  LOP3.LUT R4, R25, 0xffff0000, RZ, 0xc0, !PT ;  /* 0xffff000019047812 */ /* 0x000fe200078ec0ff */
[----:B------:R-:W-:Y:S01]  /*f6e0*/  FMUL.FTZ R44, R9, R8 ;  /* 0x00000008092c7220 */ /* 0x000fe20000410000 */
[----:B------:R-:W-:Y:S01]  /*f6f0*/  LOP3.LUT R6, R27, 0xffff0000, RZ, 0xc0, !PT ;  /* 0xffff00001b067812 */ /* 0x000fe200078ec0ff */
[----:B------:R-:W-:Y:S01]  /*f700*/  FMUL.FTZ R58, R11, R10 ;  /* 0x0000000a0b3a7220 */ /* 0x000fe20000410000 */
[----:B------:R-:W-:Y:S01]  /*f710*/  LOP3.LUT R7, R7, 0xffff0000, RZ, 0xc0, !PT ;  /* 0xffff000007077812 */ /* 0x000fe200078ec0ff */
[-C--:B------:R-:W-:Y:S01]  /*f720*/  FMUL.FTZ R45, R9, R4.reuse ;  /* 0x00000004092d7220 */ /* 0x080fe20000410000 */
[----:B------:R-:W-:Y:S01]  /*f730*/  FFMA.FTZ R9, R5, R4, -R44 ;  /* 0x0000000405097223 */ /* 0x000fe2000001082c */
[-C--:B------:R-:W-:Y:S01]  /*f740*/  FMUL.FTZ R11, R11, R6.reuse ;  /* 0x000000060b0b7220 */ /* 0x080fe20000410000 */
[----:B------:R-:W-:Y:S01]  /*f750*/  F2FP.BF16.F32.PACK_AB R4, R52, R59 ;  /* 0x0000003b3404723e */ /* 0x000fe200000010ff */
[----:B------:R-:W-:Y:S01]  /*f760*/  FFMA.FTZ R58, R7, R6, -R58 ;  /* 0x00000006073a7223 */ /* 0x000fe2000001083a */
[----:B------:R-:W-:Y:S01]  /*f770*/  FFMA.FTZ R44, R5, R8, R45 ;  /* 0x00000008052c7223 */ /* 0x000fe2000001002d */
[----:B------:R-:W-:Y:S01]  /*f780*/  FFMA.FTZ R11, R7, R10, R11 ;  /* 0x0000000a070b7223 */ /* 0x000fe2000001000b */
[----:B------:R-:W-:-:S02]  /*f790*/  F2FP.BF16.F32.PACK_AB R6, R46, R57 ;  /* 0x000000392e06723e */ /* 0x000fc400000010ff */
[----:B------:R-:W-:Y:S02]  /*f7a0*/  F2FP.BF16.F32.PACK_AB R5, R9, R56 ;  /* 0x000000380905723e */ /* 0x000fe400000010ff */
[----:B------:R-:W-:Y:S02]  /*f7b0*/  F2FP.BF16.F32.PACK_AB R7, R58, R49 ;  /* 0x000000313a07723e */ /* 0x000fe400000010ff */
[----:B------:R-:W-:Y:S02]  /*f7c0*/  F2FP.BF16.F32.PACK_AB R10, R48, R65 ;  /* 0x00000041300a723e */ /* 0x000fe400000010ff */
[----:B------:R-:W-:Y:S01]  /*f7d0*/  F2FP.BF16.F32.PACK_AB R8, R54, R61 ;  /* 0x0000003d3608723e */ /* 0x000fe200000010ff */
[----:B------:R2:W-:Y:S01]  /*f7e0*/  STS.128 [R60], R4 ;  /* 0x000000043c007388 */ /* 0x0005e20000000c00 */
[----:B------:R-:W-:Y:S02]  /*f7f0*/  F2FP.BF16.F32.PACK_AB R9, R44, R63 ;  /* 0x0000003f2c09723e */ /* 0x000fe400000010ff */
[----:B------:R-:W-:-:S05]  /*f800*/  F2FP.BF16.F32.PACK_AB R11, R11, R50 ;  /* 0x000000320b0b723e */ /* 0x000fca00000010ff */
[----:B------:R2:W-:Y:S02]  /*f810*/  STS.128 [R43+0x10400], R8 ;  /* 0x010400082b007388 */ /* 0x0005e40000000c00 */
.L_x_585:
[----:B------:R-:W-:Y:S05]  /*f820*/  BSYNC B2 ;  /* 0x0000000000027941 */ /* 0x000fea0003800000 */
.L_x_584:
[----:B------:R-:W-:Y:S05]  /*f830*/  @P2 BRA `(.L_x_581) ;  /* 0x0000000400602947 */ /* 0x000fea0003800000 */
[----:B-1----:R-:W3:Y:S01]  /*f840*/  LDL R61, [R1+0x70] ;  /* 0x00007000013d7983 */ /* 0x002ee20000100800 */
[----:B------:R-:W-:Y:S01]  /*f850*/  LEA.HI R41, R41, R228, RZ, 0x1d ;  /* 0x000000e429297211 */ /* 0x000fe200078fe8ff */
[C---:B------:R-:W-:Y:S01]  /*f860*/  IMAD.U32 R54, R14.reuse, 0x10000, RZ ;  /* 0x000100000e367824 */ /* 0x040fe200078e00ff */
[----:B------:R-:W-:Y:S01]  /*f870*/  LOP3.LUT R51, R14, 0xffff0000, RZ, 0xc0, !PT ;  /* 0xffff00000e337812 */ /* 0x000fe200078ec0ff */
[----:B------:R-:W-:Y:S01]  /*f880*/  IMAD.U32 R52, R0, 0x10000, RZ ;  /* 0x0001000000347824 */ /* 0x000fe200078e00ff */
[----:B--2---:R-:W-:Y:S01]  /*f890*/  SHF.R.S32.HI R4, RZ, 0x1f, R41 ;  /* 0x0000001fff047819 */ /* 0x004fe20000011429 */
[----:B------:R-:W-:-:S03]  /*f8a0*/  IMAD.U32 R53, R15, 0x10000, RZ ;  /* 0x000100000f357824 */ /* 0x000fc600078e00ff */
[----:B0-----:R-:W-:Y:S01]  /*f8b0*/  LEA.HI R5, R4, R41, RZ, 0x3 ;  /* 0x0000002904057211 */ /* 0x001fe200078f18ff */
        /* <DEDUP_REMOVED lines=15> */
[----:B------:R-:W-:Y:S01]  /*f9b0*/  LOP3.LUT R47, R0, 0xffff0000, RZ, 0xc0, !PT ;  /* 0xffff0000002f7812 */ /* 0x000fe200078ec0ff */
[----:B------:R-:W-:Y:S01]  /*f9c0*/  FMUL.FTZ R55, R8, R51 ;  /* 0x0000003308377220 */ /* 0x000fe20000410000 */
[C---:B------:R-:W-:Y:S01]  /*f9d0*/  IMAD.U32 R49, R10.reuse, 0x10000, RZ ;  /* 0x000100000a317824 */ /* 0x040fe200078e00ff */
[----:B------:R-:W-:Y:S01]  /*f9e0*/  LOP3.LUT R10, R10, 0xffff0000, RZ, 0xc0, !PT ;  /* 0xffff00000a0a7812 */ /* 0x000fe200078ec0ff */
[----:B------:R-:W-:-:S02]  /*f9f0*/  IMAD.U32 R50, R11, 0x10000, RZ ;  /* 0x000100000b327824 */ /* 0x000fc400078e00ff */
[----:B------:R-:W-:Y:S01]  /*fa00*/  FMUL.FTZ R57, R8, R47 ;  /* 0x0000002f08397220 */ /* 0x000fe20000410000 */
[----:B------:R-:W-:Y:S01]  /*fa10*/  IMAD.U32 R8, R20, 0x10000, RZ ;  /* 0x0001000014087824 */ /* 0x000fe200078e00ff */
[----:B------:R-:W-:Y:S01]  /*fa20*/  LOP3.LUT R11, R11, 0xffff0000, RZ, 0xc0, !PT ;  /* 0xffff00000b0b7812 */ /* 0x000fe200078ec0ff */
[----:B---3--:R-:W0:Y:S02]  /*fa30*/  LDS.128 R4, [R61] ;  /* 0x000000003d047984 */ /* 0x008e240000000c00 */
[C---:B0-----:R-:W-:Y:S01]  /*fa40*/  IMAD.U32 R43, R4.reuse, 0x10000, RZ ;  /* 0x00010000042b7824 */ /* 0x041fe200078e00ff */
[----:B------:R-:W-:Y:S01]  /*fa50*/  LOP3.LUT R4, R4, 0xffff0000, RZ, 0xc0, !PT ;  /* 0xffff000004047812 */ /* 0x000fe200078ec0ff */
[C---:B------:R-:W-:Y:S01]  /*fa60*/  IMAD.U32 R44, R5.reuse, 0x10000, RZ ;  /* 0x00010000052c7824 */ /* 0x040fe200078e00ff */
[----:B------:R-:W-:Y:S01]  /*fa70*/  LOP3.LUT R5, R5, 0xffff0000, RZ, 0xc0, !PT ;  /* 0xffff000005057812 */ /* 0x000fe200078ec0ff */
[C---:B------:R-:W-:Y:S01]  /*fa80*/  FFMA.FTZ R56, R43.reuse, R52, -R56 ;  /* 0x000000342b387223 */ /* 0x040fe20000010838 */
[----:B------:R-:W-:Y:S01]  /*fa90*/  FFMA.FTZ R58, R43, R54, R58 ;  /* 0x000000362b3a7223 */ /* 0x000fe2000001003a */
[----:B------:R-:W-:-:S02]  /*faa0*/  IMAD.U32 R43, R3, 0x10000, RZ ;  /* 0x00010000032b7824 */ /* 0x000fc400078e00ff */
[----:B------:R-:W-:Y:S01]  /*fab0*/  FFMA.FTZ R55, R4, R47, -R55 ;  /* 0x0000002f04377223 */ /* 0x000fe20000010837 */
[----:B------:R-:W-:Y:S01]  /*fac0*/  FMUL.FTZ R47, R48, R53 ;  /* 0x00000035302f7220 */ /* 0x000fe20000410000 */
[----:B------:R-:W-:Y:S01]  /*fad0*/  FFMA.FTZ R57, R4, R51, R57 ;  /* 0x0000003304397223 */ /* 0x000fe20000010039 */
[-C--:B------:R-:W-:Y:S01]  /*fae0*/  FMUL.FTZ R52, R48, R43.reuse ;  /* 0x0000002b30347220 */ /* 0x080fe20000410000 */
[----:B------:R-:W-:Y:S01]  /*faf0*/  LOP3.LUT R51, R20, 0xffff0000, RZ, 0xc0, !PT ;  /* 0xffff000014337812 */ /* 0x000fe200078ec0ff */
[----:B------:R-:W-:Y:S01]  /*fb00*/  FFMA.FTZ R48, R44, R43, -R47 ;  /* 0x0000002b2c307223 */ /* 0x000fe2000001082f */
[C---:B------:R-:W-:Y:S01]  /*fb10*/  LOP3.LUT R43, R12.reuse, 0xffff0000, RZ, 0xc0, !PT ;  /* 0xffff00000c2b7812 */ /* 0x040fe200078ec0ff */
[----:B------:R-:W-:Y:S02]  /*fb20*/  IMAD.U32 R4, R12, 0x10000, RZ ;  /* 0x000100000c047824 */ /* 0x000fe400078e00ff */
[----:B------:R-:W-:Y:S01]  /*fb30*/  FFMA.FTZ R52, R44, R53, R52 ;  /* 0x000000352c347223 */ /* 0x000fe20000010034 */
[C---:B------:R-:W-:Y:S01]  /*fb40*/  IMAD.U32 R45, R6.reuse, 0x10000, RZ ;  /* 0x00010000062d7824 */ /* 0x040fe200078e00ff */
[----:B------:R-:W-:Y:S01]  /*fb50*/  LOP3.LUT R6, R6, 0xffff0000, RZ, 0xc0, !PT ;  /* 0xffff000006067812 */ /* 0x000fe200078ec0ff */
[C---:B------:R-:W-:Y:S01]  /*fb60*/  FMUL.FTZ R59, R10.reuse, R51 ;  /* 0x000000330a3b7220 */ /* 0x040fe20000410000 */
[C---:B------:R-:W-:Y:S01]  /*fb70*/  FMUL.FTZ R44, R49.reuse, R8 ;  /* 0x00000008312c7220 */ /* 0x040fe20000410000 */
[----:B------:R-:W-:Y:S01]  /*fb80*/  FMUL.FTZ R54, R49, R4 ;  /* 0x0000000431367220 */ /* 0x000fe20000410000 */
[----:B------:R-:W-:Y:S01]  /*fb90*/  FMUL.FTZ R10, R10, R43 ;  /* 0x0000002b0a0a7220 */ /* 0x000fe20000410000 */
[----:B------:R-:W-:-:S02]  /*fba0*/  IMAD.U32 R49, R21, 0x10000, RZ ;  /* 0x0001000015317824 */ /* 0x000fc400078e00ff */
[----:B------:R-:W-:Y:S01]  /*fbb0*/  FFMA.FTZ R53, R45, R4, -R44 ;  /* 0x000000042d357223 */ /* 0x000fe2000001082c */
[----:B------:R-:W-:Y:S02]  /*fbc0*/  IMAD.U32 R47, R13, 0x10000, RZ ;  /* 0x000100000d2f7824 */ /* 0x000fe400078e00ff */
[----:B------:R-:W-:Y:S01]  /*fbd0*/  FFMA.FTZ R54, R45, R8, R54 ;  /* 0x000000082d367223 */ /* 0x000fe20000010036 */
[----:B------:R-:W-:Y:S01]  /*fbe0*/  FFMA.FTZ R51, R6, R51, R10 ;  /* 0x0000003306337223 */ /* 0x000fe2000001000a */
[----:B------:R-:W-:Y:S02]  /*fbf0*/  IMAD.U32 R46, R7, 0x10000, RZ ;  /* 0x00010000072e7824 */ /* 0x000fe400078e00ff */
        /* <DEDUP_REMOVED lines=10> */
[----:B------:R-:W-:Y:S01]  /*fca0*/  LOP3.LUT R7, R7, 0xffff0000, RZ, 0xc0, !PT ;  /* 0xffff000007077812 */ /* 0x000fe200078ec0ff */
[----:B------:R-:W-:Y:S01]  /*fcb0*/  FMUL.FTZ R50, R11, R10 ;  /* 0x0000000a0b327220 */ /* 0x000fe20000410000 */
        /* <DEDUP_REMOVED lines=9> */
[----:B------:R-:W-:Y:S02]  /*fd50*/  F2FP.BF16.F32.PACK_AB R7, R50, R45 ;  /* 0x0000002d3207723e */ /* 0x000fe400000010ff */
[----:B------:R-:W-:Y:S02]  /*fd60*/  F2FP.BF16.F32.PACK_AB R10, R51, R54 ;  /* 0x00000036330a723e */ /* 0x000fe400000010ff */
[----:B------:R-:W-:Y:S01]  /*fd70*/  F2FP.BF16.F32.PACK_AB R8, R57, R58 ;  /* 0x0000003a3908723e */ /* 0x000fe200000010ff */
[----:B------:R3:W-:Y:S01]  /*fd80*/  STS.128 [R61], R4 ;  /* 0x000000043d007388 */ /* 0x0007e20000000c00 */
[----:B------:R-:W-:-:S02]  /*fd90*/  F2FP.BF16.F32.PACK_AB R9, R43, R52 ;  /* 0x000000342b09723e */ /* 0x000fc400000010ff */
[----:B------:R-:W-:-:S05]  /*fda0*/  F2FP.BF16.F32.PACK_AB R11, R11, R46 ;  /* 0x0000002e0b0b723e */ /* 0x000fca00000010ff */
[----:B------:R3:W-:Y:S02]  /*fdb0*/  STS.128 [R41+0x10400], R8 ;  /* 0x0104000829007388 */ /* 0x0007e40000000c00 */
.L_x_581:
[----:B------:R-:W-:Y:S05]  /*fdc0*/  BSYNC B1 ;  /* 0x0000000000017941 */ /* 0x000fea0003800000 */
.L_x_580:
[----:B------:R-:W-:-:S13]  /*fdd0*/  ISETP.GE.AND P0, PT, R207, R42, PT ;  /* 0x0000002acf00720c */ /* 0x000fda0003f06270 */
[----:B------:R-:W-:Y:S05]  /*fde0*/  @P0 BRA `(.L_x_564) ;  /* 0x00000010004c0947 */ /* 0x000fea0003800000 */
[----:B---3--:R-:W3:Y:S01]  /*fdf0*/  LDC R41, c[0x0][0x3f4] ;  /* 0x0000fd00ff297b82 */ /* 0x008ee20000000800 */
[C---:B-12---:R-:W-:Y:S01]  /*fe00*/  VIADD R4, R18.reuse, 0x20 ;  /* 0x0000002012047836 */ /* 0x046fe20000000000 */
[----:B------:R-:W-:Y:S01]  /*fe10*/  BSSY B1, `(.L_x_586) ;  /* 0x000005e000017945 */ /* 0x000fe20003800000 */
[C---:B------:R-:W-:Y:S01]  /*fe20*/  VIADD R6, R18.reuse, 0x40 ;  /* 0x0000004012067836 */ /* 0x040fe20000000000 */
[----:B------:R-:W-:Y:S02]  /*fe30*/  SHF.R.U32.HI R59, RZ, 0x3, R185 ;  /* 0x00000003ff3b7819 */ /* 0x000fe400000116b9 */
[-C--:B---3--:R-:W-:Y:S02]  /*fe40*/  ISETP.GE.AND P0, PT, R18, R41.reuse, PT ;  /* 0x000000291200720c */ /* 0x088fe40003f06270 */
[-C--:B------:R-:W-:Y:S02]  /*fe50*/  ISETP.GE.AND P1, PT, R4, R41.reuse, PT ;  /* 0x000000290400720c */ /* 0x080fe40003f26270 */
[----:B------:R-:W-:-:S09]  /*fe60*/  ISETP.GE.AND P2, PT, R6, R41, PT ;  /* 0x000000290600720c */ /* 0x000fd20003f46270 */
[----:B------:R-:W-:Y:S05]  /*fe70*/  @P0 BRA `(.L_x_587) ;  /* 0x00000004005c0947 */ /* 0x000fea0003800000 */
[----:B------:R-:W2:Y:S01]  /*fe80*/  LDL R61, [R1+0x74] ;  /* 0x00007400013d7983 */ /* 0x000ea20000100800 */
[----:B------:R-:W-:Y:S01]  /*fe90*/  LEA.HI R4, R41, R226, RZ, 0x1d ;  /* 0x000000e229047211 */ /* 0x000fe200078fe8ff */
[C---:B------:R-:W-:Y:S01]  /*fea0*/  IMAD.U32 R53, R37.reuse, 0x10000, RZ ;  /* 0x0001000025357824 */ /* 0x040fe200078e00ff */
[----:B------:R-:W-:Y:S01]  /*feb0*/  LOP3.LUT R58, R37, 0xffff0000, RZ, 0xc0, !PT ;  /* 0xffff0000253a7812 */ /* 0x000fe200078ec0ff */
[----:B------:R-:W-:Y:S01]  /*fec0*/  IMAD.U32 R51, R32, 0x10000, RZ ;  /* 0x0001000020337824 */ /* 0x000fe200078e00ff */
[----:B0-----:R-:W-:Y:S01]  /*fed0*/  SHF.R.S32.HI R5, RZ, 0x1f, R4 ;  /* 0x0000001fff057819 */ /* 0x001fe20000011404 */
[----:B------:R-:W-:Y:S01]  /*fee0*/  IMAD.SHL.U32 R6, R4, 0x8, RZ ;  /* 0x0000000804067824 */ /* 0x000fe200078e00ff */
[----:B------:R-:W-:Y:S01]  /*fef0*/  LOP3.LUT R32, R32, 0xffff0000, RZ, 0xc0, !PT ;  /* 0xffff000020207812 */ /* 0x000fe200078ec0ff */
[----:B------:R-:W-:Y:S01]  /*ff00*/  IMAD.U32 R60, R38, 0x10000, RZ ;  /* 0x00010000263c7824 */ /* 0x000fe200078e00ff */
[----:B------:R-:W-:Y:S01]  /*ff10*/  LEA.HI R5, R5, R4, RZ, 0x3 ;  /* 0x0000000405057211 */ /* 0x000fe200078f18ff */
[----:B------:R-:W-:Y:S01]  /*ff20*/  IMAD.U32 R56, R33, 0x10000, RZ ;  /* 0x0001000021387824 */ /* 0x000fe200078e00ff */
[----:B------:R-:W-:Y:S01]  /*ff30*/  LOP3.LUT R4, R185, 0x38, R6, 0xf8, !PT ;  /* 0x00000038b9047812 */ /* 0x000fe200078ef806 */
[----:B------:R-:W-:Y:S01]  /*ff40*/  IMAD.U32 R55, R39, 0x10000, RZ ;  /* 0x0001000027377824 */ /* 0x000fe200078e00ff */
[----:B------:R-:W-:Y:S01]  /*ff50*/  LOP3.LUT R57, R40, 0xffff0000, RZ, 0xc0, !PT ;  /* 0xffff000028397812 */ /* 0x000fe200078ec0ff */
[----:B------:R-:W-:Y:S01]  /*ff60*/  IMAD.SHL.U32 R5, R5, 0x400, RZ ;  /* 0x0000040005057824 */ /* 0x000fe200078e00ff */
[----:B------:R-:W-:-:S02]  /*ff70*/  LOP3.LUT R4, R4, R59, RZ, 0x3c, !PT ;  /* 0x0000003b04047212 */ /* 0x000fc400078e3cff */
[----:B------:R-:W-:Y:S02]  /*ff80*/  LOP3.LUT R33, R33, 0xffff0000, RZ, 0xc0, !PT ;  /* 0xffff000021217812 */ /* 0x000fe400078ec0ff */
[----:B------:R-:W-:-:S04]  /*ff90*/  LOP3.LUT R5, R5, 0x7fffe000, RZ, 0xc0, !PT ;  /* 0x7fffe00005057812 */ /* 0x000fc800078ec0ff */
[----:B------:R-:W-:-:S05]  /*ffa0*/  IADD3 R9, R4, R5, R195 ;  /* 0x0000000504097210 */ /* 0x000fca0007ffe0c3 */
[----:B------:R-:W-:-:S05]  /*ffb0*/  IMAD R42, R9, 0x2, R2 ;  /* 0x00000002092a7824 */ /* 0x000fca00078e0202 */
[----:B------:R-:W0:Y:S02]  /*ffc0*/  LDS.128 R8, [R42+0x10400] ;  /* 0x010400002a087984 */ /* 0x000e240000000c00 */
[C---:B0-----:R-:W-:Y:S01]  /*ffd0*/  IMAD.U32 R47, R8.reuse, 0x10000, RZ ;  /* 0x00010000082f7824 */ /* 0x041fe200078e00ff */
[----:B------:R-:W-:Y:S01]  /*ffe0*/  LOP3.LUT R8, R8, 0xffff0000, RZ, 0xc0, !PT ;  /* 0xffff000008087812 */ /* 0x000fe200078ec0ff */
[C---:B------:R-:W-:Y:S01]  /*fff0*/  IMAD.U32 R48, R9.reuse, 0x10000, RZ ;  /* 0x0001000009307824 */ /* 0x040fe200078e00ff */
[----:B------:R-:W-:Y:S01]  /*10000*/  LOP3.LUT R9, R9, 0xffff0000, RZ, 0xc0, !PT ;  /* 0xffff000009097812 */ /* 0x000fe200078ec0ff */
[-C--:B------:R-:W-:Y:S01]  /*10010*/  FMUL.FTZ R52, R53, R47.reuse ;  /* 0x0000002f35347220 */ /* 0x080fe20000410000 */
[----:B------:R-:W-:Y:S01]  /*10020*/  FMUL.FTZ R54, R51, R47 ;  /* 0x0000002f33367220 */ /* 0x000fe20000410000 */
[----:B------:R-:W-:Y:S01]  /*10030*/  FMUL.FTZ R47, R60, R48 ;  /* 0x000000303c2f7220 */ /* 0x000fe20000410000 */
[----:B------:R-:W-:Y:S01]  /*10040*/  FMUL.FTZ R37, R58, R8 ;  /* 0x000000083a257220 */ /* 0x000fe20000410000 */
        /* <DEDUP_REMOVED lines=9> */
[-C--:B------:R-:W-:Y:S01]  /*100e0*/  FFMA.FTZ R52, R51, R43.reuse, -R52 ;  /* 0x0000002b33347223 */ /* 0x080fe20000010834 */
[----:B------:R-:W-:Y:S01]  /*100f0*/  FMUL.FTZ R51, R56, R48 ;  /* 0x0000003038337220 */ /* 0x000fe20000410000 */
[----:B------:R-:W-:Y:S01]  /*10100*/  FFMA.FTZ R54, R53, R43, R54 ;  /* 0x0000002b35367223 */ /* 0x000fe20000010036 */
[----:B------:R-:W-:Y:S01]  /*10110*/  FMUL.FTZ R43, R32, R8 ;  /* 0x00000008202b7220 */ /* 0x000fe20000410000 */
[----:B------:R-:W-:-:S02]  /*10120*/  IMAD.U32 R53, R34, 0x10000, RZ ;  /* 0x0001000022357824 */ /* 0x000fc400078e00ff */
[-C--:B------:R-:W-:Y:S01]  /*10130*/  FFMA.FTZ R47, R56, R44.reuse, -R47 ;  /* 0x0000002c382f7223 */ /* 0x080fe2000001082f */
[----:B------:R-:W-:Y:S01]  /*10140*/  FFMA.FTZ R51, R60, R44, R51 ;  /* 0x0000002c3c337223 */ /* 0x000fe20000010033 */
[----:B------:R-:W-:Y:S01]  /*10150*/  LOP3.LUT R34, R34, 0xffff0000, RZ, 0xc0, !PT ;  /* 0xffff000022227812 */ /* 0x000fe200078ec0ff */
[-C--:B------:R-:W-:Y:S01]  /*10160*/  FFMA.FTZ R37, R32, R4.reuse, -R37 ;  /* 0x0000000420257223 */ /* 0x080fe20000010825 */
[----:B------:R-:W-:Y:S01]  /*10170*/  LOP3.LUT R44, R39, 0xffff0000, RZ, 0xc0, !PT ;  /* 0xffff0000272c7812 */ /* 0x000fe200078ec0ff */
[----:B------:R-:W-:Y:S01]  /*10180*/  FFMA.FTZ R43, R58, R4, R43 ;  /* 0x000000043a2b7223 */ /* 0x000fe2000001002b */
[----:B------:R-:W-:Y:S02]  /*10190*/  IMAD.U32 R45, R6, 0x10000, RZ ;  /* 0x00010000062d7824 */ /* 0x000fe400078e00ff */
[-C--:B------:R-:W-:Y:S01]  /*101a0*/  FMUL.FTZ R4, R55, R49.reuse ;  /* 0x0000003137047220 */ /* 0x080fe20000410000 */
[----:B------:R-:W-:Y:S01]  /*101b0*/  FMUL.FTZ R32, R53, R49 ;  /* 0x0000003135207220 */ /* 0x000fe20000410000 */
[----:B------:R-:W-:-:S02]  /*101c0*/  IMAD.U32 R48, R40, 0x10000, RZ ;  /* 0x0001000028307824 */ /* 0x000fc400078e00ff */
[-C--:B------:R-:W-:Y:S01]  /*101d0*/  FMUL.FTZ R39, R44, R10.reuse ;  /* 0x0000000a2c277220 */ /* 0x080fe20000410000 */
[----:B------:R-:W-:Y:S01]  /*101e0*/  FMUL.FTZ R49, R34, R10 ;  /* 0x0000000a22317220 */ /* 0x000fe20000410000 */
[-C--:B------:R-:W-:Y:S01]  /*101f0*/  FFMA.FTZ R8, R53, R45.reuse, -R4 ;  /* 0x0000002d35087223 */ /* 0x080fe20000010804 */
[----:B------:R-:W-:Y:S01]  /*10200*/  FFMA.FTZ R10, R55, R45, R32 ;  /* 0x0000002d370a7223 */ /* 0x000fe20000010020 */
[----:B------:R-:W-:Y:S01]  /*10210*/  LOP3.LUT R6, R6, 0xffff0000, RZ, 0xc0, !PT ;  /* 0xffff000006067812 */ /* 0x000fe200078ec0ff */
[----:B------:R-:W-:Y:S02]  /*10220*/  IMAD.U32 R46, R7, 0x10000, RZ ;  /* 0x00010000072e7824 */ /* 0x000fe400078e00ff */
[----:B------:R-:W-:Y:S01]  /*10230*/  FMUL.FTZ R45, R48, R50 ;  /* 0x00000032302d7220 */ /* 0x000fe20000410000 */
[C---:B------:R-:W-:Y:S01]  /*10240*/  IMAD.U32 R4, R35.reuse, 0x10000, RZ ;  /* 0x0001000023047824 */ /* 0x040fe200078e00ff */
[----:B------:R-:W-:Y:S01]  /*10250*/  LOP3.LUT R55, R38, 0xffff0000, RZ, 0xc0, !PT ;  /* 0xffff000026377812 */ /* 0x000fe200078ec0ff */
[----:B------:R-:W-:Y:S01]  /*10260*/  FFMA.FTZ R39, R34, R6, -R39 ;  /* 0x0000000622277223 */ /* 0x000fe20000010827 */
[----:B------:R-:W-:Y:S01]  /*10270*/  LOP3.LUT R35, R35, 0xffff0000, RZ, 0xc0, !PT ;  /* 0xffff000023237812 */ /* 0x000fe200078ec0ff */
[C---:B------:R-:W-:Y:S01]  /*10280*/  FMUL.FTZ R53, R4.reuse, R50 ;  /* 0x0000003204357220 */ /* 0x040fe20000410000 */
[----:B------:R-:W-:Y:S01]  /*10290*/  LOP3.LUT R7, R7, 0xffff0000, RZ, 0xc0, !PT ;  /* 0xffff000007077812 */ /* 0x000fe200078ec0ff */
[----:B------:R-:W-:Y:S01]  /*102a0*/  FFMA.FTZ R45, R4, R46, -R45 ;  /* 0x0000002e042d7223 */ /* 0x000fe2000001082d */
[----:B------:R-:W-:Y:S01]  /*102b0*/  FFMA.FTZ R49, R44, R6, R49 ;  /* 0x000000062c317223 */ /* 0x000fe20000010031 */
[----:B------:R-:W-:Y:S01]  /*102c0*/  FMUL.FTZ R4, R55, R9 ;  /* 0x0000000937047220 */ /* 0x000fe20000410000 */
[----:B------:R-:W-:Y:S01]  /*102d0*/  FMUL.FTZ R38, R57, R11 ;  /* 0x0000000b39267220 */ /* 0x000fe20000410000 */
[----:B------:R-:W-:Y:S01]  /*102e0*/  FMUL.FTZ R6, R33, R9 ;  /* 0x0000000921067220 */ /* 0x000fe20000410000 */
[----:B------:R-:W-:Y:S01]  /*102f0*/  FMUL.FTZ R40, R35, R11 ;  /* 0x0000000b23287220 */ /* 0x000fe20000410000 */
[----:B------:R-:W-:Y:S01]  /*10300*/  FFMA.FTZ R32, R33, R5, -R4 ;  /* 0x0000000521207223 */ /* 0x000fe20000010804 */
[----:B------:R-:W-:Y:S01]  /*10310*/  FFMA.FTZ R38, R35, R7, -R38 ;  /* 0x0000000723267223 */ /* 0x000fe20000010826 */
[----:B------:R-:W-:Y:S01]  /*10320*/  FFMA.FTZ R53, R48, R46, R53 ;  /* 0x0000002e30357223 */ /* 0x000fe20000010035 */
        /* <DEDUP_REMOVED lines=12> */
.L_x_587:
[----:B------:R-:W-:Y:S05]  /*103f0*/  BSYNC B1 ;  /* 0x0000000000017941 */ /* 0x000fea0003800000 */
.L_x_586:
[----:B------:R-:W-:Y:S04]  /*10400*/  BSSY B1, `(.L_x_588) ;  /* 0x0000059000017945 */ /* 0x000fe80003800000 */
[----:B------:R-:W-:Y:S05]  /*10410*/  @P1 BRA `(.L_x_589) ;  /* 0x00000004005c1947 */ /* 0x000fea0003800000 */
[----:B------:R-:W2:Y:S01]  /*10420*/  LDL R50, [R1+0x6c] ;  /* 0x00006c0001327983 */ /* 0x000ea20000100800 */
[----:B-1----:R-:W-:Y:S01]  /*10430*/  LEA.HI R4, R41, R227, RZ, 0x1d ;  /* 0x000000e329047211 */ /* 0x002fe200078fe8ff */
        /* <DEDUP_REMOVED lines=8> */
[C---:B------:R-:W-:Y:S01]  /*104c0*/  IMAD.U32 R47, R26.reuse, 0x10000, RZ ;  /* 0x000100001a2f7824 */ /* 0x040fe200078e00ff */
[----:B------:R-:W-:Y:S01]  /*104d0*/  LOP3.LUT R4, R185, 0x38, R6, 0xf8, !PT ;  /* 0x00000038b9047812 */ /* 0x000fe200078ef806 */
[----:B------:R-:W-:Y:S01]  /*104e0*/  IMAD.U32 R48, R29, 0x10000, RZ ;  /* 0x000100001d307824 */ /* 0x000fe200078e00ff */
[----:B------:R-:W-:Y:S01]  /*104f0*/  LOP3.LUT R26, R26, 0xffff0000, RZ, 0xc0, !PT ;  /* 0xffff00001a1a7812 */ /* 0x000fe200078ec0ff */
[----:B------:R-:W-:Y:S01]  /*10500*/  IMAD.SHL.U32 R5, R5, 0x400, RZ ;  /* 0x0000040005057824 */ /* 0x000fe200078e00ff */
[----:B------:R-:W-:Y:S01]  /*10510*/  LOP3.LUT R4, R4, R59, RZ, 0x3c, !PT ;  /* 0x0000003b04047212 */ /* 0x000fe200078e3cff */
[----:B------:R-:W-:Y:S01]  /*10520*/  IMAD.U32 R55, R31, 0x10000, RZ ;  /* 0x000100001f377824 */ /* 0x000fe200078e00ff */
[----:B------:R-:W-:Y:S01]  /*10530*/  SHF.L.U32 R28, R25, 0x10, RZ ;  /* 0x00000010191c7819 */ /* 0x000fe200000006ff */
[----:B------:R-:W-:Y:S01]  /*10540*/  IMAD.U32 R51, R27, 0x10000, RZ ;  /* 0x000100001b337824 */ /* 0x000fe200078e00ff */
[----:B------:R-:W-:-:S02]  /*10550*/  LOP3.LUT R5, R5, 0x7fffe000, RZ, 0xc0, !PT ;  /* 0x7fffe00005057812 */ /* 0x000fc400078ec0ff */
[----:B------:R-:W-:Y:S02]  /*10560*/  LOP3.LUT R30, R30, 0xffff0000, RZ, 0xc0, !PT ;  /* 0xffff00001e1e7812 */ /* 0x000fe400078ec0ff */
[----:B------:R-:W-:Y:S02]  /*10570*/  IADD3 R9, R4, R5, R195 ;  /* 0x0000000504097210 */ /* 0x000fe40007ffe0c3 */
[----:B------:R-:W-:Y:S02]  /*10580*/  LOP3.LUT R29, R29, 0xffff0000, RZ, 0xc0, !PT ;  /* 0xffff00001d1d7812 */ /* 0x000fe400078ec0ff */
[----:B------:R-:W-:Y:S01]  /*10590*/  LOP3.LUT R31, R31, 0xffff0000, RZ, 0xc0, !PT ;  /* 0xffff00001f1f7812 */ /* 0x000fe200078ec0ff */
[----:B------:R-:W-:Y:S01]  /*105a0*/  IMAD R32, R9, 0x2, R2 ;  /* 0x0000000209207824 */ /* 0x000fe200078e0202 */
[----:B------:R-:W-:Y:S02]  /*105b0*/  LOP3.LUT R25, R25, 0xffff0000, RZ, 0xc0, !PT ;  /* 0xffff000019197812 */ /* 0x000fe400078ec0ff */
[----:B------:R-:W-:-:S02]  /*105c0*/  LOP3.LUT R27, R27, 0xffff0000, RZ, 0xc0, !PT ;  /* 0xffff00001b1b7812 */ /* 0x000fc400078ec0ff */
[----:B------:R-:W0:Y:S02]  /*105d0*/  LDS.128 R8, [R32+0x10400] ;  /* 0x0104000020087984 */ /* 0x000e240000000c00 */
[C---:B0-----:R-:W-:Y:S01]  /*105e0*/  IMAD.U32 R38, R8.reuse, 0x10000, RZ ;  /* 0x0001000008267824 */ /* 0x041fe200078e00ff */
[----:B------:R-:W-:Y:S01]  /*105f0*/  LOP3.LUT R8, R8, 0xffff0000, RZ, 0xc0, !PT ;  /* 0xffff000008087812 */ /* 0x000fe200078ec0ff */
[C---:B------:R-:W-:Y:S01]  /*10600*/  IMAD.U32 R40, R10.reuse, 0x10000, RZ ;  /* 0x000100000a287824 */ /* 0x040fe200078e00ff */
[----:B------:R-:W-:Y:S01]  /*10610*/  LOP3.LUT R10, R10, 0xffff0000, RZ, 0xc0, !PT ;  /* 0xffff00000a0a7812 */ /* 0x000fe200078ec0ff */
[-C--:B------:R-:W-:Y:S01]  /*10620*/  FMUL.FTZ R44, R45, R38.reuse ;  /* 0x000000262d2c7220 */ /* 0x080fe20000410000 */
[----:B------:R-:W-:Y:S01]  /*10630*/  FMUL.FTZ R38, R43, R38 ;  /* 0x000000262b267220 */ /* 0x000fe20000410000 */
[C---:B------:R-:W-:Y:S01]  /*10640*/  IMAD.U32 R39, R9.reuse, 0x10000, RZ ;  /* 0x0001000009277824 */ /* 0x040fe200078e00ff */
[----:B------:R-:W-:Y:S01]  /*10650*/  LOP3.LUT R9, R9, 0xffff0000, RZ, 0xc0, !PT ;  /* 0xffff000009097812 */ /* 0x000fe200078ec0ff */
[C---:B------:R-:W-:Y:S01]  /*10660*/  IMAD.U32 R42, R11.reuse, 0x10000, RZ ;  /* 0x000100000b2a7824 */ /* 0x040fe200078e00ff */
[----:B------:R-:W-:Y:S01]  /*10670*/  LOP3.LUT R11, R11, 0xffff0000, RZ, 0xc0, !PT ;  /* 0xffff00000b0b7812 */ /* 0x000fe200078ec0ff */
[----:B------:R-:W-:Y:S01]  /*10680*/  FMUL.FTZ R49, R26, R10 ;  /* 0x0000000a1a317220 */ /* 0x000fe20000410000 */
[----:B--2---:R-:W0:Y:S02]  /*10690*/  LDS.128 R4, [R50] ;  /* 0x0000000032047984 */ /* 0x004e240000000c00 */
[C---:B0-----:R-:W-:Y:S01]  /*106a0*/  IMAD.U32 R33, R4.reuse, 0x10000, RZ ;  /* 0x0001000004217824 */ /* 0x041fe200078e00ff */
[----:B------:R-:W-:Y:S01]  /*106b0*/  LOP3.LUT R4, R4, 0xffff0000, RZ, 0xc0, !PT ;  /* 0xffff000004047812 */ /* 0x000fe200078ec0ff */
[C---:B------:R-:W-:Y:S01]  /*106c0*/  IMAD.U32 R35, R6.reuse, 0x10000, RZ ;  /* 0x0001000006237824 */ /* 0x040fe200078e00ff */
[----:B------:R-:W-:Y:S01]  /*106d0*/  LOP3.LUT R6, R6, 0xffff0000, RZ, 0xc0, !PT ;  /* 0xffff000006067812 */ /* 0x000fe200078ec0ff */
[-C--:B------:R-:W-:Y:S01]  /*106e0*/  FFMA.FTZ R44, R43, R33.reuse, -R44 ;  /* 0x000000212b2c7223 */ /* 0x080fe2000001082c */
[----:B------:R-:W-:Y:S01]  /*106f0*/  FFMA.FTZ R38, R45, R33, R38 ;  /* 0x000000212d267223 */ /* 0x000fe20000010026 */
[-C--:B------:R-:W-:Y:S01]  /*10700*/  FMUL.FTZ R43, R46, R8.reuse ;  /* 0x000000082e2b7220 */ /* 0x080fe20000410000 */
[----:B------:R-:W-:Y:S01]  /*10710*/  FMUL.FTZ R33, R24, R8 ;  /* 0x0000000818217220 */ /* 0x000fe20000410000 */
[----:B------:R-:W-:-:S02]  /*10720*/  IMAD.U32 R34, R5, 0x10000, RZ ;  /* 0x0001000005227824 */ /* 0x000fc400078e00ff */
[-C--:B------:R-:W-:Y:S01]  /*10730*/  FMUL.FTZ R45, R48, R39.reuse ;  /* 0x00000027302d7220 */ /* 0x080fe20000410000 */
[-C--:B------:R-:W-:Y:S01]  /*10740*/  FFMA.FTZ R43, R24, R4.reuse, -R43 ;  /* 0x00000004182b7223 */ /* 0x080fe2000001082b */
[----:B------:R-:W-:Y:S01]  /*10750*/  FFMA.FTZ R33, R46, R4, R33 ;  /* 0x000000042e217223 */ /* 0x000fe20000010021 */
[-C--:B------:R-:W-:Y:S01]  /*10760*/  FMUL.FTZ R4, R53, R40.reuse ;  /* 0x0000002835047220 */ /* 0x080fe20000410000 */
[----:B------:R-:W-:Y:S02]  /*10770*/  IMAD.U32 R37, R7, 0x10000, RZ ;  /* 0x0001000007257824 */ /* 0x000fe400078e00ff */
[C---:B------:R-:W-:Y:S01]  /*10780*/  FMUL.FTZ R40, R47.reuse, R40 ;  /* 0x000000282f287220 */ /* 0x040fe20000410000 */
[----:B------:R-:W-:Y:S01]  /*10790*/  FMUL.FTZ R39, R28, R39 ;  /* 0x000000271c277220 */ /* 0x000fe20000410000 */
[----:B------:R-:W-:Y:S01]  /*107a0*/  FFMA.FTZ R8, R47, R35, -R4 ;  /* 0x000000232f087223 */ /* 0x000fe20000010804 */
[----:B------:R-:W-:Y:S01]  /*107b0*/  FMUL.FTZ R4, R55, R42 ;  /* 0x0000002a37047220 */ /* 0x000fe20000410000 */
[----:B------:R-:W-:Y:S01]  /*107c0*/  FMUL.FTZ R47, R30, R10 ;  /* 0x0000000a1e2f7220 */ /* 0x000fe20000410000 */
[----:B------:R-:W-:Y:S01]  /*107d0*/  FFMA.FTZ R45, R28, R34, -R45 ;  /* 0x000000221c2d7223 */ /* 0x000fe2000001082d */
[----:B------:R-:W-:Y:S01]  /*107e0*/  LOP3.LUT R5, R5, 0xffff0000, RZ, 0xc0, !PT ;  /* 0xffff000005057812 */ /* 0x000fe200078ec0ff */
[----:B------:R-:W-:Y:S01]  /*107f0*/  FFMA.FTZ R49, R30, R6, R49 ;  /* 0x000000061e317223 */ /* 0x000fe20000010031 */
[----:B------:R-:W-:Y:S01]  /*10800*/  LOP3.LUT R7, R7, 0xffff0000, RZ, 0xc0, !PT ;  /* 0xffff000007077812 */ /* 0x000fe200078ec0ff */
[----:B------:R-:W-:Y:S01]  /*10810*/  FFMA.FTZ R28, R51, R37, -R4 ;  /* 0x00000025331c7223 */ /* 0x000fe20000010804 */
[----:B------:R-:W-:Y:S01]  /*10820*/  FFMA.FTZ R39, R48, R34, R39 ;  /* 0x0000002230277223 */ /* 0x000fe20000010027 */
[----:B------:R-:W-:Y:S01]  /*10830*/  FFMA.FTZ R47, R26, R6, -R47 ;  /* 0x000000061a2f7223 */ /* 0x000fe2000001082f */
[----:B------:R-:W-:Y:S01]  /*10840*/  FMUL.FTZ R4, R29, R9 ;  /* 0x000000091d047220 */ /* 0x000fe20000410000 */
        /* <DEDUP_REMOVED lines=20> */
.L_x_589:
[----:B------:R-:W-:Y:S05]  /*10990*/  BSYNC B1 ;  /* 0x0000000000017941 */ /* 0x000fea0003800000 */
.L_x_588:
[----:B------:R-:W-:Y:S05]  /*109a0*/  @P2 BRA `(.L_x_564) ;  /* 0x00000004005c2947 */ /* 0x000fea0003800000 */
[----:B------:R-:W0:Y:S01]  /*109b0*/  LDL R43, [R1+0x68] ;  /* 0x00006800012b7983 */ /* 0x000e220000100800 */
[----:B------:R-:W-:Y:S01]  /*109c0*/  LEA.HI R41, R41, R228, RZ, 0x1d ;  /* 0x000000e429297211 */ /* 0x000fe200078fe8ff */
[C---:B------:R-:W-:Y:S01]  /*109d0*/  IMAD.U32 R35, R14.reuse, 0x10000, RZ ;  /* 0x000100000e237824 */ /* 0x040fe200078e00ff */
[----:B------:R-:W-:Y:S01]  /*109e0*/  LOP3.LUT R40, R14, 0xffff0000, RZ, 0xc0, !PT ;  /* 0xffff00000e287812 */ /* 0x000fe200078ec0ff */
[C---:B------:R-:W-:Y:S01]  /*109f0*/  IMAD.U32 R33, R0.reuse, 0x10000, RZ ;  /* 0x0001000000217824 */ /* 0x040fe200078e00ff */
[----:B-12---:R-:W-:Y:S01]  /*10a00*/  SHF.R.S32.HI R6, RZ, 0x1f, R41 ;  /* 0x0000001fff067819 */ /* 0x006fe20000011429 */
[----:B------:R-:W-:Y:S01]  /*10a10*/  IMAD.SHL.U32 R4, R41, 0x8, RZ ;  /* 0x0000000829047824 */ /* 0x000fe200078e00ff */
[----:B------:R-:W-:Y:S01]  /*10a20*/  LOP3.LUT R0, R0, 0xffff0000, RZ, 0xc0, !PT ;  /* 0xffff000000007812 */ /* 0x000fe200078ec0ff */
[----:B------:R-:W-:Y:S01]  /*10a30*/  IMAD.U32 R42, R15, 0x10000, RZ ;  /* 0x000100000f2a7824 */ /* 0x000fe200078e00ff */
[----:B------:R-:W-:Y:S01]  /*10a40*/  LEA.HI R6, R6, R41, RZ, 0x3 ;  /* 0x0000002906067211 */ /* 0x000fe200078f18ff */
[----:B------:R-:W-:Y:S01]  /*10a50*/  IMAD.U32 R38, R3, 0x10000, RZ ;  /* 0x0001000003267824 */ /* 0x000fe200078e00ff */
[----:B------:R-:W-:Y:S01]  /*10a60*/  LOP3.LUT R4, R185, 0x38, R4, 0xf8, !PT ;  /* 0x00000038b9047812 */ /* 0x000fe200078ef804 */
[C---:B------:R-:W-:Y:S01]  /*10a70*/  IMAD.U32 R39, R20.reuse, 0x10000, RZ ;  /* 0x0001000014277824 */ /* 0x040fe200078e00ff */
[----:B------:R-:W-:Y:S01]  /*10a80*/  LOP3.LUT R20, R20, 0xffff0000, RZ, 0xc0, !PT ;  /* 0xffff000014147812 */ /* 0x000fe200078ec0ff */
[----:B------:R-:W-:Y:S01]  /*10a90*/  IMAD.SHL.U32 R6, R6, 0x400, RZ ;  /* 0x0000040006067824 */ /* 0x000fe200078e00ff */
[----:B------:R-:W-:Y:S01]  /*10aa0*/  LOP3.LUT R4, R4, R59, RZ, 0x3c, !PT ;  /* 0x0000003b04047212 */ /* 0x000fe200078e3cff */
[C---:B------:R-:W-:Y:S01]  /*10ab0*/  IMAD.U32 R37, R12.reuse, 0x10000, RZ ;  /* 0x000100000c257824 */ /* 0x040fe200078e00ff */
[----:B------:R-:W-:-:S02]  /*10ac0*/  LOP3.LUT R12, R12, 0xffff0000, RZ, 0xc0, !PT ;  /* 0xffff00000c0c7812 */ /* 0x000fc400078ec0ff */
[----:B------:R-:W-:Y:S02]  /*10ad0*/  LOP3.LUT R6, R6, 0x7fffe000, RZ, 0xc0, !PT ;  /* 0x7fffe00006067812 */ /* 0x000fe400078ec0ff */
[----:B------:R-:W-:Y:S02]  /*10ae0*/  LOP3.LUT R15, R15, 0xffff0000, RZ, 0xc0, !PT ;  /* 0xffff00000f0f7812 */ /* 0x000fe400078ec0ff */
[----:B------:R-:W-:Y:S02]  /*10af0*/  IADD3 R9, R4, R6, R195 ;  /* 0x0000000604097210 */ /* 0x000fe40007ffe0c3 */
[----:B------:R-:W-:-:S03]  /*10b00*/  LOP3.LUT R3, R3, 0xffff0000, RZ, 0xc0, !PT ;  /* 0xffff000003037812 */ /* 0x000fc600078ec0ff */
[----:B------:R-:W-:-:S05]  /*10b10*/  IMAD R24, R9, 0x2, R2 ;  /* 0x0000000209187824 */ /* 0x000fca00078e0202 */
[----:B------:R-:W1:Y:S02]  /*10b20*/  LDS.128 R8, [R24+0x10400] ;  /* 0x0104000018087984 */ /* 0x000e640000000c00 */
[C---:B-1----:R-:W-:Y:S01]  /*10b30*/  IMAD.U32 R29, R8.reuse, 0x10000, RZ ;  /* 0x00010000081d7824 */ /* 0x042fe200078e00ff */
[----:B------:R-:W-:Y:S01]  /*10b40*/  LOP3.LUT R8, R8, 0xffff0000, RZ, 0xc0, !PT ;  /* 0xffff000008087812 */ /* 0x000fe200078ec0ff */
[C---:B------:R-:W-:Y:S01]  /*10b50*/  IMAD.U32 R30, R9.reuse, 0x10000, RZ ;  /* 0x00010000091e7824 */ /* 0x040fe200078e00ff */
[----:B------:R-:W-:Y:S01]  /*10b60*/  LOP3.LUT R9, R9, 0xffff0000, RZ, 0xc0, !PT ;  /* 0xffff000009097812 */ /* 0x000fe200078ec0ff */
[-C--:B------:R-:W-:Y:S01]  /*10b70*/  FMUL.FTZ R34, R35, R29.reuse ;  /* 0x0000001d23227220 */ /* 0x080fe20000410000 */
[----:B------:R-:W-:Y:S01]  /*10b80*/  FMUL.FTZ R14, R33, R29 ;  /* 0x0000001d210e7220 */ /* 0x000fe20000410000 */
[-C--:B------:R-:W-:Y:S01]  /*10b90*/  FMUL.FTZ R29, R40, R8.reuse ;  /* 0x00000008281d7220 */ /* 0x080fe20000410000 */
[C---:B------:R-:W-:Y:S01]  /*10ba0*/  IMAD.U32 R31, R10.reuse, 0x10000, RZ ;  /* 0x000100000a1f7824 */ /* 0x040fe200078e00ff */
[----:B------:R-:W-:Y:S01]  /*10bb0*/  LOP3.LUT R10, R10, 0xffff0000, RZ, 0xc0, !PT ;  /* 0xffff00000a0a7812 */ /* 0x000fe200078ec0ff */
[C---:B------:R-:W-:Y:S01]  /*10bc0*/  IMAD.U32 R32, R11.reuse, 0x10000, RZ ;  /* 0x000100000b207824 */ /* 0x040fe200078e00ff */
[----:B------:R-:W-:Y:S01]  /*10bd0*/  LOP3.LUT R11, R11, 0xffff0000, RZ, 0xc0, !PT ;  /* 0xffff00000b0b7812 */ /* 0x000fe200078ec0ff */
[----:B0-----:R-:W0:Y:S02]  /*10be0*/  LDS.128 R4, [R43] ;  /* 0x000000002b047984 */ /* 0x001e240000000c00 */
[C---:B0-----:R-:W-:Y:S01]  /*10bf0*/  IMAD.U32 R25, R4.reuse, 0x10000, RZ ;  /* 0x0001000004197824 */ /* 0x041fe200078e00ff */
[----:B------:R-:W-:Y:S01]  /*10c00*/  LOP3.LUT R4, R4, 0xffff0000, RZ, 0xc0, !PT ;  /* 0xffff000004047812 */ /* 0x000fe200078ec0ff */
[C---:B------:R-:W-:Y:S01]  /*10c10*/  IMAD.U32 R26, R5.reuse, 0x10000, RZ ;  /* 0x00010000051a7824 */ /* 0x040fe200078e00ff */
[----:B------:R-:W-:Y:S01]  /*10c20*/  LOP3.LUT R5, R5, 0xffff0000, RZ, 0xc0, !PT ;  /* 0xffff000005057812 */ /* 0x000fe200078ec0ff */
[-C--:B------:R-:W-:Y:S01]  /*10c30*/  FFMA.FTZ R34, R33, R25.reuse, -R34 ;  /* 0x0000001921227223 */ /* 0x080fe20000010822 */
[----:B------:R-:W-:Y:S01]  /*10c40*/  FFMA.FTZ R14, R35, R25, R14 ;  /* 0x00000019230e7223 */ /* 0x000fe2000001000e */
[C---:B------:R-:W-:Y:S01]  /*10c50*/  FMUL.FTZ R25, R0.reuse, R8 ;  /* 0x0000000800197220 */ /* 0x040fe20000410000 */
[----:B------:R-:W-:Y:S01]  /*10c60*/  FFMA.FTZ R29, R0, R4, -R29 ;  /* 0x00000004001d7223 */ /* 0x000fe2000001081d */
[-C--:B------:R-:W-:Y:S01]  /*10c70*/  FMUL.FTZ R33, R42, R30.reuse ;  /* 0x0000001e2a217220 */ /* 0x080fe20000410000 */
[----:B------:R-:W-:Y:S01]  /*10c80*/  FMUL.FTZ R35, R38, R30 ;  /* 0x0000001e26237220 */ /* 0x000fe20000410000 */
[----:B------:R-:W-:-:S02]  /*10c90*/  IMAD.U32 R27, R6, 0x10000, RZ ;  /* 0x00010000061b7824 */ /* 0x000fc400078e00ff */
[-C--:B------:R-:W-:Y:S01]  /*10ca0*/  FMUL.FTZ R0, R39, R31.reuse ;  /* 0x0000001f27007220 */ /* 0x080fe20000410000 */
[----:B------:R-:W-:Y:S01]  /*10cb0*/  FFMA.FTZ R25, R40, R4, R25 ;  /* 0x0000000428197223 */ /* 0x000fe20000010019 */
[-C--:B------:R-:W-:Y:S01]  /*10cc0*/  FFMA.FTZ R33, R38, R26.reuse, -R33 ;  /* 0x0000001a26217223 */ /* 0x080fe20000010821 */
[----:B------:R-:W-:Y:S01]  /*10cd0*/  FFMA.FTZ R35, R42, R26, R35 ;  /* 0x0000001a2a237223 */ /* 0x000fe20000010023 */
[C---:B------:R-:W-:Y:S01]  /*10ce0*/  FMUL.FTZ R4, R37.reuse, R31 ;  /* 0x0000001f25047220 */ /* 0x040fe20000410000 */
[-C--:B------:R-:W-:Y:S01]  /*10cf0*/  FFMA.FTZ R8, R37, R27.reuse, -R0 ;  /* 0x0000001b25087223 */ /* 0x080fe20000010800 */
[----:B------:R-:W-:Y:S02]  /*10d00*/  IMAD.U32 R26, R21, 0x10000, RZ ;  /* 0x00010000151a7824 */ /* 0x000fe400078e00ff */
[-C--:B------:R-:W-:Y:S01]  /*10d10*/  FMUL.FTZ R31, R20, R10.reuse ;  /* 0x0000000a141f7220 */ /* 0x080fe20000410000 */
[----:B------:R-:W-:Y:S02]  /*10d20*/  IMAD.U32 R0, R13, 0x10000, RZ ;  /* 0x000100000d007824 */ /* 0x000fe400078e00ff */
[----:B------:R-:W-:Y:S01]  /*10d30*/  FMUL.FTZ R37, R12, R10 ;  /* 0x0000000a0c257220 */ /* 0x000fe20000410000 */
[----:B------:R-:W-:Y:S01]  /*10d40*/  LOP3.LUT R6, R6, 0xffff0000, RZ, 0xc0, !PT ;  /* 0xffff000006067812 */ /* 0x000fe200078ec0ff */
[----:B------:R-:W-:Y:S01]  /*10d50*/  FFMA.FTZ R10, R39, R27, R4 ;  /* 0x0000001b270a7223 */ /* 0x000fe20000010004 */
[----:B------:R-:W-:-:S02]  /*10d60*/  IMAD.U32 R28, R7, 0x10000, RZ ;  /* 0x00010000071c7824 */ /* 0x000fc400078e00ff */
[-C--:B------:R-:W-:Y:S01]  /*10d70*/  FMUL.FTZ R27, R26, R32.reuse ;  /* 0x000000201a1b7220 */ /* 0x080fe20000410000 */
[----:B------:R-:W-:Y:S01]  /*10d80*/  LOP3.LUT R21, R21, 0xffff0000, RZ, 0xc0, !PT ;  /* 0xffff000015157812 */ /* 0x000fe200078ec0ff */
[----:B------:R-:W-:Y:S01]  /*10d90*/  FMUL.FTZ R39, R0, R32 ;  /* 0x0000002000277220 */ /* 0x000fe20000410000 */
[----:B------:R-:W-:Y:S01]  /*10da0*/  LOP3.LUT R13, R13, 0xffff0000, RZ, 0xc0, !PT ;  /* 0xffff00000d0d7812 */ /* 0x000fe200078ec0ff */
[-C--:B------:R-:W-:Y:S01]  /*10db0*/  FFMA.FTZ R31, R12, R6.reuse, -R31 ;  /* 0x000000060c1f7223 */ /* 0x080fe2000001081f */
[----:B------:R-:W-:Y:S01]  /*10dc0*/  LOP3.LUT R7, R7, 0xffff0000, RZ, 0xc0, !PT ;  /* 0xffff000007077812 */ /* 0x000fe200078ec0ff */
[----:B------:R-:W-:Y:S01]  /*10dd0*/  FFMA.FTZ R37, R20, R6, R37 ;  /* 0x0000000614257223 */ /* 0x000fe20000010025 */
[-C--:B------:R-:W-:Y:S01]  /*10de0*/  FFMA.FTZ R27, R0, R28.reuse, -R27 ;  /* 0x0000001c001b7223 */ /* 0x080fe2000001081b */
        /* <DEDUP_REMOVED lines=19> */
.L_x_564:
[----:B------:R-:W-:Y:S05]  /*10f20*/  BSYNC B0 ;  /* 0x0000000000007941 */ /* 0x000fea0003800000 */
.L_x_545:
[----:B------:R-:W-:Y:S01]  /*10f30*/  @!PT LDS RZ, [RZ] ;  /* 0x00000000fffff984 */ /* 0x000fe20000000800 */
[----:B------:R-:W-:Y:S01]  /*10f40*/  @!PT LDS RZ, [RZ] ;  /* 0x00000000fffff984 */ /* 0x000fe20000000800 */
[----:B------:R-:W-:Y:S01]  /*10f50*/  @!PT LDS RZ, [RZ] ;  /* 0x00000000fffff984 */ /* 0x000fe20000000800 */
[----:B------:R-:W-:Y:S01]  /*10f60*/  @!PT LDS RZ, [RZ] ;  /* 0x00000000fffff984 */ /* 0x000fe20000000800 */
[----:B------:R5:W-:Y:S06]  /*10f70*/  MEMBAR.ALL.CTA ;  /* 0x0000000000007992 */ /* 0x000bec0000008000 */
[----:B-----5:R-:W5:Y:S01]  /*10f80*/  FENCE.VIEW.ASYNC.S ;  /* 0x00000000000073c6 */ /* 0x020f620000000000 */
[----:B------:R-:W-:Y:S05]  /*10f90*/  WARPSYNC.ALL ;  /* 0x0000000000007948 */ /* 0x000fea0003800000 */
[----:B-----5:R-:W-:Y:S06]  /*10fa0*/  BAR.SYNC.DEFER_BLOCKING 0xd, 0x100 ;  /* 0x0344000000007b1d */ /* 0x020fec0000010000 */
.L_x_543:
[----:B01-3--:R-:W-:-:S05]  /*10fb0*/  IMAD.U32 R0, RZ, RZ, UR57 ;  /* 0x00000039ff007e24 */ /* 0x00bfca000f8e00ff */
[----:B------:R-:W-:-:S13]  /*10fc0*/  ISETP.NE.AND P0, PT, R0, 0x3, PT ;  /* 0x000000030000780c */ /* 0x000fda0003f05270 */
[----:B------:R-:W-:Y:S05]  /*10fd0*/  @!P0 BRA `(.L_x_590) ;  /* 0x0000000000048947 */ /* 0x000fea0003800000 */
[----:B------:R-:W-:Y:S01]  /*10fe0*/  BPT.TRAP 0x1 ;  /* 0x000000040000795c */ /* 0x000fe20000300000 */
.L_x_590:
[----:B------:R-:W-:Y:S01]  /*10ff0*/  IMAD R0, R194, 0x8, R2 ;  /* 0x00000008c2007824 */ /* 0x000fe200078e0202 */
[----:B--2-4-:R-:W-:-:S04]  /*11000*/  SHF.L.U32 R3, R196, 0x1f, RZ ;  /* 0x0000001fc4037819 */ /* 0x014fc800000006ff */
[----:B------:R0:W1:Y:S01]  /*11010*/  SYNCS.PHASECHK.TRANS64.TRYWAIT P2, [R0+URZ+0x34830], R3 ;  /* 0x03483003000075a7 */ /* 0x000062000804017f */
[----:B------:R-:W-:Y:S05]  /*11020*/  @!P0 BRA `(.L_x_591) ;  /* 0x0000000000048947 */ /* 0x000fea0003800000 */
[----:B------:R-:W-:Y:S01]  /*11030*/  BPT.TRAP 0x1 ;  /* 0x000000040000795c */ /* 0x000fe20000300000 */
.L_x_591:
[----:B------:R-:W2:Y:S01]  /*11040*/  S2R R4, SR_TID.X ;  /* 0x0000000000047919 */ /* 0x000ea20000002100 */
[----:B------:R-:W-:Y:S01]  /*11050*/  IMAD.MOV.U32 R151, RZ, RZ, RZ ;  /* 0x000000ffff977224 */ /* 0x000fe200078e00ff */
[----:B--2---:R-:W-:-:S04]  /*11060*/  LOP3.LUT R4, R4, 0x7f, RZ, 0xc0, !PT ;  /* 0x0000007f04047812 */ /* 0x004fc800078ec0ff */
[----:B------:R-:W-:Y:S01]  /*11070*/  ISETP.NE.AND P1, PT, R4, RZ, PT ;  /* 0x000000ff0400720c */ /* 0x000fe20003f25270 */
[----:B-1----:R-:W-:-:S12]  /*11080*/  @P2 BRA `(.L_x_592) ;  /* 0x0000000000082947 */ /* 0x002fd80003800000 */
[----:B------:R-:W1:Y:S02]  /*11090*/  SYNCS.PHASECHK.TRANS64.TRYWAIT P2, [R0+URZ+0x34830], R3 ;  /* 0x03483003000075a7 */ /* 0x000e64000804017f */
[----:B-1----:R-:W-:Y:S05]  /*110a0*/  @!P2 BRA `(.L_x_593) ;  /* 0x0000011c00e0a947 */ /* 0x002fea0003800000 */
.L_x_592:
[----:B------:R-:W-:Y:S05]  /*110b0*/  WARPSYNC.ALL ;  /* 0x0000000000007948 */ /* 0x000fea0003800000 */
[----:B01----:R-:W-:Y:S01]  /*110c0*/  VIADD R3, R2, 0x1c400 ;  /* 0x0001c40002037836 */ /* 0x003fe20000000000 */
[----:B------:R-:W-:Y:S01]  /*110d0*/  R2UR UR4, R36 ;  /* 0x00000000240472ca */ /* 0x000fe200000e0000 */
[----:B------:R-:W-:Y:S01]  /*110e0*/  IMAD.MOV.U32 R7, RZ, RZ, 0x40000040 ;  /* 0x40000040ff077424 */ /* 0x000fe200078e00ff */
[----:B------:R-:W-:Y:S01]  /*110f0*/  WARPGROUP.ARRIVE ;  /* 0x00000000000079c5 */ /* 0x000fe20000000000 */
[----:B------:R-:W-:Y:S01]  /*11100*/  UMOV UR9, 0x40000040 ;  /* 0x4000004000097882 */ /* 0x000fe20000000000 */
[----:B------:R-:W-:Y:S01]  /*11110*/  SHF.R.U32.HI R3, RZ, 0x4, R3 ;  /* 0x00000004ff037819 */ /* 0x000fe20000011603 */
[----:B------:R-:W-:Y:S01]  /*11120*/  IMAD.MOV.U32 R9, RZ, RZ, 0x40000040 ;  /* 0x40000040ff097424 */ /* 0x000fe200078e00ff */
[----:B------:R-:W-:Y:S01]  /*11130*/  R2UR UR11, R7 ;  /* 0x00000000070b72ca */ /* 0x000fe200000e0000 */
[----:B------:R-:W-:Y:S01]  /*11140*/  IMAD.U32 R11, RZ, RZ, UR9 ;  /* 0x00000009ff0b7e24 */ /* 0x000fe2000f8e00ff */
[----:B------:R-:W-:Y:S01]  /*11150*/  LOP3.LUT R3, R3, 0x3fff, RZ, 0xc0, !PT ;  /* 0x00003fff03037812 */ /* 0x000fe200078ec0ff */
[----:B------:R-:W-:Y:S01]  /*11160*/  UMOV UR41, 0x40000040 ;  /* 0x4000004000297882 */ /* 0x000fe20000000000 */
[----:B------:R-:W-:Y:S01]  /*11170*/  UMOV UR45, 0x40000040 ;  /* 0x40000040002d7882 */ /* 0x000fe20000000000 */
[----:B------:R-:W-:Y:S01]  /*11180*/  UMOV UR49, 0x40000040 ;  /* 0x4000004000317882 */ /* 0x000fe20000000000 */
[----:B------:R-:W-:Y:S01]  /*11190*/  LOP3.LUT R4, R3, 0x10000, RZ, 0xfc, !PT ;  /* 0x0001000003047812 */ /* 0x000fe200078efcff */
[----:B------:R-:W-:Y:S01]  /*111a0*/  ULOP3.LUT UR4, UR4, 0x10000, URZ, 0xfc, !UPT ;  /* 0x0001000004047892 */ /* 0x000fe2000f8efc3f */
[----:B------:R-:W-:Y:S01]  /*111b0*/  IMAD.MOV.U32 R7, RZ, RZ, 0x40000040 ;  /* 0x40000040ff077424 */ /* 0x000fe200078e00ff */
[----:B------:R-:W-:Y:S01]  /*111c0*/  UMOV UR53, 0x40000040 ;  /* 0x4000004000357882 */ /* 0x000fe20000000000 */
[----:B------:R-:W-:Y:S01]  /*111d0*/  P2R R12, PR, RZ, 0x1 ;  /* 0x00000001ff0c7803 */ /* 0x000fe20000000000 */
[----:B------:R-:W-:Y:S01]  /*111e0*/  IMAD R6, R194, 0xc00, R4 ;  /* 0x00000c00c2067824 */ /* 0x000fe200078e0204 */
[----:B------:R-:W-:Y:S01]  /*111f0*/  UIADD3 UR5, UR4, 0x2, URZ ;  /* 0x0000000204057890 */ /* 0x000fe2000fffe03f */
[----:B------:R-:W-:Y:S01]  /*11200*/  R2UR UR55, R7 ;  /* 0x00000000073772ca */ /* 0x000fe200000e0000 */
[----:B------:R-:W-:Y:S01]  /*11210*/  UMOV UR8, UR4 ;  /* 0x0000000400087c82 */ /* 0x000fe20008000000 */
[C---:B------:R-:W-:Y:S01]  /*11220*/  VIADD R8, R6.reuse, 0x2 ;  /* 0x0000000206087836 */ /* 0x040fe20000000000 */
[----:B------:R-:W-:Y:S01]  /*11230*/  R2UR UR10, R6 ;  /* 0x00000000060a72ca */ /* 0x000fe200000e0000 */
[----:B------:R-:W-:Y:S01]  /*11240*/  IMAD.U32 R10, RZ, RZ, UR8 ;  /* 0x00000008ff0a7e24 */ /* 0x000fe2000f8e00ff */
[----:B------:R-:W-:Y:S01]  /*11250*/  UIADD3 UR40, UR4, 0x800, URZ ;  /* 0x0000080004287890 */ /* 0x000fe2000fffe03f */
[----:B------:R-:W-:Y:S01]  /*11260*/  BSSY B0, `(.L_x_594) ;  /* 0x00005b9000007945 */ /* 0x000fe20003800000 */
[----:B------:R-:W-:Y:S01]  /*11270*/  UIADD3 UR44, UR4, 0x802, URZ ;  /* 0x00000802042c7890 */ /* 0x000fe2000fffe03f */
[--C-:B------:R-:W-:Y:S01]  /*11280*/  IMAD.MOV.U32 R150, RZ, RZ, R151.reuse ;  /* 0x000000ffff967224 */ /* 0x100fe200078e0097 */
[----:B------:R0:W-:Y:S01]  /*11290*/  STL.64 [R1+0x40], R10 ;  /* 0x0000400a01007387 */ /* 0x0001e20000100a00 */
[----:B------:R-:W-:Y:S01]  /*112a0*/  UIADD3 UR48, UR4, 0x804, URZ ;  /* 0x0000080404307890 */ /* 0x000fe2000fffe03f */
[--C-:B------:R-:W-:Y:S01]  /*112b0*/  IMAD.MOV.U32 R148, RZ, RZ, R151.reuse ;  /* 0x000000ffff947224 */ /* 0x100fe200078e0097 */
[----:B------:R-:W-:Y:S01]  /*112c0*/  UIADD3 UR52, UR4, 0x806, URZ ;  /* 0x0000080604347890 */ /* 0x000fe2000fffe03f */
[----:B------:R-:W-:Y:S01]  /*112d0*/  IMAD.MOV.U32 R147, RZ, RZ, R151 ;  /* 0x000000ffff937224 */ /* 0x000fe200078e0097 */
[----:B------:R-:W-:Y:S01]  /*112e0*/  ULDC UR56, c[0x0][0x9d8] ;  /* 0x0002760000387ab9 */ /* 0x000fe20000000800 */
[----:B------:R-:W-:Y:S01]  /*112f0*/  ULDC UR61, c[0x0][0x988] ;  /* 0x00026200003d7ab9 */ /* 0x000fe20000000800 */
[----:B------:R-:W-:Y:S01]  /*11300*/  HGMMA.64x128x16.F32.BF16 R24, gdesc[UR8], RZ, !UPT, gsb0 ;  /* 0x01e00000081879f0 */ /* 0x000fe2000c0018ff */
[----:B------:R-:W-:Y:S01]  /*11310*/  R2UR UR10, R8 ;  /* 0x00000000080a72ca */ /* 0x000fe200000e0000 */
[----:B------:R-:W-:Y:S01]  /*11320*/  UMOV UR8, UR5 ;  /* 0x0000000500087c82 */ /* 0x000fe20008000000 */
[----:B------:R-:W-:Y:S01]  /*11330*/  R2UR UR11, R9 ;  /* 0x00000000090b72ca */ /* 0x000fe200000e0000 */
[----:B------:R-:W-:Y:S01]  /*11340*/  UMOV UR9, 0x40000040 ;  /* 0x4000004000097882 */ /* 0x000fe20000000000 */
[----:B------:R-:W-:Y:S01]  /*11350*/  VIADD R8, R6, 0x4 ;  /* 0x0000000406087836 */ /* 0x000fe20000000000 */
[----:B------:R-:W-:Y:S01]  /*11360*/  UIADD3 UR5, UR4, 0x4, URZ ;  /* 0x0000000404057890 */ /* 0x000fe2000fffe03f */
[----:B------:R-:W-:Y:S01]  /*11370*/  IMAD.MOV.U32 R9, RZ, RZ, 0x40000040 ;  /* 0x40000040ff097424 */ /* 0x000fe200078e00ff */
[----:B------:R-:W-:Y:S01]  /*11380*/  MOV R114, R151 ;  /* 0x0000009700727202 */ /* 0x000fe20000000f00 */
[----:B0-----:R-:W-:-:S02]  /*11390*/  IMAD.U32 R10, RZ, RZ, UR8 ;  /* 0x00000008ff0a7e24 */ /* 0x001fc4000f8e00ff */
[----:B------:R-:W-:Y:S02]  /*113a0*/  IMAD.U32 R11, RZ, RZ, UR9 ;  /* 0x00000009ff0b7e24 */ /* 0x000fe4000f8e00ff */
[--C-:B------:R-:W-:Y:S02]  /*113b0*/  IMAD.MOV.U32 R146, RZ, RZ, R151.reuse ;  /* 0x000000ffff927224 */ /* 0x100fe400078e0097 */
[--C-:B------:R-:W-:Y:S01]  /*113c0*/  IMAD.MOV.U32 R145, RZ, RZ, R151.reuse ;  /* 0x000000ffff917224 */ /* 0x100fe200078e0097 */
[----:B------:R0:W-:Y:S01]  /*113d0*/  STL.64 [R1+0x38], R10 ;  /* 0x0000380a01007387 */ /* 0x0001e20000100a00 */
[--C-:B------:R-:W-:Y:S02]  /*113e0*/  IMAD.MOV.U32 R144, RZ, RZ, R151.reuse ;  /* 0x000000ffff907224 */ /* 0x100fe400078e0097 */
[--C-:B-----5:R-:W-:Y:S02]  /*113f0*/  IMAD.MOV.U32 R143, RZ, RZ, R151.reuse ;  /* 0x000000ffff8f7224 */ /* 0x120fe400078e0097 */
        /* <DEDUP_REMOVED lines=31> */
[----:B------:R-:W-:Y:S01]  /*115f0*/  IMAD.MOV.U32 R88, RZ, RZ, R151 ;  /* 0x000000ffff587224 */ /* 0x000fe200078e0097 */
[----:B------:R-:W-:Y:S02]  /*11600*/  WARPGROUP.DEPBAR.LE gsb0, 0x0 ;  /* 0x00008000000079c5 */ /* 0x000fe40000010000 */
[----:B------:R-:W-:-:S06]  /*11610*/  WARPGROUP.ARRIVE ;  /* 0x00000000000079c5 */ /* 0x000fcc0000000000 */
[----:B------:R-:W-:Y:S01]  /*11620*/  HGMMA.64x128x16.F32.BF16 R24, gdesc[UR8], R24, gsb0 ;  /* 0x01e00000081879f0 */ /* 0x000fe20008001818 */
[----:B------:R-:W-:Y:S01]  /*11630*/  R2UR UR10, R8 ;  /* 0x00000000080a72ca */ /* 0x000fe200000e0000 */
[----:B------:R-:W-:Y:S01]  /*11640*/  UMOV UR8, UR5 ;  /* 0x0000000500087c82 */ /* 0x000fe20008000000 */
[----:B------:R-:W-:Y:S01]  /*11650*/  R2UR UR11, R9 ;  /* 0x00000000090b72ca */ /* 0x000fe200000e0000 */
[----:B------:R-:W-:Y:S01]  /*11660*/  UMOV UR9, 0x40000040 ;  /* 0x4000004000097882 */ /* 0x000fe20000000000 */
[----:B------:R-:W-:Y:S01]  /*11670*/  VIADD R8, R6, 0x6 ;  /* 0x0000000606087836 */ /* 0x000fe20000000000 */
[----:B------:R-:W-:Y:S01]  /*11680*/  UIADD3 UR5, UR4, 0x6, URZ ;  /* 0x0000000604057890 */ /* 0x000fe2000fffe03f */
[----:B------:R-:W-:Y:S02]  /*11690*/  IMAD.MOV.U32 R9, RZ, RZ, 0x40000040 ;  /* 0x40000040ff097424 */ /* 0x000fe400078e00ff */
[----:B0-----:R-:W-:Y:S02]  /*116a0*/  IMAD.U32 R10, RZ, RZ, UR8 ;  /* 0x00000008ff0a7e24 */ /* 0x001fe4000f8e00ff */
[----:B------:R-:W-:-:S05]  /*116b0*/  IMAD.U32 R11, RZ, RZ, UR9 ;  /* 0x00000009ff0b7e24 */ /* 0x000fca000f8e00ff */
[----:B------:R0:W-:Y:S01]  /*116c0*/  STL.64 [R1+0x30], R10 ;  /* 0x0000300a01007387 */ /* 0x0001e20000100a00 */
        /* <DEDUP_REMOVED lines=49> */
[----:B0-----:R-:W-:Y:S01]  /*119e0*/  IMAD.U32 R10, RZ, RZ, UR8 ;  /* 0x00000008ff0a7e24 */ /* 0x001fe2000f8e00ff */
[----:B------:R-:W-:Y:S01]  /*119f0*/  ULDC UR4, c[0x0][0x9d8] ;  /* 0x0002760000047ab9 */ /* 0x000fe20000000800 */
        /* <DEDUP_REMOVED lines=10> */
[----:B------:R-:W-:Y:S01]  /*11aa0*/  ULDC UR5, c[0x0][0x988] ;  /* 0x0002620000057ab9 */ /* 0x000fe20000000800 */
[----:B------:R-:W-:Y:S02]  /*11ab0*/  IMAD.MOV.U32 R9, RZ, RZ, 0x40000040 ;  /* 0x40000040ff097424 */ /* 0x000fe400078e00ff */
[----:B0-----:R-:W-:Y:S01]  /*11ac0*/  IMAD.U32 R10, RZ, RZ, UR8 ;  /* 0x00000008ff0a7e24 */ /* 0x001fe2000f8e00ff */
[----:B------:R-:W-:Y:S01]  /*11ad0*/  R2UR UR42, R8 ;  /* 0x00000000082a72ca */ /* 0x000fe200000e0000 */
[----:B------:R-:W-:Y:S01]  /*11ae0*/  VIADD R8, R6, 0x802 ;  /* 0x0000080206087836 */ /* 0x000fe20000000000 */
[----:B------:R-:W-:Y:S01]  /*11af0*/  R2UR UR43, R9 ;  /* 0x00000000092b72ca */ /* 0x000fe200000e0000 */
[----:B------:R-:W-:-:S02]  /*11b00*/  IMAD.MOV.U32 R9, RZ, RZ, 0x40000040 ;  /* 0x40000040ff097424 */ /* 0x000fc400078e00ff */
[----:B------:R-:W-:Y:S01]  /*11b10*/  IMAD.U32 R11, RZ, RZ, UR9 ;  /* 0x00000009ff0b7e24 */ /* 0x000fe2000f8e00ff */
[----:B------:R-:W-:Y:S01]  /*11b20*/  R2UR UR46, R8 ;  /* 0x00000000082e72ca */ /* 0x000fe200000e0000 */
[C---:B------:R-:W-:Y:S01]  /*11b30*/  VIADD R8, R6.reuse, 0x804 ;  /* 0x0000080406087836 */ /* 0x040fe20000000000 */
[----:B------:R-:W-:Y:S01]  /*11b40*/  R2UR UR47, R9 ;  /* 0x00000000092f72ca */ /* 0x000fe200000e0000 */
[----:B------:R-:W-:Y:S01]  /*11b50*/  IMAD.MOV.U32 R9, RZ, RZ, 0x40000040 ;  /* 0x40000040ff097424 */ /* 0x000fe200078e00ff */
[----:B------:R0:W-:Y:S01]  /*11b60*/  STL.64 [R1], R10 ;  /* 0x0000000a01007387 */ /* 0x0001e20000100a00 */
[----:B------:R-:W-:Y:S01]  /*11b70*/  VIADD R6, R6, 0x806 ;  /* 0x0000080606067836 */ /* 0x000fe20000000000 */
[----:B------:R-:W-:Y:S02]  /*11b80*/  R2UR UR50, R8 ;  /* 0x00000000083272ca */ /* 0x000fe400000e0000 */
[----:B------:R-:W-:Y:S02]  /*11b90*/  R2UR UR51, R9 ;  /* 0x00000000093372ca */ /* 0x000fe400000e0000 */
[----:B------:R-:W-:-:S02]  /*11ba0*/  R2UR UR54, R6 ;  /* 0x00000000063672ca */ /* 0x000fc400000e0000 */
[----:B------:R-:W-:-:S05]  /*11bb0*/  IADD3 R6, R152, 0x80, -R209 ;  /* 0x0000008098067810 */ /* 0x000fca0007ffe8d1 */
[----:B------:R-:W-:-:S05]  /*11bc0*/  IMAD R6, R149, -0x80, R6 ;  /* 0xffffff8095067824 */ /* 0x000fca00078e0206 */
[C---:B------:R-:W-:Y:S02]  /*11bd0*/  ISETP.GT.AND P2, PT, R6.reuse, RZ, PT ;  /* 0x000000ff0600720c */ /* 0x040fe40003f44270 */
[C---:B------:R-:W-:Y:S02]  /*11be0*/  ISETP.GT.AND P3, PT, R6.reuse, 0x1, PT ;  /* 0x000000010600780c */ /* 0x040fe40003f64270 */
[C---:B------:R-:W-:Y:S02]  /*11bf0*/  ISETP.GT.AND P5, PT, R6.reuse, 0x9, PT ;  /* 0x000000090600780c */ /* 0x040fe40003fa4270 */
[C---:B------:R-:W-:Y:S02]  /*11c00*/  ISETP.GT.AND P6, PT, R6.reuse, 0x8, PT ;  /* 0x000000080600780c */ /* 0x040fe40003fc4270 */
[----:B------:R-:W-:Y:S01]  /*11c10*/  ISETP.GT.AND P4, PT, R6, 0x10, PT ;  /* 0x000000100600780c */ /* 0x000fe20003f84270 */
        /* <DEDUP_REMOVED lines=17> */
[----:B0-----:R-:W-:Y:S01]  /*11d30*/  FMUL.FTZ R10, R25, UR4 ;  /* 0x00000004190a7c20 */ /* 0x001fe20008410000 */
        /* <DEDUP_REMOVED lines=33> */
[----:B------:R-:W-:Y:S01]  /*11f50*/  FMUL.FTZ R46, R56, UR4 ;  /* 0x00000004382e7c20 */ /* 0x000fe20008410000 */
[----:B------:R-:W-:Y:S01]  /*11f60*/  FMUL.FTZ R51, R51, UR4 ;  /* 0x0000000433337c20 */ /* 0x000fe20008410000 */
[----:B------:R-:W-:Y:S01]  /*11f70*/  FMUL.FTZ R48, R57, UR4 ;  /* 0x0000000439307c20 */ /* 0x000fe20008410000 */
[----:B------:R-:W1:Y:S01]  /*11f80*/  MUFU.TANH R14, R14 ;  /* 0x0000000e000e7308 */ /* 0x000e620000002400 */
[----:B--2---:R-:W-:Y:S01]  /*11f90*/  FSEL R33, R8, -INF , P5 ;  /* 0xff80000008217808 */ /* 0x004fe20002800000 */
[----:B------:R-:W-:Y:S01]  /*11fa0*/  FMUL.FTZ R44, R54, UR4 ;  /* 0x00000004362c7c20 */ /* 0x000fe20008410000 */
[----:B------:R-:W-:Y:S01]  /*11fb0*/  FMNMX.FTZ R8, R9, R10, !PT ;  /* 0x0000000a09087209 */ /* 0x000fe20007810000 */
        /* <DEDUP_REMOVED lines=15> */
[----:B------:R-:W-:Y:S01]  /*120b0*/  FMNMX.FTZ R14, R31, R8, !PT ;  /* 0x000000081f0e7209 */ /* 0x000fe20007810000 */
[----:B------:R-:W-:Y:S01]  /*120c0*/  FMUL.FTZ R67, R67, UR4 ;  /* 0x0000000443437c20 */ /* 0x000fe20008410000 */
[----:B------:R-:W-:Y:S01]  /*120d0*/  FMUL.FTZ R119, R72, UR4 ;  /* 0x0000000448777c20 */ /* 0x000fe20008410000 */
[----:B------:R-:W-:Y:S01]  /*120e0*/  FMUL.FTZ R62, R66, UR4 ;  /* 0x00000004423e7c20 */ /* 0x000fe20008410000 */
[----:B------:R-:W-:Y:S01]  /*120f0*/  FMNMX.FTZ R14, R33, R14, !PT ;  /* 0x0000000e210e7209 */ /* 0x000fe20007810000 */
[----:B------:R-:W1:Y:S01]  /*12100*/  MUFU.TANH R20, R20 ;  /* 0x0000001400147308 */ /* 0x000e620000002400 */
[----:B--2---:R-:W-:Y:S01]  /*12110*/  FSEL R3, R3, -INF , P2 ;  /* 0xff80000003037808 */ /* 0x004fe20001000000 */
[----:B------:R-:W-:Y:S01]  /*12120*/  FMUL.FTZ R73, R73, UR4 ;  /* 0x0000000449497c20 */ /* 0x000fe20008410000 */
[----:B------:R-:W-:Y:S01]  /*12130*/  ISETP.GT.AND P2, PT, R6, 0x11, PT ;  /* 0x000000110600780c */ /* 0x000fe20003f44270 */
        /* <DEDUP_REMOVED lines=14> */
[----:B------:R-:W-:-:S03]  /*12220*/  FMUL.FTZ R84, R84, UR4 ;  /* 0x0000000454547c20 */ /* 0x000fc60008410000 */
[----:B------:R-:W-:-:S03]  /*12230*/  FMNMX.FTZ R14, R43, R14, !PT ;  /* 0x0000000e2b0e7209 */ /* 0x000fc60007810000 */
[----:B------:R-:W1:Y:S01]  /*12240*/  MUFU.TANH R13, R13 ;  /* 0x0000000d000d7308 */ /* 0x000e620000002400 */
[----:B--2---:R-:W-:Y:S02]  /*12250*/  FSEL R11, R11, -INF , P6 ;  /* 0xff8000000b0b7808 */ /* 0x004fe40003000000 */
[----:B------:R-:W-:-:S05]  /*12260*/  ISETP.GT.AND P6, PT, R6, 0x19, PT ;  /* 0x000000190600780c */ /* 0x000fca0003fc4270 */
[----:B------:R-:W2:Y:S01]  /*12270*/  MUFU.TANH R26, R26 ;  /* 0x0000001a001a7308 */ /* 0x000ea20000002400 */
[----:B0-----:R-:W-:Y:S01]  /*12280*/  FSEL R47, R24, -INF , P3 ;  /* 0xff800000182f7808 */ /* 0x001fe20001800000 */
[----:B------:R-:W-:-:S03]  /*12290*/  FMUL.FTZ R24, R83, UR4 ;  /* 0x0000000453187c20 */ /* 0x000fc60008410000 */
[----:B------:R-:W-:-:S03]  /*122a0*/  FMNMX.FTZ R14, R47, R14, !PT ;  /* 0x0000000e2f0e7209 */ /* 0x000fc60007810000 */
[----:B------:R-:W0:Y:S01]  /*122b0*/  MUFU.TANH R15, R15 ;  /* 0x0000000f000f7308 */ /* 0x000e220000002400 */
[----:B-1----:R-:W-:Y:S02]  /*122c0*/  FSEL R13, R13, -INF , P5 ;  /* 0xff8000000d0d7808 */ /* 0x002fe40002800000 */
[----:B------:R-:W-:-:S05]  /*122d0*/  ISETP.GT.AND P5, PT, R6, 0x20, PT ;  /* 0x000000200600780c */ /* 0x000fca0003fa4270 */
[----:B------:R-:W1:Y:S01]  /*122e0*/  MUFU.TANH R28, R28 ;  /* 0x0000001c001c7308 */ /* 0x000e620000002400 */
[----:B--2---:R-:W-:Y:S01]  /*122f0*/  FSEL R49, R26, -INF , P6 ;  /* 0xff8000001a317808 */ /* 0x004fe20003000000 */
[----:B------:R-:W-:-:S03]  /*12300*/  FMUL.FTZ R26, R79, UR4 ;  /* 0x000000044f1a7c20 */ /* 0x000fc60008410000 */
        /* <DEDUP_REMOVED lines=78> */
[----:B------:R-:W-:Y:S01]  /*127f0*/  FMNMX.FTZ R20, R113, R14, !PT ;  /* 0x0000000e71147209 */ /* 0x000fe20007810000 */
[----:B------:R-:W-:Y:S02]  /*12800*/  FMUL.FTZ R14, R81, UR4 ;  /* 0x00000004510e7c20 */ /* 0x000fe40008410000 */
        /* <DEDUP_REMOVED lines=44> */
[----:B-1----:R-:W-:Y:S01]  /*12ad0*/  FSEL R73, R8, -INF , P4 ;  /* 0xff80000008497808 */ /* 0x002fe20002000000 */
[----:B------:R-:W-:Y:S01]  /*12ae0*/  IMAD.U32 R8, RZ, RZ, UR5 ;  /* 0x00000005ff087e24 */ /* 0x000fe2000f8e00ff */
        /* <DEDUP_REMOVED lines=16> */
[----:B------:R-:W-:Y:S01]  /*12bf0*/  MUFU.TANH R24, R24 ;  /* 0x0000001800187308 */ /* 0x000fe20000002400 */
[----:B-1----:R-:W-:-:S04]  /*12c00*/  FSEL R129, R7, -INF , P2 ;  /* 0xff80000007817808 */ /* 0x002fc80001000000 */
[----:B------:R-:W-:-:S05]  /*12c10*/  FMNMX.FTZ R20, R129, R20, !PT ;  /* 0x0000001481147209 */ /* 0x000fca0007810000 */
[----:B------:R-:W0:Y:S02]  /*12c20*/  SHFL.BFLY PT, R7, R20, 0x2, 0x1f ;  /* 0x0c401f0014077f89 */ /* 0x000e2400000e0000 */
[----:B0-----:R-:W-:Y:S01]  /*12c30*/  FMNMX.FTZ R14, R20, R7, !PT ;  /* 0x00000007140e7209 */ /* 0x001fe20007810000 */
[----:B------:R-:W-:-:S04]  /*12c40*/  FMUL.FTZ R20, R82, UR4 ;  /* 0x0000000452147c20 */ /* 0x000fc80008410000 */
[----:B------:R-:W0:Y:S02]  /*12c50*/  SHFL.BFLY PT, R7, R14, 0x1, 0x1f ;  /* 0x0c201f000e077f89 */ /* 0x000e2400000e0000 */
[----:B------:R-:W1:Y:S01]  /*12c60*/  MUFU.TANH R20, R20 ;  /* 0x0000001400147308 */ /* 0x000e620000002400 */
[----:B0-----:R-:W-:Y:S01]  /*12c70*/  FMNMX.FTZ R7, R14, R7, !PT ;  /* 0x000000070e077209 */ /* 0x001fe20007810000 */
[----:B------:R-:W-:-:S03]  /*12c80*/  FMUL.FTZ R14, R86, UR4 ;  /* 0x00000004560e7c20 */ /* 0x000fc60008410000 */
[C---:B------:R-:W-:Y:S01]  /*12c90*/  FSETP.NEU.FTZ.AND P0, PT, R7.reuse, -INF , PT ;  /* 0xff8000000700780b */ /* 0x040fe20003f1d000 */
[-C--:B------:R-:W-:Y:S02]  /*12ca0*/  FMUL.FTZ R6, R7, R8.reuse ;  /* 0x0000000807067220 */ /* 0x080fe40000410000 */
[----:B------:R-:W0:Y:S03]  /*12cb0*/  MUFU.TANH R14, R14 ;  /* 0x0000000e000e7308 */ /* 0x000e260000002400 */
[----:B------:R-:W-:Y:S02]  /*12cc0*/  FSEL R6, R6, RZ, P0 ;  /* 0x000000ff06067208 */ /* 0x000fe40000000000 */
[----:B------:R-:W-:Y:S01]  /*12cd0*/  ISETP.NE.AND P0, PT, R12, RZ, PT ;  /* 0x000000ff0c00720c */ /* 0x000fe20003f05270 */
[----:B------:R-:W-:Y:S01]  /*12ce0*/  FMUL.FTZ R12, R87, UR4 ;  /* 0x00000004570c7c20 */ /* 0x000fe20008410000 */
[----:B--2---:R-:W-:Y:S01]  /*12cf0*/  FSEL R87, R26, -INF , P6 ;  /* 0xff8000001a577808 */ /* 0x004fe20003000000 */
[-CC-:B------:R-:W-:Y:S01]  /*12d00*/  FFMA.FTZ R79, R10, R8.reuse, -R6.reuse ;  /* 0x000000080a4f7223 */ /* 0x180fe20000010806 */
[----:B------:R-:W-:Y:S01]  /*12d10*/  FMNMX.FTZ R10, R3, R5, !PT ;  /* 0x00000005030a7209 */ /* 0x000fe20007810000 */
[-CC-:B------:R-:W-:Y:S01]  /*12d20*/  FFMA.FTZ R182, R31, R8.reuse, -R6.reuse ;  /* 0x000000081fb67223 */ /* 0x180fe20000010806 */
[--C-:B------:R-:W-:Y:S01]  /*12d30*/  FFMA.FTZ R31, R33, R8, -R6.reuse ;  /* 0x00000008211f7223 */ /* 0x100fe20000010806 */
[----:B------:R-:W2:Y:S01]  /*12d40*/  MUFU.TANH R12, R12 ;  /* 0x0000000c000c7308 */ /* 0x000ea20000002400 */
[----:B------:R-:W-:Y:S01]  /*12d50*/  FMNMX.FTZ R10, R11, R10, !PT ;  /* 0x0000000a0b0a7209 */ /* 0x000fe20007810000 */
[-CC-:B------:R-:W-:Y:S01]  /*12d60*/  FFMA.FTZ R33, R43, R8.reuse, -R6.reuse ;  /* 0x000000082b217223 */ /* 0x180fe20000010806 */
[-CC-:B------:R-:W-:Y:S01]  /*12d70*/  FFMA.FTZ R43, R91, R8.reuse, -R6.reuse ;  /* 0x000000085b2b7223 */ /* 0x180fe20000010806 */
[----:B-1----:R-:W-:Y:S01]  /*12d80*/  FSEL R91, R20, -INF , P5 ;  /* 0xff800000145b7808 */ /* 0x002fe20002800000 */
[--C-:B------:R-:W-:Y:S01]  /*12d90*/  FFMA.FTZ R174, R93, R8, -R6.reuse ;  /* 0x000000085dae7223 */ /* 0x100fe20000010806 */
[----:B------:R-:W-:Y:S01]  /*12da0*/  FMNMX.FTZ R10, R13, R10, !PT ;  /* 0x0000000a0d0a7209 */ /* 0x000fe20007810000 */
[-CC-:B------:R-:W-:Y:S01]  /*12db0*/  FFMA.FTZ R178, R47, R8.reuse, -R6.reuse ;  /* 0x000000082fb27223 */ /* 0x180fe20000010806 */
[----:B------:R-:W-:Y:S01]  /*12dc0*/  FSEL R93, R24, -INF , P4 ;  /* 0xff800000185d7808 */ /* 0x000fe20002000000 */
[--C-:B------:R-:W-:Y:S01]  /*12dd0*/  FFMA.FTZ R47, R95, R8, -R6.reuse ;  /* 0x000000085f2f7223 */ /* 0x100fe20000010806 */
[----:B------:R-:W-:Y:S01]  /*12de0*/  FMNMX.FTZ R10, R15, R10, !PT ;  /* 0x0000000a0f0a7209 */ /* 0x000fe20007810000 */
[-CC-:B------:R-:W-:Y:S01]  /*12df0*/  FFMA.FTZ R170, R101, R8.reuse, -R6.reuse ;  /* 0x0000000865aa7223 */ /* 0x180fe20000010806 */
[----:B0-----:R-:W-:Y:S01]  /*12e00*/  FSEL R95, R14, -INF , P3 ;  /* 0xff8000000e5f7808 */ /* 0x001fe20001800000 */
[--C-:B------:R-:W-:Y:S01]  /*12e10*/  FFMA.FTZ R180, R9, R8, -R6.reuse ;  /* 0x0000000809b47223 */ /* 0x100fe20000010806 */
[----:B------:R-:W-:Y:S01]  /*12e20*/  FMNMX.FTZ R10, R21, R10, !PT ;  /* 0x0000000a150a7209 */ /* 0x000fe20007810000 */
[----:B------:R-:W-:Y:S01]  /*12e30*/  MUFU.EX2 R79, R79 ;  /* 0x0000004f004f7308 */ /* 0x000fe20000000800 */
[-CC-:B------:R-:W-:Y:S01]  /*12e40*/  FFMA.FTZ R176, R37, R8.reuse, -R6.reuse ;  /* 0x0000000825b07223 */ /* 0x180fe20000010806 */
[----:B--2---:R-:W-:Y:S01]  /*12e50*/  FSEL R101, R12, -INF , P2 ;  /* 0xff8000000c657808 */ /* 0x004fe20001000000 */
        /* <DEDUP_REMOVED lines=32> */
[----:B------:R-:W-:Y:S01]  /*13060*/  FFMA.FTZ R107, R129, R8, -R6 ;  /* 0x00000008816b7223 */ /* 0x000fe20000010806 */
[----:B------:R-:W-:Y:S01]  /*13070*/  FMNMX.FTZ R10, R53, R10, !PT ;  /* 0x0000000a350a7209 */ /* 0x000fe20007810000 */
[----:B------:R-:W-:-:S02]  /*13080*/  IMAD.MOV.U32 R131, RZ, RZ, R151 ;  /* 0x000000ffff837224 */ /* 0x000fc400078e0097 */
[--C-:B------:R-:W-:Y:S01]  /*13090*/  IMAD.MOV.U32 R129, RZ, RZ, R151.reuse ;  /* 0x000000ffff817224 */ /* 0x100fe200078e0097 */
[----:B------:R-:W-:Y:S01]  /*130a0*/  FMNMX.FTZ R10, R55, R10, !PT ;  /* 0x0000000a370a7209 */ /* 0x000fe20007810000 */
[----:B------:R-:W4:Y:S01]  /*130b0*/  MUFU.EX2 R33, R33 ;  /* 0x0000002100217308 */ /* 0x000f220000000800 */
[--C-:B------:R-:W-:Y:S02]  /*130c0*/  IMAD.MOV.U32 R127, RZ, RZ, R151.reuse ;  /* 0x000000ffff7f7224 */ /* 0x100fe400078e0097 */
[----:B------:R-:W-:Y:S01]  /*130d0*/  FMNMX.FTZ R10, R57, R10, !PT ;  /* 0x0000000a390a7209 */ /* 0x000fe20007810000 */
[--C-:B------:R-:W-:Y:S02]  /*130e0*/  IMAD.MOV.U32 R125, RZ, RZ, R151.reuse ;  /* 0x000000ffff7d7224 */ /* 0x100fe400078e0097 */
        /* <DEDUP_REMOVED lines=14> */
[----:B------:R-:W-:Y:S01]  /*131d0*/  MUFU.EX2 R172, R172 ;  /* 0x000000ac00ac7308 */ /* 0x000fe20000000800 */
[----:B------:R-:W-:-:S02]  /*131e0*/  IMAD.MOV.U32 R109, RZ, RZ, R151 ;  /* 0x000000ffff6d7224 */ /* 0x000fc400078e0097 */
        /* <DEDUP_REMOVED lines=14> */
[----:B------:R-:W-:Y:S04]  /*132d0*/  MUFU.EX2 R49, R49 ;  /* 0x0000003100317308 */ /* 0x000fe80000000800 */
[----:B------:R-:W0:Y:S04]  /*132e0*/  SHFL.BFLY PT, R9, R10, 0x2, 0x1f ;  /* 0x0c401f000a097f89 */ /* 0x000e2800000e0000 */
        /* <DEDUP_REMOVED lines=14> */
[-CC-:B------:R-:W-:Y:S01]  /*133d0*/  FFMA.FTZ R181, R3, R8.reuse, -R24.reuse ;  /* 0x0000000803b57223 */ /* 0x180fe20000010818 */
[-CC-:B------:R-:W-:Y:S01]  /*133e0*/  FFMA.FTZ R6, R5, R8.reuse, -R24.reuse ;  /* 0x0000000805067223 */ /* 0x180fe20000010818 */
[-CC-:B------:R-:W-:Y:S01]  /*133f0*/  FFMA.FTZ R183, R11, R8.reuse, -R24.reuse ;  /* 0x000000080bb77223 */ /* 0x180fe20000010818 */
[----:B------:R-:W-:Y:S01]  /*13400*/  FADD.FTZ R3, R180, R79 ;  /* 0x0000004fb4037221 */ /* 0x000fe20000010000 */
        /* <DEDUP_REMOVED lines=19> */
[----:B------:R-:W-:Y:S01]  /*13540*/  FADD.FTZ R34, R178, R3 ;  /* 0x00000003b2227221 */ /* 0x000fe20000010000 */
        /* <DEDUP_REMOVED lines=26> */
[----:B------:R-:W-:-:S02]  /*136f0*/  F2FP.BF16.F32.PACK_AB R181, R6, R181 ;  /* 0x000000b506b5723e */ /* 0x000fc400000010ff */
[----:B------:R-:W-:Y:S02]  /*13700*/  F2FP.BF16.F32.PACK_AB R183, R10, R183 ;  /* 0x000000b70ab7723e */ /* 0x000fe400000010ff */
[----:B------:R-:W2:Y:S01]  /*13710*/  MUFU.EX2 R179, R179 ;  /* 0x000000b300b37308 */ /* 0x000ea20000000800 */
[----:B0-----:R-:W-:Y:S01]  /*13720*/  FADD.FTZ R3, R177, R36 ;  /* 0x00000024b1037221 */ /* 0x001fe20000010000 */
[----:B------:R-:W-:Y:S02]  /*13730*/  F2FP.BF16.F32.PACK_AB R180, R79, R180 ;  /* 0x000000b44fb4723e */ /* 0x000fe400000010ff */
[----:B------:R-:W-:Y:S02]  /*13740*/  F2FP.BF16.F32.PACK_AB R182, R31, R182 ;  /* 0x000000b61fb6723e */ /* 0x000fe400000010ff */
[----:B------:R-:W-:Y:S02]  /*13750*/  F2FP.BF16.F32.PACK_AB R176, R33, R176 ;  /* 0x000000b021b0723e */ /* 0x000fe400000010ff */
[----:B------:R-:W0:Y:S01]  /*13760*/  MUFU.EX2 R14, R14 ;  /* 0x0000000e000e7308 */ /* 0x000e220000000800 */
[----:B-1----:R-:W-:Y:S01]  /*13770*/  FADD.FTZ R36, R12, R3 ;  /* 0x000000030c247221 */ /* 0x002fe20000010000 */
[----:B------:R-:W-:Y:S01]  /*13780*/  FADD.FTZ R3, R47, R38 ;  /* 0x000000262f037221 */ /* 0x000fe20000010000 */
[----:B------:R-:W-:-:S02]  /*13790*/  F2FP.BF16.F32.PACK_AB R178, R37, R178 ;  /* 0x000000b225b2723e */ /* 0x000fc400000010ff */
[----:B------:R-:W-:Y:S01]  /*137a0*/  F2FP.BF16.F32.PACK_AB R172, R43, R172 ;  /* 0x000000ac2bac723e */ /* 0x000fe200000010ff */
[----:B------:R-:W-:Y:S01]  /*137b0*/  FADD.FTZ R38, R168, R3 ;  /* 0x00000003a8267221 */ /* 0x000fe20000010000 */
[----:B------:R-:W-:Y:S01]  /*137c0*/  @!P1 VIADD R3, R0, 0x34840 ;  /* 0x0003484000039836 */ /* 0x000fe20000000000 */
[----:B------:R-:W1:Y:S01]  /*137d0*/  MUFU.EX2 R173, R173 ;  /* 0x000000ad00ad7308 */ /* 0x000e620000000800 */
[----:B--2---:R-:W-:Y:S01]  /*137e0*/  FADD.FTZ R5, R179, R36 ;  /* 0x00000024b3057221 */ /* 0x004fe20000010000 */
[----:B------:R-:W-:Y:S01]  /*137f0*/  FADD.FTZ R11, R49, R38 ;  /* 0x00000026310b7221 */ /* 0x000fe20000010000 */
[----:B------:R-:W-:Y:S02]  /*13800*/  F2FP.BF16.F32.PACK_AB R174, R47, R174 ;  /* 0x000000ae2fae723e */ /* 0x000fe400000010ff */
[----:B------:R-:W-:Y:S02]  /*13810*/  @!P1 PRMT R3, RZ, 0x654, R3 ;  /* 0x00000654ff039816 */ /* 0x000fe40000000003 */
[----:B------:R-:W-:Y:S01]  /*13820*/  F2FP.BF16.F32.PACK_AB R168, R49, R168 ;  /* 0x000000a831a8723e */ /* 0x000fe200000010ff */
[----:B------:R-:W2:Y:S01]  /*13830*/  MUFU.EX2 R20, R20 ;  /* 0x0000001400147308 */ /* 0x000ea20000000800 */
[----:B0-----:R-:W-:Y:S01]  /*13840*/  FADD.FTZ R36, R14, R5 ;  /* 0x000000050e247221 */ /* 0x001fe20000010000 */
[----:B------:R0:W-:Y:S01]  /*13850*/  @!P1 SYNCS.ARRIVE.TRANS64.RED.A1T0 RZ, [R3+URZ], RZ ;  /* 0x000000ff03ff99a7 */ /* 0x0001e2000810043f */
[----:B------:R-:W-:-:S02]  /*13860*/  F2FP.BF16.F32.PACK_AB R177, R12, R177 ;  /* 0x000000b10cb1723e */ /* 0x000fc400000010ff */
[----:B------:R-:W-:-:S03]  /*13870*/  F2FP.BF16.F32.PACK_AB R179, R14, R179 ;  /* 0x000000b30eb3723e */ /* 0x000fc600000010ff */
[----:B------:R-:W0:Y:S01]  /*13880*/  MUFU.EX2 R175, R175 ;  /* 0x000000af00af7308 */ /* 0x000e220000000800 */
[----:B-1----:R-:W-:Y:S01]  /*13890*/  FADD.FTZ R5, R173, R36 ;  /* 0x00000024ad057221 */ /* 0x002fe20000010000 */
[----:B------:R-:W-:Y:S01]  /*138a0*/  FADD.FTZ R36, R170, R11 ;  /* 0x0000000baa247221 */ /* 0x000fe20000010000 */
[----:B------:R-:W-:-:S05]  /*138b0*/  F2FP.BF16.F32.PACK_AB R170, R83, R170 ;  /* 0x000000aa53aa723e */ /* 0x000fca00000010ff */
[----:B------:R-:W1:Y:S01]  /*138c0*/  MUFU.EX2 R26, R26 ;  /* 0x0000001a001a7308 */ /* 0x000e620000000800 */
[C---:B--2---:R-:W-:Y:S01]  /*138d0*/  FADD.FTZ R38, R20.reuse, R5 ;  /* 0x0000000514267221 */ /* 0x044fe20000010000 */
[----:B------:R-:W-:Y:S01]  /*138e0*/  FADD.FTZ R5, R83, R36 ;  /* 0x0000002453057221 */ /* 0x000fe20000010000 */
[----:B------:R-:W-:Y:S01]  /*138f0*/  FFMA.FTZ R36, R71, R8, -R24 ;  /* 0x0000000847247223 */ /* 0x000fe20000010818 */
[----:B------:R-:W-:Y:S02]  /*13900*/  F2FP.BF16.F32.PACK_AB R173, R20, R173 ;  /* 0x000000ad14ad723e */ /* 0x000fe400000010ff */
[----:B------:R-:W-:Y:S01]  /*13910*/  FADD.FTZ R40, R152, R5 ;  /* 0x0000000598287221 */ /* 0x000fe20000010000 */
[----:B------:R-:W-:Y:S01]  /*13920*/  F2FP.BF16.F32.PACK_AB R152, R89, R152 ;  /* 0x000000985998723e */ /* 0x000fe200000010ff */
[----:B------:R-:W2:Y:S01]  /*13930*/  MUFU.EX2 R169, R169 ;  /* 0x000000a900a97308 */ /* 0x000ea20000000800 */
[----:B0-----:R-:W-:Y:S01]  /*13940*/  FADD.FTZ R3, R175, R38 ;  /* 0x00000026af037221 */ /* 0x001fe20000010000 */
[----:B------:R-:W-:Y:S01]  /*13950*/  FADD.FTZ R5, R89, R40 ;  /* 0x0000002859057221 */ /* 0x000fe20000010000 */
[----:B------:R-:W-:-:S03]  /*13960*/  IMAD.MOV.U32 R89, RZ, RZ, R151 ;  /* 0x000000ffff597224 */ /* 0x000fc600078e0097 */
        /* <DEDUP_REMOVED lines=12> */
[----:B------:R-:W-:-:S05]  /*13a30*/  IMAD.MOV.U32 R99, RZ, RZ, R151 ;  /* 0x000000ffff637224 */ /* 0x000fca00078e0097 */
[----:B------:R-:W2:Y:S01]  /*13a40*/  MUFU.EX2 R30, R30 ;  /* 0x0000001e001e7308 */ /* 0x000ea20000000800 */
[C---:B0-----:R-:W-:Y:S01]  /*13a50*/  FADD.FTZ R38, R28.reuse, R3 ;  /* 0x000000031c267221 */ /* 0x041fe20000010000 */
[----:B------:R-:W-:-:S06]  /*13a60*/  F2FP.BF16.F32.PACK_AB R169, R28, R169 ;  /* 0x000000a91ca9723e */ /* 0x000fcc00000010ff */
        /* <DEDUP_REMOVED lines=16> */
[----:B------:R-:W-:-:S06]  /*13b70*/  F2FP.BF16.F32.PACK_AB R158, R81, R158 ;  /* 0x0000009e519e723e */ /* 0x000fcc00000010ff */
        /* <DEDUP_REMOVED lines=21> */
[----:B------:R-:W-:-:S05]  /*13cd0*/  IMAD.MOV.U32 R85, RZ, RZ, 0x3f800000 ;  /* 0x3f800000ff557424 */ /* 0x000fca00078e00ff */
        /* <DEDUP_REMOVED lines=14> */
[----:B------:R2:W3:Y:S01]  /*13dc0*/  MUFU.EX2 R38, R87 ;  /* 0x0000005700267308 */ /* 0x0004e20000000800 */
[----:B0-----:R-:W-:-:S07]  /*13dd0*/  FADD.FTZ R44, R166, R5 ;  /* 0x00000005a62c7221 */ /* 0x001fce0000010000 */
[----:B------:R-:W0:Y:S01]  /*13de0*/  MUFU.EX2 R91, R91 ;  /* 0x0000005b005b7308 */ /* 0x000e220000000800 */
[----:B-1----:R-:W-:Y:S01]  /*13df0*/  FADD.FTZ R5, R77, R42 ;  /* 0x0000002a4d057221 */ /* 0x002fe20000010000 */
[----:B--2---:R-:W-:-:S06]  /*13e00*/  IMAD.MOV.U32 R87, RZ, RZ, 0x3f800000 ;  /* 0x3f800000ff577424 */ /* 0x004fcc00078e00ff */
[----:B------:R1:W2:Y:S01]  /*13e10*/  MUFU.EX2 R40, R93 ;  /* 0x0000005d00287308 */ /* 0x0002a20000000800 */
[C---:B---3--:R-:W-:Y:S01]  /*13e20*/  FADD.FTZ R10, R38.reuse, R5 ;  /* 0x00000005260a7221 */ /* 0x048fe20000010000 */
[----:B------:R-:W-:-:S06]  /*13e30*/  F2FP.BF16.F32.PACK_AB R163, R38, R77 ;  /* 0x0000004d26a3723e */ /* 0x000fcc00000010ff */
[----:B------:R-:W3:Y:S01]  /*13e40*/  MUFU.EX2 R95, R95 ;  /* 0x0000005f005f7308 */ /* 0x000ee20000000800 */
[----:B0-----:R-:W-:Y:S01]  /*13e50*/  FADD.FTZ R5, R91, R10 ;  /* 0x0000000a5b057221 */ /* 0x001fe20000010000 */
[----:B-1----:R-:W-:-:S06]  /*13e60*/  IMAD.MOV.U32 R93, RZ, RZ, R151 ;  /* 0x000000ffff5d7224 */ /* 0x002fcc00078e0097 */
[----:B------:R0:W1:Y:S01]  /*13e70*/  MUFU.EX2 R6, R101 ;  /* 0x0000006500067308 */ /* 0x0000620000000800 */
[C---:B--2---:R-:W-:Y:S01]  /*13e80*/  FADD.FTZ R10, R40.reuse, R5 ;  /* 0x00000005280a7221 */ /* 0x044fe20000010000 */
[----:B------:R-:W-:Y:S01]  /*13e90*/  F2FP.BF16.F32.PACK_AB R165, R40, R91 ;  /* 0x0000005b28a5723e */ /* 0x000fe200000010ff */
[----:B------:R-:W-:-:S05]  /*13ea0*/  IMAD.MOV.U32 R91, RZ, RZ, R151 ;  /* 0x000000ffff5b7224 */ /* 0x000fca00078e0097 */
[----:B------:R-:W2:Y:S01]  /*13eb0*/  MUFU.EX2 R107, R107 ;  /* 0x0000006b006b7308 */ /* 0x000ea20000000800 */
[----:B---3--:R-:W-:Y:S01]  /*13ec0*/  FADD.FTZ R5, R95, R10 ;  /* 0x0000000a5f057221 */ /* 0x008fe20000010000 */
[----:B0-----:R-:W-:-:S03]  /*13ed0*/  IMAD.MOV.U32 R101, RZ, RZ, R151 ;  /* 0x000000ffff657224 */ /* 0x001fc600078e0097 */
[C---:B-1----:R-:W-:Y:S01]  /*13ee0*/  FADD.FTZ R0, R6.reuse, R5 ;  /* 0x0000000506007221 */ /* 0x042fe20000010000 */
[----:B------:R-:W-:Y:S01]  /*13ef0*/  VIADD R5, R149, 0xfffffffe ;  /* 0xfffffffe95057836 */ /* 0x000fe20000000000 */
[----:B------:R-:W-:Y:S01]  /*13f00*/  F2FP.BF16.F32.PACK_AB R167, R6, R95 ;  /* 0x0000005f06a7723e */ /* 0x000fe200000010ff */
[--C-:B------:R-:W-:Y:S02]  /*13f10*/  IMAD.MOV.U32 R149, RZ, RZ, R151.reuse ;  /* 0x000000ffff957224 */ /* 0x100fe400078e0097 */
[--C-:B------:R-:W-:Y:S01]  /*13f20*/  IMAD.MOV.U32 R95, RZ, RZ, R151.reuse ;  /* 0x000000ffff5f7224 */ /* 0x100fe200078e0097 */
[----:B------:R-:W-:Y:S01]  /*13f30*/  ISETP.GE.AND P2, PT, R5, R197, PT ;  /* 0x000000c50500720c */ /* 0x000fe20003f46270 */
[C---:B--2---:R-:W-:Y:S01]  /*13f40*/  FADD.FTZ R3, R107.reuse, R44 ;  /* 0x0000002c6b037221 */ /* 0x044fe20000010000 */
[----:B------:R-:W-:Y:S01]  /*13f50*/  F2FP.BF16.F32.PACK_AB R166, R107, R166 ;  /* 0x000000a66ba6723e */ /* 0x000fe200000010ff */
[----:B------:R-:W-:-:S10]  /*13f60*/  IMAD.MOV.U32 R107, RZ, RZ, R151 ;  /* 0x000000ffff6b7224 */ /* 0x000fd400078e0097 */
[----:B------:R-:W-:Y:S05]  /*13f70*/  @!P2 BRA `(.L_x_595) ;  /* 0x0000002c009ca947 */ /* 0x000fea0003800000 */
[----:B------:R-:W-:Y:S01]  /*13f80*/  IMAD.MOV.U32 R10, RZ, RZ, R9 ;  /* 0x000000ffff0a7224 */ /* 0x000fe200078e0009 */
[----:B------:R-:W-:Y:S01]  /*13f90*/  CS2R R150, SRZ ;  /* 0x0000000000967805 */ /* 0x000fe2000001ff00 */
[----:B------:R-:W-:Y:S01]  /*13fa0*/  IMAD.MOV.U32 R11, RZ, RZ, R7 ;  /* 0x000000ffff0b7224 */ /* 0x000fe200078e0007 */
[----:B------:R-:W-:Y:S01]  /*13fb0*/  CS2R R146, SRZ ;  /* 0x0000000000927805 */ /* 0x000fe2000001ff00 */
[----:B------:R-:W-:Y:S01]  /*13fc0*/  IMAD.MOV.U32 R13, RZ, RZ, R196 ;  /* 0x000000ffff0d7224 */ /* 0x000fe200078e00c4 */
[----:B------:R-:W-:Y:S01]  /*13fd0*/  CS2R R142, SRZ ;  /* 0x00000000008e7805 */ /* 0x000fe2000001ff00 */
[----:B------:R-:W-:Y:S01]  /*13fe0*/  IMAD.MOV.U32 R6, RZ, RZ, R194 ;  /* 0x000000ffff067224 */ /* 0x000fe200078e00c2 */
[----:B------:R-:W-:Y:S01]  /*13ff0*/  CS2R R138, SRZ ;  /* 0x00000000008a7805 */ /* 0x000fe2000001ff00 */
[----:B------:R-:W-:Y:S01]  /*14000*/  IMAD.MOV.U32 R87, RZ, RZ, 0x3f800000 ;  /* 0x3f800000ff577424 */ /* 0x000fe200078e00ff */
        /* <DEDUP_REMOVED lines=27> */
[----:B------:R-:W-:-:S07]  /*141c0*/  CS2R R88, SRZ ;  /* 0x0000000000587805 */ /* 0x000fce000001ff00 */
.L_x_606:
[----:B------:R-:W-:-:S05]  /*141d0*/  VIADD R7, R6, 0x1 ;  /* 0x0000000106077836 */ /* 0x000fca0000000000 */
[----:B------:R-:W-:-:S04]  /*141e0*/  ISETP.NE.AND P2, PT, R7, 0x2, PT ;  /* 0x000000020700780c */ /* 0x000fc80003f45270 */
[----:B------:R-:W-:Y:S02]  /*141f0*/  SEL R196, RZ, 0x1, P2 ;  /* 0x00000001ffc47807 */ /* 0x000fe40001000000 */
[----:B------:R-:W-:Y:S02]  /*14200*/  SEL R194, R7, RZ, P2 ;  /* 0x000000ff07c27207 */ /* 0x000fe40001000000 */
[----:B------:R-:W-:Y:S01]  /*14210*/  LOP3.LUT R196, R13, R196, RZ, 0x3c, !PT ;  /* 0x000000c40dc47212 */ /* 0x000fe200078e3cff */
[----:B------:R-:W-:Y:S06]  /*14220*/  @!P0 BRA `(.L_x_596) ;  /* 0x0000000000048947 */ /* 0x000fec0003800000 */
[----:B------:R-:W-:Y:S01]  /*14230*/  BPT.TRAP 0x1 ;  /* 0x000000040000795c */ /* 0x000fe20000300000 */
.L_x_596:
[----:B------:R-:W-:Y:S01]  /*14240*/  IMAD R12, R194, 0x8, R2 ;  /* 0x00000008c20c7824 */ /* 0x000fe200078e0202 */
[----:B------:R-:W-:-:S04]  /*14250*/  SHF.L.U32 R9, R196, 0x1f, RZ ;  /* 0x0000001fc4097819 */ /* 0x000fc800000006ff */
[----:B------:R0:W1:Y:S01]  /*14260*/  SYNCS.PHASECHK.TRANS64.TRYWAIT P2, [R12+URZ+0x34830], R9 ;  /* 0x034830090c0075a7 */ /* 0x000062000804017f */
[----:B------:R-:W-:Y:S05]  /*14270*/  @!P0 BRA `(.L_x_597) ;  /* 0x0000000000048947 */ /* 0x000fea0003800000 */
[----:B------:R-:W-:Y:S01]  /*14280*/  BPT.TRAP 0x1 ;  /* 0x000000040000795c */ /* 0x000fe20000300000 */
.L_x_597:
[----:B------:R-:W-:Y:S01]  /*14290*/  IMAD R7, R194, 0xc00, R4 ;  /* 0x00000c00c2077824 */ /* 0x000fe200078e0204 */
[----:B------:R-:W-:Y:S03]  /*142a0*/  BSSY B1, `(.L_x_598) ;  /* 0x0000006000017945 */ /* 0x000fe60003800000 */
[C---:B------:R-:W-:Y:S02]  /*142b0*/  VIADD R14, R7.reuse, 0x2 ;  /* 0x00000002070e7836 */ /* 0x040fe40000000000 */
[----:B------:R-:W-:Y:S01]  /*142c0*/  VIADD R20, R7, 0x4 ;  /* 0x0000000407147836 */ /* 0x000fe20000000000 */
[----:B-1----:R-:W-:Y:S06]  /*142d0*/  @P2 BRA `(.L_x_599) ;  /* 0x0000000000082947 */ /* 0x002fec0003800000 */
[----:B------:R-:W1:Y:S02]  /*142e0*/  SYNCS.PHASECHK.TRANS64.TRYWAIT P2, [R12+URZ+0x34830], R9 ;  /* 0x034830090c0075a7 */ /* 0x000e64000804017f */
[----:B-1----:R-:W-:Y:S05]  /*142f0*/  @!P2 BRA `(.L_x_600) ;  /* 0x000000ec0060a947 */ /* 0x002fea0003800000 */
.L_x_599:
[----:B------:R-:W-:Y:S05]  /*14300*/  BSYNC B1 ;  /* 0x0000000000017941 */ /* 0x000fea0003800000 */
.L_x_598:
[----:B------:R-:W2:Y:S01]  /*14310*/  LDL.64 R24, [R1+0x40] ;  /* 0x0000400001187983 */ /* 0x000ea20000100a00 */
[----:B------:R-:W-:Y:S02]  /*14320*/  IMAD.MOV.U32 R8, RZ, RZ, R7 ;  /* 0x000000ffff087224 */ /* 0x000fe400078e0007 */
[----:B01----:R-:W-:Y:S01]  /*14330*/  IMAD.MOV.U32 R9, RZ, RZ, 0x40000040 ;  /* 0x40000040ff097424 */ /* 0x003fe200078e00ff */
[----:B------:R0:W-:Y:S02]  /*14340*/  STL.64 [R1+0xa0], R10 ;  /* 0x0000a00a01007387 */ /* 0x0001e40000100a00 */
[----:B------:R-:W-:Y:S01]  /*14350*/  R2UR UR6, R8 ;  /* 0x00000000080672ca */ /* 0x000fe200000e0000 */
[----:B------:R-:W-:-:S05]  /*14360*/  VIADD R8, R7, 0x6 ;  /* 0x0000000607087836 */ /* 0x000fca0000000000 */
[----:B------:R-:W-:Y:S01]  /*14370*/  R2UR UR18, R8 ;  /* 0x00000000081272ca */ /* 0x000fe200000e0000 */
[C---:B------:R-:W-:Y:S01]  /*14380*/  VIADD R8, R7.reuse, 0x404 ;  /* 0x0000040407087836 */ /* 0x040fe20000000000 */
[----:B0-----:R-:W3:Y:S04]  /*14390*/  LDL.64 R10, [R1+0x30] ;  /* 0x00003000010a7983 */ /* 0x001ee80000100a00 */
[----:B------:R-:W-:Y:S01]  /*143a0*/  R2UR UR30, R8 ;  /* 0x00000000081e72ca */ /* 0x000fe200000e0000 */
[C---:B------:R-:W-:Y:S01]  /*143b0*/  VIADD R8, R7.reuse, 0x802 ;  /* 0x0000080207087836 */ /* 0x040fe20000000000 */
[----:B------:R0:W-:Y:S04]  /*143c0*/  STL.64 [R1+0x98], R4 ;  /* 0x0000980401007387 */ /* 0x0001e80000100a00 */
[----:B------:R-:W-:Y:S01]  /*143d0*/  R2UR UR46, R8 ;  /* 0x00000000082e72ca */ /* 0x000fe200000e0000 */
[----:B------:R-:W-:Y:S01]  /*143e0*/  VIADD R8, R7, 0x806 ;  /* 0x0000080607087836 */ /* 0x000fe20000000000 */
[----:B------:R-:W-:-:S02]  /*143f0*/  R2UR UR7, R9 ;  /* 0x00000000090772ca */ /* 0x000fc400000e0000 */
[C---:B------:R-:W-:Y:S02]  /*14400*/  R2UR UR19, R9.reuse ;  /* 0x00000000091372ca */ /* 0x040fe400000e0000 */
[C---:B------:R-:W-:Y:S01]  /*14410*/  R2UR UR31, R9.reuse ;  /* 0x00000000091f72ca */ /* 0x040fe200000e0000 */
[----:B0-----:R-:W4:Y:S01]  /*14420*/  LDL.64 R4, [R1+0x28] ;  /* 0x0000280001047983 */ /* 0x001f220000100a00 */
[C---:B------:R-:W-:Y:S02]  /*14430*/  R2UR UR47, R9.reuse ;  /* 0x00000000092f72ca */ /* 0x040fe400000e0000 */
[----:B------:R-:W-:Y:S01]  /*14440*/  R2UR UR54, R8 ;  /* 0x00000000083672ca */ /* 0x000fe200000e0000 */
[----:B------:R0:W-:Y:S01]  /*14450*/  STL.64 [R1+0x90], R2 ;  /* 0x0000900201007387 */ /* 0x0001e20000100a00 */
[----:B------:R-:W-:-:S03]  /*14460*/  R2UR UR55, R9 ;  /* 0x00000000093772ca */ /* 0x000fc600000e0000 */
[----:B------:R-:W3:Y:S01]  /*14470*/  LDL.64 R8, [R1+0x38] ;  /* 0x0000380001087983 */ /* 0x000ee20000100a00 */
        /* <DEDUP_REMOVED lines=64> */
[----:B------:R-:W-:Y:S01]  /*14880*/  IMAD.MOV.U32 R15, RZ, RZ, 0x40000040 ;  /* 0x40000040ff0f7424 */ /* 0x000fe200078e00ff */
[----:B------:R-:W-:Y:S01]  /*14890*/  R2UR UR10, R14 ;  /* 0x000000000e0a72ca */ /* 0x000fe200000e0000 */
[----:B0-----:R-:W4:Y:S01]  /*148a0*/  LDL.64 R2, [R1+0x20] ;  /* 0x0000200001027983 */ /* 0x001f220000100a00 */
[----:B------:R-:W-:-:S02]  /*148b0*/  IMAD.MOV.U32 R14, RZ, RZ, R20 ;  /* 0x000000ffff0e7224 */ /* 0x000fc400078e0014 */
[----:B------:R-:W-:Y:S01]  /*148c0*/  R2UR UR11, R15 ;  /* 0x000000000f0b72ca */ /* 0x000fe200000e0000 */
[----:B------:R-:W-:Y:S01]  /*148d0*/  VIADD R20, R7, 0x402 ;  /* 0x0000040207147836 */ /* 0x000fe20000000000 */
[----:B------:R-:W-:Y:S01]  /*148e0*/  R2UR UR15, R15 ;  /* 0x000000000f0f72ca */ /* 0x000fe200000e0000 */
[----:B------:R-:W-:Y:S01]  /*148f0*/  IMAD.MOV.U32 R21, RZ, RZ, 0x40000040 ;  /* 0x40000040ff157424 */ /* 0x000fe200078e00ff */
[----:B------:R-:W-:Y:S01]  /*14900*/  R2UR UR14, R14 ;  /* 0x000000000e0e72ca */ /* 0x000fe200000e0000 */
[C---:B------:R-:W-:Y:S01]  /*14910*/  VIADD R14, R7.reuse, 0x400 ;  /* 0x00000400070e7836 */ /* 0x040fe20000000000 */
[----:B------:R-:W-:Y:S01]  /*14920*/  R2UR UR26, R20 ;  /* 0x00000000141a72ca */ /* 0x000fe200000e0000 */
[----:B------:R-:W-:Y:S01]  /*14930*/  VIADD R20, R7, 0x800 ;  /* 0x0000080007147836 */ /* 0x000fe20000000000 */
[C---:B------:R-:W-:Y:S02]  /*14940*/  R2UR UR27, R21.reuse ;  /* 0x00000000151b72ca */ /* 0x040fe400000e0000 */
[----:B------:R-:W-:-:S02]  /*14950*/  R2UR UR43, R21 ;  /* 0x00000000152b72ca */ /* 0x000fc400000e0000 */
[----:B------:R-:W-:Y:S02]  /*14960*/  R2UR UR42, R20 ;  /* 0x00000000142a72ca */ /* 0x000fe400000e0000 */
[----:B------:R-:W4:Y:S01]  /*14970*/  LDL.64 R20, [R1+0x18] ;  /* 0x0000180001147983 */ /* 0x000f220000100a00 */
[----:B------:R-:W-:Y:S01]  /*14980*/  R2UR UR22, R14 ;  /* 0x000000000e1672ca */ /* 0x000fe200000e0000 */
[----:B------:R-:W-:Y:S01]  /*14990*/  VIADD R14, R7, 0x406 ;  /* 0x00000406070e7836 */ /* 0x000fe20000000000 */
[C---:B------:R-:W-:Y:S02]  /*149a0*/  R2UR UR23, R15.reuse ;  /* 0x000000000f1772ca */ /* 0x040fe400000e0000 */
[----:B------:R-:W-:Y:S02]  /*149b0*/  R2UR UR35, R15 ;  /* 0x000000000f2372ca */ /* 0x000fe400000e0000 */
[----:B------:R-:W-:Y:S01]  /*149c0*/  R2UR UR34, R14 ;  /* 0x000000000e2272ca */ /* 0x000fe200000e0000 */
[----:B------:R-:W-:Y:S01]  /*149d0*/  VIADD R14, R7, 0x804 ;  /* 0x00000804070e7836 */ /* 0x000fe20000000000 */
[----:B------:R-:W-:-:S04]  /*149e0*/  R2UR UR51, R15 ;  /* 0x000000000f3372ca */ /* 0x000fc800000e0000 */
[----:B------:R-:W-:Y:S02]  /*149f0*/  R2UR UR50, R14 ;  /* 0x000000000e3272ca */ /* 0x000fe400000e0000 */
[----:B------:R-:W4:Y:S01]  /*14a00*/  LDL.64 R14, [R1+0x8] ;  /* 0x00000800010e7983 */ /* 0x000f220000100a00 */
[----:B--2---:R-:W-:Y:S02]  /*14a10*/  R2UR UR4, R24 ;  /* 0x00000000180472ca */ /* 0x004fe400000e0000 */
[----:B------:R-:W-:Y:S02]  /*14a20*/  R2UR UR5, R25 ;  /* 0x00000000190572ca */ /* 0x000fe400000e0000 */
[----:B------:R-:W-:-:S11]  /*14a30*/  WARPGROUP.ARRIVE ;  /* 0x00000000000079c5 */ /* 0x000fd60000000000 */
[----:B------:R-:W-:Y:S01]  /*14a40*/  HGMMA.64x128x16.F32.BF16 R24, gdesc[UR4], RZ, !UPT, gsb0 ;  /* 0x01e00000041879f0 */ /* 0x000fe2000c0018ff */
[----:B---3--:R-:W-:Y:S02]  /*14a50*/  R2UR UR8, R8 ;  /* 0x00000000080872ca */ /* 0x008fe400000e0000 */
[----:B------:R-:W-:Y:S02]  /*14a60*/  R2UR UR9, R9 ;  /* 0x00000000090972ca */ /* 0x000fe400000e0000 */
[----:B------:R-:W-:Y:S01]  /*14a70*/  R2UR UR12, R10 ;  /* 0x000000000a0c72ca */ /* 0x000fe200000e0000 */
[----:B------:R-:W2:Y:S01]  /*14a80*/  LDL.64 R8, [R1] ;  /* 0x0000000001087983 */ /* 0x000ea20000100a00 */
[----:B------:R-:W-:Y:S02]  /*14a90*/  WARPGROUP.DEPBAR.LE gsb0, 0x0 ;  /* 0x00008000000079c5 */ /* 0x000fe40000010000 */
[----:B------:R-:W-:-:S07]  /*14aa0*/  WARPGROUP.ARRIVE ;  /* 0x00000000000079c5 */ /* 0x000fce0000000000 */
[----:B------:R-:W-:Y:S01]  /*14ab0*/  HGMMA.64x128x16.F32.BF16 R24, gdesc[UR8], R24, gsb0 ;  /* 0x01e00000081879f0 */ /* 0x000fe20008001818 */
[----:B------:R-:W-:Y:S02]  /*14ac0*/  R2UR UR13, R11 ;  /* 0x000000000b0d72ca */ /* 0x000fe400000e0000 */
[----:B----4-:R-:W-:Y:S01]  /*14ad0*/  R2UR UR16, R4 ;  /* 0x00000000041072ca */ /* 0x010fe200000e0000 */
[----:B------:R0:W5:Y:S01]  /*14ae0*/  LDL.LU.64 R10, [R1+0xa0] ;  /* 0x0000a000010a7983 */ /* 0x0001620000300a00 */
[----:B------:R-:W-:Y:S02]  /*14af0*/  R2UR UR17, R5 ;  /* 0x00000000051172ca */ /* 0x000fe400000e0000 */
[----:B------:R-:W-:Y:S01]  /*14b00*/  R2UR UR20, R2 ;  /* 0x00000000021472ca */ /* 0x000fe200000e0000 */
[----:B------:R0:W5:Y:S01]  /*14b10*/  LDL.LU.64 R4, [R1+0x98] ;  /* 0x0000980001047983 */ /* 0x0001620000300a00 */
[----:B------:R-:W-:Y:S02]  /*14b20*/  WARPGROUP.DEPBAR.LE gsb0, 0x0 ;  /* 0x00008000000079c5 */ /* 0x000fe40000010000 */
[----:B------:R-:W-:-:S06]  /*14b30*/  WARPGROUP.ARRIVE ;  /* 0x00000000000079c5 */ /* 0x000fcc0000000000 */
[----:B------:R-:W-:Y:S01]  /*14b40*/  HGMMA.64x128x16.F32.BF16 R24, gdesc[UR12], R24, gsb0 ;  /* 0x01e000000c1879f0 */ /* 0x000fe20008001818 */
[----:B------:R-:W-:Y:S02]  /*14b50*/  R2UR UR21, R3 ;  /* 0x00000000031572ca */ /* 0x000fe400000e0000 */
[----:B------:R-:W-:Y:S01]  /*14b60*/  R2UR UR24, R20 ;  /* 0x00000000141872ca */ /* 0x000fe200000e0000 */
[----:B------:R0:W5:Y:S01]  /*14b70*/  LDL.LU.64 R2, [R1+0x90] ;  /* 0x0000900001027983 */ /* 0x0001620000300a00 */
[----:B------:R-:W-:Y:S02]  /*14b80*/  WARPGROUP.DEPBAR.LE gsb0, 0x0 ;  /* 0x00008000000079c5 */ /* 0x000fe40000010000 */
[----:B------:R-:W-:-:S06]  /*14b90*/  WARPGROUP.ARRIVE ;  /* 0x00000000000079c5 */ /* 0x000fcc0000000000 */
[----:B------:R-:W-:Y:S01]  /*14ba0*/  HGMMA.64x128x16.F32.BF16 R24, gdesc[UR16], R24, gsb0 ;  /* 0x01e00000101879f0 */ /* 0x000fe20008001818 */
[----:B------:R-:W-:Y:S02]  /*14bb0*/  R2UR UR25, R21 ;  /* 0x00000000151972ca */ /* 0x000fe400000e0000 */
[----:B------:R-:W-:Y:S02]  /*14bc0*/  WARPGROUP.DEPBAR.LE gsb0, 0x0 ;  /* 0x00008000000079c5 */ /* 0x000fe40000010000 */
[----:B------:R-:W-:-:S07]  /*14bd0*/  WARPGROUP.ARRIVE ;  /* 0x00000000000079c5 */ /* 0x000fce0000000000 */
[----:B------:R-:W-:Y:S01]  /*14be0*/  HGMMA.64x128x16.F32.BF16 R24, gdesc[UR20], R24, gsb0 ;  /* 0x01e00000141879f0 */ /* 0x000fe20008001818 */
[----:B------:R-:W-:Y:S02]  /*14bf0*/  R2UR UR28, R14 ;  /* 0x000000000e1c72ca */ /* 0x000fe400000e0000 */
[----:B------:R-:W-:Y:S01]  /*14c00*/  R2UR UR29, R15 ;  /* 0x000000000f1d72ca */ /* 0x000fe200000e0000 */
[----:B------:R-:W-:Y:S02]  /*14c10*/  WARPGROUP.DEPBAR.LE gsb0, 0x0 ;  /* 0x00008000000079c5 */ /* 0x000fe40000010000 */
[----:B------:R-:W-:-:S06]  /*14c20*/  WARPGROUP.ARRIVE ;  /* 0x00000000000079c5 */ /* 0x000fcc0000000000 */
[----:B------:R-:W-:Y:S01]  /*14c30*/  HGMMA.64x128x16.F32.BF16 R24, gdesc[UR24], R24, gsb0 ;  /* 0x01e00000181879f0 */ /* 0x000fe20008001818 */
[----:B--2---:R-:W-:Y:S02]  /*14c40*/  R2UR UR32, R8 ;  /* 0x00000000082072ca */ /* 0x004fe400000e0000 */
[----:B------:R-:W-:Y:S01]  /*14c50*/  R2UR UR33, R9 ;  /* 0x00000000092172ca */ /* 0x000fe200000e0000 */
        /* <DEDUP_REMOVED lines=19> */
[----:B0-----:R-:W-:Y:S05]  /*14d90*/  @!P0 BRA `(.L_x_601) ;  /* 0x0000000000048947 */ /* 0x001fea0003800000 */
[----:B------:R-:W-:Y:S01]  /*14da0*/  BPT.TRAP 0x1 ;  /* 0x000000040000795c */ /* 0x000fe20000300000 */
.L_x_601:
[----:B------:R-:W-:Y:S01]  /*14db0*/  SHF.L.U32 R7, R13, 0x1f, RZ ;  /* 0x0000001f0d077819 */ /* 0x000fe200000006ff */
[----:B-----5:R-:W-:-:S04]  /*14dc0*/  IMAD R13, R6, 0x8, R2 ;  /* 0x00000008060d7824 */ /* 0x020fc800078e0202 */
[----:B------:R0:W1:Y:S01]  /*14dd0*/  SYNCS.PHASECHK.TRANS64.TRYWAIT P2, [R13+URZ+0x34850], R7 ;  /* 0x034850070d0075a7 */ /* 0x000062000804017f */
[----:B------:R-:W-:Y:S05]  /*14de0*/  @!P0 BRA `(.L_x_602) ;  /* 0x0000000000048947 */ /* 0x000fea0003800000 */
[----:B------:R-:W-:Y:S01]  /*14df0*/  BPT.TRAP 0x1 ;  /* 0x000000040000795c */ /* 0x000fe20000300000 */
.L_x_602:
[----:B------:R-:W-:Y:S04]  /*14e00*/  BSSY B1, `(.L_x_603) ;  /* 0x0000004000017945 */ /* 0x000fe80003800000 */
[----:B-1----:R-:W-:Y:S05]  /*14e10*/  @P2 BRA `(.L_x_604) ;  /* 0x0000000000082947 */ /* 0x002fea0003800000 */
[----:B------:R-:W1:Y:S02]  /*14e20*/  SYNCS.PHASECHK.TRANS64.TRYWAIT P2, [R13+URZ+0x34850], R7 ;  /* 0x034850070d0075a7 */ /* 0x000e64000804017f */
[----:B-1----:R-:W-:Y:S05]  /*14e30*/  @!P2 BRA `(.L_x_605) ;  /* 0x000000e000a4a947 */ /* 0x002fea0003800000 */
.L_x_604:
[----:B------:R-:W-:Y:S05]  /*14e40*/  BSYNC B1 ;  /* 0x0000000000017941 */ /* 0x000fea0003800000 */
.L_x_603:
[----:B01----:R-:W-:Y:S01]  /*14e50*/  VIADD R7, R2, 0x400 ;  /* 0x0000040002077836 */ /* 0x003fe20000000000 */
[----:B------:R-:W-:Y:S01]  /*14e60*/  WARPGROUP.ARRIVE ;  /* 0x00000000000079c5 */ /* 0x000fe20000000000 */
[----:B------:R-:W-:Y:S02]  /*14e70*/  IMAD.MOV.U32 R9, RZ, RZ, 0x40000040 ;  /* 0x40000040ff097424 */ /* 0x000fe400078e00ff */
[----:B------:R-:W-:Y:S01]  /*14e80*/  FMUL.FTZ R20, R25, UR56 ;  /* 0x0000003819147c20 */ /* 0x000fe20008410000 */
[----:B------:R-:W-:Y:S01]  /*14e90*/  FMUL.FTZ R14, R26, UR56 ;  /* 0x000000381a0e7c20 */ /* 0x000fe20008410000 */
[----:B------:R-:W-:Y:S01]  /*14ea0*/  SHF.R.U32.HI R7, RZ, 0x4, R7 ;  /* 0x00000004ff077819 */ /* 0x000fe20000011607 */
[----:B------:R-:W-:Y:S01]  /*14eb0*/  FMUL.FTZ R26, R29, UR56 ;  /* 0x000000381d1a7c20 */ /* 0x000fe20008410000 */
[----:B------:R-:W-:Y:S01]  /*14ec0*/  FMUL.FTZ R29, R33, UR56 ;  /* 0x00000038211d7c20 */ /* 0x000fe20008410000 */
[----:B------:R-:W-:Y:S01]  /*14ed0*/  FMUL.FTZ R15, R27, UR56 ;  /* 0x000000381b0f7c20 */ /* 0x000fe20008410000 */
[----:B------:R-:W-:Y:S01]  /*14ee0*/  LOP3.LUT R7, R7, 0x3fff, RZ, 0xc0, !PT ;  /* 0x00003fff07077812 */ /* 0x000fe200078ec0ff */
[----:B------:R-:W-:Y:S01]  /*14ef0*/  MUFU.TANH R20, R20 ;  /* 0x0000001400147308 */ /* 0x000fe20000002400 */
[----:B------:R-:W-:Y:S01]  /*14f00*/  FMUL.FTZ R27, R34, UR56 ;  /* 0x00000038221b7c20 */ /* 0x000fe20008410000 */
[----:B------:R-:W-:Y:S01]  /*14f10*/  FMUL.FTZ R34, R37, UR56 ;  /* 0x0000003825227c20 */ /* 0x000fe20008410000 */
[----:B------:R-:W-:Y:S01]  /*14f20*/  LOP3.LUT R7, R7, 0x4000000, RZ, 0xfc, !PT ;  /* 0x0400000007077812 */ /* 0x000fe200078efcff */
[----:B------:R-:W-:Y:S01]  /*14f30*/  FMUL.FTZ R37, R41, UR56 ;  /* 0x0000003829257c20 */ /* 0x000fe20008410000 */
[----:B------:R-:W-:Y:S01]  /*14f40*/  FMUL.FTZ R21, R30, UR56 ;  /* 0x000000381e157c20 */ /* 0x000fe20008410000 */
[----:B------:R-:W-:Y:S01]  /*14f50*/  FMUL.FTZ R30, R35, UR56 ;  /* 0x00000038231e7c20 */ /* 0x000fe20008410000 */
[----:B------:R-:W-:Y:S01]  /*14f60*/  FMUL.FTZ R35, R42, UR56 ;  /* 0x000000382a237c20 */ /* 0x000fe20008410000 */
[----:B------:R-:W-:Y:S01]  /*14f70*/  IMAD R6, R6, 0x800, R7 ;  /* 0x0000080006067824 */ /* 0x000fe200078e0207 */
[----:B------:R-:W-:Y:S01]  /*14f80*/  MUFU.TANH R26, R26 ;  /* 0x0000001a001a7308 */ /* 0x000fe20000002400 */
[----:B------:R-:W-:-:S02]  /*14f90*/  IMAD.MOV.U32 R7, RZ, RZ, 0x40000040 ;  /* 0x40000040ff077424 */ /* 0x000fc400078e00ff */
[----:B------:R-:W-:Y:S01]  /*14fa0*/  FMUL.FTZ R42, R44, UR56 ;  /* 0x000000382c2a7c20 */ /* 0x000fe20008410000 */
[C---:B------:R-:W-:Y:S01]  /*14fb0*/  VIADD R8, R6.reuse, 0x80 ;  /* 0x0000008006087836 */ /* 0x040fe20000000000 */
[----:B------:R-:W-:Y:S01]  /*14fc0*/  R2UR UR6, R6 ;  /* 0x00000000060672ca */ /* 0x000fe200000e0000 */
[----:B------:R-:W-:Y:S01]  /*14fd0*/  FMUL.FTZ R25, R31, UR56 ;  /* 0x000000381f197c20 */ /* 0x000fe20008410000 */
[----:B------:R-:W-:Y:S01]  /*14fe0*/  R2UR UR7, R7 ;  /* 0x00000000070772ca */ /* 0x000fe200000e0000 */
        /* <DEDUP_REMOVED lines=12> */
[----:B------:R-:W-:Y:S01]  /*150b0*/  HGMMA.64x128x16.F32.BF16 R88, R180, gdesc[UR4].tnspB, R88, gsb0 ;  /* 0x41e00004b4587df0 */ /* 0x000fe20008001858 */
[----:B------:R-:W-:Y:S01]  /*150c0*/  R2UR UR6, R8 ;  /* 0x00000000080672ca */ /* 0x000fe200000e0000 */
[----:B------:R-:W-:Y:S01]  /*150d0*/  VIADD R8, R6, 0x100 ;  /* 0x0000010006087836 */ /* 0x000fe20000000000 */
[----:B------:R-:W-:Y:S01]  /*150e0*/  R2UR UR7, R9 ;  /* 0x00000000090772ca */ /* 0x000fe200000e0000 */
[----:B------:R-:W-:Y:S01]  /*150f0*/  IMAD.MOV.U32 R9, RZ, RZ, 0x40000040 ;  /* 0x40000040ff097424 */ /* 0x000fe200078e00ff */
        /* <DEDUP_REMOVED lines=35> */
[----:B------:R-:W-:-:S02]  /*15330*/  IMAD.MOV.U32 R41, RZ, RZ, 0x40000040 ;  /* 0x40000040ff297424 */ /* 0x000fc400078e00ff */
[----:B------:R-:W-:Y:S01]  /*15340*/  FMUL.FTZ R78, R78, UR56 ;  /* 0x000000384e4e7c20 */ /* 0x000fe20008410000 */
[----:B------:R-:W-:Y:S01]  /*15350*/  FMUL.FTZ R79, R79, UR56 ;  /* 0x000000384f4f7c20 */ /* 0x000fe20008410000 */
[----:B------:R-:W-:Y:S01]  /*15360*/  FMUL.FTZ R81, R82, UR56 ;  /* 0x0000003852517c20 */ /* 0x000fe20008410000 */
[----:B------:R-:W-:Y:S01]  /*15370*/  FMUL.FTZ R82, R83, UR56 ;  /* 0x0000003853527c20 */ /* 0x000fe20008410000 */
[----:B------:R-:W-:Y:S01]  /*15380*/  MUFU.TANH R50, R50 ;  /* 0x0000003200327308 */ /* 0x000fe20000002400 */
[----:B------:R-:W-:Y:S01]  /*15390*/  FMUL.FTZ R83, R86, UR56 ;  /* 0x0000003856537c20 */ /* 0x000fe20008410000 */
[----:B------:R-:W-:Y:S01]  /*153a0*/  FMUL.FTZ R87, R87, UR56 ;  /* 0x0000003857577c20 */ /* 0x000fe20008410000 */
[----:B------:R-:W-:Y:S01]  /*153b0*/  @!P1 VIADD R12, R12, 0x34840 ;  /* 0x000348400c0c9836 */ /* 0x000fe20000000000 */
[----:B------:R-:W-:Y:S01]  /*153c0*/  ISETP.GT.AND P2, PT, R5, R197, PT ;  /* 0x000000c50500720c */ /* 0x000fe20003f44270 */
[----:B------:R-:W-:Y:S02]  /*153d0*/  @!P1 VIADD R13, R13, 0x34860 ;  /* 0x000348600d0d9836 */ /* 0x000fe40000000000 */
[----:B------:R-:W-:Y:S01]  /*153e0*/  VIADD R5, R5, 0xffffffff ;  /* 0xffffffff05057836 */ /* 0x000fe20000000000 */
[----:B------:R-:W-:Y:S01]  /*153f0*/  MUFU.TANH R52, R52 ;  /* 0x0000003400347308 */ /* 0x000fe20000002400 */
[----:B------:R-:W-:-:S02]  /*15400*/  @!P1 PRMT R12, RZ, 0x654, R12 ;  /* 0x00000654ff0c9816 */ /* 0x000fc4000000000c */
[----:B------:R-:W-:-:S05]  /*15410*/  @!P1 PRMT R13, RZ, 0x654, R13 ;  /* 0x00000654ff0d9816 */ /* 0x000fca000000000d */
        /* <DEDUP_REMOVED lines=12> */
[----:B------:R-:W-:-:S05]  /*154e0*/  WARPGROUP.ARRIVE ;  /* 0x00000000000079c5 */ /* 0x000fca0000000000 */
[----:B------:R-:W-:Y:S01]  /*154f0*/  MUFU.TANH R72, R72 ;  /* 0x0000004800487308 */ /* 0x000fe20000002400 */
[----:B------:R-:W-:Y:S01]  /*15500*/  HGMMA.64x128x16.F32.BF16 R88, R176, gdesc[UR4].tnspB, R88, gsb0 ;  /* 0x41e00004b0587df0 */ /* 0x000fe20008001858 */
[----:B------:R-:W-:Y:S01]  /*15510*/  R2UR UR6, R8 ;  /* 0x00000000080672ca */ /* 0x000fe200000e0000 */
[----:B------:R-:W-:Y:S01]  /*15520*/  VIADD R8, R6, 0x180 ;  /* 0x0000018006087836 */ /* 0x000fe20000000000 */
[----:B------:R-:W-:Y:S01]  /*15530*/  R2UR UR7, R9 ;  /* 0x00000000090772ca */ /* 0x000fe200000e0000 */
[----:B------:R-:W-:-:S03]  /*15540*/  IMAD.MOV.U32 R9, RZ, RZ, 0x40000040 ;  /* 0x40000040ff097424 */ /* 0x000fc600078e00ff */
        /* <DEDUP_REMOVED lines=43> */
[----:B------:R-:W-:-:S06]  /*15800*/  WARPGROUP.ARRIVE ;  /* 0x00000000000079c5 */ /* 0x000fcc0000000000 */
[----:B------:R-:W-:Y:S01]  /*15810*/  HGMMA.64x128x16.F32.BF16 R88, R168, gdesc[UR4].tnspB, R88, gsb0 ;  /* 0x41e00004a8587df0 */ /* 0x000fe20008001858 */
[----:B------:R-:W-:Y:S01]  /*15820*/  R2UR UR7, R9 ;  /* 0x00000000090772ca */ /* 0x000fe200000e0000 */
[----:B------:R-:W-:Y:S01]  /*15830*/  FMUL.FTZ R9, R24, UR56 ;  /* 0x0000003818097c20 */ /* 0x000fe20008410000 */
[----:B------:R-:W-:Y:S01]  /*15840*/  FMUL.FTZ R24, R28, UR56 ;  /* 0x000000381c187c20 */ /* 0x000fe20008410000 */
[----:B------:R-:W-:Y:S01]  /*15850*/  FMUL.FTZ R28, R32, UR56 ;  /* 0x00000038201c7c20 */ /* 0x000fe20008410000 */
[----:B------:R-:W-:Y:S01]  /*15860*/  FMUL.FTZ R32, R36, UR56 ;  /* 0x0000003824207c20 */ /* 0x000fe20008410000 */
[----:B------:R-:W-:Y:S01]  /*15870*/  FMUL.FTZ R36, R40, UR56 ;  /* 0x0000003828247c20 */ /* 0x000fe20008410000 */
[----:B------:R-:W-:Y:S01]  /*15880*/  R2UR UR6, R8 ;  /* 0x00000000080672ca */ /* 0x000fe200000e0000 */
[----:B------:R-:W0:Y:S01]  /*15890*/  MUFU.TANH R9, R9 ;  /* 0x0000000900097308 */ /* 0x000e220000002400 */
[----:B------:R-:W-:-:S07]  /*158a0*/  VIADD R40, R6, 0x280 ;  /* 0x0000028006287836 */ /* 0x000fce0000000000 */
[----:B------:R-:W1:Y:S08]  /*158b0*/  MUFU.TANH R24, R24 ;  /* 0x0000001800187308 */ /* 0x000e700000002400 */
[----:B------:R-:W2:Y:S01]  /*158c0*/  MUFU.TANH R28, R28 ;  /* 0x0000001c001c7308 */ /* 0x000ea20000002400 */
[----:B0-----:R-:W-:-:S04]  /*158d0*/  FMNMX.FTZ R7, R9, R11, !PT ;  /* 0x0000000b09077209 */ /* 0x001fc80007810000 */
[----:B------:R-:W-:-:S03]  /*158e0*/  FMNMX.FTZ R7, R20, R7, !PT ;  /* 0x0000000714077209 */ /* 0x000fc60007810000 */
[----:B------:R-:W0:Y:S01]  /*158f0*/  MUFU.TANH R32, R32 ;  /* 0x0000002000207308 */ /* 0x000e220000002400 */
[----:B-1----:R-:W-:-:S04]  /*15900*/  FMNMX.FTZ R7, R24, R7, !PT ;  /* 0x0000000718077209 */ /* 0x002fc80007810000 */
[----:B------:R-:W-:-:S03]  /*15910*/  FMNMX.FTZ R7, R26, R7, !PT ;  /* 0x000000071a077209 */ /* 0x000fc60007810000 */
[----:B------:R-:W1:Y:S01]  /*15920*/  MUFU.TANH R36, R36 ;  /* 0x0000002400247308 */ /* 0x000e620000002400 */
[----:B--2---:R-:W-:-:S04]  /*15930*/  FMNMX.FTZ R7, R28, R7, !PT ;  /* 0x000000071c077209 */ /* 0x004fc80007810000 */
[----:B------:R-:W-:-:S04]  /*15940*/  FMNMX.FTZ R7, R29, R7, !PT ;  /* 0x000000071d077209 */ /* 0x000fc80007810000 */
        /* <DEDUP_REMOVED lines=23> */
[----:B------:R-:W-:Y:S01]  /*15ac0*/  FMNMX.FTZ R7, R80, R7, !PT ;  /* 0x0000000750077209 */ /* 0x000fe20007810000 */
[----:B------:R-:W-:Y:S02]  /*15ad0*/  WARPGROUP.DEPBAR.LE gsb0, 0x0 ;  /* 0x00008000000079c5 */ /* 0x000fe40000010000 */
[----:B------:R-:W-:Y:S01]  /*15ae0*/  WARPGROUP.ARRIVE ;  /* 0x00000000000079c5 */ /* 0x000fe20000000000 */
[----:B------:R-:W-:-:S04]  /*15af0*/  FMNMX.FTZ R7, R76, R7, !PT ;  /* 0x000000074c077209 */ /* 0x000fc80007810000 */
[----:B------:R-:W-:Y:S01]  /*15b00*/  FMNMX.FTZ R7, R77, R7, !PT ;  /* 0x000000074d077209 */ /* 0x000fe20007810000 */
[----:B------:R-:W-:Y:S01]  /*15b10*/  HGMMA.64x128x16.F32.BF16 R88, R152, gdesc[UR4].tnspB, R88, gsb0 ;  /* 0x41e0000498587df0 */ /* 0x000fe20008001858 */
[----:B------:R-:W-:Y:S02]  /*15b20*/  R2UR UR6, R40 ;  /* 0x00000000280672ca */ /* 0x000fe400000e0000 */
[----:B------:R-:W-:Y:S01]  /*15b30*/  R2UR UR7, R41 ;  /* 0x00000000290772ca */ /* 0x000fe200000e0000 */
[----:B------:R-:W0:Y:S01]  /*15b40*/  SHFL.BFLY PT, R8, R7, 0x2, 0x1f ;  /* 0x0c401f0007087f89 */ /* 0x000e2200000e0000 */
[----:B------:R-:W-:Y:S01]  /*15b50*/  MUFU.TANH R40, R87 ;  /* 0x0000005700287308 */ /* 0x000fe20000002400 */
[----:B0-----:R-:W-:-:S05]  /*15b60*/  FMNMX.FTZ R7, R7, R8, !PT ;  /* 0x0000000807077209 */ /* 0x001fca0007810000 */
[----:B------:R-:W0:Y:S02]  /*15b70*/  SHFL.BFLY PT, R8, R7, 0x1, 0x1f ;  /* 0x0c201f0007087f89 */ /* 0x000e2400000e0000 */
[----:B0-----:R-:W-:Y:S01]  /*15b80*/  FMNMX.FTZ R7, R7, R8, !PT ;  /* 0x0000000807077209 */ /* 0x001fe20007810000 */
[----:B------:R-:W-:-:S04]  /*15b90*/  IMAD.U32 R8, RZ, RZ, UR61 ;  /* 0x0000003dff087e24 */ /* 0x000fc8000f8e00ff */
[----:B------:R-:W-:-:S04]  /*15ba0*/  FADD.FTZ R11, -R7, R11 ;  /* 0x0000000b070b7221 */ /* 0x000fc80000010100 */
[----:B------:R-:W-:-:S04]  /*15bb0*/  FMUL.FTZ R11, R11, R8 ;  /* 0x000000080b0b7220 */ /* 0x000fc80000410000 */
[----:B------:R0:W-:Y:S02]  /*15bc0*/  MUFU.EX2 R85, R11 ;  /* 0x0000000b00557308 */ /* 0x0001e40000000800 */
[----:B0-----:R-:W-:-:S04]  /*15bd0*/  FMUL.FTZ R11, R7, R8 ;  /* 0x00000008070b7220 */ /* 0x001fc80000410000 */
[--C-:B------:R-:W-:Y:S01]  /*15be0*/  FFMA.FTZ R180, R9, R8, -R11.reuse ;  /* 0x0000000809b47223 */ /* 0x100fe2000001080b */
[----:B------:R-:W-:Y:S01]  /*15bf0*/  FMNMX.FTZ R9, R14, R10, !PT ;  /* 0x0000000a0e097209 */ /* 0x000fe20007810000 */
[-CC-:B------:R-:W-:Y:S01]  /*15c00*/  FFMA.FTZ R176, R28, R8.reuse, -R11.reuse ;  /* 0x000000081cb07223 */ /* 0x180fe2000001080b */
[-CC-:B------:R-:W-:Y:S01]  /*15c10*/  FFMA.FTZ R41, R29, R8.reuse, -R11.reuse ;  /* 0x000000081d297223 */ /* 0x180fe2000001080b */
[-CC-:B------:R-:W-:Y:S01]  /*15c20*/  FFMA.FTZ R86, R26, R8.reuse, -R11.reuse ;  /* 0x000000081a567223 */ /* 0x180fe2000001080b */
        /* <DEDUP_REMOVED lines=27> */
[----:B------:R-:W-:Y:S01]  /*15de0*/  FFMA.FTZ R56, R80, R8, -R11 ;  /* 0x0000000850387223 */ /* 0x000fe2000001080b */
[----:B------:R-:W-:Y:S01]  /*15df0*/  FMNMX.FTZ R9, R35, R9, !PT ;  /* 0x0000000923097209 */ /* 0x000fe20007810000 */
[----:B------:R-:W0:Y:S03]  /*15e00*/  MUFU.EX2 R180, R180 ;  /* 0x000000b400b47308 */ /* 0x000e260000000800 */
[----:B------:R-:W-:-:S04]  /*15e10*/  FMNMX.FTZ R9, R38, R9, !PT ;  /* 0x0000000926097209 */ /* 0x000fc80007810000 */
[----:B------:R-:W-:Y:S01]  /*15e20*/  FMNMX.FTZ R9, R39, R9, !PT ;  /* 0x0000000927097209 */ /* 0x000fe20007810000 */
[----:B------:R-:W1:Y:S03]  /*15e30*/  MUFU.EX2 R20, R20 ;  /* 0x0000001400147308 */ /* 0x000e660000000800 */
[----:B------:R-:W-:-:S04]  /*15e40*/  FMNMX.FTZ R9, R44, R9, !PT ;  /* 0x000000092c097209 */ /* 0x000fc80007810000 */
[----:B------:R-:W-:Y:S01]  /*15e50*/  FMNMX.FTZ R9, R45, R9, !PT ;  /* 0x000000092d097209 */ /* 0x000fe20007810000 */
[----:B------:R-:W2:Y:S01]  /*15e60*/  MUFU.EX2 R182, R182 ;  /* 0x000000b600b67308 */ /* 0x000ea20000000800 */
[----:B0-----:R-:W-:Y:S02]  /*15e70*/  FFMA.FTZ R3, R85, R3, R180 ;  /* 0x0000000355037223 */ /* 0x001fe400000100b4 */
[----:B------:R-:W-:-:S04]  /*15e80*/  FMNMX.FTZ R9, R47, R9, !PT ;  /* 0x000000092f097209 */ /* 0x000fc80007810000 */
[----:B------:R-:W-:Y:S01]  /*15e90*/  FMNMX.FTZ R9, R49, R9, !PT ;  /* 0x0000000931097209 */ /* 0x000fe20007810000 */
[----:B------:R-:W0:Y:S01]  /*15ea0*/  MUFU.EX2 R86, R86 ;  /* 0x0000005600567308 */ /* 0x000e220000000800 */
[----:B------:R-:W-:Y:S02]  /*15eb0*/  WARPGROUP.DEPBAR.LE gsb0, 0x0 ;  /* 0x00008000000079c5 */ /* 0x000fe40000010000 */
[----:B------:R-:W-:Y:S01]  /*15ec0*/  FMNMX.FTZ R9, R51, R9, !PT ;  /* 0x0000000933097209 */ /* 0x000fe20007810000 */
[----:B------:R-:W-:Y:S01]  /*15ed0*/  WARPGROUP.ARRIVE ;  /* 0x00000000000079c5 */ /* 0x000fe20000000000 */
[-CC-:B------:R-:W-:Y:S01]  /*15ee0*/  FFMA.FTZ R152, R54, R8.reuse, -R11.reuse ;  /* 0x0000000836987223 */ /* 0x180fe2000001080b */
[-CC-:B------:R-:W-:Y:S01]  /*15ef0*/  FFMA.FTZ R154, R58, R8.reuse, -R11.reuse ;  /* 0x000000083a9a7223 */ /* 0x180fe2000001080b */
[----:B------:R-:W-:Y:S01]  /*15f00*/  FMNMX.FTZ R9, R53, R9, !PT ;  /* 0x0000000935097209 */ /* 0x000fe20007810000 */
[-CC-:B------:R-:W-:Y:S01]  /*15f10*/  FFMA.FTZ R54, R73, R8.reuse, -R11.reuse ;  /* 0x0000000849367223 */ /* 0x180fe2000001080b */
[----:B------:R-:W-:Y:S01]  /*15f20*/  FFMA.FTZ R58, R76, R8, -R11 ;  /* 0x000000084c3a7223 */ /* 0x000fe2000001080b */
[----:B------:R-:W-:Y:S01]  /*15f30*/  HGMMA.64x128x16.F32.BF16 R88, R156, gdesc[UR4].tnspB, R88, gsb0 ;  /* 0x41e000049c587df0 */ /* 0x000fe20008001858 */
[----:B------:R-:W-:Y:S01]  /*15f40*/  FMNMX.FTZ R9, R55, R9, !PT ;  /* 0x0000000937097209 */ /* 0x000fe20007810000 */
[----:B------:R-:W-:Y:S01]  /*15f50*/  MUFU.EX2 R176, R176 ;  /* 0x000000b000b07308 */ /* 0x000fe20000000800 */
[C---:B-1----:R-:W-:Y:S01]  /*15f60*/  FADD.FTZ R3, R20.reuse, R3 ;  /* 0x0000000314037221 */ /* 0x042fe20000010000 */
[----:B------:R-:W-:-:S02]  /*15f70*/  F2FP.BF16.F32.PACK_AB R180, R20, R180 ;  /* 0x000000b414b4723e */ /* 0x000fc400000010ff */
[----:B------:R-:W-:Y:S01]  /*15f80*/  FMNMX.FTZ R9, R57, R9, !PT ;  /* 0x0000000939097209 */ /* 0x000fe20007810000 */
[----:B--2---:R-:W-:Y:S01]  /*15f90*/  FADD.FTZ R3, R182, R3 ;  /* 0x00000003b6037221 */ /* 0x004fe20000010000 */
[C---:B0-----:R-:W-:Y:S02]  /*15fa0*/  F2FP.BF16.F32.PACK_AB R182, R86.reuse, R182 ;  /* 0x000000b656b6723e */ /* 0x041fe400000010ff */
[----:B------:R-:W-:Y:S01]  /*15fb0*/  FMNMX.FTZ R9, R63, R9, !PT ;  /* 0x000000093f097209 */ /* 0x000fe20007810000 */
[----:B------:R-:W-:Y:S01]  /*15fc0*/  MUFU.EX2 R41, R41 ;  /* 0x0000002900297308 */ /* 0x000fe20000000800 */
[----:B------:R-:W-:Y:S02]  /*15fd0*/  FADD.FTZ R3, R86, R3 ;  /* 0x0000000356037221 */ /* 0x000fe40000010000 */
        /* <DEDUP_REMOVED lines=22> */
[----:B0-----:R-:W-:Y:S01]  /*16140*/  FMNMX.FTZ R9, R9, R28, !PT ;  /* 0x0000001c09097209 */ /* 0x001fe20007810000 */
[----:B------:R-:W-:-:S06]  /*16150*/  VIADD R28, R6, 0x300 ;  /* 0x00000300061c7836 */ /* 0x000fcc0000000000 */
[----:B------:R-:W-:Y:S01]  /*16160*/  MUFU.EX2 R32, R32 ;  /* 0x0000002000207308 */ /* 0x000fe20000000800 */
[----:B------:R-:W0:Y:S01]  /*16170*/  SHFL.BFLY PT, R29, R9, 0x1, 0x1f ;  /* 0x0c201f00091d7f89 */ /* 0x000e2200000e0000 */
[----:B------:R-:W-:Y:S01]  /*16180*/  R2UR UR6, R28 ;  /* 0x000000001c0672ca */ /* 0x000fe200000e0000 */
[----:B------:R-:W-:-:S05]  /*16190*/  FFMA.FTZ R28, R77, R8, -R11 ;  /* 0x000000084d1c7223 */ /* 0x000fca000001080b */
[----:B------:R-:W-:Y:S08]  /*161a0*/  MUFU.EX2 R152, R152 ;  /* 0x0000009800987308 */ /* 0x000ff00000000800 */
[----:B------:R-:W-:Y:S08]  /*161b0*/  MUFU.EX2 R37, R37 ;  /* 0x0000002500257308 */ /* 0x000ff00000000800 */
[----:B------:R-:W-:Y:S01]  /*161c0*/  MUFU.EX2 R154, R154 ;  /* 0x0000009a009a7308 */ /* 0x000fe20000000800 */
[----:B0-----:R-:W-:Y:S01]  /*161d0*/  FMNMX.FTZ R9, R9, R29, !PT ;  /* 0x0000001d09097209 */ /* 0x001fe20007810000 */
[----:B------:R-:W-:-:S04]  /*161e0*/  IMAD.MOV.U32 R29, RZ, RZ, 0x40000040 ;  /* 0x40000040ff1d7424 */ /* 0x000fc800078e00ff */
[----:B------:R-:W-:Y:S01]  /*161f0*/  FADD.FTZ R10, -R9, R10 ;  /* 0x0000000a090a7221 */ /* 0x000fe20000010100 */
[----:B------:R-:W-:Y:S01]  /*16200*/  R2UR UR7, R29 ;  /* 0x000000001d0772ca */ /* 0x000fe200000e0000 */
[----:B------:R-:W-:Y:S02]  /*16210*/  MUFU.EX2 R46, R46 ;  /* 0x0000002e002e7308 */ /* 0x000fe40000000800 */
[----:B------:R-:W-:-:S06]  /*16220*/  FMUL.FTZ R10, R10, R8 ;  /* 0x000000080a0a7220 */ /* 0x000fcc0000410000 */
[----:B------:R0:W-:Y:S08]  /*16230*/  MUFU.EX2 R87, R10 ;  /* 0x0000000a00577308 */ /* 0x0001f00000000800 */
[----:B------:R-:W-:Y:S01]  /*16240*/  MUFU.EX2 R34, R34 ;  /* 0x0000002200227308 */ /* 0x000fe20000000800 */
[----:B0-----:R-:W-:Y:S01]  /*16250*/  VIADD R10, R6, 0x380 ;  /* 0x00000380060a7836 */ /* 0x001fe20000000000 */
[----:B------:R-:W-:-:S02]  /*16260*/  WARPGROUP.DEPBAR.LE gsb0, 0x0 ;  /* 0x00008000000079c5 */ /* 0x000fc40000010000 */
[----:B------:R-:W-:Y:S01]  /*16270*/  WARPGROUP.ARRIVE ;  /* 0x00000000000079c5 */ /* 0x000fe20000000000 */
[-CC-:B------:R-:W-:Y:S01]  /*16280*/  FFMA.FTZ R156, R60, R8.reuse, -R11.reuse ;  /* 0x000000083c9c7223 */ /* 0x180fe2000001080b */
[-C--:B------:R-:W-:Y:S01]  /*16290*/  FFMA.FTZ R158, R62, R8.reuse, -R11 ;  /* 0x000000083e9e7223 */ /* 0x080fe2000001080b */
[----:B------:R-:W-:Y:S02]  /*162a0*/  IMAD.MOV.U32 R11, RZ, RZ, 0x40000040 ;  /* 0x40000040ff0b7424 */ /* 0x000fe400078e00ff */
[-C--:B------:R-:W-:Y:S01]  /*162b0*/  FMUL.FTZ R60, R9, R8.reuse ;  /* 0x00000008093c7220 */ /* 0x080fe20000410000 */
[----:B------:R-:W-:Y:S01]  /*162c0*/  MUFU.EX2 R42, R42 ;  /* 0x0000002a002a7308 */ /* 0x000fe20000000800 */
[----:B------:R-:W-:Y:S01]  /*162d0*/  HGMMA.64x128x16.F32.BF16 R88, R160, gdesc[UR4].tnspB, R88, gsb0 ;  /* 0x41e00004a0587df0 */ /* 0x000fe20008001858 */
[----:B------:R-:W-:Y:S01]  /*162e0*/  R2UR UR6, R10 ;  /* 0x000000000a0672ca */ /* 0x000fe200000e0000 */
[-CC-:B------:R-:W-:Y:S01]  /*162f0*/  FFMA.FTZ R181, R14, R8.reuse, -R60.reuse ;  /* 0x000000080eb57223 */ /* 0x180fe2000001083c */
[----:B------:R-:W-:Y:S01]  /*16300*/  R2UR UR7, R11 ;  /* 0x000000000b0772ca */ /* 0x000fe200000e0000 */
[-CC-:B------:R-:W-:Y:S01]  /*16310*/  FFMA.FTZ R14, R15, R8.reuse, -R60.reuse ;  /* 0x000000080f0e7223 */ /* 0x180fe2000001083c */
[-CC-:B------:R-:W-:Y:S01]  /*16320*/  FFMA.FTZ R183, R21, R8.reuse, -R60.reuse ;  /* 0x0000000815b77223 */ /* 0x180fe2000001083c */
[-CC-:B------:R-:W-:Y:S01]  /*16330*/  FFMA.FTZ R15, R25, R8.reuse, -R60.reuse ;  /* 0x00000008190f7223 */ /* 0x180fe2000001083c */
[-CC-:B------:R-:W-:Y:S01]  /*16340*/  FFMA.FTZ R177, R27, R8.reuse, -R60.reuse ;  /* 0x000000081bb17223 */ /* 0x180fe2000001083c */
[----:B------:R-:W0:Y:S01]  /*16350*/  MUFU.EX2 R181, R181 ;  /* 0x000000b500b57308 */ /* 0x000e220000000800 */
[-CC-:B------:R-:W-:Y:S01]  /*16360*/  FFMA.FTZ R21, R30, R8.reuse, -R60.reuse ;  /* 0x000000081e157223 */ /* 0x180fe2000001083c */
[-CC-:B------:R-:W-:Y:S01]  /*16370*/  FFMA.FTZ R179, R31, R8.reuse, -R60.reuse ;  /* 0x000000081fb37223 */ /* 0x180fe2000001083c */
[-CC-:B------:R-:W-:Y:S01]  /*16380*/  FFMA.FTZ R25, R33, R8.reuse, -R60.reuse ;  /* 0x0000000821197223 */ /* 0x180fe2000001083c */
[-CC-:B------:R-:W-:Y:S01]  /*16390*/  FFMA.FTZ R173, R35, R8.reuse, -R60.reuse ;  /* 0x0000000823ad7223 */ /* 0x180fe2000001083c */
[-CC-:B------:R-:W-:Y:S01]  /*163a0*/  FFMA.FTZ R27, R38, R8.reuse, -R60.reuse ;  /* 0x00000008261b7223 */ /* 0x180fe2000001083c */
[-CC-:B------:R-:W-:Y:S01]  /*163b0*/  FFMA.FTZ R175, R39, R8.reuse, -R60.reuse ;  /* 0x0000000827af7223 */ /* 0x180fe2000001083c */
[-CC-:B------:R-:W-:Y:S01]  /*163c0*/  FFMA.FTZ R29, R44, R8.reuse, -R60.reuse ;  /* 0x000000082c1d7223 */ /* 0x180fe2000001083c */
[----:B------:R-:W1:Y:S01]  /*163d0*/  MUFU.EX2 R14, R14 ;  /* 0x0000000e000e7308 */ /* 0x000e620000000800 */
[-CC-:B------:R-:W-:Y:S01]  /*163e0*/  FFMA.FTZ R169, R45, R8.reuse, -R60.reuse ;  /* 0x000000082da97223 */ /* 0x180fe2000001083c */
[-CC-:B------:R-:W-:Y:S01]  /*163f0*/  FFMA.FTZ R30, R47, R8.reuse, -R60.reuse ;  /* 0x000000082f1e7223 */ /* 0x180fe2000001083c */
[-CC-:B------:R-:W-:Y:S01]  /*16400*/  FFMA.FTZ R171, R49, R8.reuse, -R60.reuse ;  /* 0x0000000831ab7223 */ /* 0x180fe2000001083c */
[-CC-:B------:R-:W-:Y:S01]  /*16410*/  FFMA.FTZ R6, R51, R8.reuse, -R60.reuse ;  /* 0x0000000833067223 */ /* 0x180fe2000001083c */
[-CC-:B------:R-:W-:Y:S01]  /*16420*/  FFMA.FTZ R153, R53, R8.reuse, -R60.reuse ;  /* 0x0000000835997223 */ /* 0x180fe2000001083c */
[-CC-:B------:R-:W-:Y:S01]  /*16430*/  FFMA.FTZ R10, R55, R8.reuse, -R60.reuse ;  /* 0x00000008370a7223 */ /* 0x180fe2000001083c */
[--C-:B------:R-:W-:Y:S01]  /*16440*/  FFMA.FTZ R155, R57, R8, -R60.reuse ;  /* 0x00000008399b7223 */ /* 0x100fe2000001083c */
[----:B------:R-:W2:Y:S01]  /*16450*/  MUFU.EX2 R183, R183 ;  /* 0x000000b700b77308 */ /* 0x000ea20000000800 */
[----:B0-----:R-:W-:Y:S01]  /*16460*/  FFMA.FTZ R0, R87, R0, R181 ;  /* 0x0000000057007223 */ /* 0x001fe200000100b5 */
[-CC-:B------:R-:W-:Y:S01]  /*16470*/  FFMA.FTZ R63, R63, R8.reuse, -R60.reuse ;  /* 0x000000083f3f7223 */ /* 0x180fe2000001083c */
[-CC-:B------:R-:W-:Y:S01]  /*16480*/  FFMA.FTZ R157, R66, R8.reuse, -R60.reuse ;  /* 0x00000008429d7223 */ /* 0x180fe2000001083c */
[-CC-:B------:R-:W-:Y:S01]  /*16490*/  FFMA.FTZ R159, R70, R8.reuse, -R60.reuse ;  /* 0x00000008469f7223 */ /* 0x180fe2000001083c */
[-CC-:B------:R-:W-:Y:S01]  /*164a0*/  FFMA.FTZ R75, R75, R8.reuse, -R60.reuse ;  /* 0x000000084b4b7223 */ /* 0x180fe2000001083c */
[-CC-:B------:R-:W-:Y:S01]  /*164b0*/  FFMA.FTZ R78, R78, R8.reuse, -R60.reuse ;  /* 0x000000084e4e7223 */ /* 0x180fe2000001083c */
[-C--:B------:R-:W-:Y:S01]  /*164c0*/  FFMA.FTZ R79, R79, R8.reuse, -R60 ;  /* 0x000000084f4f7223 */ /* 0x080fe2000001083c */
[----:B------:R-:W0:Y:S01]  /*164d0*/  MUFU.EX2 R15, R15 ;  /* 0x0000000f000f7308 */ /* 0x000e220000000800 */
[----:B-1----:R-:W-:Y:S01]  /*164e0*/  FADD.FTZ R0, R14, R0 ;  /* 0x000000000e007221 */ /* 0x002fe20000010000 */
[-CC-:B------:R-:W-:Y:S01]  /*164f0*/  FFMA.FTZ R81, R81, R8.reuse, -R60.reuse ;  /* 0x0000000851517223 */ /* 0x180fe2000001083c */
[-CC-:B------:R-:W-:Y:S01]  /*16500*/  FFMA.FTZ R82, R82, R8.reuse, -R60.reuse ;  /* 0x0000000852527223 */ /* 0x180fe2000001083c */
[-CC-:B------:R-:W-:Y:S01]  /*16510*/  FFMA.FTZ R83, R83, R8.reuse, -R60.reuse ;  /* 0x0000000853537223 */ /* 0x180fe2000001083c */
[----:B------:R-:W-:Y:S01]  /*16520*/  FFMA.FTZ R40, R40, R8, -R60 ;  /* 0x0000000828287223 */ /* 0x000fe2000001083c */
[----:B------:R-:W-:-:S02]  /*16530*/  F2FP.BF16.F32.PACK_AB R181, R14, R181 ;  /* 0x000000b50eb5723e */ /* 0x000fc400000010ff */
[----:B------:R-:W1:Y:S01]  /*16540*/  MUFU.EX2 R177, R177 ;  /* 0x000000b100b17308 */ /* 0x000e620000000800 */
[----:B--2---:R-:W-:-:S07]  /*16550*/  FADD.FTZ R11, R183, R0 ;  /* 0x00000000b70b7221 */ /* 0x004fce0000010000 */
[----:B------:R-:W2:Y:S01]  /*16560*/  MUFU.EX2 R21, R21 ;  /* 0x0000001500157308 */ /* 0x000ea20000000800 */
[C---:B0-----:R-:W-:Y:S01]  /*16570*/  FADD.FTZ R11, R15.reuse, R11 ;  /* 0x0000000b0f0b7221 */ /* 0x041fe20000010000 */
[----:B------:R-:W-:-:S06]  /*16580*/  F2FP.BF16.F32.PACK_AB R183, R15, R183 ;  /* 0x000000b70fb7723e */ /* 0x000fcc00000010ff */
[----:B------:R-:W-:Y:S01]  /*16590*/  MUFU.EX2 R179, R179 ;  /* 0x000000b300b37308 */ /* 0x000fe20000000800 */
[----:B-1----:R-:W-:-:S07]  /*165a0*/  FADD.FTZ R11, R177, R11 ;  /* 0x0000000bb10b7221 */ /* 0x002fce0000010000 */
        /* <DEDUP_REMOVED lines=12> */
[----:B------:R-:W-:-:S05]  /*16670*/  WARPGROUP.ARRIVE ;  /* 0x00000000000079c5 */ /* 0x000fca0000000000 */
[----:B------:R-:W-:Y:S01]  /*16680*/  MUFU.EX2 R10, R10 ;  /* 0x0000000a000a7308 */ /* 0x000fe20000000800 */
[----:B------:R-:W-:Y:S01]  /*16690*/  FFMA.FTZ R161, R74, R8, -R60 ;  /* 0x000000084aa17223 */ /* 0x000fe2000001083c */
[----:B------:R-:W-:Y:S06]  /*166a0*/  HGMMA.64x128x16.F32.BF16 R88, R164, gdesc[UR4].tnspB, R88, gsb0 ;  /* 0x41e00004a4587df0 */ /* 0x000fec0008001858 */
        /* <DEDUP_REMOVED lines=12> */
[----:B------:R-:W-:Y:S08]  /*16770*/  MUFU.EX2 R78, R78 ;  /* 0x0000004e004e7308 */ /* 0x000ff00000000800 */
[----:B------:R-:W0:Y:S08]  /*16780*/  MUFU.EX2 R52, R52 ;  /* 0x0000003400347308 */ /* 0x000e300000000800 */
[----:B------:R-:W1:Y:S08]  /*16790*/  MUFU.EX2 R79, R79 ;  /* 0x0000004f004f7308 */ /* 0x000e700000000800 */
[----:B------:R-:W-:Y:S01]  /*167a0*/  MUFU.EX2 R54, R54 ;  /* 0x0000003600367308 */ /* 0x000fe20000000800 */
[----:B0-----:R-:W-:-:S07]  /*167b0*/  F2FP.BF16.F32.PACK_AB R162, R52, R50 ;  /* 0x0000003234a2723e */ /* 0x001fce00000010ff */
[----:B------:R-:W-:Y:S01]  /*167c0*/  MUFU.EX2 R81, R81 ;  /* 0x0000005100517308 */ /* 0x000fe20000000800 */
[----:B-1----:R-:W-:-:S07]  /*167d0*/  F2FP.BF16.F32.PACK_AB R163, R79, R78 ;  /* 0x0000004e4fa3723e */ /* 0x002fce00000010ff */
[----:B------:R-:W0:Y:S08]  /*167e0*/  MUFU.EX2 R56, R56 ;  /* 0x0000003800387308 */ /* 0x000e300000000800 */
[----:B------:R-:W1:Y:S01]  /*167f0*/  MUFU.EX2 R82, R82 ;  /* 0x0000005200527308 */ /* 0x000e620000000800 */
[----:B------:R-:W-:Y:S02]  /*16800*/  WARPGROUP.DEPBAR.LE gsb0, 0x0 ;  /* 0x00008000000079c5 */ /* 0x000fe40000010000 */
[----:B------:R2:W-:Y:S05]  /*16810*/  @!P1 SYNCS.ARRIVE.TRANS64.RED.A1T0 RZ, [R12+URZ], RZ ;  /* 0x000000ff0cff99a7 */ /* 0x0005ea000810043f */
[----:B------:R-:W-:Y:S01]  /*16820*/  MUFU.EX2 R58, R58 ;  /* 0x0000003a003a7308 */ /* 0x000fe20000000800 */
[----:B0-----:R-:W-:Y:S01]  /*16830*/  F2FP.BF16.F32.PACK_AB R164, R56, R54 ;  /* 0x0000003638a4723e */ /* 0x001fe200000010ff */
[----:B--2---:R-:W-:Y:S01]  /*16840*/  FADD.FTZ R12, R176, R3 ;  /* 0x00000003b00c7221 */ /* 0x004fe20000010000 */
[----:B------:R0:W-:Y:S01]  /*16850*/  @!P1 SYNCS.ARRIVE.TRANS64.RED.A1T0 RZ, [R13+URZ], RZ ;  /* 0x000000ff0dff99a7 */ /* 0x0001e2000810043f */
[----:B------:R-:W-:-:S04]  /*16860*/  FFMA.FTZ R3, R67, R8, -R60 ;  /* 0x0000000843037223 */ /* 0x000fc8000001083c */
[----:B------:R-:W-:Y:S01]  /*16870*/  MUFU.EX2 R83, R83 ;  /* 0x0000005300537308 */ /* 0x000fe20000000800 */
[C---:B------:R-:W-:Y:S01]  /*16880*/  FADD.FTZ R12, R41.reuse, R12 ;  /* 0x0000000c290c7221 */ /* 0x040fe20000010000 */
[----:B------:R-:W-:Y:S02]  /*16890*/  F2FP.BF16.F32.PACK_AB R176, R41, R176 ;  /* 0x000000b029b0723e */ /* 0x000fe400000010ff */
[----:B-1----:R-:W-:Y:S01]  /*168a0*/  F2FP.BF16.F32.PACK_AB R165, R82, R81 ;  /* 0x0000005152a5723e */ /* 0x002fe200000010ff */
[----:B------:R-:W-:Y:S01]  /*168b0*/  FADD.FTZ R12, R178, R12 ;  /* 0x0000000cb20c7221 */ /* 0x000fe20000010000 */
[----:B0-----:R-:W-:Y:S01]  /*168c0*/  FADD.FTZ R13, R21, R11 ;  /* 0x0000000b150d7221 */ /* 0x001fe20000010000 */
[----:B------:R-:W-:Y:S01]  /*168d0*/  FFMA.FTZ R11, R71, R8, -R60 ;  /* 0x00000008470b7223 */ /* 0x000fe2000001083c */
[----:B------:R-:W0:Y:S01]  /*168e0*/  MUFU.EX2 R3, R3 ;  /* 0x0000000300037308 */ /* 0x000e220000000800 */
[C---:B------:R-:W-:Y:S01]  /*168f0*/  FADD.FTZ R12, R84.reuse, R12 ;  /* 0x0000000c540c7221 */ /* 0x040fe20000010000 */
[----:B------:R-:W-:Y:S01]  /*16900*/  FADD.FTZ R13, R179, R13 ;  /* 0x0000000db30d7221 */ /* 0x000fe20000010000 */
[----:B------:R-:W-:-:S02]  /*16910*/  F2FP.BF16.F32.PACK_AB R178, R84, R178 ;  /* 0x000000b254b2723e */ /* 0x000fc400000010ff */
[----:B------:R-:W-:Y:S01]  /*16920*/  FADD.FTZ R12, R172, R12 ;  /* 0x0000000cac0c7221 */ /* 0x000fe20000010000 */
[C---:B------:R-:W-:Y:S01]  /*16930*/  FADD.FTZ R13, R25.reuse, R13 ;  /* 0x0000000d190d7221 */ /* 0x040fe20000010000 */
[----:B------:R-:W-:Y:S01]  /*16940*/  F2FP.BF16.F32.PACK_AB R179, R25, R179 ;  /* 0x000000b319b3723e */ /* 0x000fe200000010ff */
[----:B------:R-:W1:Y:S01]  /*16950*/  MUFU.EX2 R11, R11 ;  /* 0x0000000b000b7308 */ /* 0x000e620000000800 */
[C---:B------:R-:W-:Y:S01]  /*16960*/  FADD.FTZ R12, R26.reuse, R12 ;  /* 0x0000000c1a0c7221 */ /* 0x040fe20000010000 */
[----:B------:R-:W-:Y:S01]  /*16970*/  FADD.FTZ R13, R173, R13 ;  /* 0x0000000dad0d7221 */ /* 0x000fe20000010000 */
[----:B------:R-:W-:Y:S02]  /*16980*/  F2FP.BF16.F32.PACK_AB R172, R26, R172 ;  /* 0x000000ac1aac723e */ /* 0x000fe400000010ff */
[----:B------:R-:W-:Y:S01]  /*16990*/  FADD.FTZ R12, R174, R12 ;  /* 0x0000000cae0c7221 */ /* 0x000fe20000010000 */
[C---:B------:R-:W-:Y:S01]  /*169a0*/  FADD.FTZ R13, R27.reuse, R13 ;  /* 0x0000000d1b0d7221 */ /* 0x040fe20000010000 */
[----:B------:R-:W-:Y:S01]  /*169b0*/  F2FP.BF16.F32.PACK_AB R173, R27, R173 ;  /* 0x000000ad1bad723e */ /* 0x000fe200000010ff */
[----:B------:R-:W2:Y:S01]  /*169c0*/  MUFU.EX2 R28, R28 ;  /* 0x0000001c001c7308 */ /* 0x000ea20000000800 */
[C---:B------:R-:W-:Y:S01]  /*169d0*/  FADD.FTZ R12, R36.reuse, R12 ;  /* 0x0000000c240c7221 */ /* 0x040fe20000010000 */
[----:B------:R-:W-:Y:S01]  /*169e0*/  FADD.FTZ R13, R175, R13 ;  /* 0x0000000daf0d7221 */ /* 0x000fe20000010000 */
[----:B------:R-:W-:-:S02]  /*169f0*/  F2FP.BF16.F32.PACK_AB R174, R36, R174 ;  /* 0x000000ae24ae723e */ /* 0x000fc400000010ff */
[----:B------:R-:W-:Y:S01]  /*16a00*/  FADD.FTZ R12, R168, R12 ;  /* 0x0000000ca80c7221 */ /* 0x000fe20000010000 */
[C---:B------:R-:W-:Y:S01]  /*16a10*/  FADD.FTZ R13, R29.reuse, R13 ;  /* 0x0000000d1d0d7221 */ /* 0x040fe20000010000 */
[----:B------:R-:W-:Y:S01]  /*16a20*/  F2FP.BF16.F32.PACK_AB R175, R29, R175 ;  /* 0x000000af1daf723e */ /* 0x000fe200000010ff */
[----:B------:R-:W3:Y:S01]  /*16a30*/  MUFU.EX2 R40, R40 ;  /* 0x0000002800287308 */ /* 0x000ee20000000800 */
[C---:B------:R-:W-:Y:S01]  /*16a40*/  FADD.FTZ R12, R48.reuse, R12 ;  /* 0x0000000c300c7221 */ /* 0x040fe20000010000 */
[----:B------:R-:W-:Y:S01]  /*16a50*/  FADD.FTZ R13, R169, R13 ;  /* 0x0000000da90d7221 */ /* 0x000fe20000010000 */
[----:B------:R-:W-:Y:S02]  /*16a60*/  F2FP.BF16.F32.PACK_AB R168, R48, R168 ;  /* 0x000000a830a8723e */ /* 0x000fe400000010ff */
[----:B------:R-:W-:Y:S01]  /*16a70*/  FADD.FTZ R12, R170, R12 ;  /* 0x0000000caa0c7221 */ /* 0x000fe20000010000 */
[C---:B------:R-:W-:Y:S01]  /*16a80*/  FADD.FTZ R13, R30.reuse, R13 ;  /* 0x0000000d1e0d7221 */ /* 0x040fe20000010000 */
[----:B------:R-:W-:-:S02]  /*16a90*/  F2FP.BF16.F32.PACK_AB R169, R30, R169 ;  /* 0x000000a91ea9723e */ /* 0x000fc400000010ff */
[----:B------:R-:W-:Y:S01]  /*16aa0*/  FADD.FTZ R12, R32, R12 ;  /* 0x0000000c200c7221 */ /* 0x000fe20000010000 */
[----:B------:R-:W-:Y:S01]  /*16ab0*/  FADD.FTZ R13, R171, R13 ;  /* 0x0000000dab0d7221 */ /* 0x000fe20000010000 */
[----:B------:R-:W-:Y:S02]  /*16ac0*/  F2FP.BF16.F32.PACK_AB R171, R6, R171 ;  /* 0x000000ab06ab723e */ /* 0x000fe400000010ff */
[----:B------:R-:W-:Y:S01]  /*16ad0*/  FADD.FTZ R12, R152, R12 ;  /* 0x0000000c980c7221 */ /* 0x000fe20000010000 */
[----:B------:R-:W-:Y:S01]  /*16ae0*/  FADD.FTZ R13, R6, R13 ;  /* 0x0000000d060d7221 */ /* 0x000fe20000010000 */
[----:B------:R-:W-:Y:S02]  /*16af0*/  F2FP.BF16.F32.PACK_AB R170, R32, R170 ;  /* 0x000000aa20aa723e */ /* 0x000fe400000010ff */
[----:B------:R-:W-:Y:S01]  /*16b00*/  FADD.FTZ R12, R37, R12 ;  /* 0x0000000c250c7221 */ /* 0x000fe20000010000 */
[----:B------:R-:W-:Y:S01]  /*16b10*/  FADD.FTZ R13, R153, R13 ;  /* 0x0000000d990d7221 */ /* 0x000fe20000010000 */
[----:B------:R-:W-:-:S02]  /*16b20*/  F2FP.BF16.F32.PACK_AB R153, R10, R153 ;  /* 0x000000990a99723e */ /* 0x000fc400000010ff */
[----:B------:R-:W-:Y:S01]  /*16b30*/  FADD.FTZ R12, R154, R12 ;  /* 0x0000000c9a0c7221 */ /* 0x000fe20000010000 */
[----:B------:R-:W-:Y:S01]  /*16b40*/  FADD.FTZ R13, R10, R13 ;  /* 0x0000000d0a0d7221 */ /* 0x000fe20000010000 */
[----:B------:R-:W-:Y:S01]  /*16b50*/  F2FP.BF16.F32.PACK_AB R152, R37, R152 ;  /* 0x000000982598723e */ /* 0x000fe200000010ff */
[----:B------:R-:W-:Y:S02]  /*16b60*/  IMAD.MOV.U32 R10, RZ, RZ, R9 ;  /* 0x000000ffff0a7224 */ /* 0x000fe400078e0009 */
        /* <DEDUP_REMOVED lines=8> */
[C---:B0-----:R-:W-:Y:S02]  /*16bf0*/  F2FP.BF16.F32.PACK_AB R157, R3.reuse, R157 ;  /* 0x0000009d039d723e */ /* 0x041fe400000010ff */
[----:B------:R-:W-:Y:S01]  /*16c00*/  FADD.FTZ R15, R158, R15 ;  /* 0x0000000f9e0f7221 */ /* 0x000fe20000010000 */
[----:B------:R-:W-:Y:S01]  /*16c10*/  FADD.FTZ R12, R3, R12 ;  /* 0x0000000c030c7221 */ /* 0x000fe20000010000 */
[----:B------:R-:W-:Y:S02]  /*16c20*/  F2FP.BF16.F32.PACK_AB R156, R34, R156 ;  /* 0x0000009c229c723e */ /* 0x000fe400000010ff */
[----:B------:R-:W-:Y:S01]  /*16c30*/  FADD.FTZ R15, R42, R15 ;  /* 0x0000000f2a0f7221 */ /* 0x000fe20000010000 */
[----:B------:R-:W-:Y:S01]  /*16c40*/  FADD.FTZ R12, R159, R12 ;  /* 0x0000000c9f0c7221 */ /* 0x000fe20000010000 */
[----:B-1----:R-:W-:-:S02]  /*16c50*/  F2FP.BF16.F32.PACK_AB R159, R11, R159 ;  /* 0x0000009f0b9f723e */ /* 0x002fc400000010ff */
[----:B------:R-:W-:Y:S01]  /*16c60*/  FADD.FTZ R6, R24, R15 ;  /* 0x0000000f18067221 */ /* 0x000fe20000010000 */
[----:B------:R-:W-:Y:S01]  /*16c70*/  FADD.FTZ R12, R11, R12 ;  /* 0x0000000c0b0c7221 */ /* 0x000fe20000010000 */
[----:B------:R-:W-:Y:S02]  /*16c80*/  F2FP.BF16.F32.PACK_AB R158, R42, R158 ;  /* 0x0000009e2a9e723e */ /* 0x000fe400000010ff */
[----:B------:R-:W-:Y:S01]  /*16c90*/  FADD.FTZ R13, R43, R6 ;  /* 0x000000062b0d7221 */ /* 0x000fe20000010000 */
[----:B------:R-:W-:Y:S01]  /*16ca0*/  FADD.FTZ R12, R161, R12 ;  /* 0x0000000ca10c7221 */ /* 0x000fe20000010000 */
[C---:B------:R-:W-:Y:S01]  /*16cb0*/  F2FP.BF16.F32.PACK_AB R161, R75.reuse, R161 ;  /* 0x000000a14ba1723e */ /* 0x040fe200000010ff */
[----:B------:R-:W-:Y:S02]  /*16cc0*/  IMAD.MOV.U32 R6, RZ, RZ, R194 ;  /* 0x000000ffff067224 */ /* 0x000fe400078e00c2 */
[----:B------:R-:W-:Y:S01]  /*16cd0*/  FADD.FTZ R13, R50, R13 ;  /* 0x0000000d320d7221 */ /* 0x000fe20000010000 */
[----:B------:R-:W-:Y:S01]  /*16ce0*/  FADD.FTZ R15, R75, R12 ;  /* 0x0000000c4b0f7221 */ /* 0x000fe20000010000 */
[----:B--2---:R-:W-:-:S02]  /*16cf0*/  F2FP.BF16.F32.PACK_AB R166, R28, R58 ;  /* 0x0000003a1ca6723e */ /* 0x004fc400000010ff */
[----:B------:R-:W-:Y:S01]  /*16d00*/  FADD.FTZ R13, R52, R13 ;  /* 0x0000000d340d7221 */ /* 0x000fe20000010000 */
[----:B------:R-:W-:Y:S01]  /*16d10*/  FADD.FTZ R0, R78, R15 ;  /* 0x0000000f4e007221 */ /* 0x000fe20000010000 */
[----:B---3--:R-:W-:Y:S02]  /*16d20*/  F2FP.BF16.F32.PACK_AB R167, R40, R83 ;  /* 0x0000005328a7723e */ /* 0x008fe400000010ff */
[----:B------:R-:W-:Y:S01]  /*16d30*/  FADD.FTZ R13, R54, R13 ;  /* 0x0000000d360d7221 */ /* 0x000fe20000010000 */
[----:B------:R-:W-:-:S03]  /*16d40*/  FADD.FTZ R0, R79, R0 ;  /* 0x000000004f007221 */ /* 0x000fc60000010000 */
[----:B------:R-:W-:Y:S01]  /*16d50*/  FADD.FTZ R13, R56, R13 ;  /* 0x0000000d380d7221 */ /* 0x000fe20000010000 */
[----:B------:R-:W-:-:S03]  /*16d60*/  FADD.FTZ R3, R81, R0 ;  /* 0x0000000051037221 */ /* 0x000fc60000010000 */
[----:B------:R-:W-:Y:S01]  /*16d70*/  FADD.FTZ R13, R58, R13 ;  /* 0x0000000d3a0d7221 */ /* 0x000fe20000010000 */
[----:B------:R-:W-:-:S03]  /*16d80*/  FADD.FTZ R0, R82, R3 ;  /* 0x0000000352007221 */ /* 0x000fc60000010000 */
[----:B------:R-:W-:Y:S01]  /*16d90*/  FADD.FTZ R3, R28, R13 ;  /* 0x0000000d1c037221 */ /* 0x000fe20000010000 */
[----:B------:R-:W-:Y:S01]  /*16da0*/  FADD.FTZ R11, R83, R0 ;  /* 0x00000000530b7221 */ /* 0x000fe20000010000 */
[----:B------:R-:W-:-:S03]  /*16db0*/  IMAD.MOV.U32 R13, RZ, RZ, R196 ;  /* 0x000000ffff0d7224 */ /* 0x000fc600078e00c4 */
[----:B------:R-:W-:Y:S01]  /*16dc0*/  FADD.FTZ R0, R40, R11 ;  /* 0x0000000b28007221 */ /* 0x000fe20000010000 */
[----:B------:R-:W-:Y:S01]  /*16dd0*/  IMAD.MOV.U32 R11, RZ, RZ, R7 ;  /* 0x000000ffff0b7224 */ /* 0x000fe200078e0007 */
[----:B------:R-:W-:Y:S06]  /*16de0*/  @P2 BRA `(.L_x_606) ;  /* 0xffffffd000f82947 */ /* 0x000fec000383ffff */
.L_x_595:
[----:B------:R-:W-:Y:S05]  /*16df0*/  BSYNC B0 ;  /* 0x0000000000007941 */ /* 0x000fea0003800000 */
.L_x_594:
        /* <DEDUP_REMOVED lines=63> */
[----:B------:R-:W-:Y:S01]  /*171f0*/  FMUL.FTZ R85, R149, R85 ;  /* 0x0000005595557220 */ /* 0x000fe20000410000 */
[----:B------:R-:W-:Y:S01]  /*17200*/  FMUL.FTZ R87, R151, R87 ;  /* 0x0000005797577220 */ /* 0x000fe20000410000 */
[----:B------:R-:W-:Y:S06]  /*17210*/  @!P0 BRA `(.L_x_607) ;  /* 0x0000000000048947 */ /* 0x000fec0003800000 */
[----:B------:R-:W-:Y:S01]  /*17220*/  BPT.TRAP 0x1 ;  /* 0x000000040000795c */ /* 0x000fe20000300000 */
.L_x_607:
[----:B------:R-:W-:Y:S01]  /*17230*/  IMAD R6, R194, 0x8, R2 ;  /* 0x00000008c2067824 */ /* 0x000fe200078e0202 */
[----:B------:R-:W-:-:S04]  /*17240*/  SHF.L.U32 R5, R196, 0x1f, RZ ;  /* 0x0000001fc4057819 */ /* 0x000fc800000006ff */
[----:B------:R0:W1:Y:S01]  /*17250*/  SYNCS.PHASECHK.TRANS64.TRYWAIT P2, [R6+URZ+0x34850], R5 ;  /* 0x03485005060075a7 */ /* 0x000062000804017f */
[----:B------:R-:W-:Y:S05]  /*17260*/  @!P0 BRA `(.L_x_608) ;  /* 0x0000000000048947 */ /* 0x000fea0003800000 */
[----:B------:R-:W-:Y:S01]  /*17270*/  BPT.TRAP 0x1 ;  /* 0x000000040000795c */ /* 0x000fe20000300000 */
.L_x_608:
[----:B------:R-:W-:Y:S01]  /*17280*/  VIADD R2, R2, 0x400 ;  /* 0x0000040002027836 */ /* 0x000fe20000000000 */
[----:B------:R-:W-:Y:S04]  /*17290*/  BSSY B0, `(.L_x_609) ;  /* 0x0000008000007945 */ /* 0x000fe80003800000 */
[----:B------:R-:W-:-:S04]  /*172a0*/  SHF.R.U32.HI R2, RZ, 0x4, R2 ;  /* 0x00000004ff027819 */ /* 0x000fc80000011602 */
[----:B------:R-:W-:-:S04]  /*172b0*/  LOP3.LUT R2, R2, 0x3fff, RZ, 0xc0, !PT ;  /* 0x00003fff02027812 */ /* 0x000fc800078ec0ff */
[----:B------:R-:W-:-:S05]  /*172c0*/  LOP3.LUT R11, R2, 0x4000000, RZ, 0xfc, !PT ;  /* 0x04000000020b7812 */ /* 0x000fca00078efcff */
[----:B------:R-:W-:Y:S01]  /*172d0*/  IMAD R2, R194, 0x800, R11 ;  /* 0x00000800c2027824 */ /* 0x000fe200078e020b */
[----:B-1----:R-:W-:Y:S06]  /*172e0*/  @P2 BRA `(.L_x_610) ;  /* 0x0000000000082947 */ /* 0x002fec0003800000 */
[----:B------:R-:W1:Y:S02]  /*172f0*/  SYNCS.PHASECHK.TRANS64.TRYWAIT P0, [R6+URZ+0x34850], R5 ;  /* 0x03485005060075a7 */ /* 0x000e64000800017f */
[----:B-1----:R-:W-:Y:S05]  /*17300*/  @!P0 BRA `(.L_x_611) ;  /* 0x000000bc00848947 */ /* 0x002fea0003800000 */
.L_x_610:
[----:B------:R-:W-:Y:S05]  /*17310*/  BSYNC B0 ;  /* 0x0000000000007941 */ /* 0x000fea0003800000 */
.L_x_609:
[----:B------:R-:W-:Y:S01]  /*17320*/  IMAD.MOV.U32 R4, RZ, RZ, R2 ;  /* 0x000000ffff047224 */ /* 0x000fe200078e0002 */
[----:B------:R-:W-:Y:S01]  /*17330*/  WARPGROUP.ARRIVE ;  /* 0x00000000000079c5 */ /* 0x000fe20000000000 */
[----:B01----:R-:W-:Y:S02]  /*17340*/  IMAD.MOV.U32 R5, RZ, RZ, 0x40000040 ;  /* 0x40000040ff057424 */ /* 0x003fe400078e00ff */
[----:B------:R-:W-:Y:S01]  /*17350*/  @!P1 VIADD R6, R6, 0x34860 ;  /* 0x0003486006069836 */ /* 0x000fe20000000000 */
[----:B------:R-:W-:Y:S01]  /*17360*/  R2UR UR6, R4 ;  /* 0x00000000040672ca */ /* 0x000fe200000e0000 */
[----:B------:R-:W-:Y:S01]  /*17370*/  VIADD R4, R2, 0x80 ;  /* 0x0000008002047836 */ /* 0x000fe20000000000 */
[----:B------:R-:W-:Y:S01]  /*17380*/  R2UR UR7, R5 ;  /* 0x00000000050772ca */ /* 0x000fe200000e0000 */
[----:B------:R-:W-:Y:S01]  /*17390*/  IMAD.MOV.U32 R5, RZ, RZ, 0x40000040 ;  /* 0x40000040ff057424 */ /* 0x000fe200078e00ff */
[----:B------:R-:W-:Y:S01]  /*173a0*/  @!P1 PRMT R6, RZ, 0x654, R6 ;  /* 0x00000654ff069816 */ /* 0x000fe20000000006 */
[----:B------:R-:W-:-:S02]  /*173b0*/  VIADD R194, R194, 0x1 ;  /* 0x00000001c2c27836 */ /* 0x000fc40000000000 */
[----:B------:R-:W-:-:S03]  /*173c0*/  VIADD R206, R206, 0x1 ;  /* 0x00000001cece7836 */ /* 0x000fc60000000000 */
[----:B------:R-:W-:-:S04]  /*173d0*/  ISETP.NE.AND P2, PT, R194, 0x2, PT ;  /* 0x00000002c200780c */ /* 0x000fc80003f45270 */
[----:B------:R-:W-:Y:S01]  /*173e0*/  SEL R194, R194, RZ, P2 ;  /* 0x000000ffc2c27207 */ /* 0x000fe20001000000 */
        /* <DEDUP_REMOVED lines=40> */
[----:B------:R-:W0:Y:S02]  /*17670*/  SHFL.BFLY PT, R2, R3, 0x2, 0x1f ;  /* 0x0c401f0003027f89 */ /* 0x000e2400000e0000 */
[----:B0-----:R-:W-:Y:S01]  /*17680*/  FADD.FTZ R2, R2, R3 ;  /* 0x0000000302027221 */ /* 0x001fe20000010000 */
[----:B------:R-:W-:-:S04]  /*17690*/  SEL R3, RZ, 0x1, P2 ;  /* 0x00000001ff037807 */ /* 0x000fc80001000000 */
[----:B------:R-:W-:Y:S01]  /*176a0*/  LOP3.LUT R196, R196, R3, RZ, 0x3c, !PT ;  /* 0x00000003c4c47212 */ /* 0x000fe200078e3cff */
[----:B------:R-:W-:Y:S01]  /*176b0*/  IMAD.MOV.U32 R3, RZ, RZ, -0x800000 ;  /* 0xff800000ff037424 */ /* 0x000fe200078e00ff */
[----:B------:R-:W-:Y:S02]  /*176c0*/  WARPGROUP.DEPBAR.LE gsb0, 0x0 ;  /* 0x00008000000079c5 */ /* 0x000fe40000010000 */
[----:B------:R-:W-:-:S06]  /*176d0*/  WARPGROUP.ARRIVE ;  /* 0x00000000000079c5 */ /* 0x000fcc0000000000 */
[----:B------:R-:W-:Y:S01]  /*176e0*/  HGMMA.64x128x16.F32.BF16 R24, R160, gdesc[UR4].tnspB, R24, gsb0 ;  /* 0x41e00004a0187df0 */ /* 0x000fe20008001818 */
[----:B------:R-:W-:Y:S02]  /*176f0*/  R2UR UR6, R4 ;  /* 0x00000000040672ca */ /* 0x000fe400000e0000 */
[----:B------:R-:W-:Y:S02]  /*17700*/  R2UR UR7, R5 ;  /* 0x00000000050772ca */ /* 0x000fe400000e0000 */
[----:B------:R-:W0:Y:S02]  /*17710*/  SHFL.BFLY PT, R5, R0, 0x2, 0x1f ;  /* 0x0c401f0000057f89 */ /* 0x000e2400000e0000 */
[----:B0-----:R-:W-:Y:S01]  /*17720*/  FADD.FTZ R4, R5, R0 ;  /* 0x0000000005047221 */ /* 0x001fe20000010000 */
[----:B------:R-:W-:Y:S01]  /*17730*/  IMAD.MOV.U32 R0, RZ, RZ, -0x800000 ;  /* 0xff800000ff007424 */ /* 0x000fe200078e00ff */
[----:B------:R-:W0:Y:S04]  /*17740*/  SHFL.BFLY PT, R5, R2, 0x1, 0x1f ;  /* 0x0c201f0002057f89 */ /* 0x000e2800000e0000 */
[----:B------:R-:W1:Y:S01]  /*17750*/  SHFL.BFLY PT, R11, R4, 0x1, 0x1f ;  /* 0x0c201f00040b7f89 */ /* 0x000e6200000e0000 */
[----:B0-----:R-:W-:Y:S01]  /*17760*/  FADD.FTZ R13, R2, R5 ;  /* 0x00000005020d7221 */ /* 0x001fe20000010000 */
[----:B------:R-:W-:-:S02]  /*17770*/  IMAD.MOV.U32 R5, RZ, RZ, RZ ;  /* 0x000000ffff057224 */ /* 0x000fc400078e00ff */
[----:B------:R-:W-:Y:S02]  /*17780*/  IMAD.MOV.U32 R2, RZ, RZ, RZ ;  /* 0x000000ffff027224 */ /* 0x000fe400078e00ff */
[----:B-1----:R-:W-:Y:S01]  /*17790*/  FADD.FTZ R14, R4, R11 ;  /* 0x0000000b040e7221 */ /* 0x002fe20000010000 */
[----:B------:R-:W-:-:S04]  /*177a0*/  FSETP.NE.FTZ.AND P0, PT, R13, RZ, PT ;  /* 0x000000ff0d00720b */ /* 0x000fc80003f15000 */
[----:B------:R-:W-:-:S09]  /*177b0*/  FSETP.NE.FTZ.AND P3, PT, R14, RZ, PT ;  /* 0x000000ff0e00720b */ /* 0x000fd20003f75000 */
        /* <DEDUP_REMOVED lines=80> */
.L_x_537:
[----:B------:R-:W1:Y:S08]  /*17cc0*/  S2UR UR5, SR_CgaCtaId ;  /* 0x00000000000579c3 */ /* 0x000e700000008800 */
[----:B------:R-:W-:Y:S06]  /*17cd0*/  BAR.SYNC.DEFER_BLOCKING 0x5, 0x180 ;  /* 0x0146000000007b1d */ /* 0x000fec0000010000 */
[----:B------:R-:W-:Y:S01]  /*17ce0*/  UMOV UR4, 0x400 ;  /* 0x0000040000047882 */ /* 0x000fe20000000000 */
[----:B------:R-:W-:Y:S01]  /*17cf0*/  BSSY B0, `(.L_x_612) ;  /* 0x00002dc000007945 */ /* 0x000fe20003800000 */
[----:B-1----:R-:W-:-:S06]  /*17d00*/  ULEA UR4, UR5, UR4, 0x18 ;  /* 0x0000000405047291 */ /* 0x002fcc000f8ec03f */
[----:B------:R-:W-:-:S05]  /*17d10*/  IMAD.U32 R2, RZ, RZ, UR4 ;  /* 0x00000004ff027e24 */ /* 0x000fca000f8e00ff */
[----:B------:R1:W2:Y:S01]  /*17d20*/  LDS.128 R144, [R2+0x348d0] ;  /* 0x0348d00002907984 */ /* 0x0002a20000000c00 */
[----:B------:R-:W-:Y:S06]  /*17d30*/  BAR.ARV 0x4, 0x180 ;  /* 0x0106000000007b1d */ /* 0x000fec0000002000 */
[----:B------:R-:W-:Y:S05]  /*17d40*/  @P0 BRA `(.L_x_613) ;  /* 0x00000020006c0947 */ /* 0x000fea0003800000 */
[----:B------:R-:W3:Y:S01]  /*17d50*/  LDL R4, [R1+0x84] ;  /* 0x0000840001047983 */ /* 0x000ee20000100800 */
[----:B------:R-:W4:Y:S01]  /*17d60*/  S2R R5, SR_SWINHI ;  /* 0x0000000000057919 */ /* 0x000f220000002f00 */
[----:B------:R-:W-:Y:S01]  /*17d70*/  F2FP.BF16.F32.PACK_AB R32, R73, R72 ;  /* 0x000000484920723e */ /* 0x000fe200000010ff */
[----:B------:R-:W-:Y:S01]  /*17d80*/  ULDC.64 UR6, c[0x0][0xc00] ;  /* 0x0003000000067ab9 */ /* 0x000fe20000000a00 */
[----:B------:R-:W-:Y:S01]  /*17d90*/  ULDC.64 UR4, c[0x0][0xc08] ;  /* 0x0003020000047ab9 */ /* 0x000fe20000000a00 */
[----:B------:R-:W2:Y:S01]  /*17da0*/  LDL R104, [R1+0x80] ;  /* 0x0000800001687983 */ /* 0x000ea20000100800 */
[----:B------:R-:W-:Y:S02]  /*17db0*/  MOV R98, R2 ;  /* 0x0000000200627202 */ /* 0x000fe40000000f00 */
[----:B----4-:R-:W-:Y:S01]  /*17dc0*/  MOV R99, R5 ;  /* 0x0000000500637202 */ /* 0x010fe20000000f00 */
[----:B------:R-:W-:Y:S02]  /*17dd0*/  BAR.SYNC.DEFER_BLOCKING 0x1, 0x100 ;  /* 0x0044000000007b1d */ /* 0x000fe40000010000 */
[----:B---3--:R-:W-:-:S03]  /*17de0*/  IMAD.WIDE R8, R4, 0x2, R98 ;  /* 0x0000000204087825 */ /* 0x008fc600078e0262 */
[C---:B------:R-:W-:Y:S02]  /*17df0*/  LOP3.LUT R11, R8.reuse, 0x380, RZ, 0xc0, !PT ;  /* 0x00000380080b7812 */ /* 0x040fe400078ec0ff */
[C---:B------:R-:W-:Y:S02]  /*17e00*/  IADD3 R35, P4, R8.reuse, 0x60, RZ ;  /* 0x0000006008237810 */ /* 0x040fe40007f9e0ff */
[----:B------:R-:W-:Y:S02]  /*17e10*/  SHF.R.U64 R11, R11, 0x3, RZ ;  /* 0x000000030b0b7819 */ /* 0x000fe400000012ff */
[C---:B------:R-:W-:Y:S02]  /*17e20*/  IADD3 R14, P3, R8.reuse, 0x4000, RZ ;  /* 0x00004000080e7810 */ /* 0x040fe40007f7e0ff */
[C---:B------:R-:W-:Y:S02]  /*17e30*/  IADD3 R31, P6, R8.reuse, 0x20, RZ ;  /* 0x00000020081f7810 */ /* 0x040fe40007fde0ff */
[----:B------:R-:W-:-:S02]  /*17e40*/  IADD3 R33, P5, R8, 0x40, RZ ;  /* 0x0000004008217810 */ /* 0x000fc40007fbe0ff */
[C---:B------:R-:W-:Y:S02]  /*17e50*/  IADD3 R101, P2, R8.reuse, 0x4020, RZ ;  /* 0x0000402008657810 */ /* 0x040fe40007f5e0ff */
[C---:B------:R-:W-:Y:S02]  /*17e60*/  IADD3 R103, P1, R8.reuse, 0x4040, RZ ;  /* 0x0000404008677810 */ /* 0x040fe40007f3e0ff */
[----:B------:R-:W-:Y:S02]  /*17e70*/  IADD3 R105, P0, R8, 0x4060, RZ ;  /* 0x0000406008697810 */ /* 0x000fe40007f1e0ff */
[----:B------:R-:W-:Y:S02]  /*17e80*/  LOP3.LUT R8, R11, R8, RZ, 0x3c, !PT ;  /* 0x000000080b087212 */ /* 0x000fe400078e3cff */
[----:B------:R-:W-:Y:S02]  /*17e90*/  LOP3.LUT R10, R35, 0x380, RZ, 0xc0, !PT ;  /* 0x00000380230a7812 */ /* 0x000fe400078ec0ff */
[----:B------:R-:W-:-:S02]  /*17ea0*/  LOP3.LUT R11, R14, 0x380, RZ, 0xc0, !PT ;  /* 0x000003800e0b7812 */ /* 0x000fc400078ec0ff */
[----:B------:R-:W-:Y:S02]  /*17eb0*/  LOP3.LUT R4, R31, 0x380, RZ, 0xc0, !PT ;  /* 0x000003801f047812 */ /* 0x000fe400078ec0ff */
[----:B0-----:R-:W-:Y:S02]  /*17ec0*/  LOP3.LUT R6, R33, 0x380, RZ, 0xc0, !PT ;  /* 0x0000038021067812 */ /* 0x001fe400078ec0ff */
[----:B------:R-:W-:Y:S02]  /*17ed0*/  SHF.R.U64 R10, R10, 0x3, RZ ;  /* 0x000000030a0a7819 */ /* 0x000fe400000012ff */
[----:B------:R-:W-:Y:S02]  /*17ee0*/  SHF.R.U64 R11, R11, 0x3, RZ ;  /* 0x000000030b0b7819 */ /* 0x000fe400000012ff */
[----:B------:R-:W-:Y:S02]  /*17ef0*/  SHF.R.U64 R4, R4, 0x3, RZ ;  /* 0x0000000304047819 */ /* 0x000fe400000012ff */
[----:B------:R-:W-:Y:S01]  /*17f00*/  SHF.R.U64 R6, R6, 0x3, RZ ;  /* 0x0000000306067819 */ /* 0x000fe200000012ff */
[--C-:B------:R-:W-:Y:S01]  /*17f10*/  IMAD.X R5, RZ, RZ, R9.reuse, P6 ;  /* 0x000000ffff057224 */ /* 0x100fe200030e0609 */
[----:B------:R-:W-:Y:S01]  /*17f20*/  LOP3.LUT R24, R101, 0x380, RZ, 0xc0, !PT ;  /* 0x0000038065187812 */ /* 0x000fe200078ec0ff */
[--C-:B------:R-:W-:Y:S01]  /*17f30*/  IMAD.X R7, RZ, RZ, R9.reuse, P5 ;  /* 0x000000ffff077224 */ /* 0x100fe200028e0609 */
[----:B------:R-:W-:Y:S01]  /*17f40*/  LOP3.LUT R26, R103, 0x380, RZ, 0xc0, !PT ;  /* 0x00000380671a7812 */ /* 0x000fe200078ec0ff */
[--C-:B------:R-:W-:Y:S01]  /*17f50*/  IMAD.X R13, RZ, RZ, R9.reuse, P4 ;  /* 0x000000ffff0d7224 */ /* 0x100fe200020e0609 */
[----:B------:R-:W-:Y:S01]  /*17f60*/  IADD3.X R27, RZ, R9, RZ, P1, !PT ;  /* 0x00000009ff1b7210 */ /* 0x000fe20000ffe4ff */
[--C-:B------:R-:W-:Y:S01]  /*17f70*/  IMAD.X R15, RZ, RZ, R9.reuse, P3 ;  /* 0x000000ffff0f7224 */ /* 0x100fe200018e0609 */
[----:B------:R-:W-:Y:S01]  /*17f80*/  LOP3.LUT R12, R10, R35, RZ, 0x3c, !PT ;  /* 0x000000230a0c7212 */ /* 0x000fe200078e3cff */
[--C-:B------:R-:W-:Y:S01]  /*17f90*/  IMAD.X R25, RZ, RZ, R9.reuse, P2 ;  /* 0x000000ffff197224 */ /* 0x100fe200010e0609 */
[----:B------:R-:W-:Y:S01]  /*17fa0*/  LOP3.LUT R14, R11, R14, RZ, 0x3c, !PT ;  /* 0x0000000e0b0e7212 */ /* 0x000fe200078e3cff */
[----:B------:R-:W-:Y:S01]  /*17fb0*/  IMAD.X R29, RZ, RZ, R9, P0 ;  /* 0x000000ffff1d7224 */ /* 0x000fe200000e0609 */
[----:B------:R-:W-:-:S02]  /*17fc0*/  MOV R30, R8 ;  /* 0x00000008001e7202 */ /* 0x000fc40000000f00 */
[----:B------:R-:W-:Y:S02]  /*17fd0*/  LOP3.LUT R28, R105, 0x380, RZ, 0xc0, !PT ;  /* 0x00000380691c7812 */ /* 0x000fe400078ec0ff */
[----:B------:R-:W-:Y:S02]  /*17fe0*/  LOP3.LUT R4, R4, R31, RZ, 0x3c, !PT ;  /* 0x0000001f04047212 */ /* 0x000fe400078e3cff */
[----:B------:R-:W-:Y:S02]  /*17ff0*/  LOP3.LUT R6, R6, R33, RZ, 0x3c, !PT ;  /* 0x0000002106067212 */ /* 0x000fe400078e3cff */
[----:B------:R-:W-:Y:S02]  /*18000*/  F2FP.BF16.F32.PACK_AB R8, R21, R20 ;  /* 0x000000141508723e */ /* 0x000fe400000010ff */
[----:B------:R-:W-:Y:S02]  /*18010*/  F2FP.BF16.F32.PACK_AB R9, R93, R92 ;  /* 0x0000005c5d09723e */ /* 0x000fe400000010ff */
[----:B------:R-:W-:-:S02]  /*18020*/  F2FP.BF16.F32.PACK_AB R10, R89, R88 ;  /* 0x00000058590a723e */ /* 0x000fc400000010ff */
[----:B------:R-:W-:Y:S02]  /*18030*/  F2FP.BF16.F32.PACK_AB R11, R95, R94 ;  /* 0x0000005e5f0b723e */ /* 0x000fe400000010ff */
[----:B------:R-:W-:Y:S02]  /*18040*/  SHF.R.U64 R24, R24, 0x3, RZ ;  /* 0x0000000318187819 */ /* 0x000fe400000012ff */
[----:B------:R-:W-:Y:S02]  /*18050*/  SHF.R.U64 R26, R26, 0x3, RZ ;  /* 0x000000031a1a7819 */ /* 0x000fe400000012ff */
[----:B------:R-:W-:Y:S01]  /*18060*/  SHF.R.U64 R28, R28, 0x3, RZ ;  /* 0x000000031c1c7819 */ /* 0x000fe200000012ff */
[----:B------:R0:W-:Y:S01]  /*18070*/  STSM.16.M88.4 [R30], R8 ;  /* 0x000000081e007844 */ /* 0x0001e20000000200 */
[----:B------:R-:W-:Y:S02]  /*18080*/  MOV R33, R4 ;  /* 0x0000000400217202 */ /* 0x000fe40000000f00 */
[----:B------:R-:W-:-:S02]  /*18090*/  MOV R34, R6 ;  /* 0x0000000600227202 */ /* 0x000fc40000000f00 */
[----:B------:R-:W-:Y:S02]  /*180a0*/  F2FP.BF16.F32.PACK_AB R4, R91, R90 ;  /* 0x0000005a5b04723e */ /* 0x000fe400000010ff */
[----:B------:R-:W-:Y:S02]  /*180b0*/  F2FP.BF16.F32.PACK_AB R5, R97, R96 ;  /* 0x000000606105723e */ /* 0x000fe400000010ff */
[----:B------:R-:W-:Y:S02]  /*180c0*/  F2FP.BF16.F32.PACK_AB R6, R37, R36 ;  /* 0x000000242506723e */ /* 0x000fe400000010ff */
[----:B------:R-:W-:Y:S02]  /*180d0*/  F2FP.BF16.F32.PACK_AB R7, R39, R38 ;  /* 0x000000262707723e */ /* 0x000fe400000010ff */
[----:B------:R-:W-:Y:S02]  /*180e0*/  LOP3.LUT R24, R24, R101, RZ, 0x3c, !PT ;  /* 0x0000006518187212 */ /* 0x000fe400078e3cff */
[----:B------:R-:W-:-:S02]  /*180f0*/  LOP3.LUT R26, R26, R103, RZ, 0x3c, !PT ;  /* 0x000000671a1a7212 */ /* 0x000fc400078e3cff */
[----:B------:R-:W-:Y:S02]  /*18100*/  MOV R35, R12 ;  /* 0x0000000c00237202 */ /* 0x000fe40000000f00 */
[----:B------:R-:W-:Y:S02]  /*18110*/  MOV R100, R14 ;  /* 0x0000000e00647202 */ /* 0x000fe40000000f00 */
[----:B0-----:R-:W-:Y:S02]  /*18120*/  F2FP.BF16.F32.PACK_AB R8, R41, R40 ;  /* 0x000000282908723e */ /* 0x001fe400000010ff */
[----:B------:R-:W-:Y:S02]  /*18130*/  F2FP.BF16.F32.PACK_AB R9, R43, R42 ;  /* 0x0000002a2b09723e */ /* 0x000fe400000010ff */
[----:B------:R-:W-:Y:S02]  /*18140*/  F2FP.BF16.F32.PACK_AB R10, R45, R44 ;  /* 0x0000002c2d0a723e */ /* 0x000fe400000010ff */
[----:B------:R-:W-:-:S02]  /*18150*/  F2FP.BF16.F32.PACK_AB R11, R47, R46 ;  /* 0x0000002e2f0b723e */ /* 0x000fc400000010ff */
[----:B------:R-:W-:Y:S02]  /*18160*/  LOP3.LUT R28, R28, R105, RZ, 0x3c, !PT ;  /* 0x000000691c1c7212 */ /* 0x000fe400078e3cff */
[----:B------:R-:W-:Y:S02]  /*18170*/  F2FP.BF16.F32.PACK_AB R12, R49, R48 ;  /* 0x00000030310c723e */ /* 0x000fe400000010ff */
[----:B------:R-:W-:Y:S02]  /*18180*/  F2FP.BF16.F32.PACK_AB R13, R51, R50 ;  /* 0x00000032330d723e */ /* 0x000fe400000010ff */
[----:B------:R-:W-:Y:S02]  /*18190*/  F2FP.BF16.F32.PACK_AB R14, R53, R52 ;  /* 0x00000034350e723e */ /* 0x000fe400000010ff */
[----:B------:R-:W-:Y:S01]  /*181a0*/  F2FP.BF16.F32.PACK_AB R15, R55, R54 ;  /* 0x00000036370f723e */ /* 0x000fe200000010ff */
[----:B------:R0:W-:Y:S01]  /*181b0*/  STSM.16.M88.4 [R33], R4 ;  /* 0x0000000421007844 */ /* 0x0001e20000000200 */
[----:B------:R-:W-:-:S02]  /*181c0*/  MOV R102, R24 ;  /* 0x0000001800667202 */ /* 0x000fc40000000f00 */
[----:B------:R-:W-:Y:S01]  /*181d0*/  MOV R103, R26 ;  /* 0x0000001a00677202 */ /* 0x000fe20000000f00 */
[----:B------:R-:W-:Y:S01]  /*181e0*/  STSM.16.M88.4 [R34], R8 ;  /* 0x0000000822007844 */ /* 0x000fe20000000200 */
[----:B------:R-:W-:Y:S02]  /*181f0*/  F2FP.BF16.F32.PACK_AB R24, R57, R56 ;  /* 0x000000383918723e */ /* 0x000fe400000010ff */
[----:B------:R-:W-:Y:S01]  /*18200*/  F2FP.BF16.F32.PACK_AB R25, R59, R58 ;  /* 0x0000003a3b19723e */ /* 0x000fe200000010ff */
[----:B------:R3:W-:Y:S01]  /*18210*/  STSM.16.M88.4 [R35], R12 ;  /* 0x0000000c23007844 */ /* 0x0007e20000000200 */
[----:B------:R-:W-:Y:S02]  /*18220*/  F2FP.BF16.F32.PACK_AB R26, R61, R60 ;  /* 0x0000003c3d1a723e */ /* 0x000fe400000010ff */
[----:B------:R-:W-:Y:S02]  /*18230*/  F2FP.BF16.F32.PACK_AB R27, R63, R62 ;  /* 0x0000003e3f1b723e */ /* 0x000fe400000010ff */
[----:B------:R-:W-:-:S02]  /*18240*/  MOV R101, R28 ;  /* 0x0000001c00657202 */ /* 0x000fc40000000f00 */
[----:B------:R-:W-:Y:S02]  /*18250*/  F2FP.BF16.F32.PACK_AB R28, R65, R64 ;  /* 0x00000040411c723e */ /* 0x000fe400000010ff */
[----:B------:R-:W-:Y:S02]  /*18260*/  F2FP.BF16.F32.PACK_AB R29, R67, R66 ;  /* 0x00000042431d723e */ /* 0x000fe400000010ff */
[----:B------:R-:W-:Y:S02]  /*18270*/  F2FP.BF16.F32.PACK_AB R30, R69, R68 ;  /* 0x00000044451e723e */ /* 0x000fe400000010ff */
[----:B------:R-:W-:Y:S02]  /*18280*/  F2FP.BF16.F32.PACK_AB R31, R71, R70 ;  /* 0x00000046471f723e */ /* 0x000fe400000010ff */
[----:B0-----:R-:W-:Y:S01]  /*18290*/  F2FP.BF16.F32.PACK_AB R33, R75, R74 ;  /* 0x0000004a4b21723e */ /* 0x001fe200000010ff */
[----:B---3--:R-:W0:Y:S01]  /*182a0*/  LDC.64 R14, c[0x0][0xba8] ;  /* 0x0002ea00ff0e7b82 */ /* 0x008e220000000a00 */
[----:B------:R-:W-:-:S02]  /*182b0*/  F2FP.BF16.F32.PACK_AB R34, R77, R76 ;  /* 0x0000004c4d22723e */ /* 0x000fc400000010ff */
[----:B------:R-:W-:Y:S02]  /*182c0*/  F2FP.BF16.F32.PACK_AB R35, R79, R78 ;  /* 0x0000004e4f23723e */ /* 0x000fe400000010ff */
[----:B------:R-:W-:Y:S02]  /*182d0*/  F2FP.BF16.F32.PACK_AB R4, R81, R80 ;  /* 0x000000505104723e */ /* 0x000fe400000010ff */
[----:B------:R-:W-:Y:S02]  /*182e0*/  F2FP.BF16.F32.PACK_AB R5, R83, R82 ;  /* 0x000000525305723e */ /* 0x000fe400000010ff */
[----:B------:R-:W-:Y:S02]  /*182f0*/  F2FP.BF16.F32.PACK_AB R6, R85, R84 ;  /* 0x000000545506723e */ /* 0x000fe400000010ff */
[----:B------:R-:W-:Y:S01]  /*18300*/  F2FP.BF16.F32.PACK_AB R7, R87, R86 ;  /* 0x000000565707723e */ /* 0x000fe200000010ff */
[----:B------:R3:W-:Y:S04]  /*18310*/  STSM.16.M88.4 [R100], R24 ;  /* 0x0000001864007844 */ /* 0x0007e80000000200 */
[----:B------:R-:W-:Y:S04]  /*18320*/  STSM.16.M88.4 [R102], R28 ;  /* 0x0000001c66007844 */ /* 0x000fe80000000200 */
[----:B------:R-:W-:Y:S04]  /*18330*/  STSM.16.M88.4 [R103], R32 ;  /* 0x0000002067007844 */ /* 0x000fe80000000200 */
[----:B------:R4:W-:Y:S01]  /*18340*/  STSM.16.M88.4 [R101], R4 ;  /* 0x0000000465007844 */ /* 0x0009e20000000200 */
[----:B------:R-:W-:Y:S01]  /*18350*/  BAR.SYNC.DEFER_BLOCKING 0x1, 0x100 ;  /* 0x0044000000007b1d */ /* 0x000fe20000010000 */
[----:B------:R-:W-:-:S04]  /*18360*/  ISETP.NE.U32.AND P0, PT, RZ, UR6, PT ;  /* 0x00000006ff007c0c */ /* 0x000fc8000bf05070 */
[----:B------:R-:W-:Y:S02]  /*18370*/  ISETP.NE.AND.EX P0, PT, RZ, UR7, PT, P0 ;  /* 0x00000007ff007c0c */ /* 0x000fe4000bf05300 */
[----:B------:R-:W-:Y:S01]  /*18380*/  IADD3 R8, P1, R204, UR6, RZ ;  /* 0x00000006cc087c10 */ /* 0x000fe2000ff3e0ff */
[----:B---3--:R-:W-:-:S03]  /*18390*/  IMAD.MOV.U32 R100, RZ, RZ, RZ ;  /* 0x000000ffff647224 */ /* 0x008fc600078e00ff */
[----:B------:R-:W-:Y:S01]  /*183a0*/  IADD3.X R9, R205, UR7, RZ, P1, !PT ;  /* 0x00000007cd097c10 */ /* 0x000fe20008ffe4ff */
[----:B------:R-:W-:Y:S01]  /*183b0*/  IMAD.MOV.U32 R26, RZ, RZ, 0x9b8 ;  /* 0x000009b8ff1a7424 */ /* 0x000fe200078e00ff */
[----:B----4-:R-:W3:Y:S05]  /*183c0*/  LDC R101, c[0x0][0xbe8] ;  /* 0x0002fa00ff657b82 */ /* 0x010eea0000000800 */
[----:B------:R-:W4:Y:S01]  /*183d0*/  @P0 LDG.E R100, desc[UR58][R8.64] ;  /* 0x0000003a08640981 */ /* 0x000f22000c1e1900 */
[----:B------:R-:W-:-:S04]  /*183e0*/  ISETP.NE.U32.AND P1, PT, RZ, UR4, PT ;  /* 0x00000004ff007c0c */ /* 0x000fc8000bf25070 */
[----:B------:R-:W-:-:S13]  /*183f0*/  ISETP.NE.AND.EX P1, PT, RZ, UR5, PT, P1 ;  /* 0x00000005ff007c0c */ /* 0x000fda000bf25310 */
[----:B------:R-:W-:Y:S01]  /*18400*/  @P1 IADD3 R204, P2, R204, UR4, RZ ;  /* 0x00000004cccc1c10 */ /* 0x000fe2000ff5e0ff */
[----:B------:R-:W-:Y:S02]  /*18410*/  ULDC UR4, c[0x0][0xa88] ;  /* 0x0002a20000047ab9 */ /* 0x000fe40000000800 */
[----:B------:R-:W-:Y:S01]  /*18420*/  IMAD.U32 R102, RZ, RZ, UR4 ;  /* 0x00000004ff667e24 */ /* 0x000fe2000f8e00ff */
[----:B------:R-:W-:Y:S01]  /*18430*/  @P1 IADD3.X R205, R205, UR5, RZ, P2, !PT ;  /* 0x00000005cdcd1c10 */ /* 0x000fe200097fe4ff */
[----:B------:R-:W-:-:S04]  /*18440*/  ULDC UR4, c[0x0][0xad4] ;  /* 0x0002b50000047ab9 */ /* 0x000fc80000000800 */
[----:B------:R0:W5:Y:S01]  /*18450*/  @P1 LDG.E R102, desc[UR58][R204.64] ;  /* 0x0000003acc661981 */ /* 0x000162000c1e1900 */
[----:B------:R-:W-:-:S04]  /*18460*/  ISETP.NE.AND P2, PT, R202, RZ, PT ;  /* 0x000000ffca00720c */ /* 0x000fc80003f45270 */
[----:B------:R-:W-:-:S04]  /*18470*/  SEL R202, R202, UR4, P2 ;  /* 0x00000004caca7c07 */ /* 0x000fc80009000000 */
[----:B------:R-:W-:-:S04]  /*18480*/  ISETP.GT.AND P3, PT, R202, 0x1, PT ;  /* 0x00000001ca00780c */ /* 0x000fc80003f64270 */
[----:B------:R-:W-:-:S04]  /*18490*/  SEL R26, R26, 0x978, P3 ;  /* 0x000009781a1a7807 */ /* 0x000fc80001800000 */
[----:B------:R-:W1:Y:S08]  /*184a0*/  LDC.64 R6, c[0x0][R26+0x220] ;  /* 0x000088001a067b82 */ /* 0x000e700000000a00 */
[----:B------:R-:W2:Y:S01]  /*184b0*/  LDC.64 R10, c[0x0][R26+0x218] ;  /* 0x000086001a0a7b82 */ /* 0x000ea20000000a00 */
[----:B---3--:R-:W-:-:S07]  /*184c0*/  ISETP.NE.AND P4, PT, R101, 0x1, PT ;  /* 0x000000016500780c */ /* 0x008fce0003f85270 */
[----:B------:R-:W3:Y:S01]  /*184d0*/  LDC.64 R12, c[0x0][R26+0x228] ;  /* 0x00008a001a0c7b82 */ /* 0x000ee20000000a00 */
[----:B------:R-:W-:-:S07]  /*184e0*/  ISETP.NE.U32.AND P2, PT, RZ, UR6, PT ;  /* 0x00000006ff007c0c */ /* 0x000fce000bf45070 */
[----:B------:R-:W4:Y:S01]  /*184f0*/  LDC.64 R4, c[0x0][R26+0x210] ;  /* 0x000084001a047b82 */ /* 0x000f220000000a00 */
[----:B------:R-:W-:-:S07]  /*18500*/  ISETP.NE.AND.EX P2, PT, RZ, UR7, PT, P2 ;  /* 0x00000007ff007c0c */ /* 0x000fce000bf45320 */
[----:B------:R-:W4:Y:S01]  /*18510*/  @P4 LDC R29, c[0x0][0xbec] ;  /* 0x0002fb00ff1d4b82 */ /* 0x000f220000000800 */
[----:B------:R-:W-:-:S07]  /*18520*/  SEL R203, R203, RZ, !P2 ;  /* 0x000000ffcbcb7207 */ /* 0x000fce0005000000 */
[----:B------:R-:W4:Y:S01]  /*18530*/  @P4 LDC R31, c[0x0][0xbf0] ;  /* 0x0002fc00ff1f4b82 */ /* 0x000f220000000800 */
[----:B------:R-:W-:Y:S01]  /*18540*/  SEL R225, R225, RZ, !P2 ;  /* 0x000000ffe1e17207 */ /* 0x000fe20005000000 */
[----:B-1----:R-:W-:-:S06]  /*18550*/  IMAD R7, R7, R203, RZ ;  /* 0x000000cb07077224 */ /* 0x002fcc00078e02ff */
[----:B0-----:R-:W0:Y:S01]  /*18560*/  @!P3 LDC R14, c[0x0][0xb50] ;  /* 0x0002d400ff0ebb82 */ /* 0x001e220000000800 */
[C---:B------:R-:W-:Y:S02]  /*18570*/  IMAD R225, R6.reuse, R225, R7 ;  /* 0x000000e106e17224 */ /* 0x040fe400078e0207 */
[----:B------:R-:W-:-:S05]  /*18580*/  IMAD.WIDE.U32 R6, R6, R203, RZ ;  /* 0x000000cb06067225 */ /* 0x000fca00078e00ff */
[----:B------:R-:W1:Y:S01]  /*18590*/  @!P3 LDC R15, c[0x0][0xb54] ;  /* 0x0002d500ff0fbb82 */ /* 0x000e620000000800 */
[-C--:B--2---:R-:W-:Y:S02]  /*185a0*/  IMAD R27, R11, R199.reuse, RZ ;  /* 0x000000c70b1b7224 */ /* 0x084fe400078e02ff */
[----:B------:R-:W-:-:S04]  /*185b0*/  IMAD.WIDE.U32 R10, R10, R199, RZ ;  /* 0x000000c70a0a7225 */ /* 0x000fc800078e00ff */
[----:B------:R-:W-:Y:S01]  /*185c0*/  IMAD R24, R208, 0x80, R104 ;  /* 0x00000080d0187824 */ /* 0x000fe200078e0268 */
[----:B------:R-:W-:Y:S01]  /*185d0*/  SEL R25, R210, RZ, P3 ;  /* 0x000000ffd2197207 */ /* 0x000fe20001800000 */
[----:B------:R-:W-:Y:S02]  /*185e0*/  IMAD.IADD R28, R11, 0x1, R27 ;  /* 0x000000010b1c7824 */ /* 0x000fe400078e021b */
[----:B------:R-:W-:Y:S02]  /*185f0*/  IMAD.IADD R11, R7, 0x1, R225 ;  /* 0x00000001070b7824 */ /* 0x000fe400078e02e1 */
[----:B------:R-:W-:Y:S02]  /*18600*/  IMAD.MOV.U32 R7, RZ, RZ, R24 ;  /* 0x000000ffff077224 */ /* 0x000fe400078e0018 */
[-C--:B---3--:R-:W-:Y:S02]  /*18610*/  IMAD R27, R13, R25.reuse, RZ ;  /* 0x000000190d1b7224 */ /* 0x088fe400078e02ff */
[----:B------:R-:W-:-:S04]  /*18620*/  IMAD.WIDE.U32 R12, R12, R25, RZ ;  /* 0x000000190c0c7225 */ /* 0x000fc800078e00ff */
[----:B------:R-:W-:Y:S01]  /*18630*/  IMAD.IADD R27, R13, 0x1, R27 ;  /* 0x000000010d1b7824 */ /* 0x000fe200078e021b */
[--C-:B----4-:R-:W-:Y:S01]  /*18640*/  IADD3 R10, P2, P5, R6, R10, R100.reuse ;  /* 0x0000000a060a7210 */ /* 0x110fe20007d5e064 */
[----:B------:R-:W-:Y:S01]  /*18650*/  @P4 IMAD.HI.U32 R6, R24, R29, RZ ;  /* 0x0000001d18064227 */ /* 0x000fe200078e00ff */
[----:B------:R-:W-:-:S04]  /*18660*/  SHF.R.S32.HI R103, RZ, 0x1f, R100 ;  /* 0x0000001fff677819 */ /* 0x000fc80000011464 */
[----:B------:R-:W-:Y:S02]  /*18670*/  @P4 SHF.R.U32.HI R7, RZ, R31, R6 ;  /* 0x0000001fff074219 */ /* 0x000fe40000011606 */
[----:B------:R-:W-:-:S03]  /*18680*/  IADD3.X R11, R11, R28, R103, P2, P5 ;  /* 0x0000001c0b0b7210 */ /* 0x000fc600017ea467 */
[--C-:B------:R-:W-:Y:S01]  /*18690*/  IMAD.MOV R25, RZ, RZ, -R7.reuse ;  /* 0x000000ffff197224 */ /* 0x100fe200078e0a07 */
[----:B------:R-:W-:Y:S02]  /*186a0*/  IADD3 R12, P2, P5, R7, R10, R12 ;  /* 0x0000000a070c7210 */ /* 0x000fe40007d5e00c */
[----:B------:R-:W-:Y:S01]  /*186b0*/  SHF.R.S32.HI R6, RZ, 0x1f, R7 ;  /* 0x0000001fff067819 */ /* 0x000fe20000011407 */
[----:B------:R-:W-:-:S03]  /*186c0*/  IMAD R7, R101, R25, R24 ;  /* 0x0000001965077224 */ /* 0x000fc600078e0218 */
[----:B------:R-:W-:Y:S01]  /*186d0*/  IADD3.X R13, R6, R11, R27, P2, P5 ;  /* 0x0000000b060d7210 */ /* 0x000fe200017ea41b */
[-C--:B------:R-:W-:Y:S01]  /*186e0*/  IMAD R5, R5, R7.reuse, RZ ;  /* 0x0000000705057224 */ /* 0x080fe200078e02ff */
[----:B------:R-:W-:Y:S01]  /*186f0*/  SHF.R.S32.HI R11, RZ, 0x1f, R7 ;  /* 0x0000001fff0b7819 */ /* 0x000fe20000011407 */
[----:B------:R-:W-:-:S04]  /*18700*/  IMAD.WIDE.U32 R12, R4, R7, R12 ;  /* 0x00000007040c7225 */ /* 0x000fc800078e000c */
[----:B------:R-:W-:Y:S01]  /*18710*/  IMAD R5, R4, R11, R5 ;  /* 0x0000000b04057224 */ /* 0x000fe200078e0205 */
[----:B0-----:R-:W-:-:S03]  /*18720*/  LEA R14, P2, R12, R14, 0x2 ;  /* 0x0000000e0c0e7211 */ /* 0x001fc600078410ff */
[----:B------:R-:W-:-:S05]  /*18730*/  IMAD.IADD R4, R13, 0x1, R5 ;  /* 0x000000010d047824 */ /* 0x000fca00078e0205 */
[----:B-1----:R-:W-:Y:S01]  /*18740*/  LEA.HI.X R15, R12, R15, R4, 0x2, P2 ;  /* 0x0000000f0c0f7211 */ /* 0x002fe200010f1404 */
[----:B------:R-:W-:Y:S06]  /*18750*/  @P1 BRA `(.L_x_614) ;  /* 0x0000000000101947 */ /* 0x000fec0003800000 */
[----:B------:R-:W-:Y:S05]  /*18760*/  @!P0 BRA `(.L_x_614) ;  /* 0x00000000000c8947 */ /* 0x000fea0003800000 */
[----:B------:R-:W2:Y:S04]  /*18770*/  LDG.E R5, desc[UR58][R8.64] ;  /* 0x0000003a08057981 */ /* 0x000ea8000c1e1900 */
[----:B-----5:R-:W2:Y:S02]  /*18780*/  LDG.E R102, desc[UR58][R8.64+0x4] ;  /* 0x0000043a08667981 */ /* 0x020ea4000c1e1900 */
[----:B--2---:R-:W-:-:S07]  /*18790*/  IMAD.IADD R102, R102, 0x1, -R5 ;  /* 0x0000000166667824 */ /* 0x004fce00078e0a05 */
.L_x_614:
[----:B------:R-:W2:Y:S01]  /*187a0*/  LDL R8, [R1+0x7c] ;  /* 0x00007c0001087983 */ /* 0x000ea20000100800 */
[----:B-----5:R-:W-:Y:S01]  /*187b0*/  IMAD R102, R102, R101, RZ ;  /* 0x0000006566667224 */ /* 0x020fe200078e02ff */
[----:B------:R-:W-:Y:S02]  /*187c0*/  LOP3.LUT P0, RZ, R230, 0x3, RZ, 0xc0, !PT ;  /* 0x00000003e6ff7812 */ /* 0x000fe4000780c0ff */
[----:B------:R-:W-:Y:S04]  /*187d0*/  SHFL.IDX PT, R4, R14, RZ, 0x1c1f ;  /* 0x001c1fff0e047589 */ /* 0x000fe800000e0000 */
[----:B------:R-:W0:Y:S04]  /*187e0*/  SHFL.IDX PT, R5, R15, RZ, 0x1c1f ;  /* 0x001c1fff0f057589 */ /* 0x000e2800000e0000 */
[----:B------:R-:W-:Y:S04]  /*187f0*/  SHFL.IDX PT, R6, R14, 0x1, 0x1c1f ;  /* 0x003c1f000e067f89 */ /* 0x000fe800000e0000 */
[----:B------:R-:W1:Y:S01]  /*18800*/  SHFL.IDX PT, R7, R15, 0x1, 0x1c1f ;  /* 0x003c1f000f077f89 */ /* 0x000e6200000e0000 */
[----:B--2---:R-:W-:-:S04]  /*18810*/  IMAD R9, R208, 0x80, R8 ;  /* 0x00000080d0097824 */ /* 0x004fc800078e0208 */
[C---:B------:R-:W-:Y:S01]  /*18820*/  VIADD R25, R9.reuse, 0x8 ;  /* 0x0000000809197836 */ /* 0x040fe20000000000 */
[----:B------:R-:W-:-:S04]  /*18830*/  ISETP.GE.OR P1, PT, R9, R102, P0 ;  /* 0x000000660900720c */ /* 0x000fc80000726670 */
[----:B------:R-:W-:-:S09]  /*18840*/  ISETP.GE.OR P0, PT, R25, R102, P0 ;  /* 0x000000661900720c */ /* 0x000fd20000706670 */
[----:B0-----:R0:W-:Y:S04]  /*18850*/  @!P1 ST.E desc[UR58][R4.64], R3 ;  /* 0x0000000304009985 */ /* 0x0011e8000c10193a */
[----:B-1----:R0:W-:Y:S01]  /*18860*/  @!P0 ST.E desc[UR58][R6.64], R0 ;  /* 0x0000000006008985 */ /* 0x0021e2000c10193a */
[----:B------:R-:W-:Y:S05]  /*18870*/  @P3 BRA `(.L_x_615) ;  /* 0x0000000800843947 */ /* 0x000fea0003800000 */
[----:B0-----:R-:W-:Y:S01]  /*18880*/  IMAD R3, R224, 0x40, R198 ;  /* 0x00000040e0037824 */ /* 0x001fe200078e02c6 */
[----:B------:R-:W0:Y:S01]  /*18890*/  @P4 LDC R45, c[0x0][0xbec] ;  /* 0x0002fb00ff2d4b82 */ /* 0x000e220000000800 */
[----:B------:R-:W-:Y:S02]  /*188a0*/  ULDC.64 UR4, c[0x0][0xaa0] ;  /* 0x0002a80000047ab9 */ /* 0x000fe40000000a00 */
[----:B------:R-:W-:-:S03]  /*188b0*/  IMAD.WIDE R98, R3, 0x2, R98 ;  /* 0x0000000203627825 */ /* 0x000fc600078e0262 */
[C---:B------:R-:W-:Y:S02]  /*188c0*/  IADD3 R9, P6, R98.reuse, 0x1000, RZ ;  /* 0x0000100062097810 */ /* 0x040fe40007fde0ff */
[----:B------:R-:W1:Y:S01]  /*188d0*/  @P4 LDC R47, c[0x0][0xbf0] ;  /* 0x0002fc00ff2f4b82 */ /* 0x000e620000000800 */
[----:B------:R-:W-:Y:S01]  /*188e0*/  IMAD R103, R103, UR4, RZ ;  /* 0x0000000467677c24 */ /* 0x000fe2000f8e02ff */
[----:B------:R-:W-:Y:S02]  /*188f0*/  IADD3 R13, P5, R98, 0x2000, RZ ;  /* 0x00002000620d7810 */ /* 0x000fe40007fbe0ff */
[----:B------:R-:W-:Y:S01]  /*18900*/  LOP3.LUT R8, R9, 0x380, RZ, 0xc0, !PT ;  /* 0x0000038009087812 */ /* 0x000fe200078ec0ff */
[----:B------:R-:W-:Y:S01]  /*18910*/  IMAD R103, R100, UR5, R103 ;  /* 0x0000000564677c24 */ /* 0x000fe2000f8e0267 */
[----:B------:R-:W-:Y:S02]  /*18920*/  IADD3 R25, P3, R98, 0x3000, RZ ;  /* 0x0000300062197810 */ /* 0x000fe40007f7e0ff */
[----:B------:R-:W-:Y:S01]  /*18930*/  SHF.R.U64 R8, R8, 0x3, RZ ;  /* 0x0000000308087819 */ /* 0x000fe200000012ff */
[----:B------:R-:W-:Y:S01]  /*18940*/  IMAD.WIDE.U32 R20, R100, UR4, RZ ;  /* 0x0000000464147c25 */ /* 0x000fe2000f8e00ff */
[----:B------:R-:W-:Y:S01]  /*18950*/  ULDC.64 UR4, c[0x0][0xae8] ;  /* 0x0002ba0000047ab9 */ /* 0x000fe20000000a00 */
[----:B------:R-:W-:-:S02]  /*18960*/  IADD3 R29, P2, R98, 0x4000, RZ ;  /* 0x00004000621d7810 */ /* 0x000fc40007f5e0ff */
[----:B------:R-:W-:Y:S01]  /*18970*/  LOP3.LUT R8, R8, R9, RZ, 0x3c, !PT ;  /* 0x0000000908087212 */ /* 0x000fe200078e3cff */
[----:B------:R-:W-:Y:S01]  /*18980*/  IMAD.X R9, RZ, RZ, R99, P6 ;  /* 0x000000ffff097224 */ /* 0x000fe200030e0663 */
[C---:B------:R-:W-:Y:S01]  /*18990*/  IADD3 R3, P6, R98.reuse, 0x7000, RZ ;  /* 0x0000700062037810 */ /* 0x040fe20007fde0ff */
[----:B------:R-:W-:Y:S01]  /*189a0*/  IMAD.IADD R21, R21, 0x1, R103 ;  /* 0x0000000115157824 */ /* 0x000fe200078e0267 */
[C---:B------:R-:W-:Y:S02]  /*189b0*/  IADD3 R33, P1, R98.reuse, 0x5000, RZ ;  /* 0x0000500062217810 */ /* 0x040fe40007f3e0ff */
[----:B------:R-:W-:Y:S01]  /*189c0*/  LOP3.LUT R0, R3, 0x380, RZ, 0xc0, !PT ;  /* 0x0000038003007812 */ /* 0x000fe200078ec0ff */
[----:B------:R-:W-:Y:S01]  /*189d0*/  IMAD.WIDE.U32 R20, R199, UR4, R20 ;  /* 0x00000004c7147c25 */ /* 0x000fe2000f8e0014 */
[----:B------:R-:W-:Y:S01]  /*189e0*/  IADD3 R37, P0, R98, 0x6000, RZ ;  /* 0x0000600062257810 */ /* 0x000fe20007f1e0ff */
[----:B------:R-:W5:Y:S01]  /*189f0*/  LD.E.128 R8, desc[UR58][R8.64] ;  /* 0x0000003a08087980 */ /* 0x000f62000c101d00 */
[----:B------:R-:W-:-:S02]  /*18a00*/  SHF.R.U64 R0, R0, 0x3, RZ ;  /* 0x0000000300007819 */ /* 0x000fc400000012ff */
[----:B------:R-:W-:Y:S01]  /*18a10*/  SHF.R.S32.HI R44, RZ, 0x1f, R203 ;  /* 0x0000001fff2c7819 */ /* 0x000fe200000114cb */
[----:B------:R-:W-:Y:S01]  /*18a20*/  IMAD.X R41, RZ, RZ, R99, P6 ;  /* 0x000000ffff297224 */ /* 0x000fe200030e0663 */
[----:B------:R-:W-:Y:S01]  /*18a30*/  LOP3.LUT R40, R0, R3, RZ, 0x3c, !PT ;  /* 0x0000000300287212 */ /* 0x000fe200078e3cff */
[----:B------:R-:W-:Y:S01]  /*18a40*/  IMAD R3, R201, 0x20, R224 ;  /* 0x00000020c9037824 */ /* 0x000fe200078e02e0 */
[----:B------:R-:W-:Y:S01]  /*18a50*/  LOP3.LUT R12, R13, 0x380, RZ, 0xc0, !PT ;  /* 0x000003800d0c7812 */ /* 0x000fe200078ec0ff */
[----:B------:R-:W-:Y:S01]  /*18a60*/  IMAD R21, R199, UR5, R21 ;  /* 0x00000005c7157c24 */ /* 0x000fe2000f8e0215 */
[----:B------:R-:W-:Y:S01]  /*18a70*/  LOP3.LUT R24, R25, 0x380, RZ, 0xc0, !PT ;  /* 0x0000038019187812 */ /* 0x000fe200078ec0ff */
[----:B------:R-:W-:Y:S01]  /*18a80*/  IMAD R46, R208, 0x80, R3 ;  /* 0x00000080d02e7824 */ /* 0x000fe200078e0203 */
[----:B------:R-:W-:Y:S01]  /*18a90*/  LOP3.LUT R28, R29, 0x380, RZ, 0xc0, !PT ;  /* 0x000003801d1c7812 */ /* 0x000fe200078ec0ff */
[----:B------:R-:W-:Y:S01]  /*18aa0*/  ULDC.64 UR4, c[0x0][0xaf0] ;  /* 0x0002bc0000047ab9 */ /* 0x000fe20000000a00 */
[----:B------:R-:W-:Y:S01]  /*18ab0*/  LOP3.LUT R32, R33, 0x380, RZ, 0xc0, !PT ;  /* 0x0000038021207812 */ /* 0x000fe200078ec0ff */
[----:B0-----:R-:W-:Y:S01]  /*18ac0*/  @P4 IMAD.HI.U32 R0, R46, R45, RZ ;  /* 0x0000002d2e004227 */ /* 0x001fe200078e00ff */
[----:B------:R-:W-:Y:S01]  /*18ad0*/  LOP3.LUT R36, R37, 0x380, RZ, 0xc0, !PT ;  /* 0x0000038025247812 */ /* 0x000fe200078ec0ff */
[----:B------:R-:W5:Y:S01]  /*18ae0*/  LD.E.128 R40, desc[UR58][R40.64] ;  /* 0x0000003a28287980 */ /* 0x000f62000c101d00 */
[----:B------:R-:W-:Y:S01]  /*18af0*/  LOP3.LUT R5, R98, 0x380, RZ, 0xc0, !PT ;  /* 0x0000038062057812 */ /* 0x000fe200078ec0ff */
[----:B------:R-:W-:Y:S01]  /*18b00*/  IMAD.MOV.U32 R3, RZ, RZ, R46 ;  /* 0x000000ffff037224 */ /* 0x000fe200078e002e */
[----:B-1----:R-:W-:Y:S01]  /*18b10*/  @P4 SHF.R.U32.HI R3, RZ, R47, R0 ;  /* 0x0000002fff034219 */ /* 0x002fe20000011600 */
[----:B------:R-:W-:Y:S01]  /*18b20*/  IMAD R44, R44, UR4, RZ ;  /* 0x000000042c2c7c24 */ /* 0x000fe2000f8e02ff */
[----:B------:R-:W-:-:S02]  /*18b30*/  SHF.R.U64 R12, R12, 0x3, RZ ;  /* 0x000000030c0c7819 */ /* 0x000fc400000012ff */
[----:B------:R-:W-:Y:S02]  /*18b40*/  SHF.R.U64 R24, R24, 0x3, RZ ;  /* 0x0000000318187819 */ /* 0x000fe400000012ff */
[----:B------:R-:W-:Y:S02]  /*18b50*/  SHF.R.U64 R28, R28, 0x3, RZ ;  /* 0x000000031c1c7819 */ /* 0x000fe400000012ff */
[----:B------:R-:W-:Y:S02]  /*18b60*/  SHF.R.U64 R32, R32, 0x3, RZ ;  /* 0x0000000320207819 */ /* 0x000fe400000012ff */
[----:B------:R-:W-:Y:S01]  /*18b70*/  SHF.R.U64 R36, R36, 0x3, RZ ;  /* 0x0000000324247819 */ /* 0x000fe200000012ff */
[----:B------:R-:W-:Y:S01]  /*18b80*/  IMAD R45, R203, UR5, R44 ;  /* 0x00000005cb2d7c24 */ /* 0x000fe2000f8e022c */
[----:B------:R-:W-:Y:S01]  /*18b90*/  SHF.R.U64 R5, R5, 0x3, RZ ;  /* 0x0000000305057819 */ /* 0x000fe200000012ff */
[--C-:B------:R-:W-:Y:S01]  /*18ba0*/  IMAD.MOV R44, RZ, RZ, -R3.reuse ;  /* 0x000000ffff2c7224 */ /* 0x100fe200078e0a03 */
[----:B------:R-:W-:Y:S01]  /*18bb0*/  SHF.R.S32.HI R0, RZ, 0x1f, R3 ;  /* 0x0000001fff007819 */ /* 0x000fe20000011403 */
[----:B------:R-:W-:Y:S01]  /*18bc0*/  IMAD.WIDE.U32 R20, R203, UR4, R20 ;  /* 0x00000004cb147c25 */ /* 0x000fe2000f8e0014 */
[----:B------:R-:W-:Y:S01]  /*18bd0*/  LOP3.LUT R12, R12, R13, RZ, 0x3c, !PT ;  /* 0x0000000d0c0c7212 */ /* 0x000fe200078e3cff */
[----:B------:R-:W-:Y:S01]  /*18be0*/  ULDC.64 UR4, c[0x0][0xae0] ;  /* 0x0002b80000047ab9 */ /* 0x000fe20000000a00 */
[----:B------:R-:W-:Y:S01]  /*18bf0*/  LOP3.LUT R24, R24, R25, RZ, 0x3c, !PT ;  /* 0x0000001918187212 */ /* 0x000fe200078e3cff */
[--C-:B------:R-:W-:Y:S01]  /*18c00*/  IMAD.X R13, RZ, RZ, R99.reuse, P5 ;  /* 0x000000ffff0d7224 */ /* 0x100fe200028e0663 */
        /* <DEDUP_REMOVED lines=8> */
[----:B------:R-:W5:Y:S01]  /*18c90*/  LD.E.128 R12, desc[UR58][R12.64] ;  /* 0x0000003a0c0c7980 */ /* 0x000f62000c101d00 */
[----:B------:R-:W-:-:S02]  /*18ca0*/  IMAD R0, R0, UR4, RZ ;  /* 0x0000000400007c24 */ /* 0x000fc4000f8e02ff */
[----:B------:R-:W-:Y:S01]  /*18cb0*/  IMAD R101, R101, R44, R46 ;  /* 0x0000002c65657224 */ /* 0x000fe200078e022e */
[----:B------:R0:W5:Y:S01]  /*18cc0*/  LD.E.128 R4, desc[UR58][R98.64] ;  /* 0x0000003a62047980 */ /* 0x000162000c101d00 */
[----:B------:R-:W-:Y:S02]  /*18cd0*/  IMAD.IADD R21, R21, 0x1, R45 ;  /* 0x0000000115157824 */ /* 0x000fe400078e022d */
[----:B------:R-:W-:Y:S01]  /*18ce0*/  IMAD R45, R3, UR5, R0 ;  /* 0x00000005032d7c24 */ /* 0x000fe2000f8e0200 */
[----:B------:R-:W5:Y:S01]  /*18cf0*/  LD.E.128 R24, desc[UR58][R24.64] ;  /* 0x0000003a18187980 */ /* 0x000f62000c101d00 */
[----:B------:R-:W-:-:S03]  /*18d00*/  SHF.R.S32.HI R0, RZ, 0x1f, R101 ;  /* 0x0000001fff007819 */ /* 0x000fc60000011465 */
[----:B------:R-:W5:Y:S01]  /*18d10*/  LD.E.128 R28, desc[UR58][R28.64] ;  /* 0x0000003a1c1c7980 */ /* 0x000f62000c101d00 */
[----:B------:R-:W-:Y:S01]  /*18d20*/  IMAD.WIDE.U32 R20, R3, UR4, R20 ;  /* 0x0000000403147c25 */ /* 0x000fe2000f8e0014 */
[----:B------:R-:W-:Y:S02]  /*18d30*/  ULDC.64 UR4, c[0x0][0xad8] ;  /* 0x0002b60000047ab9 */ /* 0x000fe40000000a00 */
        /* <DEDUP_REMOVED lines=27> */
[----:B------:R0:W2:Y:S01]  /*18ef0*/  SHFL.IDX PT, R3, R47, RZ, 0x181f ;  /* 0x00181fff2f037589 */ /* 0x0000a200000e0000 */
[----:B------:R-:W-:-:S02]  /*18f00*/  SHF.R.S32.HI R104, RZ, 0x1f, R200 ;  /* 0x0000001fff687819 */ /* 0x000fc400000114c8 */
[----:B------:R-:W-:Y:S01]  /*18f10*/  SHF.R.S32.HI R105, RZ, 0x1f, R198 ;  /* 0x0000001fff697819 */ /* 0x000fe200000114c6 */
[----:B------:R-:W-:Y:S06]  /*18f20*/  @P2 BRA `(.L_x_617) ;  /* 0x0000000000242947 */ /* 0x000fec0003800000 */
        /* <DEDUP_REMOVED lines=9> */
.L_x_617:
[----:B------:R-:W-:Y:S05]  /*18fc0*/  BSYNC B1 ;  /* 0x0000000000017941 */ /* 0x000fea0003800000 */
.L_x_616:
        /* <DEDUP_REMOVED lines=13> */
.L_x_619:
[----:B------:R-:W-:Y:S05]  /*190a0*/  BSYNC B1 ;  /* 0x0000000000017941 */ /* 0x000fea0003800000 */
.L_x_618:
        /* <DEDUP_REMOVED lines=13> */
.L_x_621:
[----:B------:R-:W-:Y:S05]  /*19180*/  BSYNC B1 ;  /* 0x0000000000017941 */ /* 0x000fea0003800000 */
.L_x_620:
[----:B0-----:R-:W-:Y:S01]  /*19190*/  VIADD R3, R49, 0x60 ;  /* 0x0000006031037836 */ /* 0x001fe20000000000 */
[----:B--2-4-:R-:W0:Y:S04]  /*191a0*/  SHFL.IDX PT, R47, R47, 0x3, 0x181f ;  /* 0x00781f002f2f7f89 */ /* 0x014e2800000e0000 */
        /* <DEDUP_REMOVED lines=14> */
.L_x_615:
[----:B------:R-:W-:Y:S01]  /*19290*/  ULDC.64 UR4, c[0x0][0xb08] ;  /* 0x0002c20000047ab9 */ /* 0x000fe20000000a00 */
[----:B0-----:R-:W0:Y:S01]  /*192a0*/  @P4 LDC R3, c[0x0][0xbec] ;  /* 0x0002fb00ff034b82 */ /* 0x001e220000000800 */
[----:B------:R-:W-:Y:S01]  /*192b0*/  IMAD R103, R103, UR4, RZ ;  /* 0x0000000467677c24 */ /* 0x000fe2000f8e02ff */
[----:B------:R-:W-:Y:S01]  /*192c0*/  SHF.R.S32.HI R0, RZ, 0x1f, R203 ;  /* 0x0000001fff007819 */ /* 0x000fe200000114cb */
[C---:B------:R-:W-:Y:S01]  /*192d0*/  IMAD.WIDE.U32 R4, R100.reuse, UR4, RZ ;  /* 0x0000000464047c25 */ /* 0x040fe2000f8e00ff */
[----:B------:R-:W-:Y:S01]  /*192e0*/  ULDC.64 UR6, c[0x0][0xb30] ;  /* 0x0002cc0000067ab9 */ /* 0x000fe20000000a00 */
[----:B------:R-:W-:Y:S01]  /*192f0*/  ISETP.GE.AND P0, PT, R9, R102, PT ;  /* 0x000000660900720c */ /* 0x000fe20003f06270 */
[----:B------:R-:W-:Y:S01]  /*19300*/  BSSY B1, `(.L_x_623) ;  /* 0x0000079000017945 */ /* 0x000fe20003800000 */
[----:B------:R-:W-:Y:S01]  /*19310*/  IMAD R103, R100, UR5, R103 ;  /* 0x0000000564677c24 */ /* 0x000fe2000f8e0267 */
[----:B------:R-:W1:Y:S01]  /*19320*/  @P4 LDC R11, c[0x0][0xbf0] ;  /* 0x0002fc00ff0b4b82 */ /* 0x000e620000000800 */
[----:B------:R-:W-:Y:S01]  /*19330*/  ULDC.64 UR4, c[0x0][0xb38] ;  /* 0x0002ce0000047ab9 */ /* 0x000fe20000000a00 */
[----:B------:R-:W-:Y:S01]  /*19340*/  VIADD R27, R209, 0x8 ;  /* 0x00000008d11b7836 */ /* 0x000fe20000000000 */
[----:B------:R-:W-:Y:S01]  /*19350*/  SHF.R.S32.HI R28, RZ, 0x1f, R211 ;  /* 0x0000001fff1c7819 */ /* 0x000fe200000114d3 */
[----:B------:R-:W-:Y:S01]  /*19360*/  IMAD.IADD R5, R5, 0x1, R103 ;  /* 0x0000000105057824 */ /* 0x000fe200078e0267 */
[----:B------:R-:W-:Y:S01]  /*19370*/  SHF.R.S32.HI R30, RZ, 0x1f, R212 ;  /* 0x0000001fff1e7819 */ /* 0x000fe200000114d4 */
[----:B------:R-:W-:Y:S01]  /*19380*/  VIADD R29, R209, 0x10 ;  /* 0x00000010d11d7836 */ /* 0x000fe20000000000 */
[----:B------:R-:W-:Y:S01]  /*19390*/  SHF.R.S32.HI R31, RZ, 0x1f, R213 ;  /* 0x0000001fff1f7819 */ /* 0x000fe200000114d5 */
[----:B------:R-:W-:Y:S01]  /*193a0*/  IMAD.WIDE.U32 R4, R199, UR4, R4 ;  /* 0x00000004c7047c25 */ /* 0x000fe2000f8e0004 */
[----:B------:R-:W-:-:S02]  /*193b0*/  SHF.R.S32.HI R32, RZ, 0x1f, R214 ;  /* 0x0000001fff207819 */ /* 0x000fc400000114d6 */
[----:B------:R-:W-:Y:S01]  /*193c0*/  SHF.R.S32.HI R26, RZ, 0x1f, R29 ;  /* 0x0000001fff1a7819 */ /* 0x000fe2000001141d */
[----:B------:R-:W-:Y:S01]  /*193d0*/  IMAD R5, R199, UR5, R5 ;  /* 0x00000005c7057c24 */ /* 0x000fe2000f8e0205 */
[----:B------:R-:W-:Y:S01]  /*193e0*/  ULDC.64 UR4, c[0x0][0xb40] ;  /* 0x0002d00000047ab9 */ /* 0x000fe20000000a00 */
[----:B------:R-:W-:Y:S01]  /*193f0*/  SHF.R.S32.HI R33, RZ, 0x1f, R215 ;  /* 0x0000001fff217819 */ /* 0x000fe200000114d7 */
[----:B------:R-:W-:Y:S01]  /*19400*/  IMAD R0, R0, UR4, RZ ;  /* 0x0000000400007c24 */ /* 0x000fe2000f8e02ff */
[----:B------:R-:W-:Y:S01]  /*19410*/  SHF.R.S32.HI R34, RZ, 0x1f, R216 ;  /* 0x0000001fff227819 */ /* 0x000fe200000114d8 */
[C---:B------:R-:W-:Y:S01]  /*19420*/  IMAD.WIDE.U32 R4, R203.reuse, UR4, R4 ;  /* 0x00000004cb047c25 */ /* 0x040fe2000f8e0004 */
[----:B------:R-:W-:Y:S02]  /*19430*/  SHF.R.S32.HI R35, RZ, 0x1f, R217 ;  /* 0x0000001fff237819 */ /* 0x000fe400000114d9 */
[----:B------:R-:W-:Y:S01]  /*19440*/  SHF.R.S32.HI R98, RZ, 0x1f, R218 ;  /* 0x0000001fff627819 */ /* 0x000fe200000114da */
[----:B------:R-:W-:Y:S01]  /*19450*/  IMAD R7, R203, UR5, R0 ;  /* 0x00000005cb077c24 */ /* 0x000fe2000f8e0200 */
[----:B------:R-:W-:Y:S01]  /*19460*/  ULDC.64 UR4, c[0x0][0xb48] ;  /* 0x0002d20000047ab9 */ /* 0x000fe20000000a00 */
[----:B0-----:R-:W-:Y:S01]  /*19470*/  @P4 IMAD.HI.U32 R0, R24, R3, RZ ;  /* 0x0000000318004227 */ /* 0x001fe200078e00ff */
[----:B------:R-:W-:-:S02]  /*19480*/  SHF.R.S32.HI R99, RZ, 0x1f, R219 ;  /* 0x0000001fff637819 */ /* 0x000fc400000114db */
[----:B------:R-:W-:Y:S01]  /*19490*/  SHF.R.S32.HI R104, RZ, 0x1f, R220 ;  /* 0x0000001fff687819 */ /* 0x000fe200000114dc */
[----:B------:R-:W-:Y:S01]  /*194a0*/  IMAD.MOV.U32 R3, RZ, RZ, R24 ;  /* 0x000000ffff037224 */ /* 0x000fe200078e0018 */
[----:B-1----:R-:W-:Y:S01]  /*194b0*/  @P4 SHF.R.U32.HI R3, RZ, R11, R0 ;  /* 0x0000000bff034219 */ /* 0x002fe20000011600 */
[----:B------:R-:W-:Y:S01]  /*194c0*/  IMAD.IADD R5, R5, 0x1, R7 ;  /* 0x0000000105057824 */ /* 0x000fe200078e0207 */
[----:B------:R-:W-:Y:S02]  /*194d0*/  SHF.R.S32.HI R105, RZ, 0x1f, R221 ;  /* 0x0000001fff697819 */ /* 0x000fe400000114dd */
[--C-:B------:R-:W-:Y:S01]  /*194e0*/  SHF.R.S32.HI R0, RZ, 0x1f, R3.reuse ;  /* 0x0000001fff007819 */ /* 0x100fe20000011403 */
[----:B------:R-:W-:Y:S01]  /*194f0*/  IMAD.MOV R6, RZ, RZ, -R3 ;  /* 0x000000ffff067224 */ /* 0x000fe200078e0a03 */
[----:B------:R-:W-:Y:S01]  /*19500*/  SHF.R.S32.HI R106, RZ, 0x1f, R222 ;  /* 0x0000001fff6a7819 */ /* 0x000fe200000114de */
[----:B------:R-:W-:Y:S01]  /*19510*/  IMAD.WIDE.U32 R4, R210, UR4, R4 ;  /* 0x00000004d2047c25 */ /* 0x000fe2000f8e0004 */
[----:B------:R-:W-:-:S03]  /*19520*/  SHF.R.S32.HI R107, RZ, 0x1f, R223 ;  /* 0x0000001fff6b7819 */ /* 0x000fc600000114df */
[----:B------:R-:W-:Y:S01]  /*19530*/  IMAD R101, R101, R6, R24 ;  /* 0x0000000665657224 */ /* 0x000fe200078e0218 */
[----:B------:R-:W-:Y:S01]  /*19540*/  SHF.R.S32.HI R24, RZ, 0x1f, R27 ;  /* 0x0000001fff187819 */ /* 0x000fe2000001141b */
        /* <DEDUP_REMOVED lines=12> */
[----:B------:R-:W-:Y:S01]  /*19610*/  LEA R0, P1, R4, UR4, 0x2 ;  /* 0x0000000404007c11 */ /* 0x000fe2000f8210ff */
[----:B------:R-:W-:-:S03]  /*19620*/  VIADD R6, R2, 0x34820 ;  /* 0x0003482002067836 */ /* 0x000fc60000000000 */
[----:B------:R-:W-:Y:S02]  /*19630*/  LEA.HI.X R3, R4, UR5, R3, 0x2, P1 ;  /* 0x0000000504037c11 */ /* 0x000fe400088f1403 */
[----:B------:R-:W-:Y:S01]  /*19640*/  PRMT R6, RZ, 0x654, R6 ;  /* 0x00000654ff067816 */ /* 0x000fe20000000006 */
[----:B------:R0:W1:Y:S03]  /*19650*/  SHFL.IDX PT, R4, R0, RZ, 0x1c1f ;  /* 0x001c1fff00047589 */ /* 0x00006600000e0000 */
[----:B------:R0:W-:Y:S01]  /*19660*/  SYNCS.ARRIVE.TRANS64.RED.A1T0 RZ, [R6+URZ], RZ ;  /* 0x000000ff06ff79a7 */ /* 0x0001e2000810043f */
[----:B------:R0:W2:Y:S01]  /*19670*/  SHFL.IDX PT, R5, R3, RZ, 0x1c1f ;  /* 0x001c1fff03057589 */ /* 0x0000a200000e0000 */
[----:B------:R-:W-:Y:S05]  /*19680*/  @P0 BRA `(.L_x_624) ;  /* 0x0000000400000947 */ /* 0x000fea0003800000 */
[----:B------:R-:W-:Y:S02]  /*19690*/  ULDC UR4, c[0x0][0xac8] ;  /* 0x0002b20000047ab9 */ /* 0x000fe40000000800 */
[----:B------:R-:W-:Y:S02]  /*196a0*/  ISETP.GE.AND P3, PT, R209, UR4, PT ;  /* 0x00000004d1007c0c */ /* 0x000fe4000bf66270 */
[----:B------:R-:W-:Y:S02]  /*196b0*/  ISETP.GE.AND P2, PT, R27, UR4, PT ;  /* 0x000000041b007c0c */ /* 0x000fe4000bf46270 */
[----:B------:R-:W-:Y:S02]  /*196c0*/  ISETP.GE.AND P1, PT, R29, UR4, PT ;  /* 0x000000041d007c0c */ /* 0x000fe4000bf26270 */
[----:B------:R-:W-:Y:S02]  /*196d0*/  ISETP.GE.AND P0, PT, R211, UR4, PT ;  /* 0x00000004d3007c0c */ /* 0x000fe4000bf06270 */
[----:B------:R-:W-:-:S05]  /*196e0*/  ISETP.GE.AND P4, PT, R222, UR4, PT ;  /* 0x00000004de007c0c */ /* 0x000fca000bf86270 */
[----:B012---:R-:W-:-:S04]  /*196f0*/  @!P3 IMAD.WIDE R6, R209, 0x4, R4 ;  /* 0x00000004d106b825 */ /* 0x007fc800078e0204 */
[-C--:B------:R-:W-:Y:S01]  /*19700*/  @!P1 LEA R8, P5, R29, R4.reuse, 0x2 ;  /* 0x000000041d089211 */ /* 0x080fe200078a10ff */
[----:B------:R0:W-:Y:S01]  /*19710*/  @!P3 ST.E.64 desc[UR58][R6.64], R20 ;  /* 0x000000140600b985 */ /* 0x0001e2000c101b3a */
[----:B------:R-:W-:Y:S02]  /*19720*/  ISETP.GE.AND P3, PT, R223, UR4, PT ;  /* 0x00000004df007c0c */ /* 0x000fe4000bf66270 */
[----:B------:R-:W-:Y:S02]  /*19730*/  @!P1 LEA.HI.X R9, R29, R5, R26, 0x2, P5 ;  /* 0x000000051d099211 */ /* 0x000fe400028f141a */
[----:B------:R-:W-:Y:S02]  /*19740*/  ISETP.GE.AND P5, PT, R221, UR4, PT ;  /* 0x00000004dd007c0c */ /* 0x000fe4000bfa6270 */
[----:B0-----:R-:W-:-:S04]  /*19750*/  @!P2 LEA R6, P6, R27, R4, 0x2 ;  /* 0x000000041b06a211 */ /* 0x001fc800078c10ff */
[----:B------:R-:W-:Y:S02]  /*19760*/  @!P2 LEA.HI.X R7, R27, R5, R24, 0x2, P6 ;  /* 0x000000051b07a211 */ /* 0x000fe400030f1418 */
[----:B------:R-:W-:-:S03]  /*19770*/  @!P0 LEA R10, P6, R211, R4, 0x2 ;  /* 0x00000004d30a8211 */ /* 0x000fc600078c10ff */
[----:B------:R0:W-:Y:S01]  /*19780*/  @!P2 ST.E.64 desc[UR58][R6.64], R88 ;  /* 0x000000580600a985 */ /* 0x0001e2000c101b3a */
[----:B------:R-:W-:Y:S02]  /*19790*/  @!P0 LEA.HI.X R11, R211, R5, R28, 0x2, P6 ;  /* 0x00000005d30b8211 */ /* 0x000fe400030f141c */
[----:B------:R-:W-:Y:S01]  /*197a0*/  ISETP.GE.AND P2, PT, R220, UR4, PT ;  /* 0x00000004dc007c0c */ /* 0x000fe2000bf46270 */
[----:B------:R1:W-:Y:S01]  /*197b0*/  @!P1 ST.E.64 desc[UR58][R8.64], R90 ;  /* 0x0000005a08009985 */ /* 0x0003e2000c101b3a */
[----:B------:R-:W-:-:S03]  /*197c0*/  ISETP.GE.AND P1, PT, R219, UR4, PT ;  /* 0x00000004db007c0c */ /* 0x000fc6000bf26270 */
[----:B------:R2:W-:Y:S01]  /*197d0*/  @!P0 ST.E.64 desc[UR58][R10.64], R36 ;  /* 0x000000240a008985 */ /* 0x0005e2000c101b3a */
[CC--:B0-----:R-:W-:Y:S02]  /*197e0*/  @!P3 LEA R6, P6, R223.reuse, R4.reuse, 0x2 ;  /* 0x00000004df06b211 */ /* 0x0c1fe400078c10ff */
[CC--:B-1----:R-:W-:Y:S02]  /*197f0*/  @!P4 LEA R8, P0, R222.reuse, R4.reuse, 0x2 ;  /* 0x00000004de08c211 */ /* 0x0c2fe400078010ff */
[-C--:B------:R-:W-:Y:S02]  /*19800*/  @!P3 LEA.HI.X R7, R223, R5.reuse, R107, 0x2, P6 ;  /* 0x00000005df07b211 */ /* 0x080fe400030f146b */
[----:B------:R-:W-:Y:S02]  /*19810*/  @!P4 LEA.HI.X R9, R222, R5, R106, 0x2, P0 ;  /* 0x00000005de09c211 */ /* 0x000fe400000f146a */
[----:B------:R-:W-:Y:S01]  /*19820*/  ISETP.GE.AND P0, PT, R218, UR4, PT ;  /* 0x00000004da007c0c */ /* 0x000fe2000bf06270 */
[----:B------:R0:W-:Y:S01]  /*19830*/  @!P3 ST.E.64 desc[UR58][R6.64], R40 ;  /* 0x000000280600b985 */ /* 0x0001e2000c101b3a */
[----:B--2---:R-:W-:-:S02]  /*19840*/  @!P5 LEA R10, P6, R221, R4, 0x2 ;  /* 0x00000004dd0ad211 */ /* 0x004fc400078c10ff */
[----:B------:R-:W-:Y:S01]  /*19850*/  ISETP.GE.AND P3, PT, R217, UR4, PT ;  /* 0x00000004d9007c0c */ /* 0x000fe2000bf66270 */
[----:B------:R1:W-:Y:S01]  /*19860*/  @!P4 ST.E.64 desc[UR58][R8.64], R44 ;  /* 0x0000002c0800c985 */ /* 0x0003e2000c101b3a */
[----:B------:R-:W-:-:S05]  /*19870*/  @!P5 LEA.HI.X R11, R221, R5, R105, 0x2, P6 ;  /* 0x00000005dd0bd211 */ /* 0x000fca00030f1469 */
[----:B------:R2:W-:Y:S01]  /*19880*/  @!P5 ST.E.64 desc[UR58][R10.64], R48 ;  /* 0x000000300a00d985 */ /* 0x0005e2000c101b3a */
[CC--:B0-----:R-:W-:Y:S02]  /*19890*/  @!P2 LEA R6, P4, R220.reuse, R4.reuse, 0x2 ;  /* 0x00000004dc06a211 */ /* 0x0c1fe400078810ff */
[CC--:B-1----:R-:W-:Y:S02]  /*198a0*/  @!P1 LEA R8, P5, R219.reuse, R4.reuse, 0x2 ;  /* 0x00000004db089211 */ /* 0x0c2fe400078a10ff */
[-C--:B------:R-:W-:Y:S02]  /*198b0*/  @!P2 LEA.HI.X R7, R220, R5.reuse, R104, 0x2, P4 ;  /* 0x00000005dc07a211 */ /* 0x080fe400020f1468 */
[----:B------:R-:W-:Y:S02]  /*198c0*/  ISETP.GE.AND P4, PT, R216, UR4, PT ;  /* 0x00000004d8007c0c */ /* 0x000fe4000bf86270 */
[----:B--2---:R-:W-:Y:S01]  /*198d0*/  @!P0 LEA R10, P6, R218, R4, 0x2 ;  /* 0x00000004da0a8211 */ /* 0x004fe200078c10ff */
[----:B------:R0:W-:Y:S01]  /*198e0*/  @!P2 ST.E.64 desc[UR58][R6.64], R52 ;  /* 0x000000340600a985 */ /* 0x0001e2000c101b3a */
[----:B------:R-:W-:-:S02]  /*198f0*/  @!P1 LEA.HI.X R9, R219, R5, R99, 0x2, P5 ;  /* 0x00000005db099211 */ /* 0x000fc400028f1463 */
[-C--:B------:R-:W-:Y:S02]  /*19900*/  @!P0 LEA.HI.X R11, R218, R5.reuse, R98, 0x2, P6 ;  /* 0x00000005da0b8211 */ /* 0x080fe400030f1462 */
[----:B------:R-:W-:Y:S01]  /*19910*/  ISETP.GE.AND P2, PT, R215, UR4, PT ;  /* 0x00000004d7007c0c */ /* 0x000fe2000bf46270 */
[----:B------:R-:W-:Y:S01]  /*19920*/  @!P1 ST.E.64 desc[UR58][R8.64], R56 ;  /* 0x0000003808009985 */ /* 0x000fe2000c101b3a */
[----:B------:R-:W-:Y:S02]  /*19930*/  @!P3 LEA R14, P5, R217, R4, 0x2 ;  /* 0x00000004d90eb211 */ /* 0x000fe400078a10ff */
[----:B------:R-:W-:Y:S01]  /*19940*/  ISETP.GE.AND P1, PT, R214, UR4, PT ;  /* 0x00000004d6007c0c */ /* 0x000fe2000bf26270 */
[----:B------:R1:W-:Y:S01]  /*19950*/  @!P0 ST.E.64 desc[UR58][R10.64], R60 ;  /* 0x0000003c0a008985 */ /* 0x0003e2000c101b3a */
[----:B------:R-:W-:Y:S02]  /*19960*/  ISETP.GE.AND P0, PT, R213, UR4, PT ;  /* 0x00000004d5007c0c */ /* 0x000fe4000bf06270 */
[----:B------:R-:W-:-:S02]  /*19970*/  @!P3 LEA.HI.X R15, R217, R5, R35, 0x2, P5 ;  /* 0x00000005d90fb211 */ /* 0x000fc400028f1423 */
[----:B------:R-:W-:Y:S02]  /*19980*/  ISETP.GE.AND P5, PT, R212, UR4, PT ;  /* 0x00000004d4007c0c */ /* 0x000fe4000bfa6270 */
[CC--:B------:R-:W-:Y:S01]  /*19990*/  @!P4 LEA R12, P6, R216.reuse, R4.reuse, 0x2 ;  /* 0x00000004d80cc211 */ /* 0x0c0fe200078c10ff */
[----:B------:R3:W-:Y:S01]  /*199a0*/  @!P3 ST.E.64 desc[UR58][R14.64], R64 ;  /* 0x000000400e00b985 */ /* 0x0007e2000c101b3a */
[CC--:B0-----:R-:W-:Y:S02]  /*199b0*/  @!P2 LEA R6, P3, R215.reuse, R4.reuse, 0x2 ;  /* 0x00000004d706a211 */ /* 0x0c1fe400078610ff */
[-C--:B------:R-:W-:Y:S02]  /*199c0*/  @!P4 LEA.HI.X R13, R216, R5.reuse, R34, 0x2, P6 ;  /* 0x00000005d80dc211 */ /* 0x080fe400030f1422 */
[----:B------:R-:W-:Y:S02]  /*199d0*/  @!P2 LEA.HI.X R7, R215, R5, R33, 0x2, P3 ;  /* 0x00000005d707a211 */ /* 0x000fe400018f1421 */
[-C--:B-1----:R-:W-:Y:S01]  /*199e0*/  @!P1 LEA R10, P6, R214, R4.reuse, 0x2 ;  /* 0x00000004d60a9211 */ /* 0x082fe200078c10ff */
[----:B------:R3:W-:Y:S01]  /*199f0*/  @!P4 ST.E.64 desc[UR58][R12.64], R68 ;  /* 0x000000440c00c985 */ /* 0x0007e2000c101b3a */
[----:B------:R-:W-:-:S02]  /*19a00*/  @!P0 LEA R8, P4, R213, R4, 0x2 ;  /* 0x00000004d5088211 */ /* 0x000fc400078810ff */
        /* <DEDUP_REMOVED lines=8> */
.L_x_624:
[----:B------:R-:W-:Y:S05]  /*19a90*/  BSYNC B1 ;  /* 0x0000000000017941 */ /* 0x000fea0003800000 */
.L_x_623:
[----:B------:R-:W-:Y:S01]  /*19aa0*/  ISETP.GE.AND P0, PT, R25, R102, PT ;  /* 0x000000661900720c */ /* 0x000fe20003f06270 */
[----:B--23--:R2:W3:Y:S04]  /*19ab0*/  SHFL.IDX PT, R5, R3, 0x1, 0x1c1f ;  /* 0x003c1f0003057f89 */ /* 0x00c4e800000e0000 */
[----:B-1----:R2:W1:Y:S08]  /*19ac0*/  SHFL.IDX PT, R4, R0, 0x1, 0x1c1f ;  /* 0x003c1f0000047f89 */ /* 0x00247000000e0000 */
[----:B--2---:R-:W-:Y:S05]  /*19ad0*/  @P0 BRA `(.L_x_622) ;  /* 0x0000000c00f40947 */ /* 0x004fea0003800000 */
[----:B------:R-:W-:Y:S02]  /*19ae0*/  ULDC UR4, c[0x0][0xac8] ;  /* 0x0002b20000047ab9 */ /* 0x000fe40000000800 */
[----:B------:R-:W-:Y:S02]  /*19af0*/  ISETP.GE.AND P1, PT, R27, UR4, PT ;  /* 0x000000041b007c0c */ /* 0x000fe4000bf26270 */
[----:B------:R-:W-:Y:S02]  /*19b00*/  ISETP.GE.AND P0, PT, R29, UR4, PT ;  /* 0x000000041d007c0c */ /* 0x000fe4000bf06270 */
[----:B------:R-:W-:Y:S02]  /*19b10*/  ISETP.GE.AND P2, PT, R209, UR4, PT ;  /* 0x00000004d1007c0c */ /* 0x000fe4000bf46270 */
[----:B------:R-:W-:Y:S02]  /*19b20*/  ISETP.GE.AND P4, PT, R223, UR4, PT ;  /* 0x00000004df007c0c */ /* 0x000fe4000bf86270 */
[----:B------:R-:W-:-:S05]  /*19b30*/  ISETP.GE.AND P3, PT, R211, UR4, PT ;  /* 0x00000004d3007c0c */ /* 0x000fca000bf66270 */
[-C--:B-1----:R-:W-:Y:S02]  /*19b40*/  @!P1 LEA R8, P5, R27, R4.reuse, 0x2 ;  /* 0x000000041b089211 */ /* 0x082fe400078a10ff */
[-C--:B------:R-:W-:Y:S02]  /*19b50*/  @!P0 LEA R10, P6, R29, R4.reuse, 0x2 ;  /* 0x000000041d0a8211 */ /* 0x080fe400078c10ff */
[-C--:B---3--:R-:W-:Y:S01]  /*19b60*/  @!P1 LEA.HI.X R9, R27, R5.reuse, R24, 0x2, P5 ;  /* 0x000000051b099211 */ /* 0x088fe200028f1418 */
[----:B0-----:R-:W-:Y:S01]  /*19b70*/  @!P2 IMAD.WIDE R6, R209, 0x4, R4 ;  /* 0x00000004d106a825 */ /* 0x001fe200078e0204 */
        /* <DEDUP_REMOVED lines=26> */
[----:B--2---:R-:W-:Y:S01]  /*19d20*/  @!P3 LEA R12, P5, R218, R4, 0x2 ;  /* 0x00000004da0cb211 */ /* 0x004fe200078a10ff */
[----:B------:R0:W-:Y:S01]  /*19d30*/  @!P1 ST.E.64 desc[UR58][R8.64], R54 ;  /* 0x0000003608009985 */ /* 0x0001e2000c101b3a */
[----:B------:R-:W-:Y:S02]  /*19d40*/  ISETP.GE.AND P1, PT, R215, UR4, PT ;  /* 0x00000004d7007c0c */ /* 0x000fe4000bf26270 */
[----:B------:R-:W-:Y:S01]  /*19d50*/  ISETP.GE.AND P0, PT, R214, UR4, PT ;  /* 0x00000004d6007c0c */ /* 0x000fe2000bf06270 */
[----:B------:R1:W-:Y:S01]  /*19d60*/  @!P2 ST.E.64 desc[UR58][R10.64], R58 ;  /* 0x0000003a0a00a985 */ /* 0x0003e2000c101b3a */
[----:B------:R-:W-:-:S02]  /*19d70*/  ISETP.GE.AND P2, PT, R216, UR4, PT ;  /* 0x00000004d8007c0c */ /* 0x000fc4000bf46270 */
[-C--:B------:R-:W-:Y:S02]  /*19d80*/  @!P3 LEA.HI.X R13, R218, R5.reuse, R98, 0x2, P5 ;  /* 0x00000005da0db211 */ /* 0x080fe400028f1462 */
[----:B------:R-:W-:Y:S02]  /*19d90*/  ISETP.GE.AND P5, PT, R213, UR4, PT ;  /* 0x00000004d5007c0c */ /* 0x000fe4000bfa6270 */
[CC--:B---3--:R-:W-:Y:S01]  /*19da0*/  @!P4 LEA R14, P6, R217.reuse, R4.reuse, 0x2 ;  /* 0x00000004d90ec211 */ /* 0x0c8fe200078c10ff */
        /* <DEDUP_REMOVED lines=17> */
[----:B------:R-:W-:-:S04]  /*19ec0*/  LEA R4, P0, R212, R4, 0x2 ;  /* 0x00000004d4047211 */ /* 0x000fc800078010ff */
[----:B------:R-:W-:-:S05]  /*19ed0*/  LEA.HI.X R5, R212, R5, R30, 0x2, P0 ;  /* 0x00000005d4057211 */ /* 0x000fca00000f141e */
[----:B------:R4:W-:Y:S01]  /*19ee0*/  ST.E.64 desc[UR58][R4.64], R86 ;  /* 0x0000005604007985 */ /* 0x0009e2000c101b3a */
[----:B------:R-:W-:Y:S05]  /*19ef0*/  BRA `(.L_x_622) ;  /* 0x0000000800ec7947 */ /* 0x000fea0003800000 */
.L_x_613:
[----:B------:R-:W-:Y:S01]  /*19f00*/  ULDC.64 UR6, c[0x0][0xc08] ;  /* 0x0003020000067ab9 */ /* 0x000fe20000000a00 */
[----:B------:R-:W-:Y:S01]  /*19f10*/  ULDC.64 UR4, c[0x0][0xc00] ;  /* 0x0003000000047ab9 */ /* 0x000fe20000000a00 */
[----:B------:R-:W-:Y:S01]  /*19f20*/  ISETP.NE.U32.AND P1, PT, RZ, UR6, PT ;  /* 0x00000006ff007c0c */ /* 0x000fe2000bf25070 */
[----:B------:R-:W-:Y:S01]  /*19f30*/  IMAD.MOV.U32 R3, RZ, RZ, RZ ;  /* 0x000000ffff037224 */ /* 0x000fe200078e00ff */
[----:B------:R-:W-:Y:S02]  /*19f40*/  ISETP.NE.U32.AND P0, PT, RZ, UR4, PT ;  /* 0x00000004ff007c0c */ /* 0x000fe4000bf05070 */
[----:B------:R-:W-:Y:S02]  /*19f50*/  ISETP.NE.AND.EX P1, PT, RZ, UR7, PT, P1 ;  /* 0x00000007ff007c0c */ /* 0x000fe4000bf25310 */
[----:B------:R-:W-:Y:S02]  /*19f60*/  IADD3 R4, P2, R204, UR4, RZ ;  /* 0x00000004cc047c10 */ /* 0x000fe4000ff5e0ff */
[----:B------:R-:W-:-:S02]  /*19f70*/  ISETP.NE.AND.EX P0, PT, RZ, UR5, PT, P0 ;  /* 0x00000005ff007c0c */ /* 0x000fc4000bf05300 */
[----:B------:R-:W-:Y:S01]  /*19f80*/  IADD3.X R5, R205, UR5, RZ, P2, !PT ;  /* 0x00000005cd057c10 */ /* 0x000fe200097fe4ff */
[----:B------:R-:W-:Y:S02]  /*19f90*/  ULDC UR4, c[0x0][0xa88] ;  /* 0x0002a20000047ab9 */ /* 0x000fe40000000800 */
[----:B------:R-:W-:-:S04]  /*19fa0*/  IMAD.U32 R0, RZ, RZ, UR4 ;  /* 0x00000004ff007e24 */ /* 0x000fc8000f8e00ff */
[----:B------:R-:W-:-:S04]  /*19fb0*/  @P1 IADD3 R204, P2, R204, UR6, RZ ;  /* 0x00000006cccc1c10 */ /* 0x000fc8000ff5e0ff */
[----:B------:R-:W-:Y:S01]  /*19fc0*/  @P1 IADD3.X R205, R205, UR7, RZ, P2, !PT ;  /* 0x00000007cdcd1c10 */ /* 0x000fe200097fe4ff */
[----:B------:R3:W5:Y:S04]  /*19fd0*/  @P0 LDG.E R3, desc[UR58][R4.64] ;  /* 0x0000003a04030981 */ /* 0x000768000c1e1900 */
[----:B------:R3:W5:Y:S01]  /*19fe0*/  @P1 LDG.E R0, desc[UR58][R204.64] ;  /* 0x0000003acc001981 */ /* 0x000762000c1e1900 */
[----:B------:R-:W-:Y:S01]  /*19ff0*/  ISETP.NE.AND P2, PT, R202, RZ, PT ;  /* 0x000000ffca00720c */ /* 0x000fe20003f45270 */
[----:B0-----:R-:W0:-:S12]  /*1a000*/  S2R R6, SR_TID.X ;  /* 0x0000000000067919 */ /* 0x001e180000002100 */
[----:B------:R-:W4:Y:S01]  /*1a010*/  @!P2 LDC R202, c[0x0][0xad4] ;  /* 0x0002b500ffcaab82 */ /* 0x000f220000000800 */
[----:B0-----:R-:W-:Y:S01]  /*1a020*/  VIADD R6, R6, 0xffffff80 ;  /* 0xffffff8006067836 */ /* 0x001fe20000000000 */
[----:B----4-:R-:W-:-:S04]  /*1a030*/  ISETP.GT.AND P2, PT, R202, 0x1, PT ;  /* 0x00000001ca00780c */ /* 0x010fc80003f44270 */
[----:B------:R-:W-:Y:S01]  /*1a040*/  ISETP.GT.AND P3, PT, R6, 0x7f, PT ;  /* 0x0000007f0600780c */ /* 0x000fe20003f64270 */
[----:B---3--:R-:W-:-:S12]  /*1a050*/  @P1 BRA `(.L_x_625) ;  /* 0x0000000000101947 */ /* 0x008fd80003800000 */
[----:B------:R-:W-:Y:S05]  /*1a060*/  @!P0 BRA `(.L_x_625) ;  /* 0x00000000000c8947 */ /* 0x000fea0003800000 */
[----:B------:R-:W3:Y:S04]  /*1a070*/  LDG.E R7, desc[UR58][R4.64] ;  /* 0x0000003a04077981 */ /* 0x000ee8000c1e1900 */
[----:B-----5:R-:W3:Y:S02]  /*1a080*/  LDG.E R0, desc[UR58][R4.64+0x4] ;  /* 0x0000043a04007981 */ /* 0x020ee4000c1e1900 */
[----:B---3--:R-:W-:-:S07]  /*1a090*/  IMAD.IADD R0, R0, 0x1, -R7 ;  /* 0x0000000100007824 */ /* 0x008fce00078e0a07 */
.L_x_625:
[----:B------:R-:W-:Y:S01]  /*1a0a0*/  BSSY B1, `(.L_x_626) ;  /* 0x0000037000017945 */ /* 0x000fe20003800000 */
[----:B------:R-:W-:Y:S02]  /*1a0b0*/  SEL R203, R203, RZ, !P0 ;  /* 0x000000ffcbcb7207 */ /* 0x000fe40004000000 */
[----:B------:R-:W-:Y:S02]  /*1a0c0*/  SEL R225, R225, RZ, !P0 ;  /* 0x000000ffe1e17207 */ /* 0x000fe40004000000 */
[----:B-----5:R-:W-:Y:S01]  /*1a0d0*/  SHF.R.S32.HI R26, RZ, 0x1f, R3 ;  /* 0x0000001fff1a7819 */ /* 0x020fe20000011403 */
[----:B------:R-:W-:Y:S06]  /*1a0e0*/  @P3 BRA `(.L_x_627) ;  /* 0x0000000000c83947 */ /* 0x000fec0003800000 */
[----:B------:R-:W0:Y:S01]  /*1a0f0*/  S2R R5, SR_TID.X ;  /* 0x0000000000057919 */ /* 0x000e220000002100 */
[----:B------:R-:W3:Y:S01]  /*1a100*/  LDC R29, c[0x0][0xbe8] ;  /* 0x0002fa00ff1d7b82 */ /* 0x000ee20000000800 */
[----:B0-----:R-:W-:Y:S02]  /*1a110*/  IMAD R4, R208, 0x80, R5 ;  /* 0x00000080d0047824 */ /* 0x001fe400078e0205 */
[----:B---3--:R-:W-:Y:S02]  /*1a120*/  IMAD R5, R0, R29, RZ ;  /* 0x0000001d00057224 */ /* 0x008fe400078e02ff */
[----:B------:R-:W-:-:S05]  /*1a130*/  VIADD R28, R4, 0xffffff80 ;  /* 0xffffff80041c7836 */ /* 0x000fca0000000000 */
[----:B------:R-:W-:-:S13]  /*1a140*/  ISETP.GE.AND P0, PT, R28, R5, PT ;  /* 0x000000051c00720c */ /* 0x000fda0003f06270 */
[----:B------:R-:W-:Y:S05]  /*1a150*/  @P0 BRA `(.L_x_627) ;  /* 0x0000000000ac0947 */ /* 0x000fea0003800000 */
[----:B------:R-:W-:Y:S01]  /*1a160*/  IMAD.MOV.U32 R24, RZ, RZ, 0x9b8 ;  /* 0x000009b8ff187424 */ /* 0x000fe200078e00ff */
[----:B------:R-:W-:Y:S01]  /*1a170*/  ISETP.GT.AND P0, PT, R202, 0x1, PT ;  /* 0x00000001ca00780c */ /* 0x000fe20003f04270 */
[----:B------:R-:W0:Y:S01]  /*1a180*/  LDC.64 R4, c[0x0][0xba8] ;  /* 0x0002ea00ff047b82 */ /* 0x000e220000000a00 */
[----:B------:R-:W-:Y:S01]  /*1a190*/  ISETP.NE.AND P1, PT, R29, 0x1, PT ;  /* 0x000000011d00780c */ /* 0x000fe20003f25270 */
[----:B------:R-:W-:Y:S01]  /*1a1a0*/  IMAD.MOV.U32 R21, RZ, RZ, R28 ;  /* 0x000000ffff157224 */ /* 0x000fe200078e001c */
[----:B------:R-:W-:-:S05]  /*1a1b0*/  SEL R24, R24, 0x978, P0 ;  /* 0x0000097818187807 */ /* 0x000fca0000000000 */
[----:B------:R-:W3:Y:S08]  /*1a1c0*/  LDC.64 R12, c[0x0][R24+0x220] ;  /* 0x00008800180c7b82 */ /* 0x000ef00000000a00 */
[----:B------:R-:W4:Y:S08]  /*1a1d0*/  LDC.64 R10, c[0x0][R24+0x218] ;  /* 0x00008600180a7b82 */ /* 0x000f300000000a00 */
[----:B------:R-:W5:Y:S08]  /*1a1e0*/  LDC.64 R8, c[0x0][R24+0x228] ;  /* 0x00008a0018087b82 */ /* 0x000f700000000a00 */
[----:B------:R-:W1:Y:S08]  /*1a1f0*/  LDC.64 R6, c[0x0][R24+0x210] ;  /* 0x0000840018067b82 */ /* 0x000e700000000a00 */
[----:B------:R-:W2:Y:S08]  /*1a200*/  @P1 LDC R15, c[0x0][0xbec] ;  /* 0x0002fb00ff0f1b82 */ /* 0x000eb00000000800 */
[----:B------:R-:W5:Y:S01]  /*1a210*/  @P1 LDC R27, c[0x0][0xbf0] ;  /* 0x0002fc00ff1b1b82 */ /* 0x000f620000000800 */
[----:B---3--:R-:W-:-:S07]  /*1a220*/  IMAD R13, R13, R203, RZ ;  /* 0x000000cb0d0d7224 */ /* 0x008fce00078e02ff */
[----:B0-----:R-:W0:Y:S01]  /*1a230*/  @!P0 LDC R4, c[0x0][0xb50] ;  /* 0x0002d400ff048b82 */ /* 0x001e220000000800 */
[----:B--2---:R-:W-:-:S07]  /*1a240*/  @P1 IMAD.HI.U32 R20, R28, R15, RZ ;  /* 0x0000000f1c141227 */ /* 0x004fce00078e00ff */
[----:B------:R-:W2:Y:S01]  /*1a250*/  @!P0 LDC R5, c[0x0][0xb54] ;  /* 0x0002d500ff058b82 */ /* 0x000ea20000000800 */
[----:B----4-:R-:W-:Y:S02]  /*1a260*/  IMAD R25, R11, R199, RZ ;  /* 0x000000c70b197224 */ /* 0x010fe400078e02ff */
[----:B------:R-:W-:Y:S01]  /*1a270*/  IMAD.WIDE.U32 R14, R12, R203, RZ ;  /* 0x000000cb0c0e7225 */ /* 0x000fe200078e00ff */
[----:B-----5:R-:W-:-:S03]  /*1a280*/  @P1 SHF.R.U32.HI R21, RZ, R27, R20 ;  /* 0x0000001bff151219 */ /* 0x020fc60000011614 */
[----:B------:R-:W-:Y:S01]  /*1a290*/  IMAD R27, R12, R225, R13 ;  /* 0x000000e10c1b7224 */ /* 0x000fe200078e020d */
[----:B------:R-:W-:Y:S01]  /*1a2a0*/  SEL R13, R210, RZ, P0 ;  /* 0x000000ffd20d7207 */ /* 0x000fe20000000000 */
[----:B------:R-:W-:-:S04]  /*1a2b0*/  IMAD.WIDE.U32 R10, R10, R199, RZ ;  /* 0x000000c70a0a7225 */ /* 0x000fc800078e00ff */
[----:B------:R-:W-:Y:S01]  /*1a2c0*/  IMAD.IADD R12, R15, 0x1, R27 ;  /* 0x000000010f0c7824 */ /* 0x000fe200078e021b */
[----:B------:R-:W-:Y:S01]  /*1a2d0*/  IADD3 R10, P1, P3, R14, R10, R3 ;  /* 0x0000000a0e0a7210 */ /* 0x000fe20007b3e003 */
[----:B------:R-:W-:Y:S02]  /*1a2e0*/  IMAD.IADD R25, R11, 0x1, R25 ;  /* 0x000000010b197824 */ /* 0x000fe400078e0219 */
[----:B------:R-:W-:Y:S02]  /*1a2f0*/  IMAD R15, R9, R13, RZ ;  /* 0x0000000d090f7224 */ /* 0x000fe400078e02ff */
[----:B------:R-:W-:Y:S01]  /*1a300*/  IMAD.MOV R11, RZ, RZ, -R21 ;  /* 0x000000ffff0b7224 */ /* 0x000fe200078e0a15 */
[----:B------:R-:W-:Y:S01]  /*1a310*/  IADD3.X R12, R12, R25, R26, P1, P3 ;  /* 0x000000190c0c7210 */ /* 0x000fe20000fe641a */
[----:B------:R-:W-:-:S04]  /*1a320*/  IMAD.WIDE.U32 R8, R8, R13, RZ ;  /* 0x0000000d08087225 */ /* 0x000fc800078e00ff */
[----:B------:R-:W-:Y:S01]  /*1a330*/  IMAD R11, R29, R11, R28 ;  /* 0x0000000b1d0b7224 */ /* 0x000fe200078e021c */
[----:B------:R-:W-:Y:S01]  /*1a340*/  IADD3 R8, P0, P1, R21, R10, R8 ;  /* 0x0000000a15087210 */ /* 0x000fe2000791e008 */
[----:B------:R-:W-:Y:S01]  /*1a350*/  IMAD.IADD R15, R9, 0x1, R15 ;  /* 0x00000001090f7824 */ /* 0x000fe200078e020f */
[----:B------:R-:W-:Y:S01]  /*1a360*/  SHF.R.S32.HI R21, RZ, 0x1f, R21 ;  /* 0x0000001fff157819 */ /* 0x000fe20000011415 */
[----:B-1----:R-:W-:Y:S01]  /*1a370*/  IMAD R7, R7, R11, RZ ;  /* 0x0000000b07077224 */ /* 0x002fe200078e02ff */
[----:B------:R-:W-:Y:S02]  /*1a380*/  SHF.R.S32.HI R13, RZ, 0x1f, R11 ;  /* 0x0000001fff0d7819 */ /* 0x000fe4000001140b */
[----:B------:R-:W-:-:S03]  /*1a390*/  IADD3.X R9, R21, R12, R15, P0, P1 ;  /* 0x0000000c15097210 */ /* 0x000fc600007e240f */
[C---:B------:R-:W-:Y:S02]  /*1a3a0*/  IMAD R13, R6.reuse, R13, R7 ;  /* 0x0000000d060d7224 */ /* 0x040fe400078e0207 */
[----:B------:R-:W-:-:S04]  /*1a3b0*/  IMAD.WIDE.U32 R6, R6, R11, R8 ;  /* 0x0000000b06067225 */ /* 0x000fc800078e0008 */
[----:B------:R-:W-:Y:S01]  /*1a3c0*/  IMAD.IADD R7, R7, 0x1, R13 ;  /* 0x0000000107077824 */ /* 0x000fe200078e020d */
[----:B0-----:R-:W-:-:S04]  /*1a3d0*/  LEA R4, P0, R6, R4, 0x2 ;  /* 0x0000000406047211 */ /* 0x001fc800078010ff */
[----:B--2---:R-:W-:Y:S01]  /*1a3e0*/  LEA.HI.X R5, R6, R5, R7, 0x2, P0 ;  /* 0x0000000506057211 */ /* 0x004fe200000f1407 */
[----:B------:R-:W-:-:S05]  /*1a3f0*/  IMAD.MOV.U32 R7, RZ, RZ, -0x800000 ;  /* 0xff800000ff077424 */ /* 0x000fca00078e00ff */
[----:B------:R0:W-:Y:S03]  /*1a400*/  STG.E desc[UR58][R4.64], R7 ;  /* 0x0000000704007986 */ /* 0x0001e6000c10193a */
.L_x_627:
[----:B------:R-:W-:Y:S05]  /*1a410*/  BSYNC B1 ;  /* 0x0000000000017941 */ /* 0x000fea0003800000 */
.L_x_626:
[----:B------:R-:W-:Y:S05]  /*1a420*/  @P2 BRA `(.L_x_622) ;  /* 0x0000000400a02947 */ /* 0x000fea0003800000 */
[----:B------:R-:W3:Y:S01]  /*1a430*/  LDC R11, c[0x0][0xbe8] ;  /* 0x0002fa00ff0b7b82 */ /* 0x000ee20000000800 */
[----:B------:R-:W-:Y:S01]  /*1a440*/  ULDC.64 UR4, c[0x0][0xaa0] ;  /* 0x0002a80000047ab9 */ /* 0x000fe20000000a00 */
[----:B------:R-:W-:Y:S01]  /*1a450*/  ULDC.64 UR6, c[0x0][0xaf0] ;  /* 0x0002bc0000067ab9 */ /* 0x000fe20000000a00 */
[----:B0-----:R-:W-:Y:S01]  /*1a460*/  IMAD R4, R26, UR4, RZ ;  /* 0x000000041a047c24 */ /* 0x001fe2000f8e02ff */
[----:B------:R-:W-:Y:S01]  /*1a470*/  BSSY B1, `(.L_x_628) ;  /* 0x0000039000017945 */ /* 0x000fe20003800000 */
[----:B------:R-:W-:Y:S02]  /*1a480*/  SHF.R.S32.HI R10, RZ, 0x1f, R200 ;  /* 0x0000001fff0a7819 */ /* 0x000fe400000114c8 */
[C---:B------:R-:W-:Y:S01]  /*1a490*/  IMAD R7, R3.reuse, UR5, R4 ;  /* 0x0000000503077c24 */ /* 0x040fe2000f8e0204 */
[----:B------:R-:W-:Y:S01]  /*1a4a0*/  SHF.R.S32.HI R14, RZ, 0x1f, R198 ;  /* 0x0000001fff0e7819 */ /* 0x000fe200000114c6 */
[----:B------:R-:W-:Y:S01]  /*1a4b0*/  IMAD.WIDE.U32 R4, R3, UR4, RZ ;  /* 0x0000000403047c25 */ /* 0x000fe2000f8e00ff */
[----:B------:R-:W-:-:S03]  /*1a4c0*/  ULDC.64 UR4, c[0x0][0xae8] ;  /* 0x0002ba0000047ab9 */ /* 0x000fc60000000a00 */
[----:B------:R-:W-:Y:S02]  /*1a4d0*/  IMAD R3, R201, 0x20, R224 ;  /* 0x00000020c9037824 */ /* 0x000fe400078e02e0 */
[----:B------:R-:W-:Y:S02]  /*1a4e0*/  IMAD.IADD R5, R5, 0x1, R7 ;  /* 0x0000000105057824 */ /* 0x000fe400078e0207 */
[----:B------:R-:W-:Y:S02]  /*1a4f0*/  IMAD R9, R208, 0x80, R3 ;  /* 0x00000080d0097824 */ /* 0x000fe400078e0203 */
[----:B------:R-:W-:-:S04]  /*1a500*/  IMAD.WIDE.U32 R4, R199, UR4, R4 ;  /* 0x00000004c7047c25 */ /* 0x000fc8000f8e0004 */
[----:B------:R-:W-:Y:S01]  /*1a510*/  IMAD.MOV.U32 R3, RZ, RZ, R9 ;  /* 0x000000ffff037224 */ /* 0x000fe200078e0009 */
[----:B---3--:R-:W-:Y:S01]  /*1a520*/  ISETP.NE.AND P0, PT, R11, 0x1, PT ;  /* 0x000000010b00780c */ /* 0x008fe20003f05270 */
[----:B------:R-:W-:Y:S02]  /*1a530*/  IMAD R7, R225, UR6, RZ ;  /* 0x00000006e1077c24 */ /* 0x000fe4000f8e02ff */
[----:B------:R-:W-:Y:S01]  /*1a540*/  IMAD R5, R199, UR5, R5 ;  /* 0x00000005c7057c24 */ /* 0x000fe2000f8e0205 */
[----:B------:R-:W-:Y:S01]  /*1a550*/  ULDC.64 UR4, c[0x0][0xae0] ;  /* 0x0002b80000047ab9 */ /* 0x000fe20000000a00 */
[C---:B------:R-:W-:Y:S02]  /*1a560*/  IMAD R7, R203.reuse, UR7, R7 ;  /* 0x00000007cb077c24 */ /* 0x040fe4000f8e0207 */
[----:B------:R-:W-:-:S04]  /*1a570*/  IMAD.WIDE.U32 R4, R203, UR6, R4 ;  /* 0x00000006cb047c25 */ /* 0x000fc8000f8e0004 */
[----:B------:R-:W-:Y:S02]  /*1a580*/  IMAD.IADD R5, R5, 0x1, R7 ;  /* 0x0000000105057824 */ /* 0x000fe400078e0207 */
[----:B------:R-:W0:Y:S08]  /*1a590*/  @P0 LDC R6, c[0x0][0xbec] ;  /* 0x0002fb00ff060b82 */ /* 0x000e300000000800 */
[----:B------:R-:W3:Y:S01]  /*1a5a0*/  @P0 LDC R13, c[0x0][0xbf0] ;  /* 0x0002fc00ff0d0b82 */ /* 0x000ee20000000800 */
[----:B0-----:R-:W-:-:S05]  /*1a5b0*/  @P0 IMAD.HI.U32 R6, R9, R6, RZ ;  /* 0x0000000609060227 */ /* 0x001fca00078e00ff */
[----:B---3--:R-:W-:-:S04]  /*1a5c0*/  @P0 SHF.R.U32.HI R3, RZ, R13, R6 ;  /* 0x0000000dff030219 */ /* 0x008fc80000011606 */
[--C-:B------:R-:W-:Y:S01]  /*1a5d0*/  SHF.R.S32.HI R6, RZ, 0x1f, R3.reuse ;  /* 0x0000001fff067819 */ /* 0x100fe20000011403 */
[----:B------:R-:W-:Y:S02]  /*1a5e0*/  IMAD.MOV R8, RZ, RZ, -R3 ;  /* 0x000000ffff087224 */ /* 0x000fe400078e0a03 */
[----:B------:R-:W-:-:S04]  /*1a5f0*/  IMAD.WIDE.U32 R4, R3, UR4, R4 ;  /* 0x0000000403047c25 */ /* 0x000fc8000f8e0004 */
[----:B------:R-:W-:Y:S02]  /*1a600*/  IMAD R6, R6, UR4, RZ ;  /* 0x0000000406067c24 */ /* 0x000fe4000f8e02ff */
[----:B------:R-:W-:Y:S02]  /*1a610*/  IMAD R7, R11, R8, R9 ;  /* 0x000000080b077224 */ /* 0x000fe400078e0209 */
[----:B------:R-:W-:Y:S01]  /*1a620*/  IMAD R9, R3, UR5, R6 ;  /* 0x0000000503097c24 */ /* 0x000fe2000f8e0206 */
[----:B------:R-:W-:Y:S01]  /*1a630*/  ULDC.64 UR4, c[0x0][0xad8] ;  /* 0x0002b60000047ab9 */ /* 0x000fe20000000a00 */
[----:B------:R-:W-:Y:S01]  /*1a640*/  IMAD R8, R208, 0x80, R224 ;  /* 0x00000080d0087824 */ /* 0x000fe200078e02e0 */
[----:B------:R-:W-:Y:S01]  /*1a650*/  SHF.R.S32.HI R3, RZ, 0x1f, R7 ;  /* 0x0000001fff037819 */ /* 0x000fe20000011407 */
[----:B------:R-:W-:Y:S02]  /*1a660*/  IMAD.IADD R5, R5, 0x1, R9 ;  /* 0x0000000105057824 */ /* 0x000fe400078e0209 */
[----:B------:R-:W-:-:S02]  /*1a670*/  IMAD R11, R0, R11, RZ ;  /* 0x0000000b000b7224 */ /* 0x000fc400078e02ff */
[----:B------:R-:W-:Y:S02]  /*1a680*/  IMAD R6, R3, UR4, RZ ;  /* 0x0000000403067c24 */ /* 0x000fe4000f8e02ff */
[----:B------:R-:W-:Y:S01]  /*1a690*/  IMAD.WIDE.U32 R4, R7, UR4, R4 ;  /* 0x0000000407047c25 */ /* 0x000fe2000f8e0004 */
[----:B------:R-:W-:-:S03]  /*1a6a0*/  ISETP.GE.AND P2, PT, R8, R11, PT ;  /* 0x0000000b0800720c */ /* 0x000fc60003f46270 */
[----:B------:R-:W-:Y:S01]  /*1a6b0*/  IMAD R3, R7, UR5, R6 ;  /* 0x0000000507037c24 */ /* 0x000fe2000f8e0206 */
[----:B------:R-:W-:Y:S01]  /*1a6c0*/  ULDC.64 UR4, c[0x0][0xa80] ;  /* 0x0002a00000047ab9 */ /* 0x000fe20000000a00 */
[----:B------:R-:W-:Y:S01]  /*1a6d0*/  VIADD R0, R8, 0x20 ;  /* 0x0000002008007836 */ /* 0x000fe20000000000 */
[----:B------:R-:W-:Y:S01]  /*1a6e0*/  LEA R6, P3, R4, UR4, 0x1 ;  /* 0x0000000404067c11 */ /* 0x000fe2000f8608ff */
[----:B------:R-:W-:-:S03]  /*1a6f0*/  IMAD.IADD R3, R5, 0x1, R3 ;  /* 0x0000000105037824 */ /* 0x000fc600078e0203 */
[-C--:B------:R-:W-:Y:S01]  /*1a700*/  ISETP.GE.AND P1, PT, R0, R11.reuse, PT ;  /* 0x0000000b0000720c */ /* 0x080fe20003f26270 */
[----:B------:R-:W-:Y:S01]  /*1a710*/  VIADD R0, R8, 0x40 ;  /* 0x0000004008007836 */ /* 0x000fe20000000000 */
[----:B------:R-:W-:Y:S01]  /*1a720*/  LEA.HI.X R3, R4, UR5, R3, 0x1, P3 ;  /* 0x0000000504037c11 */ /* 0x000fe200098f0c03 */
[----:B------:R0:W3:Y:S03]  /*1a730*/  SHFL.IDX PT, R7, R6, RZ, 0x181f ;  /* 0x00181fff06077589 */ /* 0x0000e600000e0000 */
[----:B------:R-:W-:Y:S01]  /*1a740*/  ISETP.GE.AND P0, PT, R0, R11, PT ;  /* 0x0000000b0000720c */ /* 0x000fe20003f06270 */
[----:B------:R0:W4:Y:S01]  /*1a750*/  SHFL.IDX PT, R5, R3, RZ, 0x181f ;  /* 0x00181fff03057589 */ /* 0x00012200000e0000 */
[----:B------:R-:W-:Y:S11]  /*1a760*/  @P2 BRA `(.L_x_629) ;  /* 0x0000000000242947 */ /* 0x000ff60003800000 */
[----:B------:R-:W-:Y:S02]  /*1a770*/  ULDC UR4, c[0x0][0xac8] ;  /* 0x0002b20000047ab9 */ /* 0x000fe40000000800 */
[----:B------:R-:W-:Y:S02]  /*1a780*/  ISETP.GE.AND P4, PT, R198, UR4, PT ;  /* 0x00000004c6007c0c */ /* 0x000fe4000bf86270 */
[----:B------:R-:W-:-:S11]  /*1a790*/  ISETP.GE.AND P5, PT, R200, UR4, PT ;  /* 0x00000004c8007c0c */ /* 0x000fd6000bfa6270 */
[-C--:B---3--:R-:W-:Y:S02]  /*1a7a0*/  @!P4 LEA R12, P2, R198, R7.reuse, 0x1 ;  /* 0x00000007c60cc211 */ /* 0x088fe400078408ff */
[----:B------:R-:W-:Y:S02]  /*1a7b0*/  @!P5 LEA R4, P3, R200, R7, 0x1 ;  /* 0x00000007c804d211 */ /* 0x000fe400078608ff */
[-C--:B----4-:R-:W-:Y:S02]  /*1a7c0*/  @!P4 LEA.HI.X R13, R198, R5.reuse, R14, 0x1, P2 ;  /* 0x00000005c60dc211 */ /* 0x090fe400010f0c0e */
[----:B------:R-:W-:-:S03]  /*1a7d0*/  @!P5 LEA.HI.X R5, R200, R5, R10, 0x1, P3 ;  /* 0x00000005c805d211 */ /* 0x000fc600018f0c0a */
[----:B------:R3:W-:Y:S04]  /*1a7e0*/  @!P4 ST.E.128 desc[UR58][R12.64], RZ ;  /* 0x000000ff0c00c985 */ /* 0x0007e8000c101d3a */
[----:B------:R3:W-:Y:S02]  /*1a7f0*/  @!P5 ST.E.128 desc[UR58][R4.64], RZ ;  /* 0x000000ff0400d985 */ /* 0x0007e4000c101d3a */
.L_x_629:
[----:B------:R-:W-:Y:S05]  /*1a800*/  BSYNC B1 ;  /* 0x0000000000017941 */ /* 0x000fea0003800000 */
.L_x_628:
[----:B---34-:R3:W4:Y:S01]  /*1a810*/  SHFL.IDX PT, R5, R3, 0x1, 0x181f ;  /* 0x00381f0003057f89 */ /* 0x01872200000e0000 */
[----:B------:R-:W-:Y:S03]  /*1a820*/  BSSY B1, `(.L_x_630) ;  /* 0x000000c000017945 */ /* 0x000fe60003800000 */
[----:B------:R3:W0:Y:S01]  /*1a830*/  SHFL.IDX PT, R7, R6, 0x1, 0x181f ;  /* 0x00381f0006077f89 */ /* 0x00062200000e0000 */
[----:B------:R-:W-:Y:S05]  /*1a840*/  @P1 BRA `(.L_x_631) ;  /* 0x0000000000241947 */ /* 0x000fea0003800000 */
[----:B------:R-:W-:Y:S02]  /*1a850*/  ULDC UR4, c[0x0][0xac8] ;  /* 0x0002b20000047ab9 */ /* 0x000fe40000000800 */
[----:B------:R-:W-:Y:S02]  /*1a860*/  ISETP.GE.AND P3, PT, R198, UR4, PT ;  /* 0x00000004c6007c0c */ /* 0x000fe4000bf66270 */
[----:B------:R-:W-:-:S11]  /*1a870*/  ISETP.GE.AND P4, PT, R200, UR4, PT ;  /* 0x00000004c8007c0c */ /* 0x000fd6000bf86270 */
[-C--:B0-----:R-:W-:Y:S02]  /*1a880*/  @!P3 LEA R12, P1, R198, R7.reuse, 0x1 ;  /* 0x00000007c60cb211 */ /* 0x081fe400078208ff */
[----:B------:R-:W-:Y:S02]  /*1a890*/  @!P4 LEA R4, P2, R200, R7, 0x1 ;  /* 0x00000007c804c211 */ /* 0x000fe400078408ff */
[-C--:B----4-:R-:W-:Y:S02]  /*1a8a0*/  @!P3 LEA.HI.X R13, R198, R5.reuse, R14, 0x1, P1 ;  /* 0x00000005c60db211 */ /* 0x090fe400008f0c0e */
[----:B------:R-:W-:-:S03]  /*1a8b0*/  @!P4 LEA.HI.X R5, R200, R5, R10, 0x1, P2 ;  /* 0x00000005c805c211 */ /* 0x000fc600010f0c0a */
[----:B------:R0:W-:Y:S04]  /*1a8c0*/  @!P3 ST.E.128 desc[UR58][R12.64], RZ ;  /* 0x000000ff0c00b985 */ /* 0x0001e8000c101d3a */
[----:B------:R0:W-:Y:S02]  /*1a8d0*/  @!P4 ST.E.128 desc[UR58][R4.64], RZ ;  /* 0x000000ff0400c985 */ /* 0x0001e4000c101d3a */
.L_x_631:
[----:B------:R-:W-:Y:S05]  /*1a8e0*/  BSYNC B1 ;  /* 0x0000000000017941 */ /* 0x000fea0003800000 */
.L_x_630:
[----:B0---4-:R0:W4:Y:S01]  /*1a8f0*/  SHFL.IDX PT, R5, R3, 0x2, 0x181f ;  /* 0x00581f0003057f89 */ /* 0x01112200000e0000 */
        /* <DEDUP_REMOVED lines=12> */
.L_x_633:
[----:B------:R-:W-:Y:S05]  /*1a9c0*/  BSYNC B1 ;  /* 0x0000000000017941 */ /* 0x000fea0003800000 */
.L_x_632:
[----:B------:R-:W-:Y:S01]  /*1a9d0*/  VIADD R0, R8, 0x60 ;  /* 0x0000006008007836 */ /* 0x000fe20000000000 */
[----:B0--3--:R-:W0:Y:S04]  /*1a9e0*/  SHFL.IDX PT, R3, R3, 0x3, 0x181f ;  /* 0x00781f0003037f89 */ /* 0x009e2800000e0000 */
[----:B------:R-:W-:Y:S01]  /*1a9f0*/  ISETP.GE.AND P0, PT, R0, R11, PT ;  /* 0x0000000b0000720c */ /* 0x000fe20003f06270 */
[----:B----4-:R3:W4:-:S12]  /*1aa00*/  SHFL.IDX PT, R5, R6, 0x3, 0x181f ;  /* 0x00781f0006057f89 */ /* 0x01071800000e0000 */
[----:B---3--:R-:W-:Y:S05]  /*1aa10*/  @P0 BRA `(.L_x_622) ;  /* 0x0000000000240947 */ /* 0x008fea0003800000 */
[----:B------:R-:W-:Y:S02]  /*1aa20*/  ULDC UR4, c[0x0][0xac8] ;  /* 0x0002b20000047ab9 */ /* 0x000fe40000000800 */
[----:B------:R-:W-:Y:S02]  /*1aa30*/  ISETP.GE.AND P2, PT, R198, UR4, PT ;  /* 0x00000004c6007c0c */ /* 0x000fe4000bf46270 */
[----:B------:R-:W-:-:S11]  /*1aa40*/  ISETP.GE.AND P3, PT, R200, UR4, PT ;  /* 0x00000004c8007c0c */ /* 0x000fd6000bf66270 */
[-C--:B----4-:R-:W-:Y:S02]  /*1aa50*/  @!P2 LEA R6, P0, R198, R5.reuse, 0x1 ;  /* 0x00000005c606a211 */ /* 0x090fe400078008ff */
[----:B------:R-:W-:Y:S02]  /*1aa60*/  @!P3 LEA R4, P1, R200, R5, 0x1 ;  /* 0x00000005c804b211 */ /* 0x000fe400078208ff */
[-C--:B0-----:R-:W-:Y:S02]  /*1aa70*/  @!P2 LEA.HI.X R7, R198, R3.reuse, R14, 0x1, P0 ;  /* 0x00000003c607a211 */ /* 0x081fe400000f0c0e */
[----:B------:R-:W-:-:S03]  /*1aa80*/  @!P3 LEA.HI.X R5, R200, R3, R10, 0x1, P1 ;  /* 0x00000003c805b211 */ /* 0x000fc600008f0c0a */
[----:B------:R0:W-:Y:S04]  /*1aa90*/  @!P2 ST.E.128 desc[UR58][R6.64], RZ ;  /* 0x000000ff0600a985 */ /* 0x0001e8000c101d3a */
[----:B------:R0:W-:Y:S02]  /*1aaa0*/  @!P3 ST.E.128 desc[UR58][R4.64], RZ ;  /* 0x000000ff0400b985 */ /* 0x0001e4000c101d3a */
.L_x_622:
[----:B------:R-:W-:Y:S05]  /*1aab0*/  BSYNC B0 ;  /* 0x0000000000007941 */ /* 0x000fea0003800000 */
.L_x_612:
[----:B------:R-:W-:Y:S02]  /*1aac0*/  ULDC UR4, c[0x0][0xc3c] ;  /* 0x00030f0000047ab9 */ /* 0x000fe40000000800 */
[----:B--2---:R-:W-:-:S13]  /*1aad0*/  ISETP.GE.AND P0, PT, R147, UR4, PT ;  /* 0x0000000493007c0c */ /* 0x004fda000bf06270 */
[----:B------:R-:W-:Y:S05]  /*1aae0*/  @!P0 BRA `(.L_x_634) ;  /* 0xfffffe6800ac8947 */ /* 0x000fea000383ffff */
[----:B------:R-:W-:Y:S05]  /*1aaf0*/  BRA `(.L_x_422) ;  /* 0x0000007c00e47947 */ /* 0x000fea0003800000 */
.L_x_420:
[----:B------:R-:W-:-:S08]  /*1ab00*/  NOP ;  /* 0x0000000000007918 */ /* 0x000fd00000000000 */
[----:B0-----:R-:W0:-:S00]  /*1ab10*/  USETMAXREG.DEALLOC.CTAPOOL 0x18 ;  /* 0x00000018000079c8 */ /* 0x001e0000080e0500 */
[----:B0-----:R-:W2:Y:S01]  /*1ab20*/  LDL.LU R2, [R1+0x14] ;  /* 0x0000140001027983 */ /* 0x001ea20000300800 */
[----:B------:R-:W-:Y:S01]  /*1ab30*/  LOP3.LUT R0, R0, 0x3, RZ, 0xc0, !PT ;  /* 0x0000000300007812 */ /* 0x000fe200078ec0ff */
[----:B------:R-:W-:-:S05]  /*1ab40*/  IMAD.MOV.U32 R7, RZ, RZ, RZ ;  /* 0x000000ffff077224 */ /* 0x000fca00078e00ff */
[----:B------:R-:W0:Y:S02]  /*1ab50*/  SHFL.IDX PT, R0, R0, RZ, 0x1f ;  /* 0x00001fff00007589 */ /* 0x000e2400000e0000 */
[----:B0-----:R-:W-:Y:S02]  /*1ab60*/  ISETP.NE.AND P0, PT, R0, RZ, PT ;  /* 0x000000ff0000720c */ /* 0x001fe40003f05270 */
[----:B--2---:R-:W-:-:S11]  /*1ab70*/  LOP3.LUT R2, R2, 0xfffffffd, RZ, 0xc0, !PT ;  /* 0xfffffffd02027812 */ /* 0x004fd600078ec0ff */
[----:B------:R-:W-:-:S05]  /*1ab80*/  @P0 LOP3.LUT R2, R2, 0x2, RZ, 0xfc, !PT ;  /* 0x0000000202020812 */ /* 0x000fca00078efcff */
[----:B------:R0:W-:Y:S01]  /*1ab90*/  STL [R1+0x14], R2 ;  /* 0x0000140201007387 */ /* 0x0001e20000100800 */
        /* <DEDUP_REMOVED lines=10> */
.L_x_635:
[----:B------:R-:W-:Y:S01]  /*1ac40*/  LOP3.LUT R0, R6, 0x1f, RZ, 0xc0, !PT ;  /* 0x0000001f06007812 */ /* 0x000fe200078ec0ff */
[----:B------:R-:W-:Y:S01]  /*1ac50*/  ULDC UR4, c[0x0][0xc3c] ;  /* 0x00030f0000047ab9 */ /* 0x000fe20000000800 */
[----:B------:R-:W-:Y:S01]  /*1ac60*/  IMAD.MOV.U32 R10, RZ, RZ, RZ ;  /* 0x000000ffff0a7224 */ /* 0x000fe200078e00ff */
[----:B------:R-:W1:Y:S01]  /*1ac70*/  S2UR UR6, SR_CTAID.X ;  /* 0x00000000000679c3 */ /* 0x000e620000002500 */
[----:B------:R-:W-:Y:S01]  /*1ac80*/  ISETP.NE.AND P0, PT, R0, 0x1f, PT ;  /* 0x0000001f0000780c */ /* 0x000fe20003f05270 */
[----:B------:R-:W-:-:S03]  /*1ac90*/  ULDC UR5, c[0x0][0xc38] ;  /* 0x00030e0000057ab9 */ /* 0x000fc60000000800 */
[----:B------:R-:W-:-:S13]  /*1aca0*/  ISETP.GE.OR P1, PT, R0, UR4, !P0 ;  /* 0x0000000400007c0c */ /* 0x000fda000c726670 */
[----:B0-----:R-:W0:Y:S08]  /*1acb0*/  @!P1 LDC.64 R2, c[0x0][0xc80] ;  /* 0x00032000ff029b82 */ /* 0x001e300000000a00 */
        /* <DEDUP_REMOVED lines=35> */
.L_x_639:
        /* <DEDUP_REMOVED lines=12> */
[----:B------:R-:W-:Y:S02]  /*1afb0*/  IMAD.MOV.U32 R10, RZ, RZ, RZ ;  /* 0x000000ffff0a7224 */ /* 0x000fe400078e00ff */
[----:B0-----:R-:W-:-:S05]  /*1afc0*/  @!P6 IMAD.WIDE R2, R9, 0x4, R2 ;  /* 0x000000040902e825 */ /* 0x001fca00078e0202 */
[----:B------:R1:W2:Y:S02]  /*1afd0*/  @!P6 LDG.E R7, desc[UR58][R2.64] ;  /* 0x0000003a0207e981 */ /* 0x0002a4000c1e1900 */
[----:B-1----:R-:W-:-:S05]  /*1afe0*/  @!P6 IMAD.WIDE R2, R9, 0x4, R4 ;  /* 0x000000040902e825 */ /* 0x002fca00078e0204 */
        /* <DEDUP_REMOVED lines=22> */
.L_x_637:
        /* <DEDUP_REMOVED lines=20> */
.L_x_640:
[----:B-1----:R-:W-:Y:S01]  /*1b290*/  IMAD R10, R14, UR5, R11 ;  /* 0x000000050e0a7c24 */ /* 0x002fe2000f8e020b */
[----:B------:R-:W1:Y:S01]  /*1b2a0*/  MUFU.RCP R12, R12 ;  /* 0x0000000c000c7308 */ /* 0x000e620000001000 */
[----:B------:R-:W-:Y:S02]  /*1b2b0*/  IMAD R11, R16, R5, RZ ;  /* 0x00000005100b7224 */ /* 0x000fe400078e02ff */
[----:B0-----:R-:W-:Y:S01]  /*1b2c0*/  IMAD.MOV.U32 R2, RZ, RZ, RZ ;  /* 0x000000ffff027224 */ /* 0x001fe200078e00ff */
[----:B------:R0:W-:Y:S03]  /*1b2d0*/  STL [R1], R10 ;  /* 0x0000000a01007387 */ /* 0x0001e60000100800 */
[----:B------:R-:W-:Y:S01]  /*1b2e0*/  IMAD.HI.U32 R2, R3, R11, R2 ;  /* 0x0000000b03027227 */ /* 0x000fe200078e0002 */
[----:B------:R-:W-:-:S05]  /*1b2f0*/  IABS R11, R7 ;  /* 0x00000007000b7213 */ /* 0x000fca0000000000 */
[----:B------:R-:W-:Y:S01]  /*1b300*/  IMAD.MOV R14, RZ, RZ, -R11 ;  /* 0x000000ffff0e7224 */ /* 0x000fe200078e0a0b */
[----:B0-----:R-:W-:-:S04]  /*1b310*/  IADD3 R10, -R10, UR6, RZ ;  /* 0x000000060a0a7c10 */ /* 0x001fc8000fffe1ff */
[----:B------:R-:W-:-:S05]  /*1b320*/  IABS R3, R10 ;  /* 0x0000000a00037213 */ /* 0x000fca0000000000 */
[----:B------:R-:W-:-:S04]  /*1b330*/  IMAD.HI.U32 R11, R2, R3, RZ ;  /* 0x00000003020b7227 */ /* 0x000fc800078e00ff */
[----:B------:R-:W-:Y:S02]  /*1b340*/  IMAD R2, R11, R14, R3 ;  /* 0x0000000e0b027224 */ /* 0x000fe400078e0203 */
[----:B-1----:R-:W-:-:S03]  /*1b350*/  VIADD R3, R12, 0xffffffe ;  /* 0x0ffffffe0c037836 */ /* 0x002fc60000000000 */
[----:B------:R-:W-:-:S03]  /*1b360*/  ISETP.GT.U32.AND P1, PT, R5, R2, PT ;  /* 0x000000020500720c */ /* 0x000fc60003f24070 */
[----:B------:R-:W0:Y:S10]  /*1b370*/  F2I.FTZ.U32.TRUNC.NTZ R3, R3 ;  /* 0x0000000300037305 */ /* 0x000e34000021f000 */
[----:B------:R-:W-:-:S02]  /*1b380*/  @!P1 IMAD.IADD R2, R2, 0x1, -R5 ;  /* 0x0000000102029824 */ /* 0x000fc400078e0a05 */
[----:B------:R-:W-:Y:S01]  /*1b390*/  @!P1 VIADD R11, R11, 0x1 ;  /* 0x000000010b0b9836 */ /* 0x000fe20000000000 */
[----:B------:R-:W-:Y:S02]  /*1b3a0*/  ISETP.NE.AND P1, PT, R7, RZ, PT ;  /* 0x000000ff0700720c */ /* 0x000fe40003f25270 */
[----:B------:R-:W-:Y:S01]  /*1b3b0*/  ISETP.GE.U32.AND P0, PT, R2, R5, PT ;  /* 0x000000050200720c */ /* 0x000fe20003f06070 */
[----:B0-----:R-:W-:Y:S02]  /*1b3c0*/  IMAD.MOV R5, RZ, RZ, -R3 ;  /* 0x000000ffff057224 */ /* 0x001fe400078e0a03 */
[----:B------:R-:W-:Y:S02]  /*1b3d0*/  IMAD.MOV.U32 R2, RZ, RZ, RZ ;  /* 0x000000ffff027224 */ /* 0x000fe400078e00ff */
[----:B------:R-:W-:-:S04]  /*1b3e0*/  IMAD R5, R5, R8, RZ ;  /* 0x0000000805057224 */ /* 0x000fc800078e02ff */
[----:B------:R-:W-:Y:S01]  /*1b3f0*/  IMAD.HI.U32 R5, R3, R5, R2 ;  /* 0x0000000503057227 */ /* 0x000fe200078e0002 */
[----:B------:R-:W-:Y:S02]  /*1b400*/  LOP3.LUT R2, R10, R7, RZ, 0x3c, !PT ;  /* 0x000000070a027212 */ /* 0x000fe400078e3cff */
[----:B------:R-:W-:Y:S01]  /*1b410*/  IABS R3, R9 ;  /* 0x0000000900037213 */ /* 0x000fe20000000000 */
[----:B------:R-:W-:Y:S01]  /*1b420*/  @P0 VIADD R11, R11, 0x1 ;  /* 0x000000010b0b0836 */ /* 0x000fe20000000000 */
[----:B------:R-:W-:-:S03]  /*1b430*/  ISETP.GE.AND P2, PT, R2, RZ, PT ;  /* 0x000000ff0200720c */ /* 0x000fc60003f46270 */
[----:B------:R-:W-:-:S10]  /*1b440*/  IMAD.MOV R3, RZ, RZ, -R3 ;  /* 0x000000ffff037224 */ /* 0x000fd400078e0a03 */
[----:B------:R-:W-:Y:S01]  /*1b450*/  @!P2 IMAD.MOV R11, RZ, RZ, -R11 ;  /* 0x000000ffff0ba224 */ /* 0x000fe200078e0a0b */
[----:B------:R-:W-:-:S04]  /*1b460*/  @!P1 LOP3.LUT R11, RZ, R7, RZ, 0x33, !PT ;  /* 0x00000007ff0b9212 */ /* 0x000fc800078e33ff */
[-C--:B------:R-:W-:Y:S01]  /*1b470*/  IABS R2, R11.reuse ;  /* 0x0000000b00027213 */ /* 0x080fe20000000000 */
[----:B------:R-:W-:-:S04]  /*1b480*/  IMAD R7, R7, R11, RZ ;  /* 0x0000000b07077224 */ /* 0x000fc800078e02ff */
[----:B------:R-:W-:-:S04]  /*1b490*/  IMAD.HI.U32 R5, R5, R2, RZ ;  /* 0x0000000205057227 */ /* 0x000fc800078e00ff */
[----:B------:R-:W-:Y:S01]  /*1b4a0*/  IMAD R3, R5, R3, R2 ;  /* 0x0000000305037224 */ /* 0x000fe200078e0202 */
[----:B------:R-:W-:-:S04]  /*1b4b0*/  LOP3.LUT R2, R11, R9, RZ, 0x3c, !PT ;  /* 0x000000090b027212 */ /* 0x000fc800078e3cff */
[----:B------:R-:W-:Y:S02]  /*1b4c0*/  ISETP.GT.U32.AND P1, PT, R8, R3, PT ;  /* 0x000000030800720c */ /* 0x000fe40003f24070 */
[----:B------:R-:W-:-:S11]  /*1b4d0*/  ISETP.GE.AND P2, PT, R2, RZ, PT ;  /* 0x000000ff0200720c */ /* 0x000fd60003f46270 */
[----:B------:R-:W-:Y:S02]  /*1b4e0*/  @!P1 IMAD.IADD R3, R3, 0x1, -R8 ;  /* 0x0000000103039824 */ /* 0x000fe400078e0a08 */
[----:B------:R-:W-:Y:S01]  /*1b4f0*/  @!P1 VIADD R5, R5, 0x1 ;  /* 0x0000000105059836 */ /* 0x000fe20000000000 */
[----:B------:R-:W-:Y:S02]  /*1b500*/  ISETP.NE.AND P1, PT, R9, RZ, PT ;  /* 0x000000ff0900720c */ /* 0x000fe40003f25270 */
[----:B------:R-:W-:-:S13]  /*1b510*/  ISETP.GE.U32.AND P0, PT, R3, R8, PT ;  /* 0x000000080300720c */ /* 0x000fda0003f06070 */
[----:B------:R-:W-:-:S05]  /*1b520*/  @P0 VIADD R5, R5, 0x1 ;  /* 0x0000000105050836 */ /* 0x000fca0000000000 */
[----:B------:R-:W-:Y:S02]  /*1b530*/  @!P2 IADD3 R5, -R5, RZ, RZ ;  /* 0x000000ff0505a210 */ /* 0x000fe40007ffe1ff */
[----:B------:R-:W-:-:S05]  /*1b540*/  @!P1 LOP3.LUT R5, RZ, R9, RZ, 0x33, !PT ;  /* 0x00000009ff059212 */ /* 0x000fca00078e33ff */
[----:B------:R-:W-:-:S04]  /*1b550*/  IMAD.MOV R2, RZ, RZ, -R5 ;  /* 0x000000ffff027224 */ /* 0x000fc800078e0a05 */
[C---:B------:R-:W-:Y:S02]  /*1b560*/  IMAD R11, R9.reuse, R2, R11 ;  /* 0x00000002090b7224 */ /* 0x040fe400078e020b */
[----:B------:R-:W-:Y:S02]  /*1b570*/  IMAD R2, R9, 0x1000000, R5 ;  /* 0x0100000009027824 */ /* 0x000fe400078e0205 */
[----:B------:R-:W-:Y:S02]  /*1b580*/  IMAD.IADD R5, R10, 0x1, -R7 ;  /* 0x000000010a057824 */ /* 0x000fe400078e0a07 */
[----:B------:R-:W-:Y:S02]  /*1b590*/  IMAD R3, R11, 0x10000, R2 ;  /* 0x000100000b037824 */ /* 0x000fe400078e0202 */
[----:B------:R-:W-:Y:S01]  /*1b5a0*/  VIADD R2, R4, UR4 ;  /* 0x0000000404027c36 */ /* 0x000fe20008000000 */
[----:B------:R1:W-:Y:S04]  /*1b5b0*/  STL [R1+0x4], R5 ;  /* 0x0000040501007387 */ /* 0x0003e80000100800 */
[----:B------:R1:W-:Y:S04]  /*1b5c0*/  STL [R1+0xc], R2 ;  /* 0x00000c0201007387 */ /* 0x0003e80000100800 */
[----:B------:R1:W-:Y:S01]  /*1b5d0*/  STL [R1+0x8], R3 ;  /* 0x0000080301007387 */ /* 0x0003e20000100800 */
[----:B------:R-:W-:Y:S05]  /*1b5e0*/  BRA `(.L_x_641) ;  /* 0x0000000000107947 */ /* 0x000fea0003800000 */
.L_x_638:
[----:B------:R-:W-:Y:S01]  /*1b5f0*/  IMAD.U32 R2, RZ, RZ, UR6 ;  /* 0x00000006ff027e24 */ /* 0x000fe2000f8e00ff */
[----:B------:R0:W-:Y:S04]  /*1b600*/  STL [R1+0x4], RZ ;  /* 0x000004ff01007387 */ /* 0x0001e80000100800 */
[----:B------:R0:W-:Y:S04]  /*1b610*/  STL [R1+0x8], RZ ;  /* 0x000008ff01007387 */ /* 0x0001e80000100800 */
[----:B------:R0:W-:Y:S02]  /*1b620*/  STL [R1], R2 ;  /* 0x0000000201007387 */ /* 0x0001e40000100800 */
.L_x_641:
[----:B------:R-:W2:Y:S04]  /*1b630*/  LDL R8, [R1] ;  /* 0x0000000001087983 */ /* 0x000ea80000100800 */
[----:B------:R-:W2:Y:S04]  /*1b640*/  LDL R9, [R1+0x4] ;  /* 0x0000040001097983 */ /* 0x000ea80000100800 */
[----:B------:R-:W2:Y:S04]  /*1b650*/  LDL R10, [R1+0x8] ;  /* 0x00000800010a7983 */ /* 0x000ea80000100800 */
[----:B------:R-:W2:Y:S01]  /*1b660*/  LDL R11, [R1+0xc] ;  /* 0x00000c00010b7983 */ /* 0x000ea20000100800 */
[----:B------:R-:W-:-:S13]  /*1b670*/  ISETP.NE.AND P0, PT, R0, RZ, PT ;  /* 0x000000ff0000720c */ /* 0x000fda0003f05270 */
[----:B-1----:R-:W1:Y:S01]  /*1b680*/  @!P0 S2R R3, SR_CgaCtaId ;  /* 0x0000000000038919 */ /* 0x002e620000008800 */
[----:B------:R-:W-:-:S04]  /*1b690*/  @!P0 MOV R0, 0x400 ;  /* 0x0000040000008802 */ /* 0x000fc80000000f00 */
[----:B-1----:R-:W-:-:S05]  /*1b6a0*/  @!P0 LEA R0, R3, R0, 0x18 ;  /* 0x0000000003008211 */ /* 0x002fca00078ec0ff */
[----:B--2---:R2:W-:Y:S01]  /*1b6b0*/  @!P0 STS.128 [R0+0x348d0], R8 ;  /* 0x0348d00800008388 */ /* 0x0045e20000000c00 */
[----:B------:R-:W-:Y:S06]  /*1b6c0*/  BAR.ARV 0x5, 0x180 ;  /* 0x0146000000007b1d */ /* 0x000fec0000002000 */
.L_x_636:
[----:B--2---:R-:W2:Y:S01]  /*1b6d0*/  LDL R0, [R1+0xc] ;  /* 0x00000c0001007983 */ /* 0x004ea20000100800 */
[----:B------:R-:W-:Y:S01]  /*1b6e0*/  ULDC UR4, c[0x0][0xc3c] ;  /* 0x00030f0000047ab9 */ /* 0x000fe20000000800 */
[----:B------:R-:W-:Y:S01]  /*1b6f0*/  IMAD.MOV.U32 R19, RZ, RZ, RZ ;  /* 0x000000ffff137224 */ /* 0x000fe200078e00ff */
[----:B--2---:R-:W-:Y:S01]  /*1b700*/  ISETP.GE.AND P0, PT, R0, UR4, PT ;  /* 0x0000000400007c0c */ /* 0x004fe2000bf06270 */
[----:B------:R-:W-:-:S05]  /*1b710*/  IMAD.MOV.U32 R0, RZ, RZ, 0x1 ;  /* 0x00000001ff007424 */ /* 0x000fca00078e00ff */
[----:B------:R2:W-:Y:S04]  /*1b720*/  STL [R1+0x1c], R0 ;  /* 0x00001c0001007387 */ /* 0x0005e80000100800 */
[----:B------:R2:W-:Y:S03]  /*1b730*/  STL [R1+0x64], RZ ;  /* 0x000064ff01007387 */ /* 0x0005e60000100800 */
[----:B------:R-:W-:Y:S05]  /*1b740*/  @P0 BRA `(.L_x_642) ;  /* 0x0000006c00e80947 */ /* 0x000fea0003800000 */
[----:B------:R-:W3:Y:S01]  /*1b750*/  S2UR UR5, SR_CgaCtaId ;  /* 0x00000000000579c3 */ /* 0x000ee20000008800 */
[C---:B--2---:R-:W-:Y:S01]  /*1b760*/  IMAD.SHL.U32 R0, R6.reuse, 0x8, RZ ;  /* 0x0000000806007824 */ /* 0x044fe200078e00ff */
[----:B------:R-:W-:Y:S01]  /*1b770*/  LOP3.LUT R4, R6, 0x7f, RZ, 0xc0, !PT ;  /* 0x0000007f06047812 */ /* 0x000fe200078ec0ff */
[----:B------:R-:W-:Y:S01]  /*1b780*/  UMOV UR4, 0x400 ;  /* 0x0000040000047882 */ /* 0x000fe20000000000 */
[----:B------:R-:W-:Y:S01]  /*1b790*/  BSSY B8, `(.L_x_642) ;  /* 0x00006f5000087945 */ /* 0x000fe20003800000 */
[----:B------:R-:W-:Y:S01]  /*1b7a0*/  IMAD.MOV.U32 R19, RZ, RZ, RZ ;  /* 0x000000ffff137224 */ /* 0x000fe200078e00ff */
[----:B------:R-:W-:Y:S01]  /*1b7b0*/  LOP3.LUT R3, R0, 0x1f8, RZ, 0xc0, !PT ;  /* 0x000001f800037812 */ /* 0x000fe200078ec0ff */
[----:B0-----:R-:W-:Y:S01]  /*1b7c0*/  IMAD.SHL.U32 R2, R4, 0x8, RZ ;  /* 0x0000000804027824 */ /* 0x001fe200078e00ff */
[----:B------:R-:W-:Y:S01]  /*1b7d0*/  LOP3.LUT R0, R0, 0x38, RZ, 0xc0, !PT ;  /* 0x0000003800007812 */ /* 0x000fe200078ec0ff */
[----:B------:R-:W-:Y:S01]  /*1b7e0*/  ULDC.64 UR36, c[0x0][0x198] ;  /* 0x0000660000247ab9 */ /* 0x000fe20000000a00 */
[----:B------:R-:W-:Y:S01]  /*1b7f0*/  LOP3.LUT R3, R3, 0x38, R6, 0x78, !PT ;  /* 0x0000003803037812 */ /* 0x000fe200078e7806 */
[----:B------:R-:W-:Y:S01]  /*1b800*/  IMAD.SHL.U32 R6, R6, 0x10, RZ ;  /* 0x0000001006067824 */ /* 0x000fe200078e00ff */
[----:B------:R-:W-:-:S02]  /*1b810*/  ULDC UR38, c[0x0][0xc] ;  /* 0x0000030000267ab9 */ /* 0x000fc40000000800 */
[----:B------:R-:W-:Y:S02]  /*1b820*/  LOP3.LUT R3, R3, 0x200, R2, 0xf8, !PT ;  /* 0x0000020003037812 */ /* 0x000fe400078ef802 */
[----:B------:R-:W-:-:S04]  /*1b830*/  SHF.R.U32.HI R2, RZ, 0x3, R4 ;  /* 0x00000003ff027819 */ /* 0x000fc80000011604 */
[----:B------:R-:W-:Y:S01]  /*1b840*/  LOP3.LUT R4, R2, 0x70, R6, 0xf8, !PT ;  /* 0x0000007002047812 */ /* 0x000fe200078ef806 */
[----:B------:R-:W-:Y:S01]  /*1b850*/  IMAD.MOV.U32 R2, RZ, RZ, 0x1 ;  /* 0x00000001ff027424 */ /* 0x000fe200078e00ff */
[----:B---3--:R-:W-:-:S06]  /*1b860*/  ULEA UR4, UR5, UR4, 0x18 ;  /* 0x0000000405047291 */ /* 0x008fcc000f8ec03f */
[----:B------:R-:W-:-:S04]  /*1b870*/  IMAD.U32 R18, RZ, RZ, UR4 ;  /* 0x00000004ff127e24 */ /* 0x000fc8000f8e00ff */
[----:B------:R-:W-:-:S05]  /*1b880*/  IMAD R3, R3, 0x2, R18 ;  /* 0x0000000203037824 */ /* 0x000fca00078e0212 */
[----:B------:R0:W-:Y:S04]  /*1b890*/  STL [R1+0x2c], R3 ;  /* 0x00002c0301007387 */ /* 0x0001e80000100800 */
[----:B------:R-:W-:Y:S04]  /*1b8a0*/  STL [R1+0x64], RZ ;  /* 0x000064ff01007387 */ /* 0x000fe80000100800 */
[----:B------:R2:W-:Y:S01]  /*1b8b0*/  STL [R1+0x24], R2 ;  /* 0x0000240201007387 */ /* 0x0005e20000100800 */
[----:B0-----:R-:W-:-:S03]  /*1b8c0*/  IMAD.MOV.U32 R3, RZ, RZ, 0x1 ;  /* 0x00000001ff037424 */ /* 0x001fc600078e00ff */
[----:B------:R0:W-:Y:S04]  /*1b8d0*/  STL [R1+0x10], RZ ;  /* 0x000010ff01007387 */ /* 0x0001e80000100800 */
[----:B------:R0:W-:Y:S01]  /*1b8e0*/  STL [R1+0x1c], R3 ;  /* 0x00001c0301007387 */ /* 0x0001e20000100800 */
[C---:B--2---:R-:W-:Y:S02]  /*1b8f0*/  LOP3.LUT R2, R0.reuse, 0x40, RZ, 0xfc, !PT ;  /* 0x0000004000027812 */ /* 0x044fe400078efcff */
[----:B------:R-:W-:-:S07]  /*1b900*/  LOP3.LUT R0, R0, 0x80, RZ, 0xfc, !PT ;  /* 0x0000008000007812 */ /* 0x000fce00078efcff */
.L_x_784:
[----:B------:R-:W2:Y:S01]  /*1b910*/  LDL R0, [R1+0xc] ;  /* 0x00000c0001007983 */ /* 0x000ea20000100800 */
[----:B0-----:R-:W2:Y:S01]  /*1b920*/  LDC.64 R2, c[0x0][0xc88] ;  /* 0x00032200ff027b82 */ /* 0x001ea20000000a00 */
[----:B------:R-:W-:Y:S05]  /*1b930*/  YIELD ;  /* 0x0000000000007946 */ /* 0x000fea0003800000 */
[----:B------:R-:W-:Y:S01]  /*1b940*/  ULDC.64 UR4, c[0x0][0xa28] ;  /* 0x00028a0000047ab9 */ /* 0x000fe20000000a00 */
[----:B-1----:R-:W-:Y:S01]  /*1b950*/  IMAD.MOV.U32 R8, RZ, RZ, RZ ;  /* 0x000000ffff087224 */ /* 0x002fe200078e00ff */
[----:B------:R-:W-:Y:S01]  /*1b960*/  ISETP.NE.U32.AND P0, PT, RZ, UR4, PT ;  /* 0x00000004ff007c0c */ /* 0x000fe2000bf05070 */
[----:B------:R-:W-:Y:S01]  /*1b970*/  ULDC.64 UR10, c[0x0][0xa18] ;  /* 0x00028600000a7ab9 */ /* 0x000fe20000000a00 */
        /* <DEDUP_REMOVED lines=13> */
[----:B------:R0:W-:Y:S01]  /*1ba50*/  STL [R1+0x58], R4 ;  /* 0x0000580401007387 */ /* 0x0001e20000100800 */
[----:B------:R-:W-:-:S03]  /*1ba60*/  ISETP.NE.U32.AND P1, PT, RZ, UR4, PT ;  /* 0x00000004ff007c0c */ /* 0x000fc6000bf25070 */
[----:B------:R1:W5:Y:S01]  /*1ba70*/  @P0 LDG.E R0, desc[UR58][R2.64] ;  /* 0x0000003a02000981 */ /* 0x000362000c1e1900 */
[----:B------:R-:W-:Y:S02]  /*1ba80*/  ISETP.NE.AND.EX P1, PT, RZ, UR5, PT, P1 ;  /* 0x00000005ff007c0c */ /* 0x000fe4000bf25310 */
[----:B------:R-:W-:Y:S02]  /*1ba90*/  CS2R R10, SRZ ;  /* 0x00000000000a7805 */ /* 0x000fe4000001ff00 */
[----:B------:R-:W-:Y:S01]  /*1baa0*/  ISETP.NE.U32.AND P3, PT, RZ, UR10, PT ;  /* 0x0000000aff007c0c */ /* 0x000fe2000bf65070 */
[----:B------:R-:W-:Y:S01]  /*1bab0*/  STL [R1+0x28], R14 ;  /* 0x0000280e01007387 */ /* 0x000fe20000100800 */
[----:B------:R-:W-:Y:S02]  /*1bac0*/  ISETP.NE.U32.AND P0, PT, RZ, UR6, PT ;  /* 0x00000006ff007c0c */ /* 0x000fe4000bf05070 */
[----:B------:R-:W-:Y:S01]  /*1bad0*/  ISETP.NE.U32.AND P2, PT, RZ, UR8, PT ;  /* 0x00000008ff007c0c */ /* 0x000fe2000bf45070 */
[----:B------:R-:W-:Y:S01]  /*1bae0*/  STL [R1+0x38], R13 ;  /* 0x0000380d01007387 */ /* 0x000fe20000100800 */
[----:B------:R-:W-:-:S02]  /*1baf0*/  IADD3 R6, P5, R14, UR6, RZ ;  /* 0x000000060e067c10 */ /* 0x000fc4000ffbe0ff */
[C---:B-1----:R-:W-:Y:S02]  /*1bb00*/  IADD3 R2, P4, R14.reuse, UR4, RZ ;  /* 0x000000040e027c10 */ /* 0x042fe4000ff9e0ff */
[----:B------:R-:W-:Y:S02]  /*1bb10*/  ISETP.NE.AND.EX P3, PT, RZ, UR11, PT, P3 ;  /* 0x0000000bff007c0c */ /* 0x000fe4000bf65330 */
[C---:B------:R-:W-:Y:S02]  /*1bb20*/  IADD3.X R3, R13.reuse, UR5, RZ, P4, !PT ;  /* 0x000000050d037c10 */ /* 0x040fe4000a7fe4ff */
[----:B0-----:R-:W-:Y:S02]  /*1bb30*/  IADD3 R4, P4, R14, UR8, RZ ;  /* 0x000000080e047c10 */ /* 0x001fe4000ff9e0ff */
[----:B------:R-:W-:Y:S01]  /*1bb40*/  ISETP.NE.AND.EX P0, PT, RZ, UR7, PT, P0 ;  /* 0x00000007ff007c0c */ /* 0x000fe2000bf05300 */
[----:B------:R-:W2:Y:S01]  /*1bb50*/  @P1 LDG.E R8, desc[UR58][R2.64] ;  /* 0x0000003a02081981 */ /* 0x000ea2000c1e1900 */
[C---:B------:R-:W-:Y:S01]  /*1bb60*/  IADD3.X R5, R13.reuse, UR9, RZ, P4, !PT ;  /* 0x000000090d057c10 */ /* 0x040fe2000a7fe4ff */
[----:B------:R-:W-:Y:S01]  /*1bb70*/  ULDC UR4, c[0x0][0x288] ;  /* 0x0000a20000047ab9 */ /* 0x000fe20000000800 */
[----:B------:R-:W-:Y:S01]  /*1bb80*/  ISETP.NE.AND.EX P2, PT, RZ, UR9, PT, P2 ;  /* 0x00000009ff007c0c */ /* 0x000fe2000bf45320 */
[----:B------:R-:W-:Y:S01]  /*1bb90*/  IMAD.U32 R12, RZ, RZ, UR4 ;  /* 0x00000004ff0c7e24 */ /* 0x000fe2000f8e00ff */
[----:B------:R-:W-:Y:S01]  /*1bba0*/  IADD3.X R7, R13, UR7, RZ, P5, !PT ;  /* 0x000000070d077c10 */ /* 0x000fe2000affe4ff */
[----:B------:R-:W-:-:S06]  /*1bbb0*/  ULDC.64 UR4, c[0x0][0x418] ;  /* 0x0001060000047ab9 */ /* 0x000fcc0000000a00 */
[----:B------:R-:W5:Y:S04]  /*1bbc0*/  @P0 LDG.E R11, desc[UR58][R6.64] ;  /* 0x0000003a060b0981 */ /* 0x000f68000c1e1900 */
        /* <DEDUP_REMOVED lines=10> */
[----:B------:R-:W-:-:S03]  /*1bc70*/  UIMAD UR4, UR4, UR5, URZ ;  /* 0x00000005040472a4 */ /* 0x000fc6000f8e023f */
[----:B------:R-:W-:Y:S02]  /*1bc80*/  ULDC UR5, c[0x0][0x348] ;  /* 0x0000d20000057ab9 */ /* 0x000fe40000000800 */
[----:B0-----:R-:W-:Y:S02]  /*1bc90*/  IMAD.U32 R9, RZ, RZ, UR5 ;  /* 0x00000005ff097e24 */ /* 0x001fe4000f8e00ff */
[----:B------:R-:W-:Y:S01]  /*1bca0*/  IMAD.U32 R8, RZ, RZ, UR4 ;  /* 0x00000004ff087e24 */ /* 0x000fe2000f8e00ff */
[----:B--2---:R0:W-:Y:S01]  /*1bcb0*/  STL [R1+0x5c], R12 ;  /* 0x00005c0c01007387 */ /* 0x0041e20000100800 */
[----:B------:R-:W-:Y:S05]  /*1bcc0*/  @P3 BRA `(.L_x_643) ;  /* 0x0000000000143947 */ /* 0x000fea0003800000 */
[----:B------:R-:W-:Y:S05]  /*1bcd0*/  @!P1 BRA `(.L_x_643) ;  /* 0x0000000000109947 */ /* 0x000fea0003800000 */
[----:B0-----:R-:W2:Y:S04]  /*1bce0*/  LDG.E R12, desc[UR58][R2.64] ;  /* 0x0000003a020c7981 */ /* 0x001ea8000c1e1900 */
[----:B------:R-:W2:Y:S02]  /*1bcf0*/  LDG.E R2, desc[UR58][R2.64+0x4] ;  /* 0x0000043a02027981 */ /* 0x000ea4000c1e1900 */
[----:B--2---:R-:W-:-:S05]  /*1bd00*/  IMAD.IADD R2, R2, 0x1, -R12 ;  /* 0x0000000102027824 */ /* 0x004fca00078e0a0c */
[----:B------:R1:W-:Y:S02]  /*1bd10*/  STL [R1+0x5c], R2 ;  /* 0x00005c0201007387 */ /* 0x0003e40000100800 */
.L_x_643:
[----:B------:R-:W2:Y:S01]  /*1bd20*/  LDL.LU R3, [R1+0x8] ;  /* 0x0000080001037983 */ /* 0x000ea20000300800 */
[----:B0-----:R-:W-:Y:S01]  /*1bd30*/  IMAD.MOV.U32 R12, RZ, RZ, R15 ;  /* 0x000000ffff0c7224 */ /* 0x001fe200078e000f */
[----:B------:R-:W-:Y:S02]  /*1bd40*/  ULDC.64 UR4, c[0x0][0xa20] ;  /* 0x0002880000047ab9 */ /* 0x000fe40000000a00 */
[----:B------:R-:W-:Y:S02]  /*1bd50*/  ISETP.NE.U32.AND P1, PT, RZ, UR4, PT ;  /* 0x00000004ff007c0c */ /* 0x000fe4000bf25070 */
[----:B------:R0:W-:Y:S02]  /*1bd60*/  STL [R1+0x18], R12 ;  /* 0x0000180c01007387 */ /* 0x0001e40000100800 */
[----:B------:R-:W-:Y:S02]  /*1bd70*/  ISETP.NE.AND.EX P1, PT, RZ, UR5, PT, P1 ;  /* 0x00000005ff007c0c */ /* 0x000fe4000bf25310 */
[----:B--2---:R-:W-:-:S02]  /*1bd80*/  LOP3.LUT R17, R3, 0xff000000, RZ, 0xc0, !PT ;  /* 0xff00000003117812 */ /* 0x004fc400078ec0ff */
[C---:B-1----:R-:W-:Y:S02]  /*1bd90*/  LOP3.LUT R2, R3.reuse, 0xff0000, RZ, 0xc0, !PT ;  /* 0x00ff000003027812 */ /* 0x042fe400078ec0ff */
[----:B------:R-:W-:Y:S02]  /*1bda0*/  SHF.R.U32.HI R17, RZ, 0x8, R17 ;  /* 0x00000008ff117819 */ /* 0x000fe40000011611 */
[----:B------:R-:W-:Y:S02]  /*1bdb0*/  LOP3.LUT R16, R3, 0xffff, RZ, 0xc0, !PT ;  /* 0x0000ffff03107812 */ /* 0x000fe400078ec0ff */
[----:B------:R-:W-:Y:S01]  /*1bdc0*/  LEA.HI R17, R2, R17, RZ, 0x10 ;  /* 0x0000001102117211 */ /* 0x000fe200078f80ff */
[----:B-----5:R-:W-:-:S05]  /*1bdd0*/  IMAD.IADD R2, R11, 0x1, R0 ;  /* 0x000000010b027824 */ /* 0x020fca00078e0200 */
[----:B------:R0:W-:Y:S01]  /*1bde0*/  STL [R1+0x20], R2 ;  /* 0x0000200201007387 */ /* 0x0001e20000100800 */
[----:B------:R-:W-:Y:S05]  /*1bdf0*/  @!P1 BRA `(.L_x_644) ;  /* 0x0000000000109947 */ /* 0x000fea0003800000 */
[----:B0-----:R-:W-:-:S04]  /*1be00*/  IADD3 R2, P0, R14, UR4, RZ ;  /* 0x000000040e027c10 */ /* 0x001fc8000ff1e0ff */
[----:B------:R-:W-:-:S05]  /*1be10*/  IADD3.X R3, R13, UR5, RZ, P0, !PT ;  /* 0x000000050d037c10 */ /* 0x000fca00087fe4ff */
[----:B------:R0:W5:Y:S01]  /*1be20*/  LDG.E R8, desc[UR58][R2.64] ;  /* 0x0000003a02087981 */ /* 0x000162000c1e1900 */
[----:B------:R-:W-:Y:S05]  /*1be30*/  BRA `(.L_x_645) ;  /* 0x0000000000107947 */ /* 0x000fea0003800000 */
.L_x_644:
[----:B------:R-:W-:Y:S05]  /*1be40*/  @!P0 BRA `(.L_x_645) ;  /* 0x00000000000c8947 */ /* 0x000fea0003800000 */
[----:B------:R-:W2:Y:S04]  /*1be50*/  LDG.E R8, desc[UR58][R6.64] ;  /* 0x0000003a06087981 */ /* 0x000ea8000c1e1900 */
[----:B------:R-:W2:Y:S02]  /*1be60*/  LDG.E R6, desc[UR58][R6.64+0x4] ;  /* 0x0000043a06067981 */ /* 0x000ea4000c1e1900 */
[----:B--2---:R-:W-:-:S07]  /*1be70*/  IMAD.IADD R8, R6, 0x1, -R8 ;  /* 0x0000000106087824 */ /* 0x004fce00078e0a08 */
.L_x_645:
[----:B-----5:R-:W-:Y:S02]  /*1be80*/  IMAD.IADD R6, R8, 0x1, -R0 ;  /* 0x0000000108067824 */ /* 0x020fe400078e0a00 */
[----:B------:R-:W2:Y:S04]  /*1be90*/  @P2 LDG.E R0, desc[UR58][R4.64] ;  /* 0x0000003a04002981 */ /* 0x000ea8000c1e1900 */
[----:B------:R-:W2:Y:S01]  /*1bea0*/  @P2 LDG.E R4, desc[UR58][R4.64+0x4] ;  /* 0x0000043a04042981 */ /* 0x000ea2000c1e1900 */
[----:B------:R-:W-:Y:S01]  /*1beb0*/  LOP3.LUT R13, R17, 0xff, RZ, 0xc0, !PT ;  /* 0x000000ff110d7812 */ /* 0x000fe200078ec0ff */
[----:B------:R-:W-:Y:S01]  /*1bec0*/  BSSY B0, `(.L_x_646) ;  /* 0x000002a000007945 */ /* 0x000fe20003800000 */
[----:B------:R-:W-:Y:S01]  /*1bed0*/  SHF.R.U32.HI R17, RZ, 0x10, R17 ;  /* 0x00000010ff117819 */ /* 0x000fe20000011611 */
[----:B--2---:R-:W-:-:S04]  /*1bee0*/  @P2 IMAD.IADD R9, R4, 0x1, -R0 ;  /* 0x0000000104092824 */ /* 0x004fc800078e0a00 */
[----:B0-----:R-:W-:-:S04]  /*1bef0*/  IMAD.IADD R2, R6, 0x1, R9 ;  /* 0x0000000106027824 */ /* 0x001fc800078e0209 */
[C---:B------:R-:W-:Y:S01]  /*1bf00*/  VIADD R0, R2.reuse, 0x7f ;  /* 0x0000007f02007836 */ /* 0x040fe20000000000 */
[----:B------:R-:W-:-:S04]  /*1bf10*/  ISETP.GE.AND P1, PT, R2, 0x1, PT ;  /* 0x000000010200780c */ /* 0x000fc80003f26270 */
[----:B------:R-:W-:-:S04]  /*1bf20*/  SHF.R.S32.HI R2, RZ, 0x1f, R0 ;  /* 0x0000001fff027819 */ /* 0x000fc80000011400 */
[----:B------:R-:W-:Y:S01]  /*1bf30*/  LEA.HI R2, R2, R0, RZ, 0x7 ;  /* 0x0000000002027211 */ /* 0x000fe200078f38ff */
[----:B------:R-:W-:-:S03]  /*1bf40*/  IMAD.MOV.U32 R0, RZ, RZ, RZ ;  /* 0x000000ffff007224 */ /* 0x000fc600078e00ff */
[----:B------:R-:W-:-:S05]  /*1bf50*/  SHF.R.S32.HI R11, RZ, 0x7, R2 ;  /* 0x00000007ff0b7819 */ /* 0x000fca0000011402 */
[----:B------:R0:W-:Y:S04]  /*1bf60*/  STL [R1+0x40], R11 ;  /* 0x0000400b01007387 */ /* 0x0001e80000100800 */
[----:B------:R0:W-:Y:S01]  /*1bf70*/  STL [R1+0x60], R13 ;  /* 0x0000600d01007387 */ /* 0x0001e20000100800 */
[----:B------:R-:W-:Y:S05]  /*1bf80*/  @!P1 BRA `(.L_x_647) ;  /* 0x0000000000749947 */ /* 0x000fea0003800000 */
[----:B------:R-:W-:Y:S01]  /*1bf90*/  ISETP.NE.AND P0, PT, R17, RZ, PT ;  /* 0x000000ff1100720c */ /* 0x000fe20003f05270 */
[----:B------:R-:W-:-:S03]  /*1bfa0*/  ULDC UR4, c[0x0][0x9f0] ;  /* 0x00027c0000047ab9 */ /* 0x000fc60000000800 */
[----:B------:R-:W-:-:S04]  /*1bfb0*/  SEL R2, R17, UR4, P0 ;  /* 0x0000000411027c07 */ /* 0x000fc80008000000 */
[----:B------:R-:W-:Y:S02]  /*1bfc0*/  IABS R3, R2 ;  /* 0x0000000200037213 */ /* 0x000fe40000000000 */
[----:B------:R-:W-:Y:S02]  /*1bfd0*/  IADD3 R0, R2, -0x1, R11 ;  /* 0xffffffff02007810 */ /* 0x000fe40007ffe00b */
[----:B------:R-:W1:Y:S08]  /*1bfe0*/  I2F.RP R4, R3 ;  /* 0x0000000300047306 */ /* 0x000e700000209400 */
[----:B-1----:R-:W1:Y:S02]  /*1bff0*/  MUFU.RCP R4, R4 ;  /* 0x0000000400047308 */ /* 0x002e640000001000 */
[----:B-1----:R-:W-:-:S06]  /*1c000*/  VIADD R4, R4, 0xffffffe ;  /* 0x0ffffffe04047836 */ /* 0x002fcc0000000000 */
[----:B------:R1:W2:Y:S02]  /*1c010*/  F2I.FTZ.U32.TRUNC.NTZ R5, R4 ;  /* 0x0000000400057305 */ /* 0x0002a4000021f000 */
[----:B-1----:R-:W-:-:S04]  /*1c020*/  LOP3.LUT R4, R0, R2, RZ, 0x3c, !PT ;  /* 0x0000000200047212 */ /* 0x002fc800078e3cff */
[----:B------:R-:W-:Y:S01]  /*1c030*/  ISETP.GE.AND P4, PT, R4, RZ, PT ;  /* 0x000000ff0400720c */ /* 0x000fe20003f86270 */
[----:B--2---:R-:W-:-:S04]  /*1c040*/  IMAD.MOV R4, RZ, RZ, -R5 ;  /* 0x000000ffff047224 */ /* 0x004fc800078e0a05 */
[----:B------:R-:W-:Y:S02]  /*1c050*/  IMAD R7, R4, R3, RZ ;  /* 0x0000000304077224 */ /* 0x000fe400078e02ff */
[----:B------:R-:W-:-:S04]  /*1c060*/  IMAD.MOV.U32 R4, RZ, RZ, RZ ;  /* 0x000000ffff047224 */ /* 0x000fc800078e00ff */
[----:B------:R-:W-:Y:S01]  /*1c070*/  IMAD.HI.U32 R7, R5, R7, R4 ;  /* 0x0000000705077227 */ /* 0x000fe200078e0004 */
[----:B------:R-:W-:Y:S02]  /*1c080*/  IABS R4, R0 ;  /* 0x0000000000047213 */ /* 0x000fe40000000000 */
[----:B------:R-:W-:-:S05]  /*1c090*/  IABS R0, R2 ;  /* 0x0000000200007213 */ /* 0x000fca0000000000 */
[----:B------:R-:W-:-:S04]  /*1c0a0*/  IMAD.MOV R0, RZ, RZ, -R0 ;  /* 0x000000ffff007224 */ /* 0x000fc800078e0a00 */
[----:B------:R-:W-:Y:S02]  /*1c0b0*/  IMAD.MOV.U32 R5, RZ, RZ, R0 ;  /* 0x000000ffff057224 */ /* 0x000fe400078e0000 */
        /* <DEDUP_REMOVED lines=9> */
[----:B------:R-:W-:-:S07]  /*1c150*/  @!P3 LOP3.LUT R0, RZ, R2, RZ, 0x33, !PT ;  /* 0x00000002ff00b212 */ /* 0x000fce00078e33ff */
.L_x_647:
[----:B------:R-:W-:Y:S05]  /*1c160*/  BSYNC B0 ;  /* 0x0000000000007941 */ /* 0x000fea0003800000 */
.L_x_646:
[-C--:B------:R-:W-:Y:S01]  /*1c170*/  IMAD R2, R13, R0.reuse, RZ ;  /* 0x000000000d027224 */ /* 0x080fe200078e02ff */
[----:B------:R-:W-:Y:S04]  /*1c180*/  BSSY B0, `(.L_x_648) ;  /* 0x0000146000007945 */ /* 0x000fe80003800000 */
[C---:B------:R-:W-:Y:S01]  /*1c190*/  VIADDMNMX R0, R2.reuse, R0, R11, PT ;  /* 0x0000000002007246 */ /* 0x040fe2000380010b */
[----:B------:R-:W-:-:S04]  /*1c1a0*/  IMAD R2, R2, 0x80, -R6 ;  /* 0x0000008002027824 */ /* 0x000fc800078e0a06 */
[----:B------:R-:W-:Y:S01]  /*1c1b0*/  IMAD R6, R0, 0x80, -R6 ;  /* 0x0000008000067824 */ /* 0x000fe200078e0a06 */
[----:B------:R-:W-:-:S04]  /*1c1c0*/  VIMNMX R2, RZ, R2, !PT ;  /* 0x00000002ff027248 */ /* 0x000fc80007fe0100 */
[----:B------:R-:W-:-:S04]  /*1c1d0*/  VIMNMX R9, R6, R9, PT ;  /* 0x0000000906097248 */ /* 0x000fc80003fe0100 */
[----:B------:R-:W-:Y:S02]  /*1c1e0*/  ISETP.GT.AND P0, PT, R9, R2, PT ;  /* 0x000000020900720c */ /* 0x000fe40003f04270 */
[----:B------:R-:W-:-:S05]  /*1c1f0*/  SHF.R.U32.HI R2, RZ, 0x7, R2 ;  /* 0x00000007ff027819 */ /* 0x000fca0000011602 */
[----:B------:R-:W-:-:S06]  /*1c200*/  IMAD.MOV.U32 R7, RZ, RZ, R2 ;  /* 0x000000ffff077224 */ /* 0x000fcc00078e0002 */
[----:B------:R-:W-:-:S05]  /*1c210*/  @P0 VIADD R9, R9, 0x7f ;  /* 0x0000007f09090836 */ /* 0x000fca0000000000 */
[----:B------:R-:W-:-:S04]  /*1c220*/  @P0 SHF.R.S32.HI R0, RZ, 0x1f, R9 ;  /* 0x0000001fff000819 */ /* 0x000fc80000011409 */
[----:B------:R-:W-:-:S04]  /*1c230*/  @P0 LEA.HI R9, R0, R9, RZ, 0x7 ;  /* 0x0000000900090211 */ /* 0x000fc800078f38ff */
[----:B------:R-:W-:Y:S02]  /*1c240*/  @P0 SHF.R.S32.HI R7, RZ, 0x7, R9 ;  /* 0x00000007ff070819 */ /* 0x000fe40000011409 */
[----:B------:R-:W-:Y:S02]  /*1c250*/  PLOP3.LUT P0, PT, PT, PT, PT, 0x80, 0x0 ;  /* 0x000000000000781c */ /* 0x000fe40003f0f070 */
[----:B------:R-:W-:-:S13]  /*1c260*/  ISETP.GT.AND P3, PT, R7, R2, PT ;  /* 0x000000020700720c */ /* 0x000fda0003f64270 */
[----:B------:R-:W-:Y:S05]  /*1c270*/  @!P3 BRA `(.L_x_649) ;  /* 0x0000001000d8b947 */ /* 0x000fea0003800000 */
[----:B------:R-:W-:Y:S01]  /*1c280*/  UMOV UR4, 0xffffffff ;  /* 0xffffffff00047882 */ /* 0x000fe20000000000 */
[----:B------:R-:W-:Y:S02]  /*1c290*/  SEL R0, R12, RZ, !P2 ;  /* 0x000000ff0c007207 */ /* 0x000fe40005000000 */
[----:B------:R-:W-:Y:S05]  /*1c2a0*/  BRA.DIV UR4, `(.L_x_650) ;  /* 0x0000006e04b07947 */ /* 0x000fea000b800000 */
[----:B------:R-:W1:Y:S02]  /*1c2b0*/  S2R R3, SR_TID.X ;  /* 0x0000000000037919 */ /* 0x000e640000002100 */
[----:B-1----:R-:W-:-:S04]  /*1c2c0*/  SHF.R.U32.HI R3, RZ, 0x5, R3 ;  /* 0x00000005ff037819 */ /* 0x002fc80000011603 */
[----:B------:R-:W-:-:S05]  /*1c2d0*/  LOP3.LUT R3, R3, 0x3, RZ, 0xc0, !PT ;  /* 0x0000000303037812 */ /* 0x000fca00078ec0ff */
[----:B------:R1:W2:Y:S02]  /*1c2e0*/  SHFL.IDX PT, R14, R3, RZ, 0x1f ;  /* 0x00001fff030e7589 */ /* 0x0002a400000e0000 */
.L_x_815:
[----:B--2---:R-:W-:Y:S02]  /*1c2f0*/  ISETP.NE.AND P0, PT, R14, RZ, PT ;  /* 0x000000ff0e00720c */ /* 0x004fe40003f05270 */
[----:B------:R-:W-:-:S11]  /*1c300*/  PLOP3.LUT P6, PT, PT, PT, PT, 0x8, 0x0 ;  /* 0x000000000000781c */ /* 0x000fd60003fce170 */
[----:B------:R-:W-:Y:S05]  /*1c310*/  @P0 BRA `(.L_x_651) ;  /* 0x00000000000c0947 */ /* 0x000fea0003800000 */
[----:B------:R-:W-:-:S03]  /*1c320*/  UMOV UR4, 0xffffffff ;  /* 0xffffffff00047882 */ /* 0x000fc60000000000 */
[----:B------:R-:W-:Y:S05]  /*1c330*/  BRA.DIV UR4, `(.L_x_652) ;  /* 0x0000006e04c07947 */ /* 0x000fea000b800000 */
[----:B------:R-:W-:-:S13]  /*1c340*/  ELECT P6, URZ, PT ;  /* 0x00000000003f782f */ /* 0x000fda00038c0000 */
.L_x_651:
[----:B-1----:R-:W2:Y:S01]  /*1c350*/  LDL R3, [R1+0x64] ;  /* 0x0000640001037983 */ /* 0x002ea20000100800 */
[----:B------:R-:W-:Y:S01]  /*1c360*/  BSSY B1, `(.L_x_653) ;  /* 0x0000008000017945 */ /* 0x000fe20003800000 */
[----:B--2---:R-:W-:-:S05]  /*1c370*/  VIADD R3, R3, 0x1 ;  /* 0x0000000103037836 */ /* 0x004fca0000000000 */
[----:B------:R-:W-:-:S04]  /*1c380*/  LEA.HI R4, R3, R3, RZ, 0x1 ;  /* 0x0000000303047211 */ /* 0x000fc800078f08ff */
[----:B------:R-:W-:-:S05]  /*1c390*/  LOP3.LUT R4, R4, 0xfffffffe, RZ, 0xc0, !PT ;  /* 0xfffffffe04047812 */ /* 0x000fca00078ec0ff */
[----:B------:R-:W-:-:S05]  /*1c3a0*/  IMAD.IADD R3, R3, 0x1, -R4 ;  /* 0x0000000103037824 */ /* 0x000fca00078e0a04 */
[----:B------:R-:W-:-:S04]  /*1c3b0*/  SHF.L.U32 R3, R3, 0x1f, RZ ;  /* 0x0000001f03037819 */ /* 0x000fc800000006ff */
[----:B------:R-:W1:Y:S02]  /*1c3c0*/  SYNCS.PHASECHK.TRANS64.TRYWAIT P0, [R18+URZ+0x34820], R3 ;  /* 0x03482003120075a7 */ /* 0x000e64000800017f */
[----:B-1----:R-:W-:Y:S05]  /*1c3d0*/  @!P0 BRA `(.L_x_654) ;  /* 0x0000006c00b88947 */ /* 0x002fea0003800000 */
.L_x_818:
[----:B------:R-:W-:Y:S05]  /*1c3e0*/  BSYNC B1 ;  /* 0x0000000000017941 */ /* 0x000fea0003800000 */
.L_x_653:
[----:B------:R-:W-:Y:S04]  /*1c3f0*/  BSSY B1, `(.L_x_655) ;  /* 0x0000084000017945 */ /* 0x000fe80003800000 */
[----:B------:R-:W-:Y:S05]  /*1c400*/  @!P6 BRA `(.L_x_656) ;  /* 0x000000080008e947 */ /* 0x000fea0003800000 */
[----:B------:R-:W2:Y:S04]  /*1c410*/  LDL R5, [R1+0x10] ;  /* 0x0000100001057983 */ /* 0x000ea80000100800 */
[----:B------:R-:W3:Y:S01]  /*1c420*/  LDL R6, [R1+0x24] ;  /* 0x0000240001067983 */ /* 0x000ee20000100800 */
[----:B------:R-:W-:Y:S01]  /*1c430*/  BSSY B2, `(.L_x_657) ;  /* 0x0000008000027945 */ /* 0x000fe20003800000 */
[----:B------:R-:W4:Y:S02]  /*1c440*/  S2R R4, SR_TID.X ;  /* 0x0000000000047919 */ /* 0x000f240000002100 */
[----:B----4-:R-:W-:-:S04]  /*1c450*/  LOP3.LUT R4, R4, 0x7f, RZ, 0xc0, !PT ;  /* 0x0000007f04047812 */ /* 0x010fc800078ec0ff */
[----:B------:R-:W-:Y:S01]  /*1c460*/  ISETP.NE.AND P2, PT, R4, RZ, PT ;  /* 0x000000ff0400720c */ /* 0x000fe20003f45270 */
[----:B--2---:R-:W-:Y:S01]  /*1c470*/  IMAD R5, R5, 0x8, R18 ;  /* 0x0000000805057824 */ /* 0x004fe200078e0212 */
[----:B---3--:R-:W-:-:S04]  /*1c480*/  SHF.L.U32 R9, R6, 0x1f, RZ ;  /* 0x0000001f06097819 */ /* 0x008fc800000006ff */
[----:B------:R-:W2:Y:S02]  /*1c490*/  SYNCS.PHASECHK.TRANS64.TRYWAIT P0, [R5+URZ+0x348a0], R9 ;  /* 0x0348a009050075a7 */ /* 0x000ea4000800017f */
[----:B--2---:R-:W-:Y:S05]  /*1c4a0*/  @!P0 BRA `(.L_x_658) ;  /* 0x0000006c00988947 */ /* 0x004fea0003800000 */
.L_x_819:
[----:B------:R-:W-:Y:S05]  /*1c4b0*/  BSYNC B2 ;  /* 0x0000000000027941 */ /* 0x000fea0003800000 */
.L_x_657:
[----:B------:R-:W-:Y:S04]  /*1c4c0*/  BSSY B2, `(.L_x_659) ;  /* 0x0000009000027945 */ /* 0x000fe80003800000 */
[----:B------:R-:W-:Y:S05]  /*1c4d0*/  @P2 BRA `(.L_x_660) ;  /* 0x00000000001c2947 */ /* 0x000fea0003800000 */
[----:B------:R-:W3:Y:S01]  /*1c4e0*/  S2R R4, SR_TID.X ;  /* 0x0000000000047919 */ /* 0x000ee20000002100 */
[----:B-1----:R-:W-:-:S04]  /*1c4f0*/  IMAD.MOV.U32 R3, RZ, RZ, 0xc000 ;  /* 0x0000c000ff037424 */ /* 0x002fc800078e00ff */
[----:B------:R4:W-:Y:S01]  /*1c500*/  SYNCS.ARRIVE.TRANS64 RZ, [R5+URZ+0x34890], R3 ;  /* 0x0348900305ff79a7 */ /* 0x0009e2000800003f */
[----:B---3--:R-:W-:-:S04]  /*1c510*/  LOP3.LUT R4, R4, 0x1f, RZ, 0xc0, !PT ;  /* 0x0000001f04047812 */ /* 0x008fc800078ec0ff */
[----:B------:R-:W-:-:S13]  /*1c520*/  ISETP.NE.AND P0, PT, R4, RZ, PT ;  /* 0x000000ff0400720c */ /* 0x000fda0003f05270 */
[----:B----4-:R-:W-:Y:S05]  /*1c530*/  @!P0 BRA `(.L_x_660) ;  /* 0x0000000000048947 */ /* 0x010fea0003800000 */
[----:B------:R-:W-:Y:S01]  /*1c540*/  BPT.TRAP 0x1 ;  /* 0x000000040000795c */ /* 0x000fe20000300000 */
.L_x_660:
[----:B------:R-:W-:Y:S05]  /*1c550*/  BSYNC B2 ;  /* 0x0000000000027941 */ /* 0x000fea0003800000 */
.L_x_659:
[----:B-1----:R-:W3:Y:S01]  /*1c560*/  LDL R3, [R1+0x10] ;  /* 0x0000100001037983 */ /* 0x002ee20000100800 */
[----:B0-----:R-:W-:Y:S01]  /*1c570*/  IMAD.MOV.U32 R11, RZ, RZ, RZ ;  /* 0x000000ffff0b7224 */ /* 0x001fe200078e00ff */
[----:B------:R-:W-:Y:S01]  /*1c580*/  UIADD3 UR4, UP0, UR36, 0x570, URZ ;  /* 0x0000057024047890 */ /* 0x000fe2000ff1e03f */
[----:B------:R-:W-:Y:S01]  /*1c590*/  IMAD R4, R7, 0x80, R10 ;  /* 0x0000008007047824 */ /* 0x000fe200078e020a */
[----:B------:R-:W-:Y:S01]  /*1c5a0*/  PLOP3.LUT P0, PT, PT, PT, PT, 0x80, 0x0 ;  /* 0x000000000000781c */ /* 0x000fe20003f0f070 */
[----:B------:R-:W-:Y:S01]  /*1c5b0*/  UMOV UR6, 0x0 ;  /* 0x0000000000067882 */ /* 0x000fe20000000000 */
[----:B------:R-:W-:Y:S01]  /*1c5c0*/  R2UR UR10, R11 ;  /* 0x000000000b0a72ca */ /* 0x000fe200000e0000 */
[----:B------:R-:W-:Y:S01]  /*1c5d0*/  VIADD R4, R4, 0xffffff80 ;  /* 0xffffff8004047836 */ /* 0x000fe20000000000 */
[----:B------:R-:W-:Y:S01]  /*1c5e0*/  UIADD3.X UR5, URZ, UR37, URZ, UP0, !UPT ;  /* 0x000000253f057290 */ /* 0x000fe200087fe43f */
[----:B------:R-:W-:Y:S01]  /*1c5f0*/  UMOV UR7, 0x12f00000 ;  /* 0x12f0000000077882 */ /* 0x000fe20000000000 */
[----:B---3--:R-:W-:-:S02]  /*1c600*/  IMAD R8, R3, 0xc000, R18 ;  /* 0x0000c00003087824 */ /* 0x008fc400078e0212 */
[----:B------:R-:W-:Y:S02]  /*1c610*/  VIADD R3, R5, 0x34890 ;  /* 0x0003489005037836 */ /* 0x000fe40000000000 */
[----:B------:R-:W-:-:S07]  /*1c620*/  VIADD R6, R8, 0x1c400 ;  /* 0x0001c40008067836 */ /* 0x000fce0000000000 */
.L_x_661:
        /* <DEDUP_REMOVED lines=16> */
.L_x_662:
        /* <DEDUP_REMOVED lines=15> */
.L_x_663:
        /* <DEDUP_REMOVED lines=10> */
[----:B------:R-:W0:Y:S01]  /*1c8c0*/  SYNCS.PHASECHK.TRANS64.TRYWAIT P0, [R5+URZ+0x348c0], R9 ;  /* 0x0348c009050075a7 */ /* 0x000e22000800017f */
[----:B------:R-:W-:Y:S04]  /*1c8d0*/  BSSY B2, `(.L_x_664) ;  /* 0x0000002000027945 */ /* 0x000fe80003800000 */
[----:B0-----:R-:W-:Y:S05]  /*1c8e0*/  @!P0 BRA `(.L_x_665) ;  /* 0x00000068009c8947 */ /* 0x001fea0003800000 */
.L_x_820:
[----:B------:R-:W-:Y:S05]  /*1c8f0*/  BSYNC B2 ;  /* 0x0000000000027941 */ /* 0x000fea0003800000 */
.L_x_664:
[----:B------:R-:W-:Y:S01]  /*1c900*/  BSSY B2, `(.L_x_666) ;  /* 0x000000b000027945 */ /* 0x000fe20003800000 */
[----:B------:R-:W-:Y:S02]  /*1c910*/  IMAD.MOV.U32 R8, RZ, RZ, 0x0 ;  /* 0x00000000ff087424 */ /* 0x000fe400078e00ff */
[----:B0-2---:R-:W-:Y:S01]  /*1c920*/  IMAD.MOV.U32 R9, RZ, RZ, 0x12f00000 ;  /* 0x12f00000ff097424 */ /* 0x005fe200078e00ff */
[----:B------:R-:W-:Y:S06]  /*1c930*/  @P2 BRA `(.L_x_667) ;  /* 0x00000000001c2947 */ /* 0x000fec0003800000 */
[----:B------:R-:W0:Y:S01]  /*1c940*/  S2R R6, SR_TID.X ;  /* 0x0000000000067919 */ /* 0x000e220000002100 */
[----:B------:R-:W-:-:S04]  /*1c950*/  IMAD.MOV.U32 R3, RZ, RZ, 0x8000 ;  /* 0x00008000ff037424 */ /* 0x000fc800078e00ff */
[----:B------:R1:W-:Y:S01]  /*1c960*/  SYNCS.ARRIVE.TRANS64 RZ, [R5+URZ+0x348b0], R3 ;  /* 0x0348b00305ff79a7 */ /* 0x0003e2000800003f */
[----:B0-----:R-:W-:-:S04]  /*1c970*/  LOP3.LUT R6, R6, 0x1f, RZ, 0xc0, !PT ;  /* 0x0000001f06067812 */ /* 0x001fc800078ec0ff */
[----:B------:R-:W-:-:S13]  /*1c980*/  ISETP.NE.AND P0, PT, R6, RZ, PT ;  /* 0x000000ff0600720c */ /* 0x000fda0003f05270 */
[----:B-1----:R-:W-:Y:S05]  /*1c990*/  @!P0 BRA `(.L_x_667) ;  /* 0x0000000000048947 */ /* 0x002fea0003800000 */
[----:B------:R-:W-:Y:S01]  /*1c9a0*/  BPT.TRAP 0x1 ;  /* 0x000000040000795c */ /* 0x000fe20000300000 */
.L_x_667:
[----:B------:R-:W-:Y:S05]  /*1c9b0*/  BSYNC B2 ;  /* 0x0000000000027941 */ /* 0x000fea0003800000 */
.L_x_666:
[----:B------:R-:W2:Y:S01]  /*1c9c0*/  LDL R3, [R1+0x10] ;  /* 0x0000100001037983 */ /* 0x000ea20000100800 */
[----:B------:R-:W-:Y:S01]  /*1c9d0*/  R2UR UR10, R11 ;  /* 0x000000000b0a72ca */ /* 0x000fe200000e0000 */
[----:B------:R-:W-:Y:S01]  /*1c9e0*/  VIADD R6, R18, 0x400 ;  /* 0x0000040012067836 */ /* 0x000fe20000000000 */
[----:B------:R-:W-:Y:S01]  /*1c9f0*/  R2UR UR6, R8 ;  /* 0x00000000080672ca */ /* 0x000fe200000e0000 */
[----:B------:R-:W-:Y:S01]  /*1ca00*/  UIADD3 UR4, UP0, UR36, 0x670, URZ ;  /* 0x0000067024047890 */ /* 0x000fe2000ff1e03f */
[----:B------:R-:W-:Y:S01]  /*1ca10*/  R2UR UR7, R9 ;  /* 0x00000000090772ca */ /* 0x000fe200000e0000 */
[----:B------:R-:W-:Y:S01]  /*1ca20*/  VIADD R5, R5, 0x348b0 ;  /* 0x000348b005057836 */ /* 0x000fe20000000000 */
[----:B------:R-:W-:Y:S01]  /*1ca30*/  PLOP3.LUT P0, PT, PT, PT, PT, 0x80, 0x0 ;  /* 0x000000000000781c */ /* 0x000fe20003f0f070 */
[----:B------:R-:W-:Y:S01]  /*1ca40*/  UIADD3.X UR5, URZ, UR37, URZ, UP0, !UPT ;  /* 0x000000253f057290 */ /* 0x000fe200087fe43f */
[----:B--2---:R-:W-:-:S11]  /*1ca50*/  IMAD R3, R3, 0x8000, R6 ;  /* 0x0000800003037824 */ /* 0x004fd600078e0206 */
.L_x_668:
        /* <DEDUP_REMOVED lines=10> */
[----:B------:R-:W2:Y:S01]  /*1cb00*/  LDL R11, [R1+0x10] ;  /* 0x00001000010b7983 */ /* 0x000ea20000100800 */
[----:B------:R-:W-:Y:S01]  /*1cb10*/  IMAD.MOV.U32 R3, RZ, RZ, 0x6000 ;  /* 0x00006000ff037424 */ /* 0x000fe200078e00ff */
[----:B------:R-:W-:Y:S02]  /*1cb20*/  R2UR UR10, R12 ;  /* 0x000000000c0a72ca */ /* 0x000fe400000e0000 */
[----:B------:R-:W-:Y:S02]  /*1cb30*/  R2UR UR6, R8 ;  /* 0x00000000080672ca */ /* 0x000fe400000e0000 */
[----:B------:R-:W-:Y:S02]  /*1cb40*/  R2UR UR7, R9 ;  /* 0x00000000090772ca */ /* 0x000fe400000e0000 */
[----:B------:R-:W-:Y:S01]  /*1cb50*/  PLOP3.LUT P0, PT, PT, PT, PT, 0x80, 0x0 ;  /* 0x000000000000781c */ /* 0x000fe20003f0f070 */
[----:B--2---:R-:W-:-:S04]  /*1cb60*/  IMAD R3, R11, R3, 0x2000 ;  /* 0x000020000b037424 */ /* 0x004fc800078e0203 */
[----:B------:R-:W-:-:S04]  /*1cb70*/  IMAD R3, R11, -0x2000, R3 ;  /* 0xffffe0000b037824 */ /* 0x000fc800078e0203 */
[----:B------:R-:W-:-:S07]  /*1cb80*/  IMAD R3, R3, 0x2, R6 ;  /* 0x0000000203037824 */ /* 0x000fce00078e0206 */
.L_x_669:
        /* <DEDUP_REMOVED lines=9> */
[----:B--2---:R-:W-:Y:S05]  /*1cc20*/  @P0 BRA.U.ANY `(.L_x_669) ;  /* 0xfffffffd00d80947 */ /* 0x004fea000393ffff */
.L_x_656:
[----:B------:R-:W-:Y:S05]  /*1cc30*/  BSYNC B1 ;  /* 0x0000000000017941 */ /* 0x000fea0003800000 */
.L_x_655:
[----:B------:R-:W1:Y:S04]  /*1cc40*/  LDL.LU R8, [R1+0x10] ;  /* 0x0000100001087983 */ /* 0x000e680000300800 */
[----:B------:R-:W2:Y:S01]  /*1cc50*/  LDL.LU R6, [R1+0x24] ;  /* 0x0000240001067983 */ /* 0x000ea20000300800 */
[----:B------:R-:W-:Y:S01]  /*1cc60*/  PLOP3.LUT P0, PT, PT, PT, PT, 0x8, 0x0 ;  /* 0x000000000000781c */ /* 0x000fe20003f0e170 */
[----:B-1----:R-:W-:Y:S02]  /*1cc70*/  VIADD R3, R8, 0x1 ;  /* 0x0000000108037836 */ /* 0x002fe40000000000 */
[----:B------:R-:W-:-:S03]  /*1cc80*/  VIADD R8, R7, 0xfffffffe ;  /* 0xfffffffe07087836 */ /* 0x000fc60000000000 */
[C---:B------:R-:W-:Y:S02]  /*1cc90*/  ISETP.NE.AND P2, PT, R3.reuse, 0x2, PT ;  /* 0x000000020300780c */ /* 0x040fe40003f45270 */
[----:B------:R-:W-:Y:S02]  /*1cca0*/  ISETP.GE.AND P3, PT, R8, R2, PT ;  /* 0x000000020800720c */ /* 0x000fe40003f66270 */
[----:B------:R-:W-:Y:S02]  /*1ccb0*/  SEL R4, RZ, 0x1, P2 ;  /* 0x00000001ff047807 */ /* 0x000fe40001000000 */
[----:B------:R-:W-:Y:S02]  /*1ccc0*/  SEL R3, R3, RZ, P2 ;  /* 0x000000ff03037207 */ /* 0x000fe40001000000 */
[----:B--2---:R-:W-:-:S03]  /*1ccd0*/  LOP3.LUT R6, R6, R4, RZ, 0x3c, !PT ;  /* 0x0000000406067212 */ /* 0x004fc600078e3cff */
[----:B------:R1:W-:Y:S04]  /*1cce0*/  STL [R1+0x10], R3 ;  /* 0x0000100301007387 */ /* 0x0003e80000100800 */
[----:B------:R1:W-:Y:S01]  /*1ccf0*/  STL [R1+0x24], R6 ;  /* 0x0000240601007387 */ /* 0x0003e20000100800 */
[----:B------:R-:W-:Y:S05]  /*1cd00*/  @!P3 BRA `(.L_x_649) ;  /* 0x000000080034b947 */ /* 0x000fea0003800000 */
.L_x_685:
[----:B------:R-:W-:Y:S05]  /*1cd10*/  YIELD ;  /* 0x0000000000007946 */ /* 0x000fea0003800000 */
[----:B------:R-:W-:Y:S04]  /*1cd20*/  BSSY B1, `(.L_x_670) ;  /* 0x000007f000017945 */ /* 0x000fe80003800000 */
[----:B--2---:R-:W-:Y:S05]  /*1cd30*/  @!P6 BRA `(.L_x_671) ;  /* 0x0000000400f4e947 */ /* 0x004fea0003800000 */
[----:B------:R-:W2:Y:S04]  /*1cd40*/  LDL R5, [R1+0x10] ;  /* 0x0000100001057983 */ /* 0x000ea80000100800 */
[----:B------:R-:W3:Y:S01]  /*1cd50*/  LDL R4, [R1+0x24] ;  /* 0x0000240001047983 */ /* 0x000ee20000100800 */
[----:B------:R-:W-:Y:S01]  /*1cd60*/  BSSY B2, `(.L_x_672) ;  /* 0x0000008000027945 */ /* 0x000fe20003800000 */
[----:B-1----:R-:W1:Y:S02]  /*1cd70*/  S2R R3, SR_TID.X ;  /* 0x0000000000037919 */ /* 0x002e640000002100 */
[----:B-1----:R-:W-:-:S04]  /*1cd80*/  LOP3.LUT R3, R3, 0x7f, RZ, 0xc0, !PT ;  /* 0x0000007f03037812 */ /* 0x002fc800078ec0ff */
[----:B------:R-:W-:Y:S01]  /*1cd90*/  ISETP.NE.AND P3, PT, R3, RZ, PT ;  /* 0x000000ff0300720c */ /* 0x000fe20003f65270 */
[----:B--2---:R-:W-:Y:S01]  /*1cda0*/  IMAD R7, R5, 0x8, R18 ;  /* 0x0000000805077824 */ /* 0x004fe200078e0212 */
[----:B---3--:R-:W-:-:S04]  /*1cdb0*/  SHF.L.U32 R6, R4, 0x1f, RZ ;  /* 0x0000001f04067819 */ /* 0x008fc800000006ff */
[----:B------:R-:W1:Y:S02]  /*1cdc0*/  SYNCS.PHASECHK.TRANS64.TRYWAIT P2, [R7+URZ+0x348a0], R6 ;  /* 0x0348a006070075a7 */ /* 0x000e64000804017f */
[----:B-1----:R-:W-:Y:S05]  /*1cdd0*/  @!P2 BRA `(.L_x_673) ;  /* 0x000000640074a947 */ /* 0x002fea0003800000 */
.L_x_821:
[----:B------:R-:W-:Y:S05]  /*1cde0*/  BSYNC B2 ;  /* 0x0000000000027941 */ /* 0x000fea0003800000 */
.L_x_672:
[----:B------:R-:W-:Y:S04]  /*1cdf0*/  BSSY B2, `(.L_x_674) ;  /* 0x0000009000027945 */ /* 0x000fe80003800000 */
[----:B------:R-:W-:Y:S05]  /*1ce00*/  @P3 BRA `(.L_x_675) ;  /* 0x00000000001c3947 */ /* 0x000fea0003800000 */
[----:B------:R-:W2:Y:S01]  /*1ce10*/  S2R R4, SR_TID.X ;  /* 0x0000000000047919 */ /* 0x000ea20000002100 */
[----:B------:R-:W-:-:S04]  /*1ce20*/  IMAD.MOV.U32 R3, RZ, RZ, 0xc000 ;  /* 0x0000c000ff037424 */ /* 0x000fc800078e00ff */
[----:B------:R3:W-:Y:S01]  /*1ce30*/  SYNCS.ARRIVE.TRANS64 RZ, [R7+URZ+0x34890], R3 ;  /* 0x0348900307ff79a7 */ /* 0x0007e2000800003f */
[----:B--2---:R-:W-:-:S04]  /*1ce40*/  LOP3.LUT R4, R4, 0x1f, RZ, 0xc0, !PT ;  /* 0x0000001f04047812 */ /* 0x004fc800078ec0ff */
[----:B------:R-:W-:-:S13]  /*1ce50*/  ISETP.NE.AND P2, PT, R4, RZ, PT ;  /* 0x000000ff0400720c */ /* 0x000fda0003f45270 */
[----:B---3--:R-:W-:Y:S05]  /*1ce60*/  @!P2 BRA `(.L_x_675) ;  /* 0x000000000004a947 */ /* 0x008fea0003800000 */
[----:B------:R-:W-:Y:S01]  /*1ce70*/  BPT.TRAP 0x1 ;  /* 0x000000040000795c */ /* 0x000fe20000300000 */
.L_x_675:
[----:B------:R-:W-:Y:S05]  /*1ce80*/  BSYNC B2 ;  /* 0x0000000000027941 */ /* 0x000fea0003800000 */
.L_x_674:
[----:B------:R-:W2:Y:S01]  /*1ce90*/  LDL R3, [R1+0x10] ;  /* 0x0000100001037983 */ /* 0x000ea20000100800 */
[----:B0-----:R-:W-:Y:S01]  /*1cea0*/  IMAD.MOV.U32 R11, RZ, RZ, RZ ;  /* 0x000000ffff0b7224 */ /* 0x001fe200078e00ff */
[----:B------:R-:W-:Y:S01]  /*1ceb0*/  UIADD3 UR4, UP0, UR36, 0x570, URZ ;  /* 0x0000057024047890 */ /* 0x000fe2000ff1e03f */
[----:B------:R-:W-:Y:S01]  /*1cec0*/  PLOP3.LUT P2, PT, PT, PT, PT, 0x80, 0x0 ;  /* 0x000000000000781c */ /* 0x000fe20003f4f070 */
[----:B------:R-:W-:Y:S01]  /*1ced0*/  IMAD R4, R8, 0x80, R10 ;  /* 0x0000008008047824 */ /* 0x000fe200078e020a */
[----:B------:R-:W-:Y:S01]  /*1cee0*/  UMOV UR6, 0x0 ;  /* 0x0000000000067882 */ /* 0x000fe20000000000 */
[----:B------:R-:W-:Y:S01]  /*1cef0*/  R2UR UR10, R11 ;  /* 0x000000000b0a72ca */ /* 0x000fe200000e0000 */
[----:B------:R-:W-:Y:S01]  /*1cf00*/  UIADD3.X UR5, URZ, UR37, URZ, UP0, !UPT ;  /* 0x000000253f057290 */ /* 0x000fe200087fe43f */
[----:B------:R-:W-:Y:S01]  /*1cf10*/  UMOV UR7, 0x12f00000 ;  /* 0x12f0000000077882 */ /* 0x000fe20000000000 */
[----:B--2---:R-:W-:Y:S02]  /*1cf20*/  IMAD R5, R3, 0xc000, R18 ;  /* 0x0000c00003057824 */ /* 0x004fe400078e0212 */
[----:B------:R-:W-:-:S02]  /*1cf30*/  VIADD R3, R7, 0x34890 ;  /* 0x0003489007037836 */ /* 0x000fc40000000000 */
[----:B------:R-:W-:-:S08]  /*1cf40*/  VIADD R9, R5, 0x1c400 ;  /* 0x0001c40005097836 */ /* 0x000fd00000000000 */
.L_x_676:
        /* <DEDUP_REMOVED lines=16> */
.L_x_677:
        /* <DEDUP_REMOVED lines=15> */
.L_x_678:
        /* <DEDUP_REMOVED lines=13> */
.L_x_822:
[----:B------:R-:W-:Y:S05]  /*1d210*/  BSYNC B2 ;  /* 0x0000000000027941 */ /* 0x000fea0003800000 */
.L_x_679:
[----:B------:R-:W-:Y:S01]  /*1d220*/  BSSY B2, `(.L_x_681) ;  /* 0x000000b000027945 */ /* 0x000fe20003800000 */
[----:B------:R-:W-:Y:S02]  /*1d230*/  IMAD.MOV.U32 R12, RZ, RZ, 0x0 ;  /* 0x00000000ff0c7424 */ /* 0x000fe400078e00ff */
[----:B------:R-:W-:Y:S01]  /*1d240*/  IMAD.MOV.U32 R13, RZ, RZ, 0x12f00000 ;  /* 0x12f00000ff0d7424 */ /* 0x000fe200078e00ff */
[----:B------:R-:W-:Y:S06]  /*1d250*/  @P3 BRA `(.L_x_682) ;  /* 0x00000000001c3947 */ /* 0x000fec0003800000 */
[----:B------:R-:W2:Y:S01]  /*1d260*/  S2R R5, SR_TID.X ;  /* 0x0000000000057919 */ /* 0x000ea20000002100 */
[----:B------:R-:W-:-:S04]  /*1d270*/  IMAD.MOV.U32 R3, RZ, RZ, 0x8000 ;  /* 0x00008000ff037424 */ /* 0x000fc800078e00ff */
[----:B------:R3:W-:Y:S01]  /*1d280*/  SYNCS.ARRIVE.TRANS64 RZ, [R7+URZ+0x348b0], R3 ;  /* 0x0348b00307ff79a7 */ /* 0x0007e2000800003f */
[----:B--2---:R-:W-:-:S04]  /*1d290*/  LOP3.LUT R5, R5, 0x1f, RZ, 0xc0, !PT ;  /* 0x0000001f05057812 */ /* 0x004fc800078ec0ff */
[----:B------:R-:W-:-:S13]  /*1d2a0*/  ISETP.NE.AND P2, PT, R5, RZ, PT ;  /* 0x000000ff0500720c */ /* 0x000fda0003f45270 */
[----:B---3--:R-:W-:Y:S05]  /*1d2b0*/  @!P2 BRA `(.L_x_682) ;  /* 0x000000000004a947 */ /* 0x008fea0003800000 */
[----:B------:R-:W-:Y:S01]  /*1d2c0*/  BPT.TRAP 0x1 ;  /* 0x000000040000795c */ /* 0x000fe20000300000 */
.L_x_682:
[----:B------:R-:W-:Y:S05]  /*1d2d0*/  BSYNC B2 ;  /* 0x0000000000027941 */ /* 0x000fea0003800000 */
.L_x_681:
[----:B------:R-:W2:Y:S01]  /*1d2e0*/  LDL R5, [R1+0x10] ;  /* 0x0000100001057983 */ /* 0x000ea20000100800 */
[----:B------:R-:W-:Y:S01]  /*1d2f0*/  R2UR UR10, R11 ;  /* 0x000000000b0a72ca */ /* 0x000fe200000e0000 */
[----:B------:R-:W-:Y:S01]  /*1d300*/  VIADD R3, R18, 0x400 ;  /* 0x0000040012037836 */ /* 0x000fe20000000000 */
[----:B------:R-:W-:Y:S01]  /*1d310*/  R2UR UR6, R12 ;  /* 0x000000000c0672ca */ /* 0x000fe200000e0000 */
[----:B------:R-:W-:Y:S01]  /*1d320*/  UIADD3 UR4, UP0, UR36, 0x670, URZ ;  /* 0x0000067024047890 */ /* 0x000fe2000ff1e03f */
[----:B------:R-:W-:Y:S01]  /*1d330*/  R2UR UR7, R13 ;  /* 0x000000000d0772ca */ /* 0x000fe200000e0000 */
[----:B01----:R-:W-:Y:S01]  /*1d340*/  VIADD R7, R7, 0x348b0 ;  /* 0x000348b007077836 */ /* 0x003fe20000000000 */
[----:B------:R-:W-:Y:S01]  /*1d350*/  PLOP3.LUT P2, PT, PT, PT, PT, 0x80, 0x0 ;  /* 0x000000000000781c */ /* 0x000fe20003f4f070 */
[----:B------:R-:W-:Y:S01]  /*1d360*/  UIADD3.X UR5, URZ, UR37, URZ, UP0, !UPT ;  /* 0x000000253f057290 */ /* 0x000fe200087fe43f */
[----:B--2---:R-:W-:-:S11]  /*1d370*/  IMAD R3, R5, 0x8000, R3 ;  /* 0x0000800005037824 */ /* 0x004fd600078e0203 */
.L_x_683:
        /* <DEDUP_REMOVED lines=15> */
.L_x_684:
        /* <DEDUP_REMOVED lines=10> */
.L_x_671:
[----:B------:R-:W-:Y:S05]  /*1d510*/  BSYNC B1 ;  /* 0x0000000000017941 */ /* 0x000fea0003800000 */
.L_x_670:
[----:B-1----:R-:W2:Y:S04]  /*1d520*/  LDL.LU R6, [R1+0x10] ;  /* 0x0000100001067983 */ /* 0x002ea80000300800 */
[----:B------:R-:W3:Y:S01]  /*1d530*/  LDL.LU R5, [R1+0x24] ;  /* 0x0000240001057983 */ /* 0x000ee20000300800 */
[C---:B------:R-:W-:Y:S01]  /*1d540*/  ISETP.GT.AND P3, PT, R8.reuse, R2, PT ;  /* 0x000000020800720c */ /* 0x040fe20003f64270 */
[----:B------:R-:W-:Y:S02]  /*1d550*/  VIADD R8, R8, 0xffffffff ;  /* 0xffffffff08087836 */ /* 0x000fe40000000000 */
[----:B--2---:R-:W-:-:S05]  /*1d560*/  VIADD R3, R6, 0x1 ;  /* 0x0000000106037836 */ /* 0x004fca0000000000 */
[----:B------:R-:W-:-:S04]  /*1d570*/  ISETP.NE.AND P2, PT, R3, 0x2, PT ;  /* 0x000000020300780c */ /* 0x000fc80003f45270 */
[----:B------:R-:W-:Y:S02]  /*1d580*/  SEL R4, RZ, 0x1, P2 ;  /* 0x00000001ff047807 */ /* 0x000fe40001000000 */
[----:B------:R-:W-:Y:S02]  /*1d590*/  SEL R3, R3, RZ, P2 ;  /* 0x000000ff03037207 */ /* 0x000fe40001000000 */
[----:B---3--:R-:W-:-:S05]  /*1d5a0*/  LOP3.LUT R5, R5, R4, RZ, 0x3c, !PT ;  /* 0x0000000405057212 */ /* 0x008fca00078e3cff */
[----:B------:R2:W-:Y:S04]  /*1d5b0*/  STL [R1+0x24], R5 ;  /* 0x0000240501007387 */ /* 0x0005e80000100800 */
[----:B------:R2:W-:Y:S01]  /*1d5c0*/  STL [R1+0x10], R3 ;  /* 0x0000100301007387 */ /* 0x0005e20000100800 */
[----:B------:R-:W-:Y:S05]  /*1d5d0*/  @P3 BRA `(.L_x_685) ;  /* 0xfffffff400cc3947 */ /* 0x000fea000383ffff */
.L_x_649:
[----:B------:R-:W-:Y:S05]  /*1d5e0*/  BSYNC B0 ;  /* 0x0000000000007941 */ /* 0x000fea0003800000 */
.L_x_648:
[----:B------:R3:W5:Y:S01]  /*1d5f0*/  LDL R7, [R1+0x40] ;  /* 0x0000400001077983 */ /* 0x0007620000100800 */
[----:B------:R-:W-:Y:S05]  /*1d600*/  @!P0 WARPSYNC.ALL ;  /* 0x0000000000008948 */ /* 0x000fea0003800000 */
[----:B------:R3:W-:Y:S01]  /*1d610*/  STL [R1+0x44], RZ ;  /* 0x000044ff01007387 */ /* 0x0007e20000100800 */
[----:B------:R-:W-:Y:S01]  /*1d620*/  BSSY B0, `(.L_x_686) ;  /* 0x0000020000007945 */ /* 0x000fe20003800000 */
[----:B------:R-:W-:Y:S06]  /*1d630*/  @!P0 BAR.SYNC.DEFER_BLOCKING 0xc, 0x180 ;  /* 0x0306000000008b1d */ /* 0x000fec0000010000 */
[----:B---3--:R-:W-:Y:S05]  /*1d640*/  @!P1 BRA `(.L_x_687) ;  /* 0x0000000000749947 */ /* 0x008fea0003800000 */
[----:B------:R-:W-:-:S13]  /*1d650*/  ISETP.NE.AND P0, PT, R17, RZ, PT ;  /* 0x000000ff1100720c */ /* 0x000fda0003f05270 */
[----:B------:R-:W3:Y:S02]  /*1d660*/  @!P0 LDC R17, c[0x0][0x9f0] ;  /* 0x00027c00ff118b82 */ /* 0x000ee40000000800 */
[----:B---3--:R-:W-:-:S04]  /*1d670*/  IABS R0, R17 ;  /* 0x0000001100007213 */ /* 0x008fc80000000000 */
[----:B------:R-:W3:Y:S08]  /*1d680*/  I2F.RP R2, R0 ;  /* 0x0000000000027306 */ /* 0x000ef00000209400 */
[----:B---3--:R-:W3:Y:S02]  /*1d690*/  MUFU.RCP R2, R2 ;  /* 0x0000000200027308 */ /* 0x008ee40000001000 */
[----:B---3--:R-:W-:-:S06]  /*1d6a0*/  VIADD R2, R2, 0xffffffe ;  /* 0x0ffffffe02027836 */ /* 0x008fcc0000000000 */
[----:B-12---:R-:W1:Y:S02]  /*1d6b0*/  F2I.FTZ.U32.TRUNC.NTZ R3, R2 ;  /* 0x0000000200037305 */ /* 0x006e64000021f000 */
[----:B-1----:R-:W-:-:S04]  /*1d6c0*/  IMAD.MOV R2, RZ, RZ, -R3 ;  /* 0x000000ffff027224 */ /* 0x002fc800078e0a03 */
[----:B------:R-:W-:Y:S02]  /*1d6d0*/  IMAD R4, R2, R0, RZ ;  /* 0x0000000002047224 */ /* 0x000fe400078e02ff */
[----:B------:R-:W-:-:S04]  /*1d6e0*/  IMAD.MOV.U32 R2, RZ, RZ, RZ ;  /* 0x000000ffff027224 */ /* 0x000fc800078e00ff */
[----:B------:R-:W-:Y:S01]  /*1d6f0*/  IMAD.HI.U32 R6, R3, R4, R2 ;  /* 0x0000000403067227 */ /* 0x000fe200078e0002 */
[----:B------:R-:W-:Y:S02]  /*1d700*/  IABS R2, R17 ;  /* 0x0000001100027213 */ /* 0x000fe40000000000 */
[----:B-----5:R-:W-:-:S03]  /*1d710*/  IADD3 R4, R7, -0x1, R17 ;  /* 0xffffffff07047810 */ /* 0x020fc60007ffe011 */
        /* <DEDUP_REMOVED lines=15> */
[----:B------:R3:W-:Y:S02]  /*1d810*/  STL [R1+0x44], R2 ;  /* 0x0000440201007387 */ /* 0x0007e40000100800 */
.L_x_687:
[----:B------:R-:W-:Y:S05]  /*1d820*/  BSYNC B0 ;  /* 0x0000000000007941 */ /* 0x000fea0003800000 */
.L_x_686:
[----:B------:R-:W4:Y:S04]  /*1d830*/  LDL R0, [R1+0x44] ;  /* 0x0000440001007983 */ /* 0x000f280000100800 */
[----:B---3--:R-:W4:Y:S01]  /*1d840*/  LDL R2, [R1+0x60] ;  /* 0x0000600001027983 */ /* 0x008f220000100800 */
[----:B------:R-:W-:Y:S01]  /*1d850*/  BSSY B7, `(.L_x_688) ;  /* 0x000040e000077945 */ /* 0x000fe20003800000 */
[----:B----4-:R-:W-:-:S05]  /*1d860*/  IMAD R2, R2, R0, RZ ;  /* 0x0000000002027224 */ /* 0x010fca00078e02ff */
[----:B-----5:R-:W-:Y:S01]  /*1d870*/  VIADDMNMX R0, R2, R0, R7, PT ;  /* 0x0000000002007246 */ /* 0x020fe20003800107 */
[----:B------:R3:W-:Y:S03]  /*1d880*/  STL [R1+0x30], R2 ;  /* 0x0000300201007387 */ /* 0x0007e60000100800 */
[----:B------:R-:W-:Y:S01]  /*1d890*/  ISETP.GT.AND P0, PT, R0, R2, PT ;  /* 0x000000020000720c */ /* 0x000fe20003f04270 */
[----:B------:R3:W-:-:S12]  /*1d8a0*/  STL [R1+0x48], R0 ;  /* 0x0000480001007387 */ /* 0x0007d80000100800 */
[----:B---3--:R-:W-:Y:S05]  /*1d8b0*/  @P0 BRA `(.L_x_689) ;  /* 0x0000000000480947 */ /* 0x008fea0003800000 */
[----:B------:R-:W3:Y:S02]  /*1d8c0*/  S2R R0, SR_TID.X ;  /* 0x0000000000007919 */ /* 0x000ee40000002100 */
[----:B---3--:R-:W-:-:S04]  /*1d8d0*/  LOP3.LUT R0, R0, 0x7f, RZ, 0xc0, !PT ;  /* 0x0000007f00007812 */ /* 0x008fc800078ec0ff */
[----:B------:R-:W-:-:S13]  /*1d8e0*/  ISETP.NE.AND P0, PT, R0, RZ, PT ;  /* 0x000000ff0000720c */ /* 0x000fda0003f05270 */
[----:B------:R-:W-:Y:S05]  /*1d8f0*/  @P0 BRA `(.L_x_690) ;  /* 0x00000040000c0947 */ /* 0x000fea0003800000 */
[----:B-12---:R-:W1:Y:S01]  /*1d900*/  S2R R3, SR_LANEID ;  /* 0x0000000000037919 */ /* 0x006e620000000000 */
[----:B------:R-:W-:Y:S02]  /*1d910*/  VOTEU.ANY UR4, UPT, PT ;  /* 0x0000000000047886 */ /* 0x000fe400038e0100 */
[----:B------:R-:W1:Y:S08]  /*1d920*/  FLO.U32 R0, UR4 ;  /* 0x0000000400007d00 */ /* 0x000e7000080e0000 */
[----:B------:R-:W2:Y:S01]  /*1d930*/  POPC R4, UR4 ;  /* 0x0000000400047d09 */ /* 0x000ea20008000000 */
[----:B-1----:R-:W-:-:S02]  /*1d940*/  ISETP.EQ.U32.AND P0, PT, R0, R3, PT ;  /* 0x000000030000720c */ /* 0x002fc40003f02070 */
[----:B------:R-:W2:Y:S11]  /*1d950*/  LDC.64 R2, c[0x0][0xc60] ;  /* 0x00031800ff027b82 */ /* 0x000eb60000000a00 */
[----:B--2---:R-:W2:Y:S01]  /*1d960*/  @P0 ATOMG.E.ADD.STRONG.GPU PT, R3, desc[UR58][R2.64], R4 ;  /* 0x00000004020309a8 */ /* 0x004ea200081ee1fa */
[----:B------:R-:W1:Y:S02]  /*1d970*/  S2R R5, SR_LTMASK ;  /* 0x0000000000057919 */ /* 0x000e640000003900 */
[----:B-1----:R-:W-:-:S06]  /*1d980*/  LOP3.LUT R5, R5, UR4, RZ, 0xc0, !PT ;  /* 0x0000000405057c12 */ /* 0x002fcc000f8ec0ff */
[----:B------:R-:W1:Y:S01]  /*1d990*/  POPC R5, R5 ;  /* 0x0000000500057309 */ /* 0x000e620000000000 */
[----:B--2---:R-:W1:Y:S02]  /*1d9a0*/  SHFL.IDX PT, R0, R3, R0, 0x1f ;  /* 0x00001f0003007589 */ /* 0x004e6400000e0000 */
[----:B-1----:R-:W-:-:S05]  /*1d9b0*/  IADD3 R0, R0, UR38, R5 ;  /* 0x0000002600007c10 */ /* 0x002fca000fffe005 */
[----:B------:R3:W-:Y:S01]  /*1d9c0*/  STL [R1], R0 ;  /* 0x0000000001007387 */ /* 0x0007e20000100800 */
[----:B------:R-:W-:Y:S05]  /*1d9d0*/  BRA `(.L_x_690) ;  /* 0x0000003c00d47947 */ /* 0x000fea0003800000 */
.L_x_689:
        /* <DEDUP_REMOVED lines=8> */
[----:B------:R-:W-:Y:S02]  /*1da60*/  IMAD.U32 R4, RZ, RZ, UR6 ;  /* 0x00000006ff047e24 */ /* 0x000fe4000f8e00ff */
[----:B-12---:R-:W1:Y:S01]  /*1da70*/  LDC.64 R2, c[0x4][R2] ;  /* 0x0100000002027b82 */ /* 0x006e620000000a00 */
[----:B------:R-:W-:Y:S02]  /*1da80*/  IMAD.U32 R5, RZ, RZ, UR7 ;  /* 0x00000007ff057e24 */ /* 0x000fe4000f8e00ff */
[----:B------:R-:W-:Y:S02]  /*1da90*/  IMAD.U32 R6, RZ, RZ, UR8 ;  /* 0x00000008ff067e24 */ /* 0x000fe4000f8e00ff */
[----:B------:R-:W-:-:S02]  /*1daa0*/  IMAD.U32 R7, RZ, RZ, UR9 ;  /* 0x00000009ff077e24 */ /* 0x000fc4000f8e00ff */
[----:B------:R-:W-:Y:S02]  /*1dab0*/  IMAD.U32 R10, RZ, RZ, UR4 ;  /* 0x00000004ff0a7e24 */ /* 0x000fe4000f8e00ff */
[----:B0-----:R-:W-:Y:S02]  /*1dac0*/  IMAD.U32 R11, RZ, RZ, UR5 ;  /* 0x00000005ff0b7e24 */ /* 0x001fe4000f8e00ff */
[----:B------:R-:W-:Y:S02]  /*1dad0*/  IMAD.MOV.U32 R8, RZ, RZ, 0x70 ;  /* 0x00000070ff087424 */ /* 0x000fe400078e00ff */
[----:B------:R-:W-:Y:S02]  /*1dae0*/  IMAD.MOV.U32 R12, RZ, RZ, 0x1 ;  /* 0x00000001ff0c7424 */ /* 0x000fe400078e00ff */
[----:B------:R-:W-:-:S07]  /*1daf0*/  IMAD.MOV.U32 R13, RZ, RZ, RZ ;  /* 0x000000ffff0d7224 */ /* 0x000fce00078e00ff */
[----:B------:R-:W-:-:S07]  /*1db00*/  LEPC R20, `(.L_x_692) ;  /* 0x000000001014794e */ /* 0x000fce0000000000 */
[----:B-1----:R-:W-:Y:S05]  /*1db10*/  CALL.ABS.NOINC R2 ;  /* 0x0000000002007343 */ /* 0x002fea0003c00000 */
.L_x_692:
[----:B------:R-:W-:Y:S05]  /*1db20*/  BSYNC B6 ;  /* 0x0000000000067941 */ /* 0x000fea0003800000 */
.L_x_691:
        /* <DEDUP_REMOVED lines=8> */
[----:B-12---:R1:W2:Y:S01]  /*1dbb0*/  LDC.64 R2, c[0x4][R17] ;  /* 0x0100000011027b82 */ /* 0x0062a20000000a00 */
[----:B------:R-:W-:Y:S01]  /*1dbc0*/  IMAD.U32 R4, RZ, RZ, UR6 ;  /* 0x00000006ff047e24 */ /* 0x000fe2000f8e00ff */
[----:B------:R-:W-:Y:S01]  /*1dbd0*/  MOV R7, UR9 ;  /* 0x0000000900077c02 */ /* 0x000fe20008000f00 */
[----:B------:R-:W-:Y:S02]  /*1dbe0*/  IMAD.U32 R5, RZ, RZ, UR7 ;  /* 0x00000007ff057e24 */ /* 0x000fe4000f8e00ff */
[----:B------:R-:W-:Y:S02]  /*1dbf0*/  IMAD.U32 R6, RZ, RZ, UR8 ;  /* 0x00000008ff067e24 */ /* 0x000fe4000f8e00ff */
[----:B------:R-:W-:-:S02]  /*1dc00*/  IMAD.U32 R10, RZ, RZ, UR4 ;  /* 0x00000004ff0a7e24 */ /* 0x000fc4000f8e00ff */
[----:B0-----:R-:W-:Y:S02]  /*1dc10*/  IMAD.U32 R11, RZ, RZ, UR5 ;  /* 0x00000005ff0b7e24 */ /* 0x001fe4000f8e00ff */
[----:B------:R-:W-:Y:S02]  /*1dc20*/  IMAD.MOV.U32 R8, RZ, RZ, 0x70 ;  /* 0x00000070ff087424 */ /* 0x000fe400078e00ff */
[----:B------:R-:W-:Y:S02]  /*1dc30*/  IMAD.MOV.U32 R12, RZ, RZ, 0x1 ;  /* 0x00000001ff0c7424 */ /* 0x000fe400078e00ff */
[----:B-1----:R-:W-:-:S07]  /*1dc40*/  IMAD.MOV.U32 R13, RZ, RZ, RZ ;  /* 0x000000ffff0d7224 */ /* 0x002fce00078e00ff */
[----:B------:R-:W-:-:S07]  /*1dc50*/  LEPC R20, `(.L_x_695) ;  /* 0x000000001014794e */ /* 0x000fce0000000000 */
[----:B--2---:R-:W-:Y:S05]  /*1dc60*/  CALL.ABS.NOINC R2 ;  /* 0x0000000002007343 */ /* 0x004fea0003c00000 */
.L_x_695:
[----:B------:R0:W1:Y:S01]  /*1dc70*/  LDC.64 R2, c[0x4][R17] ;  /* 0x0100000011027b82 */ /* 0x0000620000000a00 */
[----:B------:R-:W-:Y:S01]  /*1dc80*/  ULDC.64 UR4, c[0x4][0xb8] ;  /* 0x01002e0000047ab9 */ /* 0x000fe20000000a00 */
[----:B------:R-:W-:Y:S01]  /*1dc90*/  ULDC.64 UR6, c[0x4][0xc0] ;  /* 0x0100300000067ab9 */ /* 0x000fe20000000a00 */
[----:B------:R-:W-:Y:S01]  /*1dca0*/  ULDC.64 UR8, c[0x4][0x18] ;  /* 0x0100060000087ab9 */ /* 0x000fe20000000a00 */
[----:B------:R-:W-:Y:S02]  /*1dcb0*/  IMAD.U32 R4, RZ, RZ, UR4 ;  /* 0x00000004ff047e24 */ /* 0x000fe4000f8e00ff */
[----:B------:R-:W-:Y:S02]  /*1dcc0*/  IMAD.U32 R5, RZ, RZ, UR5 ;  /* 0x00000005ff057e24 */ /* 0x000fe4000f8e00ff */
[----:B------:R-:W-:Y:S02]  /*1dcd0*/  IMAD.U32 R6, RZ, RZ, UR6 ;  /* 0x00000006ff067e24 */ /* 0x000fe4000f8e00ff */
[----:B------:R-:W-:-:S02]  /*1dce0*/  IMAD.U32 R7, RZ, RZ, UR7 ;  /* 0x00000007ff077e24 */ /* 0x000fc4000f8e00ff */
[----:B------:R-:W-:Y:S02]  /*1dcf0*/  IMAD.U32 R10, RZ, RZ, UR8 ;  /* 0x00000008ff0a7e24 */ /* 0x000fe4000f8e00ff */
[----:B------:R-:W-:Y:S02]  /*1dd00*/  IMAD.U32 R11, RZ, RZ, UR9 ;  /* 0x00000009ff0b7e24 */ /* 0x000fe4000f8e00ff */
[----:B------:R-:W-:Y:S02]  /*1dd10*/  IMAD.MOV.U32 R8, RZ, RZ, 0x70 ;  /* 0x00000070ff087424 */ /* 0x000fe400078e00ff */
[----:B------:R-:W-:Y:S02]  /*1dd20*/  IMAD.MOV.U32 R12, RZ, RZ, 0x1 ;  /* 0x00000001ff0c7424 */ /* 0x000fe400078e00ff */
[----:B0-----:R-:W-:-:S07]  /*1dd30*/  IMAD.MOV.U32 R13, RZ, RZ, RZ ;  /* 0x000000ffff0d7224 */ /* 0x001fce00078e00ff */
[----:B------:R-:W-:-:S07]  /*1dd40*/  LEPC R20, `(.L_x_694) ;  /* 0x000000001014794e */ /* 0x000fce0000000000 */
[----:B-1----:R-:W-:Y:S05]  /*1dd50*/  CALL.ABS.NOINC R2 ;  /* 0x0000000002007343 */ /* 0x002fea0003c00000 */
.L_x_694:
[----:B------:R-:W-:Y:S05]  /*1dd60*/  BSYNC B6 ;  /* 0x0000000000067941 */ /* 0x000fea0003800000 */
.L_x_693:
[----:B------:R-:W3:Y:S01]  /*1dd70*/  LDL.LU R2, [R1+0x28] ;  /* 0x0000280001027983 */ /* 0x000ee20000300800 */
[----:B------:R-:W-:-:S03]  /*1dd80*/  ULDC.64 UR4, c[0x0][0x9f8] ;  /* 0x00027e0000047ab9 */ /* 0x000fc60000000a00 */
[----:B------:R-:W1:Y:S04]  /*1dd90*/  LDL.LU R0, [R1+0x38] ;  /* 0x0000380001007983 */ /* 0x000e680000300800 */
[----:B------:R-:W4:Y:S01]  /*1dda0*/  LDL R7, [R1+0x18] ;  /* 0x0000180001077983 */ /* 0x000f220000100800 */
[----:B------:R-:W-:-:S03]  /*1ddb0*/  ISETP.NE.U32.AND P0, PT, RZ, UR4, PT ;  /* 0x00000004ff007c0c */ /* 0x000fc6000bf05070 */
[----:B------:R-:W5:Y:S01]  /*1ddc0*/  LDL R17, [R1+0x48] ;  /* 0x0000480001117983 */ /* 0x000f620000100800 */
[----:B------:R-:W-:-:S13]  /*1ddd0*/  ISETP.NE.AND.EX P0, PT, RZ, UR5, PT, P0 ;  /* 0x00000005ff007c0c */ /* 0x000fda000bf05300 */
[----:B---3--:R-:W-:-:S04]  /*1dde0*/  @P0 IADD3 R2, P1, R2, UR4, RZ ;  /* 0x0000000402020c10 */ /* 0x008fc8000ff3e0ff */
[----:B-12---:R-:W-:Y:S01]  /*1ddf0*/  @P0 IADD3.X R3, R0, UR5, RZ, P1, !PT ;  /* 0x0000000500030c10 */ /* 0x006fe20008ffe4ff */
[----:B------:R-:W-:-:S04]  /*1de00*/  ULDC.64 UR4, c[0x0][0xa08] ;  /* 0x0002820000047ab9 */ /* 0x000fc80000000a00 */
[----:B----4-:R1:W2:Y:S02]  /*1de10*/  @P0 LDG.E R7, desc[UR58][R2.64] ;  /* 0x0000003a02070981 */ /* 0x0102a4000c1e1900 */
[----:B-1----:R-:W1:Y:S01]  /*1de20*/  LDC.64 R2, c[0x0][0x418] ;  /* 0x00010600ff027b82 */ /* 0x002e620000000a00 */
[----:B-----5:R-:W-:Y:S01]  /*1de30*/  VIADD R0, R17, 0xffffffff ;  /* 0xffffffff11007836 */ /* 0x020fe20000000000 */
[----:B--2---:R-:W-:Y:S01]  /*1de40*/  SHF.R.S32.HI R8, RZ, 0x1f, R7 ;  /* 0x0000001fff087819 */ /* 0x004fe20000011407 */
[----:B------:R2:W-:Y:S04]  /*1de50*/  @P0 STL [R1+0x18], R7 ;  /* 0x0000180701000387 */ /* 0x0005e80000100800 */
[----:B------:R2:W-:Y:S01]  /*1de60*/  STL [R1+0x28], R8 ;  /* 0x0000280801007387 */ /* 0x0005e20000100800 */
[----:B-1----:R-:W-:Y:S01]  /*1de70*/  LOP3.LUT P0, RZ, R2, UR4, RZ, 0xfc, !PT ;  /* 0x0000000402ff7c12 */ /* 0x002fe2000f80fcff */
[----:B------:R-:W-:-:S03]  /*1de80*/  UMOV UR4, 0xffffffff ;  /* 0xffffffff00047882 */ /* 0x000fc60000000000 */
[----:B------:R-:W-:-:S04]  /*1de90*/  LOP3.LUT P0, RZ, R3, UR5, RZ, 0xfc, P0 ;  /* 0x0000000503ff7c12 */ /* 0x000fc8000800fcff */
[----:B------:R-:W-:Y:S01]  /*1dea0*/  SEL R17, R7, RZ, !P0 ;  /* 0x000000ff07117207 */ /* 0x000fe20004000000 */
[----:B--2---:R-:W-:Y:S08]  /*1deb0*/  BRA.DIV UR4, `(.L_x_696) ;  /* 0x0000005604647947 */ /* 0x004ff0000b800000 */
[----:B------:R-:W1:Y:S02]  /*1dec0*/  S2R R4, SR_TID.X ;  /* 0x0000000000047919 */ /* 0x000e640000002100 */
[----:B-1----:R-:W-:-:S04]  /*1ded0*/  SHF.R.U32.HI R4, RZ, 0x5, R4 ;  /* 0x00000005ff047819 */ /* 0x002fc80000011604 */
[----:B------:R-:W-:-:S05]  /*1dee0*/  LOP3.LUT R4, R4, 0x3, RZ, 0xc0, !PT ;  /* 0x0000000304047812 */ /* 0x000fca00078ec0ff */
[----:B------:R1:W2:Y:S02]  /*1def0*/  SHFL.IDX PT, R14, R4, RZ, 0x1f ;  /* 0x00001fff040e7589 */ /* 0x0002a400000e0000 */
.L_x_825:
[----:B-1----:R-:W3:Y:S01]  /*1df00*/  LDL.LU R4, [R1+0x14] ;  /* 0x0000140001047983 */ /* 0x002ee20000300800 */
[----:B------:R-:W-:Y:S02]  /*1df10*/  PLOP3.LUT P1, PT, PT, PT, PT, 0x8, 0x0 ;  /* 0x000000000000781c */ /* 0x000fe40003f2e170 */
[----:B--2---:R-:W-:Y:S01]  /*1df20*/  ISETP.NE.AND P0, PT, R14, RZ, PT ;  /* 0x000000ff0e00720c */ /* 0x004fe20003f05270 */
[----:B------:R1:W-:Y:S01]  /*1df30*/  STL [R1+0x8], R0 ;  /* 0x0000080001007387 */ /* 0x0003e20000100800 */
[----:B---3--:R-:W-:-:S09]  /*1df40*/  LOP3.LUT R4, R4, 0xfffffffe, RZ, 0xc0, !PT ;  /* 0xfffffffe04047812 */ /* 0x008fd200078ec0ff */
[----:B------:R-:W-:-:S05]  /*1df50*/  @P1 LOP3.LUT R4, R4, 0x1, RZ, 0xfc, !PT ;  /* 0x0000000104041812 */ /* 0x000fca00078efcff */
[----:B------:R1:W-:Y:S01]  /*1df60*/  STL [R1+0x14], R4 ;  /* 0x0000140401007387 */ /* 0x0003e20000100800 */
[----:B------:R-:W-:Y:S05]  /*1df70*/  @P0 BRA `(.L_x_697) ;  /* 0x0000000400380947 */ /* 0x000fea0003800000 */
[----:B------:R-:W-:-:S03]  /*1df80*/  UMOV UR4, 0xffffffff ;  /* 0xffffffff00047882 */ /* 0x000fc60000000000 */
[----:B------:R-:W-:Y:S05]  /*1df90*/  BRA.DIV UR4, `(.L_x_698) ;  /* 0x0000005604607947 */ /* 0x000fea000b800000 */
[----:B------:R-:W-:-:S13]  /*1dfa0*/  ELECT P6, URZ, PT ;  /* 0x00000000003f782f */ /* 0x000fda00038c0000 */
.L_x_828:
[----:B------:R-:W-:Y:S05]  /*1dfb0*/  @!P6 BRA `(.L_x_697) ;  /* 0x000000040028e947 */ /* 0x000fea0003800000 */
[----:B------:R-:W-:-:S04]  /*1dfc0*/  ISETP.NE.U32.AND P0, PT, R2, RZ, PT ;  /* 0x000000ff0200720c */ /* 0x000fc80003f05070 */
[----:B------:R-:W-:-:S13]  /*1dfd0*/  ISETP.NE.AND.EX P0, PT, R3, RZ, PT, P0 ;  /* 0x000000ff0300720c */ /* 0x000fda0003f05300 */
[----:B------:R-:W-:Y:S05]  /*1dfe0*/  @!P0 BRA `(.L_x_699) ;  /* 0x0000000000508947 */ /* 0x000fea0003800000 */
[----:B------:R-:W2:Y:S01]  /*1dff0*/  LDC R6, c[0x0][0x43c] ;  /* 0x00010f00ff067b82 */ /* 0x000ea20000000800 */
[----:B------:R-:W-:Y:S01]  /*1e000*/  IMAD.MOV.U32 R9, RZ, RZ, R0 ;  /* 0x000000ffff097224 */ /* 0x000fe200078e0000 */
[----:B------:R-:W-:-:S03]  /*1e010*/  ULDC.64 UR4, c[0x0][0x428] ;  /* 0x00010a0000047ab9 */ /* 0x000fc60000000a00 */
[----:B-1----:R-:W-:Y:S01]  /*1e020*/  IMAD.MOV.U32 R0, RZ, RZ, R9 ;  /* 0x000000ffff007224 */ /* 0x002fe200078e0009 */
[----:B--2---:R-:W-:-:S13]  /*1e030*/  ISETP.NE.AND P0, PT, R6, 0x1, PT ;  /* 0x000000010600780c */ /* 0x004fda0003f05270 */
[----:B------:R-:W1:Y:S02]  /*1e040*/  @P0 LDC.64 R4, c[0x0][0x440] ;  /* 0x00011000ff040b82 */ /* 0x000e640000000a00 */
[----:B-1----:R-:W-:-:S05]  /*1e050*/  @P0 IMAD.HI.U32 R4, R9, R4, RZ ;  /* 0x0000000409040227 */ /* 0x002fca00078e00ff */
[----:B------:R-:W-:-:S04]  /*1e060*/  @P0 SHF.R.U32.HI R0, RZ, R5, R4 ;  /* 0x00000005ff000219 */ /* 0x000fc80000011604 */
[--C-:B------:R-:W-:Y:S01]  /*1e070*/  SHF.R.S32.HI R5, RZ, 0x1f, R0.reuse ;  /* 0x0000001fff057819 */ /* 0x100fe20000011400 */
[----:B------:R-:W-:-:S04]  /*1e080*/  IMAD.MOV R4, RZ, RZ, -R0 ;  /* 0x000000ffff047224 */ /* 0x000fc800078e0a00 */
[----:B------:R-:W-:Y:S02]  /*1e090*/  IMAD R9, R6, R4, R9 ;  /* 0x0000000406097224 */ /* 0x000fe400078e0209 */
[----:B------:R-:W-:Y:S02]  /*1e0a0*/  IMAD R6, R8, UR4, RZ ;  /* 0x0000000408067c24 */ /* 0x000fe4000f8e02ff */
[----:B------:R-:W-:Y:S01]  /*1e0b0*/  IMAD.MOV.U32 R4, RZ, RZ, R0 ;  /* 0x000000ffff047224 */ /* 0x000fe200078e0000 */
[----:B------:R2:W-:Y:S01]  /*1e0c0*/  STL [R1+0x8], R9 ;  /* 0x0000080901007387 */ /* 0x0005e20000100800 */
[C---:B------:R-:W-:Y:S02]  /*1e0d0*/  IMAD R0, R7.reuse, UR5, R6 ;  /* 0x0000000507007c24 */ /* 0x040fe4000f8e0206 */
[----:B------:R-:W-:-:S04]  /*1e0e0*/  IMAD.WIDE.U32 R4, R7, UR4, R4 ;  /* 0x0000000407047c25 */ /* 0x000fc8000f8e0004 */
[----:B------:R-:W-:Y:S01]  /*1e0f0*/  IMAD.IADD R0, R5, 0x1, R0 ;  /* 0x0000000105007824 */ /* 0x000fe200078e0200 */
[----:B------:R-:W-:-:S04]  /*1e100*/  LEA R2, P0, R4, R2, 0x2 ;  /* 0x0000000204027211 */ /* 0x000fc800078010ff */
[----:B------:R-:W-:-:S05]  /*1e110*/  LEA.HI.X R3, R4, R3, R0, 0x2, P0 ;  /* 0x0000000304037211 */ /* 0x000fca00000f1400 */
[----:B------:R2:W5:Y:S04]  /*1e120*/  LDG.E R17, desc[UR58][R2.64] ;  /* 0x0000003a02117981 */ /* 0x000568000c1e1900 */
.L_x_699:
[----:B--2---:R-:W2:Y:S01]  /*1e130*/  LDL R2, [R1+0x1c] ;  /* 0x00001c0001027983 */ /* 0x004ea20000100800 */
[----:B-1----:R-:W-:Y:S01]  /*1e140*/  IMAD R0, R19, 0x8, R18 ;  /* 0x0000000813007824 */ /* 0x002fe200078e0212 */
[----:B--2---:R-:W-:-:S04]  /*1e150*/  SHF.L.U32 R2, R2, 0x1f, RZ ;  /* 0x0000001f02027819 */ /* 0x004fc800000006ff */
[----:B------:R-:W1:Y:S02]  /*1e160*/  SYNCS.PHASECHK.TRANS64.TRYWAIT P0, [R0+URZ+0x34840], R2 ;  /* 0x03484002000075a7 */ /* 0x000e64000800017f */
[----:B-1----:R-:W-:Y:S05]  /*1e170*/  @!P0 BRA `(.L_x_700) ;  /* 0x0000005400088947 */ /* 0x002fea0003800000 */
.L_x_829:
[----:B------:R-:W2:Y:S02]  /*1e180*/  S2R R3, SR_TID.X ;  /* 0x0000000000037919 */ /* 0x000ea40000002100 */
        /* <DEDUP_REMOVED lines=10> */
.L_x_701:
[----:B------:R-:W2:Y:S04]  /*1e230*/  LDL R4, [R1+0x8] ;  /* 0x0000080001047983 */ /* 0x000ea80000100800 */
[----:B------:R-:W3:Y:S04]  /*1e240*/  LDL R3, [R1+0x20] ;  /* 0x0000200001037983 */ /* 0x000ee80000100800 */
[----:B-1----:R-:W4:Y:S01]  /*1e250*/  LDL.LU R2, [R1+0x14] ;  /* 0x0000140001027983 */ /* 0x002f220000300800 */
        /* <DEDUP_REMOVED lines=11> */
[----:B------:R-:W-:-:S07]  /*1e310*/  UIADD3 UR9, UR9, 0x34830, URZ ;  /* 0x0003483009097890 */ /* 0x000fce000fffe03f */
[----:B------:R-:W-:Y:S02]  /*1e320*/  UIADD3 UR14, UR8, 0x1c400, URZ ;  /* 0x0001c400080e7890 */ /* 0x000fe4000fffe03f */
[----:B------:R-:W-:Y:S02]  /*1e330*/  UIADD3 UR15, UR8, 0x20400, URZ ;  /* 0x00020400080f7890 */ /* 0x000fe4000fffe03f */
[----:B------:R-:W-:-:S03]  /*1e340*/  UIADD3 UR16, UR8, 0x24400, URZ ;  /* 0x0002440008107890 */ /* 0x000fc6000fffe03f */
[----:B------:R-:W-:Y:S01]  /*1e350*/  UMOV UR8, UR14 ;  /* 0x0000000e00087c82 */ /* 0x000fe20008000000 */
[----:B------:R-:W-:Y:S01]  /*1e360*/  UMOV UR14, 0x80 ;  /* 0x00000080000e7882 */ /* 0x000fe20000000000 */
[----:B--2---:R-:W-:Y:S02]  /*1e370*/  R2UR UR11, R4 ;  /* 0x00000000040b72ca */ /* 0x004fe400000e0000 */
[----:B---3--:R-:W-:Y:S02]  /*1e380*/  R2UR UR5, R3 ;  /* 0x00000000030572ca */ /* 0x008fe400000e0000 */
[----:B----4-:R-:W-:-:S04]  /*1e390*/  LOP3.LUT R2, R2, 0xfffffffe, RZ, 0xc0, !PT ;  /* 0xfffffffe02027812 */ /* 0x010fc800078ec0ff */
[----:B------:R-:W-:-:S07]  /*1e3a0*/  @P0 LOP3.LUT R2, R2, 0x1, RZ, 0xfc, !PT ;  /* 0x0000000102020812 */ /* 0x000fce00078efcff */
[----:B------:R-:W-:Y:S01]  /*1e3b0*/  ULEA UR11, UR11, UR5, 0x7 ;  /* 0x000000050b0b7291 */ /* 0x000fe2000f8e383f */
[----:B------:R2:W-:Y:S01]  /*1e3c0*/  STL [R1+0x14], R2 ;  /* 0x0000140201007387 */ /* 0x0005e20000100800 */
[----:B------:R-:W-:-:S09]  /*1e3d0*/  UIADD3.X UR5, URZ, UR37, URZ, UP0, !UPT ;  /* 0x000000253f057290 */ /* 0x000fd200087fe43f */
[----:B------:R1:W-:Y:S02]  /*1e3e0*/  UTMALDG.4D [UR8], [UR4], desc[UR6] ;  /* 0x00000608040075b4 */ /* 0x0003e40008019000 */
[----:B-1----:R-:W-:Y:S01]  /*1e3f0*/  UMOV UR8, UR15 ;  /* 0x0000000f00087c82 */ /* 0x002fe20008000000 */
[----:B------:R-:W-:Y:S02]  /*1e400*/  UMOV UR10, UR17 ;  /* 0x00000011000a7c82 */ /* 0x000fe40008000000 */
[----:B------:R1:W-:Y:S02]  /*1e410*/  UTMALDG.4D [UR8], [UR4], desc[UR6] ;  /* 0x00000608040075b4 */ /* 0x0003e40008019000 */
[----:B-1----:R-:W-:Y:S01]  /*1e420*/  UMOV UR8, UR16 ;  /* 0x0000001000087c82 */ /* 0x002fe20008000000 */
[----:B------:R-:W-:Y:S02]  /*1e430*/  UMOV UR10, UR14 ;  /* 0x0000000e000a7c82 */ /* 0x000fe40008000000 */
[----:B------:R2:W-:Y:S02]  /*1e440*/  UTMALDG.4D [UR8], [UR4], desc[UR6] ;  /* 0x00000608040075b4 */ /* 0x0005e40008019000 */
[----:B--2---:R-:W-:Y:S01]  /*1e450*/  NOP ;  /* 0x0000000000007918 */ /* 0x004fe20000000000 */
.L_x_697:
[----:B------:R-:W2:Y:S04]  /*1e460*/  LDL.LU R3, [R1+0x4c] ;  /* 0x00004c0001037983 */ /* 0x000ea80000300800 */
[----:B------:R-:W3:Y:S04]  /*1e470*/  LDL.LU R5, [R1+0x34] ;  /* 0x0000340001057983 */ /* 0x000ee80000300800 */
[----:B-1----:R-:W4:Y:S01]  /*1e480*/  LDL.LU R4, [R1+0x58] ;  /* 0x0000580001047983 */ /* 0x002f220000300800 */
        /* <DEDUP_REMOVED lines=21> */
[----:B-1----:R-:W-:Y:S01]  /*1e5e0*/  MOV R2, 0x0 ;  /* 0x0000000000027802 */ /* 0x002fe20000000f00 */
[----:B------:R-:W-:Y:S01]  /*1e5f0*/  ULDC.64 UR4, c[0x4][0xb8] ;  /* 0x01002e0000047ab9 */ /* 0x000fe20000000a00 */
[----:B------:R-:W-:Y:S01]  /*1e600*/  ULDC.64 UR6, c[0x4][0xc0] ;  /* 0x0100300000067ab9 */ /* 0x000fe20000000a00 */
[----:B------:R-:W-:Y:S01]  /*1e610*/  ULDC.64 UR8, c[0x4][0x20] ;  /* 0x0100080000087ab9 */ /* 0x000fe20000000a00 */
[----:B------:R-:W-:Y:S02]  /*1e620*/  IMAD.U32 R4, RZ, RZ, UR4 ;  /* 0x00000004ff047e24 */ /* 0x000fe4000f8e00ff */
[----:B------:R-:W1:Y:S01]  /*1e630*/  LDC.64 R2, c[0x4][R2] ;  /* 0x0100000002027b82 */ /* 0x000e620000000a00 */
        /* <DEDUP_REMOVED lines=10> */
.L_x_703:
[----:B------:R-:W-:Y:S05]  /*1e6e0*/  BSYNC B6 ;  /* 0x0000000000067941 */ /* 0x000fea0003800000 */
.L_x_702:
[----:B-1----:R-:W2:Y:S01]  /*1e6f0*/  LDL.LU R0, [R1+0x4c] ;  /* 0x00004c0001007983 */ /* 0x002ea20000300800 */
[----:B------:R-:W-:Y:S01]  /*1e700*/  ULDC.64 UR4, c[0x0][0x2d8] ;  /* 0x0000b60000047ab9 */ /* 0x000fe20000000a00 */
[----:B------:R-:W1:Y:S01]  /*1e710*/  LDC R8, c[0x0][0x448] ;  /* 0x00011200ff087b82 */ /* 0x000e620000000800 */
[----:B------:R-:W-:Y:S01]  /*1e720*/  ULDC.64 UR6, c[0x0][0x280] ;  /* 0x0000a00000067ab9 */ /* 0x000fe20000000a00 */
[----:B------:R-:W3:Y:S04]  /*1e730*/  LDL.LU R5, [R1+0x38] ;  /* 0x0000380001057983 */ /* 0x000ee80000300800 */
[----:B------:R-:W3:Y:S04]  /*1e740*/  LDL.LU.64 R2, [R1+0x50] ;  /* 0x0000500001027983 */ /* 0x000ee80000300a00 */
[----:B------:R-:W4:Y:S01]  /*1e750*/  LDL.LU R4, [R1+0x34] ;  /* 0x0000340001047983 */ /* 0x000f220000300800 */
[----:B-1----:R-:W-:Y:S01]  /*1e760*/  ISETP.NE.AND P0, PT, R8, 0x1, PT ;  /* 0x000000010800780c */ /* 0x002fe20003f05270 */
[----:B0-----:R-:W0:-:S12]  /*1e770*/  S2R R11, SR_TID.X ;  /* 0x00000000000b7919 */ /* 0x001e180000002100 */
[----:B------:R-:W1:Y:S01]  /*1e780*/  @P0 LDC R7, c[0x0][0x450] ;  /* 0x00011400ff070b82 */ /* 0x000e620000000800 */
[----:B---3--:R-:W-:Y:S02]  /*1e790*/  IMAD.MOV.U32 R3, RZ, RZ, R5 ;  /* 0x000000ffff037224 */ /* 0x008fe400078e0005 */
[----:B------:R-:W3:Y:S01]  /*1e7a0*/  LDL.LU R5, [R1+0x4] ;  /* 0x0000040001057983 */ /* 0x000ee20000300800 */
[----:B0-----:R-:W-:Y:S02]  /*1e7b0*/  IMAD.SHL.U32 R11, R11, 0x8, RZ ;  /* 0x000000080b0b7824 */ /* 0x001fe400078e00ff */
[----:B------:R-:W-:-:S03]  /*1e7c0*/  IMAD.WIDE.U32 R2, R16, UR4, R2 ;  /* 0x0000000410027c25 */ /* 0x000fc6000f8e0002 */
[----:B------:R-:W-:Y:S01]  /*1e7d0*/  LOP3.LUT R11, R11, 0x38, RZ, 0xc0, !PT ;  /* 0x000000380b0b7812 */ /* 0x000fe200078ec0ff */
[----:B------:R-:W-:Y:S01]  /*1e7e0*/  IMAD R3, R16, UR5, R3 ;  /* 0x0000000510037c24 */ /* 0x000fe2000f8e0203 */
[----:B------:R-:W-:Y:S02]  /*1e7f0*/  ULDC.64 UR4, c[0x0][0x2e0] ;  /* 0x0000b80000047ab9 */ /* 0x000fe40000000a00 */
[----:B--2---:R-:W-:Y:S01]  /*1e800*/  IMAD R0, R0, UR4, RZ ;  /* 0x0000000400007c24 */ /* 0x004fe2000f8e02ff */
[C---:B------:R-:W-:Y:S01]  /*1e810*/  LOP3.LUT R10, R11.reuse, 0x40, RZ, 0xfc, !PT ;  /* 0x000000400b0a7812 */ /* 0x040fe200078efcff */
[----:B----4-:R-:W-:Y:S01]  /*1e820*/  IMAD.WIDE.U32 R2, R4, UR4, R2 ;  /* 0x0000000404027c25 */ /* 0x010fe2000f8e0002 */
[----:B------:R-:W-:-:S03]  /*1e830*/  LOP3.LUT R9, R11, 0x80, RZ, 0xfc, !PT ;  /* 0x000000800b097812 */ /* 0x000fc600078efcff */
[----:B------:R-:W-:Y:S01]  /*1e840*/  IMAD R0, R4, UR5, R0 ;  /* 0x0000000504007c24 */ /* 0x000fe2000f8e0200 */
[----:B------:R-:W-:Y:S01]  /*1e850*/  ULDC.64 UR4, c[0x0][0x2d0] ;  /* 0x0000b40000047ab9 */ /* 0x000fe20000000a00 */
[----:B------:R-:W0:Y:S02]  /*1e860*/  S2R R4, SR_TID.X ;  /* 0x0000000000047919 */ /* 0x000e240000002100 */
[----:B------:R-:W-:Y:S01]  /*1e870*/  IMAD.IADD R3, R3, 0x1, R0 ;  /* 0x0000000103037824 */ /* 0x000fe200078e0200 */
[----:B0-----:R-:W-:-:S04]  /*1e880*/  LOP3.LUT R4, R4, 0x7f, RZ, 0xc0, !PT ;  /* 0x0000007f04047812 */ /* 0x001fc800078ec0ff */
[----:B------:R-:W-:Y:S02]  /*1e890*/  SHF.R.U32.HI R6, RZ, 0x3, R4 ;  /* 0x00000003ff067819 */ /* 0x000fe40000011604 */
[----:B------:R-:W0:Y:S02]  /*1e8a0*/  S2R R4, SR_TID.X ;  /* 0x0000000000047919 */ /* 0x000e240000002100 */
[----:B0-----:R-:W-:-:S05]  /*1e8b0*/  IMAD.SHL.U32 R4, R4, 0x10, RZ ;  /* 0x0000001004047824 */ /* 0x001fca00078e00ff */
[----:B------:R-:W-:Y:S02]  /*1e8c0*/  LOP3.LUT R4, R6, 0x70, R4, 0xf8, !PT ;  /* 0x0000007006047812 */ /* 0x000fe400078ef804 */
[----:B------:R-:W0:Y:S01]  /*1e8d0*/  @P0 LDC R6, c[0x0][0x44c] ;  /* 0x00011300ff060b82 */ /* 0x000e220000000800 */
[----:B---3--:R-:W-:-:S05]  /*1e8e0*/  IMAD.SHL.U32 R5, R5, 0x80, RZ ;  /* 0x0000008005057824 */ /* 0x008fca00078e00ff */
[----:B------:R-:W-:-:S05]  /*1e8f0*/  LOP3.LUT R4, R4, R5, RZ, 0xfc, !PT ;  /* 0x0000000504047212 */ /* 0x000fca00078efcff */
[----:B0-----:R-:W-:-:S04]  /*1e900*/  @P0 IMAD.HI.U32 R6, R4, R6, RZ ;  /* 0x0000000604060227 */ /* 0x001fc800078e00ff */
[----:B------:R-:W-:Y:S01]  /*1e910*/  IMAD.MOV.U32 R0, RZ, RZ, R4 ;  /* 0x000000ffff007224 */ /* 0x000fe200078e0004 */
[----:B-1----:R-:W-:-:S05]  /*1e920*/  @P0 SHF.R.U32.HI R0, RZ, R7, R6 ;  /* 0x00000007ff000219 */ /* 0x002fca0000011606 */
[----:B------:R-:W-:Y:S02]  /*1e930*/  IMAD.MOV R6, RZ, RZ, -R0 ;  /* 0x000000ffff067224 */ /* 0x000fe400078e0a00 */
[----:B------:R-:W-:-:S04]  /*1e940*/  IMAD.WIDE.U32 R2, R0, UR4, R2 ;  /* 0x0000000400027c25 */ /* 0x000fc8000f8e0002 */
[----:B------:R-:W-:Y:S01]  /*1e950*/  IMAD R4, R8, R6, R4 ;  /* 0x0000000608047224 */ /* 0x000fe200078e0204 */
[----:B------:R-:W-:-:S05]  /*1e960*/  SHF.R.S32.HI R6, RZ, 0x1f, R0 ;  /* 0x0000001fff067819 */ /* 0x000fca0000011400 */
        /* <DEDUP_REMOVED lines=8> */
[----:B------:R-:W-:Y:S01]  /*1e9f0*/  ISETP.GE.AND P1, PT, R10, UR4, PT ;  /* 0x000000040a007c0c */ /* 0x000fe2000bf26270 */
[----:B------:R-:W-:Y:S01]  /*1ea00*/  IMAD R0, R4, UR5, R0 ;  /* 0x0000000504007c24 */ /* 0x000fe2000f8e0200 */
[----:B------:R0:W5:Y:S01]  /*1ea10*/  LDL R10, [R1+0x2c] ;  /* 0x00002c00010a7983 */ /* 0x0001620000100800 */
[C---:B------:R-:W-:Y:S02]  /*1ea20*/  LEA R4, P3, R2.reuse, UR6, 0x1 ;  /* 0x0000000602047c11 */ /* 0x040fe4000f8608ff */
[----:B------:R-:W-:Y:S01]  /*1ea30*/  IMAD.IADD R0, R3, 0x1, R0 ;  /* 0x0000000103007824 */ /* 0x000fe200078e0200 */
[----:B------:R-:W-:Y:S02]  /*1ea40*/  ISETP.GE.AND P2, PT, R11, UR4, PT ;  /* 0x000000040b007c0c */ /* 0x000fe4000bf46270 */
[----:B------:R-:W-:Y:S01]  /*1ea50*/  ISETP.GE.AND P0, PT, R9, UR4, PT ;  /* 0x0000000409007c0c */ /* 0x000fe2000bf06270 */
[----:B------:R-:W-:Y:S01]  /*1ea60*/  UMOV UR4, 0xffffffff ;  /* 0xffffffff00047882 */ /* 0x000fe20000000000 */
[----:B------:R-:W-:-:S02]  /*1ea70*/  LEA.HI.X R3, R2, UR7, R0, 0x1, P3 ;  /* 0x0000000702037c11 */ /* 0x000fc400098f0c00 */
[----:B0-----:R-:W-:Y:S09]  /*1ea80*/  BRA.DIV UR4, `(.L_x_704) ;  /* 0x0000004a04d87947 */ /* 0x001ff2000b800000 */
[----:B------:R-:W0:Y:S02]  /*1ea90*/  S2R R6, SR_TID.X ;  /* 0x0000000000067919 */ /* 0x000e240000002100 */
[----:B0-----:R-:W-:-:S04]  /*1eaa0*/  LOP3.LUT R6, R6, 0x7f, RZ, 0xc0, !PT ;  /* 0x0000007f06067812 */ /* 0x001fc800078ec0ff */
[----:B------:R-:W-:Y:S02]  /*1eab0*/  SHF.R.U32.HI R7, RZ, 0x3, R6 ;  /* 0x00000003ff077819 */ /* 0x000fe40000011606 */
[----:B------:R-:W2:Y:S03]  /*1eac0*/  LDL.LU R6, [R1+0x5c] ;  /* 0x00005c0001067983 */ /* 0x000ea60000300800 */
[----:B------:R-:W-:Y:S01]  /*1ead0*/  IMAD.IADD R0, R7, 0x1, R5 ;  /* 0x0000000107007824 */ /* 0x000fe200078e0205 */
[----:B------:R-:W0:Y:S03]  /*1eae0*/  S2R R11, SR_TID.X ;  /* 0x00000000000b7919 */ /* 0x000e260000002100 */
[----:B------:R-:W-:Y:S01]  /*1eaf0*/  VIADD R5, R0, 0x10 ;  /* 0x0000001000057836 */ /* 0x000fe20000000000 */
[----:B------:R-:W1:Y:S04]  /*1eb00*/  SHFL.IDX PT, R7, R4, RZ, 0x181f ;  /* 0x00181fff04077589 */ /* 0x000e6800000e0000 */
[----:B------:R-:W-:Y:S01]  /*1eb10*/  SHFL.IDX PT, R9, R3, 0x1, 0x181f ;  /* 0x00381f0003097f89 */ /* 0x000fe200000e0000 */
[----:B0-----:R-:W-:-:S05]  /*1eb20*/  IMAD.SHL.U32 R11, R11, 0x8, RZ ;  /* 0x000000080b0b7824 */ /* 0x001fca00078e00ff */
[----:B------:R-:W-:Y:S01]  /*1eb30*/  LOP3.LUT R11, R11, 0x38, RZ, 0xc0, !PT ;  /* 0x000000380b0b7812 */ /* 0x000fe200078ec0ff */
[----:B--2---:R-:W-:Y:S02]  /*1eb40*/  IMAD R2, R6, R8, RZ ;  /* 0x0000000806027224 */ /* 0x004fe400078e02ff */
[----:B------:R-:W0:Y:S03]  /*1eb50*/  SHFL.IDX PT, R6, R3, RZ, 0x181f ;  /* 0x00181fff03067589 */ /* 0x000e2600000e0000 */
[-C--:B------:R-:W-:Y:S02]  /*1eb60*/  ISETP.GE.AND P4, PT, R0, R2.reuse, PT ;  /* 0x000000020000720c */ /* 0x080fe40003f86270 */
[----:B------:R-:W-:Y:S02]  /*1eb70*/  ISETP.GE.AND P3, PT, R5, R2, PT ;  /* 0x000000020500720c */ /* 0x000fe40003f66270 */
[----:B------:R-:W2:Y:S09]  /*1eb80*/  SHFL.IDX PT, R5, R4, 0x1, 0x181f ;  /* 0x00381f0004057f89 */ /* 0x000eb200000e0000 */
[----:B-1----:R-:W-:-:S05]  /*1eb90*/  @!P4 LEA R7, P5, R11, R7, 0x1 ;  /* 0x000000070b07c211 */ /* 0x002fca00078a08ff */
[----:B0-----:R-:W-:-:S05]  /*1eba0*/  @!P4 IMAD.X R6, RZ, RZ, R6, P5 ;  /* 0x000000ffff06c224 */ /* 0x001fca00028e0606 */
[-C--:B------:R-:W-:Y:S02]  /*1ebb0*/  @!P4 LOP3.LUT R7, R7, R6.reuse, RZ, 0x3c, !PT ;  /* 0x000000060707c212 */ /* 0x080fe400078e3cff */
[----:B--2---:R-:W-:Y:S02]  /*1ebc0*/  @!P3 LEA R8, P5, R11, R5, 0x1 ;  /* 0x000000050b08b211 */ /* 0x004fe400078a08ff */
[----:B------:R-:W-:-:S03]  /*1ebd0*/  @!P4 LOP3.LUT R6, R7, R6, RZ, 0x3c, !PT ;  /* 0x000000060706c212 */ /* 0x000fc600078e3cff */
[----:B------:R-:W-:Y:S01]  /*1ebe0*/  @!P3 IMAD.X R5, RZ, RZ, R9, P5 ;  /* 0x000000ffff05b224 */ /* 0x000fe200028e0609 */
[----:B------:R-:W-:-:S05]  /*1ebf0*/  @!P4 LOP3.LUT R7, R7, R6, RZ, 0x3c, !PT ;  /* 0x000000060707c212 */ /* 0x000fca00078e3cff */
[----:B-----5:R-:W-:Y:S04]  /*1ec00*/  @!P4 LDGSTS.E.BYPASS.LTC128B.128 [R10+0x10400], desc[UR58][R6.64], !P2 ;  /* 0x10400000060acfae */ /* 0x020fe8000d101d7a */
[----:B------:R-:W-:Y:S04]  /*1ec10*/  @!P4 LDGSTS.E.BYPASS.LTC128B.128 [R10+0x14400], desc[UR58][R6.64+0x80], !P1 ;  /* 0x14400080060acfae */ /* 0x000fe8000c901d7a */
[----:B------:R0:W-:Y:S02]  /*1ec20*/  @!P4 LDGSTS.E.BYPASS.LTC128B.128 [R10+0x18400], desc[UR58][R6.64+0x100], !P0 ;  /* 0x18400100060acfae */ /* 0x0001e4000c101d7a */
[----:B0-----:R-:W-:-:S02]  /*1ec30*/  @!P3 IMAD.MOV.U32 R6, RZ, RZ, R8 ;  /* 0x000000ffff06b224 */ /* 0x001fc400078e0008 */
[----:B------:R-:W-:Y:S01]  /*1ec40*/  @!P3 IMAD.MOV.U32 R7, RZ, RZ, R5 ;  /* 0x000000ffff07b224 */ /* 0x000fe200078e0005 */
[----:B------:R-:W-:Y:S01]  /*1ec50*/  SHFL.IDX PT, R8, R3, 0x2, 0x181f ;  /* 0x00581f0003087f89 */ /* 0x000fe200000e0000 */
[----:B------:R-:W-:-:S03]  /*1ec60*/  VIADD R5, R0, 0x20 ;  /* 0x0000002000057836 */ /* 0x000fc60000000000 */
[----:B------:R-:W-:Y:S04]  /*1ec70*/  @!P3 LDGSTS.E.BYPASS.LTC128B.128 [R10+0x10c00], desc[UR58][R6.64], !P2 ;  /* 0x10c00000060abfae */ /* 0x000fe8000d101d7a */
[----:B------:R-:W-:Y:S04]  /*1ec80*/  @!P3 LDGSTS.E.BYPASS.LTC128B.128 [R10+0x14c00], desc[UR58][R6.64+0x80], !P1 ;  /* 0x14c00080060abfae */ /* 0x000fe8000c901d7a */
[----:B------:R0:W-:Y:S01]  /*1ec90*/  @!P3 LDGSTS.E.BYPASS.LTC128B.128 [R10+0x18c00], desc[UR58][R6.64+0x100], !P0 ;  /* 0x18c00100060abfae */ /* 0x0001e2000c101d7a */
[----:B------:R-:W-:-:S03]  /*1eca0*/  ISETP.GE.AND P3, PT, R5, R2, PT ;  /* 0x000000020500720c */ /* 0x000fc60003f66270 */
[----:B------:R-:W1:Y:S10]  /*1ecb0*/  SHFL.IDX PT, R5, R4, 0x2, 0x181f ;  /* 0x00581f0004057f89 */ /* 0x000e7400000e0000 */
        /* <DEDUP_REMOVED lines=44> */
[----:B0-----:R-:W-:-:S05]  /*1ef80*/  @!P4 LEA R5, P3, R11, R5, 0x1 ;  /* 0x000000050b05c211 */ /* 0x001fca00078608ff */
[----:B-1----:R-:W-:-:S04]  /*1ef90*/  @!P4 IMAD.X R6, RZ, RZ, R6, P3 ;  /* 0x000000ffff06c224 */ /* 0x002fc800018e0606 */
[----:B------:R-:W-:Y:S02]  /*1efa0*/  @!P4 IMAD.MOV.U32 R7, RZ, RZ, R6 ;  /* 0x000000ffff07c224 */ /* 0x000fe400078e0006 */
[----:B------:R-:W-:Y:S02]  /*1efb0*/  @!P4 IMAD.MOV.U32 R6, RZ, RZ, R5 ;  /* 0x000000ffff06c224 */ /* 0x000fe400078e0005 */
[----:B------:R1:W2:Y:S04]  /*1efc0*/  SHFL.IDX PT, R5, R3, 0x7, 0x181f ;  /* 0x00f81f0003057f89 */ /* 0x0002a800000e0000 */
[----:B------:R1:W-:Y:S04]  /*1efd0*/  @!P4 LDGSTS.E.BYPASS.LTC128B.128 [R10+0x13400], desc[UR58][R6.64], !P2 ;  /* 0x13400000060acfae */ /* 0x0003e8000d101d7a */
[----:B------:R1:W-:Y:S04]  /*1efe0*/  @!P4 LDGSTS.E.BYPASS.LTC128B.128 [R10+0x17400], desc[UR58][R6.64+0x80], !P1 ;  /* 0x17400080060acfae */ /* 0x0003e8000c901d7a */
[----:B------:R1:W-:Y:S04]  /*1eff0*/  @!P4 LDGSTS.E.BYPASS.LTC128B.128 [R10+0x1b400], desc[UR58][R6.64+0x100], !P0 ;  /* 0x1b400100060acfae */ /* 0x0003e8000c101d7a */
[----:B------:R1:W3:Y:S02]  /*1f000*/  SHFL.IDX PT, R3, R4, 0x7, 0x181f ;  /* 0x00f81f0004037f89 */ /* 0x0002e400000e0000 */
.L_x_846:
        /* <DEDUP_REMOVED lines=15> */
.L_x_706:
[----:B------:R-:W-:Y:S05]  /*1f100*/  BSYNC B0 ;  /* 0x0000000000007941 */ /* 0x000fea0003800000 */
.L_x_705:
[----:B------:R-:W-:Y:S01]  /*1f110*/  NOP ;  /* 0x0000000000007918 */ /* 0x000fe20000000000 */
[----:B------:R-:W-:Y:S01]  /*1f120*/  PLOP3.LUT P0, PT, PT, PT, PT, 0x80, 0x0 ;  /* 0x000000000000781c */ /* 0x000fe20003f0f070 */
[----:B------:R-:W-:-:S12]  /*1f130*/  VIADD R11, R18, 0x34800 ;  /* 0x00034800120b7836 */ /* 0x000fd80000000000 */
.L_x_707:
        /* <DEDUP_REMOVED lines=16> */
[----:B------:R-:W5:Y:S03]  /*1f240*/  SYNCS.PHASECHK.TRANS64.TRYWAIT P0, [R18+URZ+0x34820], R0 ;  /* 0x03482000120075a7 */ /* 0x000f66000800017f */
[----:B----45:R-:W-:Y:S05]  /*1f250*/  @!P0 BRA `(.L_x_709) ;  /* 0x0000004c00e88947 */ /* 0x030fea0003800000 */
.L_x_847:
[----:B------:R-:W-:Y:S05]  /*1f260*/  BSYNC B0 ;  /* 0x0000000000007941 */ /* 0x000fea0003800000 */
.L_x_708:
[----:B-1-3--:R-:W4:Y:S04]  /*1f270*/  LDL R3, [R1+0x48] ;  /* 0x0000480001037983 */ /* 0x00af280000100800 */
[----:B------:R-:W3:Y:S01]  /*1f280*/  LDL R2, [R1+0x30] ;  /* 0x0000300001027983 */ /* 0x000ee20000100800 */
[----:B------:R-:W-:Y:S01]  /*1f290*/  BSSY B0, `(.L_x_710) ;  /* 0x0000213000007945 */ /* 0x000fe20003800000 */
[----:B----4-:R-:W-:-:S05]  /*1f2a0*/  VIADD R0, R3, 0xfffffffe ;  /* 0xfffffffe03007836 */ /* 0x010fca0000000000 */
[----:B---3--:R-:W-:-:S13]  /*1f2b0*/  ISETP.GE.AND P0, PT, R0, R2, PT ;  /* 0x000000020000720c */ /* 0x008fda0003f06270 */
[----:B------:R-:W-:Y:S05]  /*1f2c0*/  @!P0 BRA `(.L_x_711) ;  /* 0x00000020003c8947 */ /* 0x000fea0003800000 */
[----:B--2---:R-:W0:Y:S04]  /*1f2d0*/  LDL.LU R5, [R1+0x60] ;  /* 0x0000600001057983 */ /* 0x004e280000300800 */
[----:B------:R-:W2:Y:S04]  /*1f2e0*/  LDL.LU R4, [R1+0x44] ;  /* 0x0000440001047983 */ /* 0x000ea80000300800 */
[----:B------:R-:W3:Y:S01]  /*1f2f0*/  LDL.LU R3, [R1+0x40] ;  /* 0x0000400001037983 */ /* 0x000ee20000300800 */
[----:B------:R-:W-:Y:S01]  /*1f300*/  LOP3.LUT R2, RZ, R2, RZ, 0x33, !PT ;  /* 0x00000002ff027212 */ /* 0x000fe200078e33ff */
[----:B------:R-:W-:Y:S01]  /*1f310*/  BSSY B2, `(.L_x_712) ;  /* 0x00000b5000027945 */ /* 0x000fe20003800000 */
[----:B0-----:R-:W-:-:S04]  /*1f320*/  VIADD R6, R5, 0x1 ;  /* 0x0000000105067836 */ /* 0x001fc80000000000 */
[----:B--2---:R-:W-:-:S05]  /*1f330*/  IMAD R6, R6, R4, RZ ;  /* 0x0000000406067224 */ /* 0x004fca00078e02ff */
[----:B---3--:R-:W-:-:S05]  /*1f340*/  VIMNMX R6, R3, R6, PT ;  /* 0x0000000603067248 */ /* 0x008fca0003fe0100 */
        /* <DEDUP_REMOVED lines=13> */
[----:B--2---:R-:W-:Y:S02]  /*1f420*/  LOP3.LUT P1, RZ, R4, 0x1, RZ, 0xc0, !PT ;  /* 0x0000000104ff7812 */ /* 0x004fe4000782c0ff */
        /* <DEDUP_REMOVED lines=15> */
[----:B------:R-:W-:-:S05]  /*1f520*/  @P0 SHF.R.U32.HI R2, RZ, R3, R4 ;  /* 0x00000003ff020219 */ /* 0x000fca0000011604 */
[----:B------:R-:W-:-:S04]  /*1f530*/  IMAD.MOV R3, RZ, RZ, -R2 ;  /* 0x000000ffff037224 */ /* 0x000fc800078e0a02 */
        /* <DEDUP_REMOVED lines=9> */
.L_x_716:
[----:B------:R-:W-:Y:S01]  /*1f5d0*/  IMAD R3, R8, 0x8, R18 ;  /* 0x0000000808037824 */ /* 0x000fe200078e0212 */
[----:B------:R-:W-:Y:S01]  /*1f5e0*/  SHF.L.U32 R2, R10, 0x1f, RZ ;  /* 0x0000001f0a027819 */ /* 0x000fe200000006ff */
[----:B------:R-:W-:Y:S03]  /*1f5f0*/  BSSY B3, `(.L_x_717) ;  /* 0x0000003000037945 */ /* 0x000fe60003800000 */
[----:B------:R-:W1:Y:S02]  /*1f600*/  SYNCS.PHASECHK.TRANS64.TRYWAIT P0, [R3+URZ+0x34840], R2 ;  /* 0x03484002030075a7 */ /* 0x000e64000800017f */
[----:B-1----:R-:W-:Y:S05]  /*1f610*/  @!P0 BRA `(.L_x_718) ;  /* 0x0000004c000c8947 */ /* 0x002fea0003800000 */
.L_x_848:
[----:B------:R-:W-:Y:S05]  /*1f620*/  BSYNC B3 ;  /* 0x0000000000037941 */ /* 0x000fea0003800000 */
.L_x_717:
        /* <DEDUP_REMOVED lines=12> */
.L_x_720:
[----:B------:R-:W-:Y:S05]  /*1f6f0*/  BSYNC B3 ;  /* 0x0000000000037941 */ /* 0x000fea0003800000 */
.L_x_719:
        /* <DEDUP_REMOVED lines=12> */
.L_x_721:
        /* <DEDUP_REMOVED lines=16> */
.L_x_722:
        /* <DEDUP_REMOVED lines=15> */
.L_x_723:
        /* <DEDUP_REMOVED lines=16> */
.L_x_849:
[----:B------:R-:W-:Y:S05]  /*1fab0*/  BSYNC B3 ;  /* 0x0000000000037941 */ /* 0x000fea0003800000 */
.L_x_724:
[----:B------:R-:W-:Y:S01]  /*1fac0*/  BSSY B3, `(.L_x_726) ;  /* 0x000000c000037945 */ /* 0x000fe20003800000 */
[----:B------:R-:W-:Y:S02]  /*1fad0*/  IMAD.MOV.U32 R12, RZ, RZ, 0x0 ;  /* 0x00000000ff0c7424 */ /* 0x000fe400078e00ff */
[----:B------:R-:W-:Y:S01]  /*1fae0*/  IMAD.MOV.U32 R13, RZ, RZ, 0x14f00000 ;  /* 0x14f00000ff0d7424 */ /* 0x000fe200078e00ff */
[----:B------:R-:W-:Y:S06]  /*1faf0*/  @P1 BRA `(.L_x_727) ;  /* 0x0000000000201947 */ /* 0x000fec0003800000 */
[----:B------:R-:W1:Y:S01]  /*1fb00*/  S2R R5, SR_TID.X ;  /* 0x0000000000057919 */ /* 0x000e620000002100 */
[----:B0-----:R-:W-:Y:S02]  /*1fb10*/  IMAD R2, R19, 0x8, R18 ;  /* 0x0000000813027824 */ /* 0x001fe400078e0212 */
[----:B------:R-:W-:-:S04]  /*1fb20*/  IMAD.MOV.U32 R3, RZ, RZ, 0x8000 ;  /* 0x00008000ff037424 */ /* 0x000fc800078e00ff */
[----:B------:R2:W-:Y:S01]  /*1fb30*/  SYNCS.ARRIVE.TRANS64 RZ, [R2+URZ+0x34850], R3 ;  /* 0x0348500302ff79a7 */ /* 0x0005e2000800003f */
[----:B-1----:R-:W-:-:S04]  /*1fb40*/  LOP3.LUT R5, R5, 0x1f, RZ, 0xc0, !PT ;  /* 0x0000001f05057812 */ /* 0x002fc800078ec0ff */
[----:B------:R-:W-:-:S13]  /*1fb50*/  ISETP.NE.AND P0, PT, R5, RZ, PT ;  /* 0x000000ff0500720c */ /* 0x000fda0003f05270 */
[----:B--2---:R-:W-:Y:S05]  /*1fb60*/  @!P0 BRA `(.L_x_727) ;  /* 0x0000000000048947 */ /* 0x004fea0003800000 */
[----:B------:R-:W-:Y:S01]  /*1fb70*/  BPT.TRAP 0x1 ;  /* 0x000000040000795c */ /* 0x000fe20000300000 */
.L_x_727:
[----:B------:R-:W-:Y:S05]  /*1fb80*/  BSYNC B3 ;  /* 0x0000000000037941 */ /* 0x000fea0003800000 */
.L_x_726:
[----:B------:R-:W2:Y:S04]  /*1fb90*/  LDL R5, [R1+0x20] ;  /* 0x0000200001057983 */ /* 0x000ea80000100800 */
[----:B0-----:R-:W2:Y:S01]  /*1fba0*/  LDL.LU R3, [R1+0x8] ;  /* 0x0000080001037983 */ /* 0x001ea20000300800 */
[----:B------:R-:W-:Y:S01]  /*1fbb0*/  R2UR UR10, R14 ;  /* 0x000000000e0a72ca */ /* 0x000fe200000e0000 */
[C-C-:B------:R-:W-:Y:S01]  /*1fbc0*/  IMAD R2, R19.reuse, 0x8, R18.reuse ;  /* 0x0000000813027824 */ /* 0x140fe200078e0212 */
[----:B------:R-:W-:Y:S01]  /*1fbd0*/  R2UR UR6, R12 ;  /* 0x000000000c0672ca */ /* 0x000fe200000e0000 */
[----:B------:R-:W-:Y:S01]  /*1fbe0*/  IMAD R7, R19, 0x8000, R18 ;  /* 0x0000800013077824 */ /* 0x000fe200078e0212 */
[----:B------:R-:W-:Y:S01]  /*1fbf0*/  R2UR UR7, R13 ;  /* 0x000000000d0772ca */ /* 0x000fe200000e0000 */
[----:B------:R-:W-:Y:S01]  /*1fc00*/  UIADD3 UR4, UP0, UR36, 0x470, URZ ;  /* 0x0000047024047890 */ /* 0x000fe2000ff1e03f */
[----:B------:R-:W-:Y:S01]  /*1fc10*/  PLOP3.LUT P0, PT, PT, PT, PT, 0x80, 0x0 ;  /* 0x000000000000781c */ /* 0x000fe20003f0f070 */
[----:B------:R-:W-:-:S02]  /*1fc20*/  VIADD R2, R2, 0x34850 ;  /* 0x0003485002027836 */ /* 0x000fc40000000000 */
[----:B------:R-:W-:Y:S01]  /*1fc30*/  UIADD3.X UR5, URZ, UR37, URZ, UP0, !UPT ;  /* 0x000000253f057290 */ /* 0x000fe200087fe43f */
[----:B--2---:R-:W-:Y:S02]  /*1fc40*/  IMAD R3, R3, 0x80, R5 ;  /* 0x0000008003037824 */ /* 0x004fe400078e0205 */
[----:B------:R-:W-:-:S09]  /*1fc50*/  VIADD R5, R7, 0x400 ;  /* 0x0000040007057836 */ /* 0x000fd20000000000 */
.L_x_728:
        /* <DEDUP_REMOVED lines=15> */
.L_x_729:
        /* <DEDUP_REMOVED lines=12> */
.L_x_715:
[----:B------:R-:W-:Y:S05]  /*1fe10*/  BSYNC B1 ;  /* 0x0000000000017941 */ /* 0x000fea0003800000 */
.L_x_714:
[----:B0-----:R-:W2:Y:S01]  /*1fe20*/  LDL.LU R0, [R1+0x48] ;  /* 0x0000480001007983 */ /* 0x001ea20000300800 */
[----:B------:R-:W-:-:S03]  /*1fe30*/  IMAD.MOV.U32 R19, RZ, RZ, R8 ;  /* 0x000000ffff137224 */ /* 0x000fc600078e0008 */
[----:B------:R0:W-:Y:S02]  /*1fe40*/  STL [R1+0x1c], R10 ;  /* 0x00001c0a01007387 */ /* 0x0001e40000100800 */
[----:B0-2---:R-:W-:-:S07]  /*1fe50*/  VIADD R0, R0, 0xfffffffd ;  /* 0xfffffffd00007836 */ /* 0x005fce0000000000 */
.L_x_713:
[----:B------:R-:W-:Y:S05]  /*1fe60*/  BSYNC B2 ;  /* 0x0000000000027941 */ /* 0x000fea0003800000 */
.L_x_712:
[----:B------:R-:W-:Y:S02]  /*1fe70*/  IADD3 R9, R9, -0x2, RZ ;  /* 0xfffffffe09097810 */ /* 0x000fe40007ffe0ff */
[----:B------:R-:W-:-:S04]  /*1fe80*/  LOP3.LUT R6, RZ, R6, RZ, 0x33, !PT ;  /* 0x00000006ff067212 */ /* 0x000fc800078e33ff */
[----:B------:R-:W-:-:S13]  /*1fe90*/  ISETP.NE.AND P0, PT, R9, R6, PT ;  /* 0x000000060900720c */ /* 0x000fda0003f05270 */
[----:B------:R-:W-:Y:S05]  /*1fea0*/  @!P0 BRA `(.L_x_711) ;  /* 0x0000001400448947 */ /* 0x000fea0003800000 */
[----:B------:R-:W-:-:S07]  /*1feb0*/  IMAD.MOV.U32 R9, RZ, RZ, R17 ;  /* 0x000000ffff097224 */ /* 0x000fce00078e0011 */
.L_x_762:
        /* <DEDUP_REMOVED lines=8> */
[----:B--2---:R-:W-:Y:S02]  /*1ff40*/  LOP3.LUT P1, RZ, R3, 0x1, RZ, 0xc0, !PT ;  /* 0x0000000103ff7812 */ /* 0x004fe4000782c0ff */
        /* <DEDUP_REMOVED lines=26> */
.L_x_732:
[----:B------:R-:W-:Y:S01]  /*200f0*/  IMAD R3, R4, 0x8, R18 ;  /* 0x0000000804037824 */ /* 0x000fe200078e0212 */
[----:B------:R-:W-:Y:S01]  /*20100*/  SHF.L.U32 R2, R5, 0x1f, RZ ;  /* 0x0000001f05027819 */ /* 0x000fe200000006ff */
[----:B------:R-:W-:Y:S03]  /*20110*/  BSSY B2, `(.L_x_733) ;  /* 0x0000003000027945 */ /* 0x000fe60003800000 */
[----:B------:R-:W1:Y:S02]  /*20120*/  SYNCS.PHASECHK.TRANS64.TRYWAIT P0, [R3+URZ+0x34840], R2 ;  /* 0x03484002030075a7 */ /* 0x000e64000800017f */
[----:B-1----:R-:W-:Y:S05]  /*20130*/  @!P0 BRA `(.L_x_734) ;  /* 0x00000040006c8947 */ /* 0x002fea0003800000 */
.L_x_850:
[----:B------:R-:W-:Y:S05]  /*20140*/  BSYNC B2 ;  /* 0x0000000000027941 */ /* 0x000fea0003800000 */
.L_x_733:
        /* <DEDUP_REMOVED lines=12> */
.L_x_736:
[----:B------:R-:W-:Y:S05]  /*20210*/  BSYNC B2 ;  /* 0x0000000000027941 */ /* 0x000fea0003800000 */
.L_x_735:
[----:B-1----:R-:W2:Y:S01]  /*20220*/  LDL R2, [R1+0x20] ;  /* 0x0000200001027983 */ /* 0x002ea20000100800 */
[----:B------:R-:W-:Y:S01]  /*20230*/  IMAD.MOV.U32 R10, RZ, RZ, RZ ;  /* 0x000000ffff0a7224 */ /* 0x000fe200078e00ff */
[----:B------:R-:W-:Y:S01]  /*20240*/  UIADD3 UR4, UP0, UR36, 0x370, URZ ;  /* 0x0000037024047890 */ /* 0x000fe2000ff1e03f */
[----:B------:R-:W-:Y:S01]  /*20250*/  IMAD R7, R4, 0xc000, R18 ;  /* 0x0000c00004077824 */ /* 0x000fe200078e0212 */
[----:B------:R-:W-:Y:S01]  /*20260*/  PLOP3.LUT P0, PT, PT, PT, PT, 0x80, 0x0 ;  /* 0x000000000000781c */ /* 0x000fe20003f0f070 */
[----:B------:R-:W-:Y:S01]  /*20270*/  VIADD R3, R3, 0x34830 ;  /* 0x0003483003037836 */ /* 0x000fe20000000000 */
[----:B------:R-:W-:Y:S01]  /*20280*/  R2UR UR10, R10 ;  /* 0x000000000a0a72ca */ /* 0x000fe200000e0000 */
[----:B0-----:R-:W-:Y:S01]  /*20290*/  VIADD R8, R7, 0x1c400 ;  /* 0x0001c40007087836 */ /* 0x001fe20000000000 */
[----:B------:R-:W-:Y:S01]  /*202a0*/  UIADD3.X UR5, URZ, UR37, URZ, UP0, !UPT ;  /* 0x000000253f057290 */ /* 0x000fe200087fe43f */
[----:B------:R-:W-:Y:S01]  /*202b0*/  UMOV UR6, 0x0 ;  /* 0x0000000000067882 */ /* 0x000fe20000000000 */
[----:B------:R-:W-:Y:S01]  /*202c0*/  UMOV UR7, 0x14f00000 ;  /* 0x14f0000000077882 */ /* 0x000fe20000000000 */
[----:B--2---:R-:W-:-:S10]  /*202d0*/  IMAD R2, R6, 0x80, R2 ;  /* 0x0000008006027824 */ /* 0x004fd400078e0202 */
.L_x_737:
        /* <DEDUP_REMOVED lines=16> */
.L_x_738:
        /* <DEDUP_REMOVED lines=15> */
.L_x_739:
        /* <DEDUP_REMOVED lines=16> */
.L_x_851:
[----:B------:R-:W-:Y:S05]  /*205d0*/  BSYNC B2 ;  /* 0x0000000000027941 */ /* 0x000fea0003800000 */
.L_x_740:
        /* <DEDUP_REMOVED lines=11> */
.L_x_743:
[----:B------:R-:W-:Y:S05]  /*20690*/  BSYNC B2 ;  /* 0x0000000000027941 */ /* 0x000fea0003800000 */
.L_x_742:
        /* <DEDUP_REMOVED lines=12> */
.L_x_744:
        /* <DEDUP_REMOVED lines=15> */
.L_x_745:
        /* <DEDUP_REMOVED lines=12> */
.L_x_731:
[----:B------:R-:W-:Y:S05]  /*20910*/  BSYNC B1 ;  /* 0x0000000000017941 */ /* 0x000fea0003800000 */
.L_x_730:
[----:B------:R-:W2:Y:S01]  /*20920*/  LDL R2, [R1+0x14] ;  /* 0x0000140001027983 */ /* 0x000ea20000100800 */
[----:B------:R-:W-:Y:S01]  /*20930*/  VIADD R19, R4, 0x1 ;  /* 0x0000000104137836 */ /* 0x000fe20000000000 */
[----:B------:R-:W-:Y:S01]  /*20940*/  BSSY B1, `(.L_x_746) ;  /* 0x00000a3000017945 */ /* 0x000fe20003800000 */
[----:B0-----:R-:W-:-:S03]  /*20950*/  VIADD R6, R0, 0xffffffff ;  /* 0xffffffff00067836 */ /* 0x001fc60000000000 */
[----:B------:R-:W-:-:S04]  /*20960*/  ISETP.NE.AND P0, PT, R19, 0x2, PT ;  /* 0x000000021300780c */ /* 0x000fc80003f05270 */
[----:B------:R-:W-:Y:S02]  /*20970*/  SEL R19, R19, RZ, P0 ;  /* 0x000000ff13137207 */ /* 0x000fe40000000000 */
[----:B--2---:R-:W-:Y:S02]  /*20980*/  LOP3.LUT P1, RZ, R2, 0x1, RZ, 0xc0, !PT ;  /* 0x0000000102ff7812 */ /* 0x004fe4000782c0ff */
        /* <DEDUP_REMOVED lines=28> */
.L_x_748:
[----:B------:R-:W-:Y:S01]  /*20b50*/  IMAD R2, R19, 0x8, R18 ;  /* 0x0000000813027824 */ /* 0x000fe200078e0212 */
[----:B------:R-:W-:Y:S01]  /*20b60*/  SHF.L.U32 R3, R10, 0x1f, RZ ;  /* 0x0000001f0a037819 */ /* 0x000fe200000006ff */
[----:B------:R-:W-:Y:S03]  /*20b70*/  BSSY B2, `(.L_x_749) ;  /* 0x0000003000027945 */ /* 0x000fe60003800000 */
[----:B------:R-:W2:Y:S02]  /*20b80*/  SYNCS.PHASECHK.TRANS64.TRYWAIT P0, [R2+URZ+0x34840], R3 ;  /* 0x03484003020075a7 */ /* 0x000ea4000800017f */
[----:B--2---:R-:W-:Y:S05]  /*20b90*/  @!P0 BRA `(.L_x_750) ;  /* 0x0000003400fc8947 */ /* 0x004fea0003800000 */
.L_x_852:
[----:B------:R-:W-:Y:S05]  /*20ba0*/  BSYNC B2 ;  /* 0x0000000000027941 */ /* 0x000fea0003800000 */
.L_x_749:
        /* <DEDUP_REMOVED lines=12> */
.L_x_752:
[----:B------:R-:W-:Y:S05]  /*20c70*/  BSYNC B2 ;  /* 0x0000000000027941 */ /* 0x000fea0003800000 */
.L_x_751:
[----:B--2---:R-:W2:Y:S01]  /*20c80*/  LDL R2, [R1+0x20] ;  /* 0x0000200001027983 */ /* 0x004ea20000100800 */
[----:B------:R-:W-:Y:S01]  /*20c90*/  IMAD.MOV.U32 R14, RZ, RZ, RZ ;  /* 0x000000ffff0e7224 */ /* 0x000fe200078e00ff */
[----:B------:R-:W-:Y:S01]  /*20ca0*/  UIADD3 UR4, UP0, UR36, 0x370, URZ ;  /* 0x0000037024047890 */ /* 0x000fe2000ff1e03f */
[C---:B------:R-:W-:Y:S01]  /*20cb0*/  IMAD R3, R19.reuse, 0x8, R11 ;  /* 0x0000000813037824 */ /* 0x040fe200078e020b */
[----:B------:R-:W-:Y:S01]  /*20cc0*/  PLOP3.LUT P0, PT, PT, PT, PT, 0x80, 0x0 ;  /* 0x000000000000781c */ /* 0x000fe20003f0f070 */
[----:B------:R-:W-:Y:S01]  /*20cd0*/  IMAD R8, R19, 0xc000, R18 ;  /* 0x0000c00013087824 */ /* 0x000fe200078e0212 */
[----:B------:R-:W-:Y:S01]  /*20ce0*/  R2UR UR10, R14 ;  /* 0x000000000e0a72ca */ /* 0x000fe200000e0000 */
[----:B------:R-:W-:Y:S01]  /*20cf0*/  VIADD R3, R3, 0x30 ;  /* 0x0000003003037836 */ /* 0x000fe20000000000 */
[----:B------:R-:W-:Y:S01]  /*20d00*/  UIADD3.X UR5, URZ, UR37, URZ, UP0, !UPT ;  /* 0x000000253f057290 */ /* 0x000fe200087fe43f */
[----:B0-----:R-:W-:Y:S01]  /*20d10*/  VIADD R10, R8, 0x1c400 ;  /* 0x0001c400080a7836 */ /* 0x001fe20000000000 */
[----:B------:R-:W-:Y:S01]  /*20d20*/  UMOV UR6, 0x0 ;  /* 0x0000000000067882 */ /* 0x000fe20000000000 */
[----:B------:R-:W-:Y:S01]  /*20d30*/  UMOV UR7, 0x14f00000 ;  /* 0x14f0000000077882 */ /* 0x000fe20000000000 */
[----:B--2---:R-:W-:-:S09]  /*20d40*/  IMAD R2, R7, 0x80, R2 ;  /* 0x0000008007027824 */ /* 0x004fd200078e0202 */
.L_x_753:
        /* <DEDUP_REMOVED lines=16> */
.L_x_754:
        /* <DEDUP_REMOVED lines=15> */
.L_x_755:
        /* <DEDUP_REMOVED lines=15> */
.L_x_853:
[----:B------:R-:W-:Y:S05]  /*21030*/  BSYNC B2 ;  /* 0x0000000000027941 */ /* 0x000fea0003800000 */
.L_x_756:
[----:B------:R-:W-:Y:S01]  /*21040*/  BSSY B2, `(.L_x_758) ;  /* 0x000000b000027945 */ /* 0x000fe20003800000 */
[----:B------:R-:W-:Y:S02]  /*21050*/  IMAD.MOV.U32 R12, RZ, RZ, 0x0 ;  /* 0x00000000ff0c7424 */ /* 0x000fe400078e00ff */
[----:B------:R-:W-:Y:S01]  /*21060*/  IMAD.MOV.U32 R13, RZ, RZ, 0x14f00000 ;  /* 0x14f00000ff0d7424 */ /* 0x000fe200078e00ff */
[----:B------:R-:W-:Y:S06]  /*21070*/  @P1 BRA `(.L_x_759) ;  /* 0x00000000001c1947 */ /* 0x000fec0003800000 */
[----:B------:R-:W1:Y:S01]  /*21080*/  S2R R8, SR_TID.X ;  /* 0x0000000000087919 */ /* 0x000e620000002100 */
[----:B------:R-:W-:-:S04]  /*21090*/  IMAD.MOV.U32 R3, RZ, RZ, 0x8000 ;  /* 0x00008000ff037424 */ /* 0x000fc800078e00ff */
[----:B------:R2:W-:Y:S01]  /*210a0*/  SYNCS.ARRIVE.TRANS64 RZ, [R2+URZ+0x50], R3 ;  /* 0x0000500302ff79a7 */ /* 0x0005e2000800003f */
[----:B-1----:R-:W-:-:S04]  /*210b0*/  LOP3.LUT R8, R8, 0x1f, RZ, 0xc0, !PT ;  /* 0x0000001f08087812 */ /* 0x002fc800078ec0ff */
[----:B------:R-:W-:-:S13]  /*210c0*/  ISETP.NE.AND P0, PT, R8, RZ, PT ;  /* 0x000000ff0800720c */ /* 0x000fda0003f05270 */
[----:B--2---:R-:W-:Y:S05]  /*210d0*/  @!P0 BRA `(.L_x_759) ;  /* 0x0000000000048947 */ /* 0x004fea0003800000 */
[----:B------:R-:W-:Y:S01]  /*210e0*/  BPT.TRAP 0x1 ;  /* 0x000000040000795c */ /* 0x000fe20000300000 */
.L_x_759:
[----:B------:R-:W-:Y:S05]  /*210f0*/  BSYNC B2 ;  /* 0x0000000000027941 */ /* 0x000fea0003800000 */
.L_x_758:
        /* <DEDUP_REMOVED lines=12> */
.L_x_760:
        /* <DEDUP_REMOVED lines=15> */
.L_x_761:
        /* <DEDUP_REMOVED lines=12> */
.L_x_747:
[----:B------:R-:W-:Y:S05]  /*21370*/  BSYNC B1 ;  /* 0x0000000000017941 */ /* 0x000fea0003800000 */
.L_x_746:
[----:B------:R-:W2:Y:S01]  /*21380*/  LDL R2, [R1+0x30] ;  /* 0x0000300001027983 */ /* 0x000ea20000100800 */
[----:B------:R-:W-:Y:S01]  /*21390*/  VIADD R0, R0, 0xfffffffe ;  /* 0xfffffffe00007836 */ /* 0x000fe20000000000 */
[----:B--2---:R-:W-:-:S13]  /*213a0*/  ISETP.GT.AND P0, PT, R6, R2, PT ;  /* 0x000000020600720c */ /* 0x004fda0003f04270 */
[----:B------:R-:W-:Y:S05]  /*213b0*/  @P0 BRA `(.L_x_762) ;  /* 0xffffffe800c00947 */ /* 0x000fea000383ffff */
.L_x_711:
[----:B------:R-:W-:Y:S05]  /*213c0*/  BSYNC B0 ;  /* 0x0000000000007941 */ /* 0x000fea0003800000 */
.L_x_710:
        /* <DEDUP_REMOVED lines=18> */
.L_x_764:
[----:B------:R-:W-:Y:S05]  /*214f0*/  BSYNC B0 ;  /* 0x0000000000007941 */ /* 0x000fea0003800000 */
.L_x_763:
[----:B---3--:R-:W3:Y:S01]  /*21500*/  LDL R0, [R1+0x14] ;  /* 0x0000140001007983 */ /* 0x008ee20000100800 */
[----:B------:R-:W-:Y:S01]  /*21510*/  BSSY B0, `(.L_x_765) ;  /* 0x000003a000007945 */ /* 0x000fe20003800000 */
[----:B---3--:R-:W-:-:S13]  /*21520*/  LOP3.LUT P0, RZ, R0, 0x1, RZ, 0xc0, !PT ;  /* 0x0000000100ff7812 */ /* 0x008fda000780c0ff */
        /* <DEDUP_REMOVED lines=8> */
.L_x_854:
[----:B------:R-:W-:Y:S05]  /*215b0*/  BSYNC B1 ;  /* 0x0000000000017941 */ /* 0x000fea0003800000 */
.L_x_767:
        /* <DEDUP_REMOVED lines=9> */
.L_x_770:
[----:B------:R-:W-:Y:S05]  /*21650*/  BSYNC B1 ;  /* 0x0000000000017941 */ /* 0x000fea0003800000 */
.L_x_769:
        /* <DEDUP_REMOVED lines=9> */
[----:B----4-:R-:W-:-:S02]  /*216f0*/  IMAD R3, R2, 0x80, R3 ;  /* 0x0000008002037824 */ /* 0x010fc400078e0203 */
[----:B------:R-:W-:-:S04]  /*21700*/  IMAD R2, R19, 0x8000, R18 ;  /* 0x0000800013027824 */ /* 0x000fc800078e0212 */
[----:B------:R-:W-:-:S07]  /*21710*/  VIADD R4, R2, 0x400 ;  /* 0x0000040002047836 */ /* 0x000fce0000000000 */
.L_x_771:
        /* <DEDUP_REMOVED lines=15> */
.L_x_772:
        /* <DEDUP_REMOVED lines=10> */
.L_x_766:
[----:B------:R-:W-:Y:S05]  /*218b0*/  BSYNC B0 ;  /* 0x0000000000007941 */ /* 0x000fea0003800000 */
.L_x_765:
[----:B------:R-:W3:Y:S01]  /*218c0*/  LDL.LU R4, [R1+0x1c] ;  /* 0x00001c0001047983 */ /* 0x000ee20000300800 */
[----:B------:R-:W-:-:S05]  /*218d0*/  VIADD R19, R19, 0x1 ;  /* 0x0000000113137836 */ /* 0x000fca0000000000 */
[----:B------:R-:W-:-:S04]  /*218e0*/  ISETP.NE.AND P0, PT, R19, 0x2, PT ;  /* 0x000000021300780c */ /* 0x000fc80003f05270 */
[----:B------:R-:W-:Y:S02]  /*218f0*/  SEL R0, RZ, 0x1, P0 ;  /* 0x00000001ff007807 */ /* 0x000fe40000000000 */
[----:B------:R-:W-:Y:S02]  /*21900*/  SEL R19, R19, RZ, P0 ;  /* 0x000000ff13137207 */ /* 0x000fe40000000000 */
[----:B---3--:R-:W-:-:S05]  /*21910*/  LOP3.LUT R4, R4, R0, RZ, 0x3c, !PT ;  /* 0x0000000004047212 */ /* 0x008fca00078e3cff */
[----:B------:R4:W-:Y:S02]  /*21920*/  STL [R1+0x1c], R4 ;  /* 0x00001c0401007387 */ /* 0x0009e40000100800 */
.L_x_690:
[----:B------:R-:W-:Y:S05]  /*21930*/  BSYNC B7 ;  /* 0x0000000000077941 */ /* 0x000fea0003800000 */
.L_x_688:
[----:B---3--:R-:W3:Y:S02]  /*21940*/  LDL R0, [R1+0x14] ;  /* 0x0000140001007983 */ /* 0x008ee40000100800 */
[----:B---3--:R-:W-:-:S13]  /*21950*/  LOP3.LUT P0, RZ, R0, 0x2, RZ, 0xc0, !PT ;  /* 0x0000000200ff7812 */ /* 0x008fda000780c0ff */
[----:B------:R-:W-:Y:S05]  /*21960*/  @!P0 BRA `(.L_x_773) ;  /* 0x00000000002c8947 */ /* 0x000fea0003800000 */
[----:B------:R-:W-:Y:S05]  /*21970*/  WARPSYNC.ALL ;  /* 0x0000000000007948 */ /* 0x000fea0003800000 */
[----:B------:R-:W3:Y:S08]  /*21980*/  S2UR UR5, SR_CgaCtaId ;  /* 0x00000000000579c3 */ /* 0x000ef00000008800 */
[----:B------:R-:W-:Y:S06]  /*21990*/  BAR.SYNC.DEFER_BLOCKING 0x5, 0x180 ;  /* 0x0146000000007b1d */ /* 0x000fec0000010000 */
[----:B------:R-:W-:-:S02]  /*219a0*/  UMOV UR4, 0x400 ;  /* 0x0000040000047882 */ /* 0x000fc40000000000 */
[----:B---3--:R-:W-:-:S06]  /*219b0*/  ULEA UR4, UR5, UR4, 0x18 ;  /* 0x0000000405047291 */ /* 0x008fcc000f8ec03f */
[----:B------:R-:W-:-:S05]  /*219c0*/  IMAD.U32 R18, RZ, RZ, UR4 ;  /* 0x00000004ff127e24 */ /* 0x000fca000f8e00ff */
[----:B012-4-:R-:W0:Y:S04]  /*219d0*/  LDS.128 R4, [R18+0x348d0] ;  /* 0x0348d00012047984 */ /* 0x017e280000000c00 */
[----:B0-----:R1:W-:Y:S04]  /*219e0*/  STL.64 [R1], R4 ;  /* 0x0000000401007387 */ /* 0x0013e80000100a00 */
[----:B------:R1:W-:Y:S01]  /*219f0*/  STL.64 [R1+0x8], R6 ;  /* 0x0000080601007387 */ /* 0x0003e20000100a00 */
[----:B------:R-:W-:Y:S06]  /*21a00*/  BAR.ARV 0x4, 0x180 ;  /* 0x0106000000007b1d */ /* 0x000fec0000002000 */
[----:B------:R-:W-:Y:S05]  /*21a10*/  BRA `(.L_x_774) ;  /* 0x0000000c00207947 */ /* 0x000fea0003800000 */
.L_x_773:
[----:B------:R-:W3:Y:S01]  /*21a20*/  S2R R16, SR_TID.X ;  /* 0x0000000000107919 */ /* 0x000ee20000002100 */
[----:B------:R-:W-:Y:S01]  /*21a30*/  UMOV UR4, 0xffffffff ;  /* 0xffffffff00047882 */ /* 0x000fe20000000000 */
[----:B---3--:R-:W-:-:S04]  /*21a40*/  LOP3.LUT R16, R16, 0x1f, RZ, 0xc0, !PT ;  /* 0x0000001f10107812 */ /* 0x008fc800078ec0ff */
[----:B------:R-:W-:Y:S01]  /*21a50*/  ISETP.NE.AND P0, PT, R16, 0x1f, PT ;  /* 0x0000001f1000780c */ /* 0x000fe20003f05270 */
[----:B------:R-:W-:-:S12]  /*21a60*/  BRA.DIV UR4, `(.L_x_775) ;  /* 0x0000002a04847947 */ /* 0x000fd8000b800000 */
[----:B------:R-:W0:Y:S01]  /*21a70*/  LDL.LU R2, [R1] ;  /* 0x0000000001027983 */ /* 0x000e220000300800 */
[----:B------:R-:W-:-:S03]  /*21a80*/  ULDC UR4, c[0x0][0xc3c] ;  /* 0x00030f0000047ab9 */ /* 0x000fc60000000800 */
[----:B-12---:R-:W2:Y:S01]  /*21a90*/  LDL R3, [R1+0xc] ;  /* 0x00000c0001037983 */ /* 0x006ea20000100800 */
[----:B0-----:R-:W-:Y:S02]  /*21aa0*/  IMAD.MOV.U32 R10, RZ, RZ, R2 ;  /* 0x000000ffff0a7224 */ /* 0x001fe400078e0002 */
[----:B--2---:R-:W-:-:S05]  /*21ab0*/  IMAD.IADD R0, R3, 0x1, R16 ;  /* 0x0000000103007824 */ /* 0x004fca00078e0210 */
[----:B------:R-:W-:-:S13]  /*21ac0*/  ISETP.GE.OR P1, PT, R0, UR4, !P0 ;  /* 0x0000000400007c0c */ /* 0x000fda000c726670 */
[----:B------:R-:W0:Y:S08]  /*21ad0*/  @!P1 LDC.64 R2, c[0x0][0xc80] ;  /* 0x00032000ff029b82 */ /* 0x000e300000000a00 */
[----:B------:R-:W1:Y:S01]  /*21ae0*/  @!P1 LDC.64 R6, c[0x0][0xc78] ;  /* 0x00031e00ff069b82 */ /* 0x000e620000000a00 */
[----:B0-----:R-:W-:-:S05]  /*21af0*/  @!P1 IMAD.WIDE R2, R0, 0x4, R2 ;  /* 0x0000000400029825 */ /* 0x001fca00078e0202 */
[----:B------:R1:W2:Y:S02]  /*21b00*/  @!P1 LDG.E R8, desc[UR58][R2.64] ;  /* 0x0000003a02089981 */ /* 0x0002a4000c1e1900 */
[----:B-1----:R-:W-:-:S06]  /*21b10*/  @!P1 IMAD.WIDE R2, R0, 0x4, R6 ;  /* 0x0000000400029825 */ /* 0x002fcc00078e0206 */
[----:B------:R-:W3:Y:S01]  /*21b20*/  @!P1 LDG.E R2, desc[UR58][R2.64] ;  /* 0x0000003a02029981 */ /* 0x000ee2000c1e1900 */
[----:B----4-:R-:W-:Y:S01]  /*21b30*/  IMAD.MOV.U32 R4, RZ, RZ, RZ ;  /* 0x000000ffff047224 */ /* 0x010fe200078e00ff */
[C---:B------:R-:W-:Y:S01]  /*21b40*/  ISETP.GE.U32.AND P2, PT, R16.reuse, 0x2, PT ;  /* 0x000000021000780c */ /* 0x040fe20003f46070 */
[----:B------:R-:W-:Y:S01]  /*21b50*/  IMAD.MOV.U32 R6, RZ, RZ, RZ ;  /* 0x000000ffff067224 */ /* 0x000fe200078e00ff */
[C---:B------:R-:W-:Y:S01]  /*21b60*/  ISETP.GE.U32.AND P3, PT, R16.reuse, 0x4, PT ;  /* 0x000000041000780c */ /* 0x040fe20003f66070 */
[----:B------:R-:W-:Y:S01]  /*21b70*/  SHFL.IDX PT, R5, R10, RZ, 0x1f ;  /* 0x00001fff0a057589 */ /* 0x000fe200000e0000 */
[C---:B------:R-:W-:Y:S02]  /*21b80*/  ISETP.GE.U32.AND P4, PT, R16.reuse, 0x8, PT ;  /* 0x000000081000780c */ /* 0x040fe40003f86070 */
[----:B------:R-:W-:Y:S01]  /*21b90*/  ISETP.GE.U32.AND P5, PT, R16, 0x10, PT ;  /* 0x000000101000780c */ /* 0x000fe20003fa6070 */
[----:B------:R-:W-:Y:S01]  /*21ba0*/  SHFL.IDX PT, R0, R10, 0x1, 0x1f ;  /* 0x00201f000a007f89 */ /* 0x000fe200000e0000 */
[----:B--2---:R-:W-:-:S02]  /*21bb0*/  @!P1 IMAD.MOV.U32 R4, RZ, RZ, R8 ;  /* 0x000000ffff049224 */ /* 0x004fc400078e0008 */
[----:B------:R-:W-:Y:S02]  /*21bc0*/  IMAD.MOV.U32 R8, RZ, RZ, RZ ;  /* 0x000000ffff087224 */ /* 0x000fe400078e00ff */
[----:B---3--:R-:W-:Y:S01]  /*21bd0*/  @!P1 IMAD.MOV.U32 R6, RZ, RZ, R2 ;  /* 0x000000ffff069224 */ /* 0x008fe200078e0002 */
[----:B------:R-:W-:-:S03]  /*21be0*/  ISETP.NE.AND P1, PT, R16, RZ, PT ;  /* 0x000000ff1000720c */ /* 0x000fc60003f25270 */
[----:B------:R-:W-:-:S05]  /*21bf0*/  IMAD R2, R6, R4, RZ ;  /* 0x0000000406027224 */ /* 0x000fca00078e02ff */
        /* <DEDUP_REMOVED lines=15> */
[----:B------:R0:W1:Y:S02]  /*21cf0*/  SHFL.IDX PT, R9, R7, 0x1f, 0x1f ;  /* 0x03e01f0007097f89 */ /* 0x00006400000e0000 */
.L_x_864:
[----:B------:R-:W-:Y:S02]  /*21d00*/  ULDC UR4, c[0x0][0xc38] ;  /* 0x00030e0000047ab9 */ /* 0x000fe40000000800 */
[----:B------:R-:W-:-:S04]  /*21d10*/  IMAD.U32 R2, RZ, RZ, UR4 ;  /* 0x00000004ff027e24 */ /* 0x000fc8000f8e00ff */
[----:B-1----:R-:W-:-:S04]  /*21d20*/  IMAD R9, R9, R2, RZ ;  /* 0x0000000209097224 */ /* 0x002fc800078e02ff */
[----:B------:R-:W-:-:S05]  /*21d30*/  IMAD.IADD R0, R0, 0x1, R9 ;  /* 0x0000000100007824 */ /* 0x000fca00078e0209 */
[----:B------:R-:W-:-:S13]  /*21d40*/  ISETP.GT.AND P6, PT, R0, R5, PT ;  /* 0x000000050000720c */ /* 0x000fda0003fc4270 */
[----:B------:R-:W-:Y:S05]  /*21d50*/  @P6 BRA `(.L_x_776) ;  /* 0x0000000000ac6947 */ /* 0x000fea0003800000 */
.L_x_779:
[----:B------:R-:W2:Y:S01]  /*21d60*/  LDL.LU R3, [R1+0xc] ;  /* 0x00000c0001037983 */ /* 0x000ea20000300800 */
[----:B------:R-:W1:Y:S01]  /*21d70*/  LDC R2, c[0x0][0xc3c] ;  /* 0x00030f00ff027b82 */ /* 0x000e620000000800 */
        /* <DEDUP_REMOVED lines=33> */
[----:B0-----:R-:W-:-:S05]  /*21f90*/  IMAD.IADD R7, R2, 0x1, R3 ;  /* 0x0000000102077824 */ /* 0x001fca00078e0203 */
[----:B------:R0:W1:Y:S02]  /*21fa0*/  SHFL.IDX PT, R9, R7, 0x1f, 0x1f ;  /* 0x03e01f0007097f89 */ /* 0x00006400000e0000 */
.L_x_872:
[----:B------:R-:W-:Y:S02]  /*21fb0*/  ULDC UR4, c[0x0][0xc38] ;  /* 0x00030e0000047ab9 */ /* 0x000fe40000000800 */
[----:B------:R-:W-:-:S04]  /*21fc0*/  IMAD.U32 R2, RZ, RZ, UR4 ;  /* 0x00000004ff027e24 */ /* 0x000fc8000f8e00ff */
[----:B-1----:R-:W-:-:S04]  /*21fd0*/  IMAD R9, R9, R2, RZ ;  /* 0x0000000209097224 */ /* 0x002fc800078e02ff */
[----:B------:R-:W-:-:S05]  /*21fe0*/  IMAD.IADD R0, R9, 0x1, R0 ;  /* 0x0000000109007824 */ /* 0x000fca00078e0200 */
[----:B------:R-:W-:-:S13]  /*21ff0*/  ISETP.GT.AND P6, PT, R0, R5, PT ;  /* 0x000000050000720c */ /* 0x000fda0003fc4270 */
[----:B------:R-:W-:Y:S05]  /*22000*/  @!P6 BRA `(.L_x_779) ;  /* 0xfffffffc0054e947 */ /* 0x000fea000383ffff */
.L_x_776:
[----:B------:R-:W-:Y:S01]  /*22010*/  IMAD.IADD R9, R0, 0x1, -R9 ;  /* 0x0000000100097824 */ /* 0x000fe200078e0a09 */
[----:B------:R-:W-:-:S03]  /*22020*/  UMOV UR4, 0xffffffff ;  /* 0xffffffff00047882 */ /* 0x000fc60000000000 */
[----:B------:R-:W-:-:S05]  /*22030*/  IMAD R0, R7, R2, R9 ;  /* 0x0000000207007224 */ /* 0x000fca00078e0209 */
[----:B------:R-:W-:Y:S01]  /*22040*/  ISETP.GT.AND P6, PT, R0, R5, PT ;  /* 0x000000050000720c */ /* 0x000fe20003fc4270 */
[----:B------:R-:W-:-:S12]  /*22050*/  BRA.DIV UR4, `(.L_x_780) ;  /* 0x0000002e04407947 */ /* 0x000fd8000b800000 */
[----:B------:R-:W-:-:S04]  /*22060*/  VOTE.ANY R3, PT, !P6 ;  /* 0x0000000000037806 */ /* 0x000fc800070e0100 */
[----:B------:R-:W1:Y:S02]  /*22070*/  POPC R0, R3 ;  /* 0x0000000300007309 */ /* 0x000e640000000000 */
[----:B-1----:R1:W2:Y:S04]  /*22080*/  SHFL.IDX PT, R4, R4, R0, 0x1f ;  /* 0x00001f0004047589 */ /* 0x0022a800000e0000 */
[----:B------:R1:W3:Y:S02]  /*22090*/  SHFL.IDX PT, R6, R6, R0, 0x1f ;  /* 0x00001f0006067589 */ /* 0x0002e400000e0000 */
.L_x_877:
[----:B------:R-:W-:-:S13]  /*220a0*/  ISETP.NE.AND P0, PT, R3, RZ, PT ;  /* 0x000000ff0300720c */ /* 0x000fda0003f05270 */
[----:B------:R-:W-:Y:S05]  /*220b0*/  @!P0 BRA `(.L_x_781) ;  /* 0x0000000000148947 */ /* 0x000fea0003800000 */
[----:B------:R-:W-:Y:S01]  /*220c0*/  UMOV UR4, 0xffffffff ;  /* 0xffffffff00047882 */ /* 0x000fe20000000000 */
[----:B------:R-:W-:Y:S02]  /*220d0*/  VIADD R12, R0, 0xffffffff ;  /* 0xffffffff000c7836 */ /* 0x000fe40000000000 */
[----:B------:R-:W-:Y:S05]  /*220e0*/  BRA.DIV UR4, `(.L_x_782) ;  /* 0x0000002e04787947 */ /* 0x000fea000b800000 */
[----:B0-----:R0:W4:Y:S02]  /*220f0*/  SHFL.IDX PT, R7, R7, R12, 0x1f ;  /* 0x00001f0c07077589 */ /* 0x00112400000e0000 */
.L_x_880:
[----:B----4-:R-:W-:-:S07]  /*22100*/  IMAD.MOV.U32 R8, RZ, RZ, R7 ;  /* 0x000000ffff087224 */ /* 0x010fce00078e0007 */
.L_x_781:
[----:B------:R-:W4:Y:S01]  /*22110*/  LDL.LU R10, [R1+0xc] ;  /* 0x00000c00010a7983 */ /* 0x000f220000300800 */
[----:B0-2---:R-:W-:Y:S01]  /*22120*/  IABS R7, R4 ;  /* 0x0000000400077213 */ /* 0x005fe20000000000 */
[----:B------:R-:W-:-:S03]  /*22130*/  IMAD R9, R8, R2, R9 ;  /* 0x0000000208097224 */ /* 0x000fc600078e0209 */
[----:B------:R-:W0:Y:S01]  /*22140*/  I2F.RP R2, R7 ;  /* 0x0000000700027306 */ /* 0x000e220000209400 */
[----:B------:R-:W-:Y:S01]  /*22150*/  IMAD.IADD R5, R5, 0x1, -R9 ;  /* 0x0000000105057824 */ /* 0x000fe200078e0a09 */
[----:B------:R2:W-:Y:S02]  /*22160*/  STL [R1], R9 ;  /* 0x0000000901007387 */ /* 0x0005e40000100800 */
[----:B--2---:R-:W-:-:S04]  /*22170*/  IABS R9, R4 ;  /* 0x0000000400097213 */ /* 0x004fc80000000000 */
[----:B0-----:R-:W0:Y:S01]  /*22180*/  MUFU.RCP R2, R2 ;  /* 0x0000000200027308 */ /* 0x001e220000001000 */
[----:B------:R-:W-:Y:S02]  /*22190*/  IMAD.MOV R9, RZ, RZ, -R9 ;  /* 0x000000ffff097224 */ /* 0x000fe400078e0a09 */
[----:B0-----:R-:W-:-:S05]  /*221a0*/  VIADD R2, R2, 0xffffffe ;  /* 0x0ffffffe02027836 */ /* 0x001fca0000000000 */
[----:B------:R-:W0:Y:S02]  /*221b0*/  F2I.FTZ.U32.TRUNC.NTZ R3, R2 ;  /* 0x0000000200037305 */ /* 0x000e24000021f000 */
[----:B0-----:R-:W-:-:S04]  /*221c0*/  IMAD.MOV R2, RZ, RZ, -R3 ;  /* 0x000000ffff027224 */ /* 0x001fc800078e0a03 */
        /* <DEDUP_REMOVED lines=11> */
[----:B---3--:R-:W-:-:S04]  /*22280*/  IABS R7, R6 ;  /* 0x0000000600077213 */ /* 0x008fc80000000000 */
[----:B------:R-:W0:Y:S07]  /*22290*/  I2F.RP R2, R7 ;  /* 0x0000000700027306 */ /* 0x000e2e0000209400 */
[----:B------:R-:W-:Y:S01]  /*222a0*/  @P0 VIADD R8, R8, 0x1 ;  /* 0x0000000108080836 */ /* 0x000fe20000000000 */
[----:B0-----:R-:W0:Y:S02]  /*222b0*/  MUFU.RCP R2, R2 ;  /* 0x0000000200027308 */ /* 0x001e240000001000 */
[----:B0-----:R-:W-:-:S06]  /*222c0*/  VIADD R2, R2, 0xffffffe ;  /* 0x0ffffffe02027836 */ /* 0x001fcc0000000000 */
[----:B------:R-:W0:Y:S02]  /*222d0*/  F2I.FTZ.U32.TRUNC.NTZ R3, R2 ;  /* 0x0000000200037305 */ /* 0x000e24000021f000 */
[----:B0-----:R-:W-:-:S04]  /*222e0*/  IMAD.MOV R2, RZ, RZ, -R3 ;  /* 0x000000ffff027224 */ /* 0x001fc800078e0a03 */
        /* <DEDUP_REMOVED lines=12> */
[----:B------:R-:W-:Y:S02]  /*223b0*/  IMAD R3, R2, R9, R3 ;  /* 0x0000000902037224 */ /* 0x000fe400078e0203 */
[----:B------:R-:W-:-:S03]  /*223c0*/  IMAD.IADD R4, R5, 0x1, -R4 ;  /* 0x0000000105047824 */ /* 0x000fc600078e0a04 */
[----:B------:R-:W-:-:S13]  /*223d0*/  ISETP.GT.U32.AND P1, PT, R7, R3, PT ;  /* 0x000000030700720c */ /* 0x000fda0003f24070 */
[----:B------:R-:W-:Y:S02]  /*223e0*/  @!P1 IMAD.IADD R3, R3, 0x1, -R7 ;  /* 0x0000000103039824 */ /* 0x000fe400078e0a07 */
        /* <DEDUP_REMOVED lines=8> */
[----:B------:R-:W-:Y:S01]  /*22470*/  IMAD.MOV R3, RZ, RZ, -R2 ;  /* 0x000000ffff037224 */ /* 0x000fe200078e0a02 */
[----:B------:R-:W-:-:S03]  /*22480*/  LEA R2, R6, R2, 0x18 ;  /* 0x0000000206027211 */ /* 0x000fc600078ec0ff */
[----:B------:R-:W-:Y:S02]  /*22490*/  IMAD R3, R6, R3, R8 ;  /* 0x0000000306037224 */ /* 0x000fe400078e0208 */
[----:B----4-:R-:W-:Y:S02]  /*224a0*/  IMAD.IADD R10, R0, 0x1, R10 ;  /* 0x00000001000a7824 */ /* 0x010fe400078e020a */
[----:B-1----:R-:W-:-:S05]  /*224b0*/  IMAD R0, R3, 0x10000, R2 ;  /* 0x0001000003007824 */ /* 0x002fca00078e0202 */
[----:B------:R2:W-:Y:S04]  /*224c0*/  STL [R1+0x8], R0 ;  /* 0x0000080001007387 */ /* 0x0005e80000100800 */
[----:B------:R2:W-:Y:S04]  /*224d0*/  STL [R1+0xc], R10 ;  /* 0x00000c0a01007387 */ /* 0x0005e80000100800 */
[----:B------:R2:W-:Y:S01]  /*224e0*/  STL [R1+0x4], R4 ;  /* 0x0000040401007387 */ /* 0x0005e20000100800 */
[----:B------:R-:W-:Y:S05]  /*224f0*/  BRA `(.L_x_783) ;  /* 0x0000000000287947 */ /* 0x000fea0003800000 */
.L_x_777:
[----:B------:R-:W-:Y:S01]  /*22500*/  UMOV UR4, URZ ;  /* 0x0000003f00047c82 */ /* 0x000fe20008000000 */
[----:B------:R-:W-:Y:S01]  /*22510*/  ULDC UR6, c[0x0][0xc3c] ;  /* 0x00030f0000067ab9 */ /* 0x000fe20000000800 */
[----:B------:R-:W-:Y:S01]  /*22520*/  UMOV UR5, URZ ;  /* 0x0000003f00057c82 */ /* 0x000fe20008000000 */
[----:B------:R-:W-:Y:S01]  /*22530*/  IMAD.U32 R3, RZ, RZ, UR4 ;  /* 0x00000004ff037e24 */ /* 0x000fe2000f8e00ff */
[----:B------:R1:W-:Y:S01]  /*22540*/  STL [R1], R5 ;  /* 0x0000000501007387 */ /* 0x0003e20000100800 */
[----:B------:R-:W-:Y:S02]  /*22550*/  IMAD.U32 R0, RZ, RZ, UR6 ;  /* 0x00000006ff007e24 */ /* 0x000fe4000f8e00ff */
[----:B------:R-:W-:Y:S01]  /*22560*/  IMAD.U32 R2, RZ, RZ, UR5 ;  /* 0x00000005ff027e24 */ /* 0x000fe2000f8e00ff */
[----:B------:R1:W-:Y:S04]  /*22570*/  STL [R1+0x4], R3 ;  /* 0x0000040301007387 */ /* 0x0003e80000100800 */
[----:B------:R1:W-:Y:S04]  /*22580*/  STL [R1+0xc], R0 ;  /* 0x00000c0001007387 */ /* 0x0003e80000100800 */
[----:B------:R1:W-:Y:S02]  /*22590*/  STL [R1+0x8], R2 ;  /* 0x0000080201007387 */ /* 0x0003e40000100800 */
.L_x_783:
[----:B-1----:R-:W0:Y:S04]  /*225a0*/  LDL R2, [R1+0xc] ;  /* 0x00000c0001027983 */ /* 0x002e280000100800 */
[----:B------:R-:W3:Y:S04]  /*225b0*/  LDL R3, [R1+0x8] ;  /* 0x0000080001037983 */ /* 0x000ee80000100800 */
[----:B------:R-:W4:Y:S04]  /*225c0*/  LDL R5, [R1+0x4] ;  /* 0x0000040001057983 */ /* 0x000f280000100800 */
[----:B--2---:R-:W4:Y:S01]  /*225d0*/  LDL R4, [R1] ;  /* 0x0000000001047983 */ /* 0x004f220000100800 */
[----:B------:R-:W1:Y:S01]  /*225e0*/  S2R R0, SR_TID.X ;  /* 0x0000000000007919 */ /* 0x000e620000002100 */
[----:B------:R-:W-:Y:S05]  /*225f0*/  WARPSYNC.ALL ;  /* 0x0000000000007948 */ /* 0x000fea0003800000 */
[----:B-1----:R-:W-:Y:S01]  /*22600*/  LOP3.LUT R0, R0, 0x1f, RZ, 0xc0, !PT ;  /* 0x0000001f00007812 */ /* 0x002fe200078ec0ff */
[----:B------:R-:W-:Y:S03]  /*22610*/  BAR.SYNC.DEFER_BLOCKING 0x4, 0x180 ;  /* 0x0106000000007b1d */ /* 0x000fe60000010000 */
[----:B------:R-:W-:-:S13]  /*22620*/  ISETP.NE.AND P0, PT, R0, RZ, PT ;  /* 0x000000ff0000720c */ /* 0x000fda0003f05270 */
[----:B------:R-:W1:Y:S01]  /*22630*/  @!P0 S2R R0, SR_CgaCtaId ;  /* 0x0000000000008919 */ /* 0x000e620000008800 */
[----:B0-----:R-:W-:Y:S01]  /*22640*/  IMAD.MOV.U32 R7, RZ, RZ, R2 ;  /* 0x000000ffff077224 */ /* 0x001fe200078e0002 */
[----:B------:R-:W-:Y:S01]  /*22650*/  @!P0 MOV R2, 0x400 ;  /* 0x0000040000028802 */ /* 0x000fe20000000f00 */
[----:B---3--:R-:W-:-:S03]  /*22660*/  IMAD.MOV.U32 R6, RZ, RZ, R3 ;  /* 0x000000ffff067224 */ /* 0x008fc600078e0003 */
[----:B-1----:R-:W-:-:S05]  /*22670*/  @!P0 LEA R18, R0, R2, 0x18 ;  /* 0x0000000200128211 */ /* 0x002fca00078ec0ff */
[----:B----4-:R0:W-:Y:S01]  /*22680*/  @!P0 STS.128 [R18+0x348d0], R4 ;  /* 0x0348d00412008388 */ /* 0x0101e20000000c00 */
[----:B------:R-:W-:Y:S06]  /*22690*/  BAR.ARV 0x5, 0x180 ;  /* 0x0146000000007b1d */ /* 0x000fec0000002000 */
.L_x_774:
[----:B------:R-:W2:Y:S01]  /*226a0*/  LDL R0, [R1+0xc] ;  /* 0x00000c0001007983 */ /* 0x000ea20000100800 */
[----:B------:R-:W-:Y:S02]  /*226b0*/  ULDC UR4, c[0x0][0xc3c] ;  /* 0x00030f0000047ab9 */ /* 0x000fe40000000800 */
[----:B--2---:R-:W-:-:S13]  /*226c0*/  ISETP.GE.AND P0, PT, R0, UR4, PT ;  /* 0x0000000400007c0c */ /* 0x004fda000bf06270 */
[----:B------:R-:W-:Y:S05]  /*226d0*/  @!P0 BRA `(.L_x_784) ;  /* 0xffffff90008c8947 */ /* 0x000fea000383ffff */
[----:B------:R-:W-:Y:S05]  /*226e0*/  BSYNC B8 ;  /* 0x0000000000087941 */ /* 0x000fea0003800000 */
.L_x_642:
[----:B--2---:R-:W2:Y:S01]  /*226f0*/  LDL.LU R0, [R1+0x64] ;  /* 0x0000640001007983 */ /* 0x004ea20000300800 */
[----:B------:R-:W-:Y:S01]  /*22700*/  BSSY B0, `(.L_x_785) ;  /* 0x000000b000007945 */ /* 0x000fe20003800000 */
[----:B01----:R-:W0:Y:S01]  /*22710*/  S2R R5, SR_CgaCtaId ;  /* 0x0000000000057919 */ /* 0x003e220000008800 */
[----:B--2---:R-:W-:-:S05]  /*22720*/  VIADD R0, R0, 0x1 ;  /* 0x0000000100007836 */ /* 0x004fca0000000000 */
        /* <DEDUP_REMOVED lines=8> */
.L_x_881:
[----:B------:R-:W-:Y:S05]  /*227b0*/  BSYNC B0 ;  /* 0x0000000000007941 */ /* 0x000fea0003800000 */
.L_x_785:
[----:B------:R-:W-:-:S03]  /*227c0*/  UMOV UR4, 0xffffffff ;  /* 0xffffffff00047882 */ /* 0x000fc60000000000 */
[----:B------:R-:W-:Y:S05]  /*227d0*/  BRA.DIV UR4, `(.L_x_787) ;  /* 0x0000002604f87947 */ /* 0x000fea000b800000 */
[----:B------:R-:W1:Y:S02]  /*227e0*/  S2R R2, SR_TID.X ;  /* 0x0000000000027919 */ /* 0x000e640000002100 */
[----:B-1----:R-:W-:-:S04]  /*227f0*/  SHF.R.U32.HI R2, RZ, 0x5, R2 ;  /* 0x00000005ff027819 */ /* 0x002fc80000011602 */
[----:B------:R-:W-:-:S05]  /*22800*/  LOP3.LUT R2, R2, 0x3, RZ, 0xc0, !PT ;  /* 0x0000000302027812 */ /* 0x000fca00078ec0ff */
[----:B------:R1:W2:Y:S02]  /*22810*/  SHFL.IDX PT, R14, R2, RZ, 0x1f ;  /* 0x00001fff020e7589 */ /* 0x0002a400000e0000 */
.L_x_884:
[----:B--2---:R-:W-:-:S13]  /*22820*/  ISETP.NE.AND P0, PT, R14, RZ, PT ;  /* 0x000000ff0e00720c */ /* 0x004fda0003f05270 */
[----:B------:R-:W-:Y:S05]  /*22830*/  @P0 BRA `(.L_x_422) ;  /* 0x0000000000940947 */ /* 0x000fea0003800000 */
[----:B------:R-:W-:-:S03]  /*22840*/  UMOV UR4, 0xffffffff ;  /* 0xffffffff00047882 */ /* 0x000fc60000000000 */
[----:B------:R-:W-:Y:S05]  /*22850*/  BRA.DIV UR4, `(.L_x_788) ;  /* 0x0000002a040c7947 */ /* 0x000fea000b800000 */
[----:B------:R-:W-:-:S13]  /*22860*/  ELECT P6, URZ, PT ;  /* 0x00000000003f782f */ /* 0x000fda00038c0000 */
.L_x_887:
[----:B------:R-:W-:Y:S05]  /*22870*/  @!P6 BRA `(.L_x_422) ;  /* 0x000000000084e947 */ /* 0x000fea0003800000 */
[----:B-1----:R-:W2:Y:S02]  /*22880*/  LDL R2, [R1+0x8c] ;  /* 0x00008c0001027983 */ /* 0x002ea40000100800 */
[----:B--2---:R-:W-:-:S13]  /*22890*/  R2UR UR4, R2 ;  /* 0x00000000020472ca */ /* 0x004fda00000e0000 */
[----:B------:R-:W-:-:S06]  /*228a0*/  ULOP3.LUT UR4, UR4, 0x2, URZ, 0xfc, !UPT ;  /* 0x0000000204047892 */ /* 0x000fcc000f8efc3f */
[----:B------:R-:W-:-:S05]  /*228b0*/  IMAD.U32 R2, RZ, RZ, UR4 ;  /* 0x00000004ff027e24 */ /* 0x000fca000f8e00ff */
[----:B------:R-:W-:-:S13]  /*228c0*/  ISETP.NE.AND P2, PT, R2, 0x3, PT ;  /* 0x000000030200780c */ /* 0x000fda0003f45270 */
[----:B------:R-:W-:Y:S05]  /*228d0*/  @!P2 BRA `(.L_x_789) ;  /* 0x000000000004a947 */ /* 0x000fea0003800000 */
[----:B------:R-:W-:Y:S01]  /*228e0*/  BPT.TRAP 0x1 ;  /* 0x000000040000795c */ /* 0x000fe20000300000 */
.L_x_789:
[----:B------:R-:W2:Y:S01]  /*228f0*/  LDL.LU R7, [R1+0x1c] ;  /* 0x00001c0001077983 */ /* 0x000ea20000300800 */
[----:B------:R-:W-:Y:S02]  /*22900*/  VIADD R2, R0, 0x34840 ;  /* 0x0003484000027836 */ /* 0x000fe40000000000 */
[C---:B0-----:R-:W-:Y:S02]  /*22910*/  VIADD R3, R19.reuse, 0x1 ;  /* 0x0000000113037836 */ /* 0x041fe40000000000 */
[----:B------:R-:W-:-:S03]  /*22920*/  IMAD R6, R19, 0x8, R2 ;  /* 0x0000000813067824 */ /* 0x000fc600078e0202 */
        /* <DEDUP_REMOVED lines=9> */
.L_x_888:
[----:B------:R-:W1:Y:S02]  /*229c0*/  SYNCS.PHASECHK.TRANS64.TRYWAIT P0, [R7+URZ], R2 ;  /* 0x00000002070075a7 */ /* 0x000e64000800017f */
[----:B-1----:R-:W-:Y:S05]  /*229d0*/  @!P0 BRA `(.L_x_791) ;  /* 0x0000002400e08947 */ /* 0x002fea0003800000 */
.L_x_889:
[----:B------:R-:W-:Y:S05]  /*229e0*/  @!P2 BRA `(.L_x_792) ;  /* 0x000000000004a947 */ /* 0x000fea0003800000 */
[----:B------:R-:W-:Y:S01]  /*229f0*/  BPT.TRAP 0x1 ;  /* 0x000000040000795c */ /* 0x000fe20000300000 */
.L_x_792:
[----:B------:R-:W-:-:S04]  /*22a00*/  VIADD R0, R0, 0x34860 ;  /* 0x0003486000007836 */ /* 0x000fc80000000000 */
[----:B------:R-:W-:-:S04]  /*22a10*/  IMAD R4, R19, 0x8, R0 ;  /* 0x0000000813047824 */ /* 0x000fc800078e0200 */
[----:B------:R-:W2:Y:S02]  /*22a20*/  SYNCS.PHASECHK.TRANS64.TRYWAIT P0, [R4+URZ], R5 ;  /* 0x00000005040075a7 */ /* 0x000ea4000800017f */
[----:B--2---:R-:W-:Y:S05]  /*22a30*/  @!P0 BRA `(.L_x_793) ;  /* 0x0000002400dc8947 */ /* 0x004fea0003800000 */
.L_x_890:
[----:B------:R-:W-:-:S07]  /*22a40*/  IMAD R3, R3, 0x8, R0 ;  /* 0x0000000803037824 */ /* 0x000fce00078e0200 */
.L_x_794:
[----:B---3--:R3:W4:Y:S02]  /*22a50*/  SYNCS.PHASECHK.TRANS64.TRYWAIT P0, [R3+URZ], R2 ;  /* 0x00000002030075a7 */ /* 0x008724000800017f */
[----:B----4-:R-:W-:Y:S05]  /*22a60*/  @!P0 NANOSLEEP.SYNCS 0x989680 ;  /* 0x009896800000895d */ /* 0x010fea0003900000 */
[----:B------:R-:W4:Y:S02]  /*22a70*/  @!P0 SYNCS.PHASECHK.TRANS64 P0, [R3+URZ], R2 ;  /* 0x00000002030085a7 */ /* 0x000f24000800007f */
[----:B----4-:R-:W-:Y:S05]  /*22a80*/  @!P0 BRA `(.L_x_794) ;  /* 0xfffffffc00f08947 */ /* 0x010fea000383ffff */
.L_x_422:
[----:B------:R-:W-:Y:S05]  /*22a90*/  BSYNC B9 ;  /* 0x0000000000097941 */ /* 0x000fea0003800000 */
.L_x_419:
[----:B------:R-:W-:Y:S05]  /*22aa0*/  EXIT ;  /* 0x000000000000794d */ /* 0x000fea0003800000 */
.L_x_442:
[----:B0-----:R0:W1:Y:S02]  /*22ab0*/  SYNCS.PHASECHK.TRANS64.TRYWAIT P5, [R101+URZ+0x34890], R102 ;  /* 0x03489066650075a7 */ /* 0x00106400080a017f */
[----:B-1----:R-:W-:Y:S05]  /*22ac0*/  @!P5 NANOSLEEP.SYNCS 0x989680 ;  /* 0x009896800000d95d */ /* 0x002fea0003900000 */
[----:B------:R-:W1:Y:S02]  /*22ad0*/  @!P5 SYNCS.PHASECHK.TRANS64 P5, [R101+URZ+0x34890], R102 ;  /* 0x034890666500d5a7 */ /* 0x000e6400080a007f */
[----:B-1----:R-:W-:Y:S05]  /*22ae0*/  @!P5 BRA `(.L_x_442) ;  /* 0xfffffffc00f0d947 */ /* 0x002fea000383ffff */
[----:B------:R-:W-:Y:S05]  /*22af0*/  BRA `(.L_x_795) ;  /* 0xfffffe1000507947 */ /* 0x000fea000383ffff */
.L_x_496:
[----:B-1----:R1:W2:Y:S02]  /*22b00*/  SYNCS.PHASECHK.TRANS64.TRYWAIT P5, [R101+URZ+0x34890], R102 ;  /* 0x03489066650075a7 */ /* 0x0022a400080a017f */
[----:B--2---:R-:W-:Y:S05]  /*22b10*/  @!P5 NANOSLEEP.SYNCS 0x989680 ;  /* 0x009896800000d95d */ /* 0x004fea0003900000 */
[----:B------:R-:W2:Y:S02]  /*22b20*/  @!P5 SYNCS.PHASECHK.TRANS64 P5, [R101+URZ+0x34890], R102 ;  /* 0x034890666500d5a7 */ /* 0x000ea400080a007f */
[----:B--2---:R-:W-:Y:S05]  /*22b30*/  @!P5 BRA `(.L_x_496) ;  /* 0xfffffffc00f0d947 */ /* 0x004fea000383ffff */
[----:B------:R-:W-:Y:S05]  /*22b40*/  BRA `(.L_x_796) ;  /* 0xfffffe4400a87947 */ /* 0x000fea000383ffff */
.L_x_521:
[----:B0-----:R0:W1:Y:S02]  /*22b50*/  SYNCS.PHASECHK.TRANS64.TRYWAIT P3, [R101+URZ+0x34890], R102 ;  /* 0x03489066650075a7 */ /* 0x001064000806017f */
[----:B-1----:R-:W-:Y:S05]  /*22b60*/  @!P3 NANOSLEEP.SYNCS 0x989680 ;  /* 0x009896800000b95d */ /* 0x002fea0003900000 */
[----:B------:R-:W1:Y:S02]  /*22b70*/  @!P3 SYNCS.PHASECHK.TRANS64 P3, [R101+URZ+0x34890], R102 ;  /* 0x034890666500b5a7 */ /* 0x000e64000806007f */
[----:B-1----:R-:W-:Y:S05]  /*22b80*/  @!P3 BRA `(.L_x_521) ;  /* 0xfffffffc00f0b947 */ /* 0x002fea000383ffff */
[----:B------:R-:W-:Y:S05]  /*22b90*/  BRA `(.L_x_797) ;  /* 0xfffffe7800607947 */ /* 0x000fea000383ffff */
.L_x_527:
[----:B-1----:R1:W2:Y:S02]  /*22ba0*/  SYNCS.PHASECHK.TRANS64.TRYWAIT P2, [R101+URZ+0x348b0], R102 ;  /* 0x0348b066650075a7 */ /* 0x0022a4000804017f */
[----:B--2---:R-:W-:Y:S05]  /*22bb0*/  @!P2 NANOSLEEP.SYNCS 0x989680 ;  /* 0x009896800000a95d */ /* 0x004fea0003900000 */
[----:B------:R-:W2:Y:S02]  /*22bc0*/  @!P2 SYNCS.PHASECHK.TRANS64 P2, [R101+URZ+0x348b0], R102 ;  /* 0x0348b0666500a5a7 */ /* 0x000ea4000804007f */
[----:B--2---:R-:W-:Y:S05]  /*22bd0*/  @!P2 BRA `(.L_x_527) ;  /* 0xfffffffc00f0a947 */ /* 0x004fea000383ffff */
[----:B------:R-:W-:Y:S05]  /*22be0*/  BRA `(.L_x_798) ;  /* 0xfffffe7c005c7947 */ /* 0x000fea000383ffff */
.L_x_547:
[----:B------:R-:W-:Y:S01]  /*22bf0*/  BSSY B1, `(.L_x_799) ;  /* 0x0000008000017945 */ /* 0x000fe20003800000 */
[----:B------:R-:W-:Y:S02]  /*22c00*/  IMAD.MOV.U32 R13, RZ, RZ, R42 ;  /* 0x000000ffff0d7224 */ /* 0x000fe400078e002a */
[----:B------:R-:W-:Y:S02]  /*22c10*/  IMAD.MOV.U32 R12, RZ, RZ, RZ ;  /* 0x000000ffff0c7224 */ /* 0x000fe400078e00ff */
[----:B------:R-:W-:Y:S02]  /*22c20*/  IMAD.MOV.U32 R11, RZ, RZ, 0x1c1f ;  /* 0x00001c1fff0b7424 */ /* 0x000fe400078e00ff */
[----:B------:R-:W-:-:S07]  /*22c30*/  IMAD.MOV.U32 R15, RZ, RZ, -0x1 ;  /* 0xffffffffff0f7424 */ /* 0x000fce00078e00ff */
[----:B------:R-:W-:Y:S05]  /*22c40*/  WARPSYNC.COLLECTIVE R15, `(.L_x_800) ;  /* 0x000000000f087348 */ /* 0x000fea0003c00000 */
[----:B------:R0:W1:Y:S02]  /*22c50*/  SHFL.IDX P6, R14, R13, R12, R11 ;  /* 0x0000000c0d0e7389 */ /* 0x00006400000c000b */
[----:B01----:R-:W-:Y:S01]  /*22c60*/  ENDCOLLECTIVE ;  /* 0x000000000000791b */ /* 0x003fe20003800000 */
.L_x_800:
[----:B------:R-:W-:Y:S05]  /*22c70*/  BSYNC B1 ;  /* 0x0000000000017941 */ /* 0x000fea0003800000 */
.L_x_799:
[----:B------:R-:W-:Y:S02]  /*22c80*/  IMAD.MOV.U32 R13, RZ, RZ, R39 ;  /* 0x000000ffff0d7224 */ /* 0x000fe400078e0027 */
[----:B------:R-:W-:Y:S02]  /*22c90*/  IMAD.MOV.U32 R12, RZ, RZ, RZ ;  /* 0x000000ffff0c7224 */ /* 0x000fe400078e00ff */
[----:B------:R-:W-:Y:S02]  /*22ca0*/  IMAD.MOV.U32 R11, RZ, RZ, 0x1c1f ;  /* 0x00001c1fff0b7424 */ /* 0x000fe400078e00ff */
[----:B------:R-:W-:Y:S02]  /*22cb0*/  IMAD.MOV.U32 R15, RZ, RZ, -0x1 ;  /* 0xffffffffff0f7424 */ /* 0x000fe400078e00ff */
[----:B------:R-:W-:-:S07]  /*22cc0*/  IMAD.MOV.U32 R42, RZ, RZ, R14 ;  /* 0x000000ffff2a7224 */ /* 0x000fce00078e000e */
[----:B------:R-:W-:Y:S05]  /*22cd0*/  WARPSYNC.COLLECTIVE R15, `(.L_x_801) ;  /* 0x000000000f087348 */ /* 0x000fea0003c00000 */
[----:B------:R0:W1:Y:S02]  /*22ce0*/  SHFL.IDX P6, R14, R13, R12, R11 ;  /* 0x0000000c0d0e7389 */ /* 0x00006400000c000b */
[----:B01----:R-:W-:Y:S01]  /*22cf0*/  ENDCOLLECTIVE ;  /* 0x000000000000791b */ /* 0x003fe20003800000 */
.L_x_801:
[----:B------:R-:W-:Y:S02]  /*22d00*/  IMAD.MOV.U32 R13, RZ, RZ, R50 ;  /* 0x000000ffff0d7224 */ /* 0x000fe400078e0032 */
[----:B------:R-:W-:-:S07]  /*22d10*/  IMAD.MOV.U32 R39, RZ, RZ, R14 ;  /* 0x000000ffff277224 */ /* 0x000fce00078e000e */
[----:B------:R-:W-:Y:S05]  /*22d20*/  WARPSYNC.COLLECTIVE R15, `(.L_x_802) ;  /* 0x000000000f087348 */ /* 0x000fea0003c00000 */
[----:B------:R0:W1:Y:S02]  /*22d30*/  SHFL.IDX P6, R14, R13, R12, R11 ;  /* 0x0000000c0d0e7389 */ /* 0x00006400000c000b */
[----:B01----:R-:W-:Y:S01]  /*22d40*/  ENDCOLLECTIVE ;  /* 0x000000000000791b */ /* 0x003fe20003800000 */
.L_x_802:
[----:B------:R-:W-:Y:S02]  /*22d50*/  IMAD.MOV.U32 R13, RZ, RZ, R24 ;  /* 0x000000ffff0d7224 */ /* 0x000fe400078e0018 */
[----:B------:R-:W-:-:S07]  /*22d60*/  IMAD.MOV.U32 R50, RZ, RZ, R14 ;  /* 0x000000ffff327224 */ /* 0x000fce00078e000e */
[----:B------:R-:W-:Y:S05]  /*22d70*/  WARPSYNC.COLLECTIVE R15, `(.L_x_803) ;  /* 0x000000000f087348 */ /* 0x000fea0003c00000 */
[----:B------:R0:W1:Y:S02]  /*22d80*/  SHFL.IDX P6, R14, R13, R12, R11 ;  /* 0x0000000c0d0e7389 */ /* 0x00006400000c000b */
[----:B01----:R-:W-:Y:S01]  /*22d90*/  ENDCOLLECTIVE ;  /* 0x000000000000791b */ /* 0x003fe20003800000 */
.L_x_803:
[----:B------:R-:W-:Y:S01]  /*22da0*/  IMAD.MOV.U32 R41, RZ, RZ, R14 ;  /* 0x000000ffff297224 */ /* 0x000fe200078e000e */
[----:B------:R-:W-:Y:S06]  /*22db0*/  BRA `(.L_x_804) ;  /* 0xfffffe8800d87947 */ /* 0x000fec000383ffff */
.L_x_551:
[----:B0-----:R0:W1:Y:S02]  /*22dc0*/  SYNCS.PHASECHK.TRANS64.TRYWAIT P0, [R2+URZ+0x34800], R5 ;  /* 0x03480005020075a7 */ /* 0x001064000800017f */
[----:B-1----:R-:W-:Y:S05]  /*22dd0*/  @!P0 NANOSLEEP.SYNCS 0x989680 ;  /* 0x009896800000895d */ /* 0x002fea0003900000 */
[----:B------:R-:W1:Y:S02]  /*22de0*/  @!P0 SYNCS.PHASECHK.TRANS64 P0, [R2+URZ+0x34800], R5 ;  /* 0x03480005020085a7 */ /* 0x000e64000800007f */
[----:B-1----:R-:W-:Y:S05]  /*22df0*/  @!P0 BRA `(.L_x_551) ;  /* 0xfffffffc00f08947 */ /* 0x002fea000383ffff */
[----:B------:R-:W-:Y:S05]  /*22e00*/  BRA `(.L_x_805) ;  /* 0xfffffe9400547947 */ /* 0x000fea000383ffff */
.L_x_575:
        /* <DEDUP_REMOVED lines=8> */
.L_x_807:
[----:B------:R-:W-:Y:S05]  /*22e90*/  BSYNC B1 ;  /* 0x0000000000017941 */ /* 0x000fea0003800000 */
.L_x_806:
        /* <DEDUP_REMOVED lines=8> */
.L_x_808:
[----:B------:R-:W-:Y:S02]  /*22f20*/  IMAD.MOV.U32 R13, RZ, RZ, R50 ;  /* 0x000000ffff0d7224 */ /* 0x000fe400078e0032 */
[----:B------:R-:W-:-:S07]  /*22f30*/  IMAD.MOV.U32 R40, RZ, RZ, R14 ;  /* 0x000000ffff287224 */ /* 0x000fce00078e000e */
[----:B------:R-:W-:Y:S05]  /*22f40*/  WARPSYNC.COLLECTIVE R15, `(.L_x_809) ;  /* 0x000000000f087348 */ /* 0x000fea0003c00000 */
[----:B------:R0:W1:Y:S02]  /*22f50*/  SHFL.IDX P6, R14, R13, R12, R11 ;  /* 0x0000000c0d0e7389 */ /* 0x00006400000c000b */
[----:B01----:R-:W-:Y:S01]  /*22f60*/  ENDCOLLECTIVE ;  /* 0x000000000000791b */ /* 0x003fe20003800000 */
.L_x_809:
[----:B------:R-:W-:Y:S02]  /*22f70*/  IMAD.MOV.U32 R13, RZ, RZ, R24 ;  /* 0x000000ffff0d7224 */ /* 0x000fe400078e0018 */
[----:B------:R-:W-:-:S07]  /*22f80*/  IMAD.MOV.U32 R21, RZ, RZ, R14 ;  /* 0x000000ffff157224 */ /* 0x000fce00078e000e */
[----:B------:R-:W-:Y:S05]  /*22f90*/  WARPSYNC.COLLECTIVE R15, `(.L_x_810) ;  /* 0x000000000f087348 */ /* 0x000fea0003c00000 */
[----:B------:R0:W1:Y:S02]  /*22fa0*/  SHFL.IDX P6, R14, R13, R12, R11 ;  /* 0x0000000c0d0e7389 */ /* 0x00006400000c000b */
[----:B01----:R-:W-:Y:S01]  /*22fb0*/  ENDCOLLECTIVE ;  /* 0x000000000000791b */ /* 0x003fe20003800000 */
.L_x_810:
[----:B------:R-:W-:Y:S01]  /*22fc0*/  IMAD.MOV.U32 R20, RZ, RZ, R14 ;  /* 0x000000ffff147224 */ /* 0x000fe200078e000e */
[----:B------:R-:W-:Y:S06]  /*22fd0*/  BRA `(.L_x_811) ;  /* 0xfffffeb000fc7947 */ /* 0x000fec000383ffff */
.L_x_579:
[----:B0-----:R0:W1:Y:S02]  /*22fe0*/  SYNCS.PHASECHK.TRANS64.TRYWAIT P0, [R2+URZ+0x34800], R5 ;  /* 0x03480005020075a7 */ /* 0x001064000800017f */
[----:B-1----:R-:W-:Y:S05]  /*22ff0*/  @!P0 NANOSLEEP.SYNCS 0x989680 ;  /* 0x009896800000895d */ /* 0x002fea0003900000 */
[----:B------:R-:W1:Y:S02]  /*23000*/  @!P0 SYNCS.PHASECHK.TRANS64 P0, [R2+URZ+0x34800], R5 ;  /* 0x03480005020085a7 */ /* 0x000e64000800007f */
[----:B-1----:R-:W-:Y:S05]  /*23010*/  @!P0 BRA `(.L_x_579) ;  /* 0xfffffffc00f08947 */ /* 0x002fea000383ffff */
[----:B------:R-:W-:Y:S05]  /*23020*/  BRA `(.L_x_812) ;  /* 0xfffffeb800e87947 */ /* 0x000fea000383ffff */
.L_x_593:
[----:B-1----:R1:W2:Y:S02]  /*23030*/  SYNCS.PHASECHK.TRANS64.TRYWAIT P2, [R0+URZ+0x34830], R3 ;  /* 0x03483003000075a7 */ /* 0x0022a4000804017f */
[----:B--2---:R-:W-:Y:S05]  /*23040*/  @!P2 NANOSLEEP.SYNCS 0x989680 ;  /* 0x009896800000a95d */ /* 0x004fea0003900000 */
[----:B------:R-:W2:Y:S02]  /*23050*/  @!P2 SYNCS.PHASECHK.TRANS64 P2, [R0+URZ+0x34830], R3 ;  /* 0x034830030000a5a7 */ /* 0x000ea4000804007f */
[----:B--2---:R-:W-:Y:S05]  /*23060*/  @!P2 BRA `(.L_x_593) ;  /* 0xfffffffc00f0a947 */ /* 0x004fea000383ffff */
[----:B------:R-:W-:Y:S05]  /*23070*/  BRA `(.L_x_592) ;  /* 0xfffffee0000c7947 */ /* 0x000fea000383ffff */
.L_x_600:
[----:B-1----:R1:W2:Y:S02]  /*23080*/  SYNCS.PHASECHK.TRANS64.TRYWAIT P2, [R12+URZ+0x34830], R9 ;  /* 0x034830090c0075a7 */ /* 0x0022a4000804017f */
[----:B--2---:R-:W-:Y:S05]  /*23090*/  @!P2 NANOSLEEP.SYNCS 0x989680 ;  /* 0x009896800000a95d */ /* 0x004fea0003900000 */
[----:B------:R-:W2:Y:S02]  /*230a0*/  @!P2 SYNCS.PHASECHK.TRANS64 P2, [R12+URZ+0x34830], R9 ;  /* 0x034830090c00a5a7 */ /* 0x000ea4000804007f */
[----:B--2---:R-:W-:Y:S05]  /*230b0*/  @!P2 BRA `(.L_x_600) ;  /* 0xfffffffc00f0a947 */ /* 0x004fea000383ffff */
[----:B------:R-:W-:Y:S05]  /*230c0*/  BRA `(.L_x_599) ;  /* 0xffffff10008c7947 */ /* 0x000fea000383ffff */
.L_x_605:
[----:B-1----:R1:W2:Y:S02]  /*230d0*/  SYNCS.PHASECHK.TRANS64.TRYWAIT P2, [R13+URZ+0x34850], R7 ;  /* 0x034850070d0075a7 */ /* 0x0022a4000804017f */
[----:B--2---:R-:W-:Y:S05]  /*230e0*/  @!P2 NANOSLEEP.SYNCS 0x989680 ;  /* 0x009896800000a95d */ /* 0x004fea0003900000 */
[----:B------:R-:W2:Y:S02]  /*230f0*/  @!P2 SYNCS.PHASECHK.TRANS64 P2, [R13+URZ+0x34850], R7 ;  /* 0x034850070d00a5a7 */ /* 0x000ea4000804007f */
[----:B--2---:R-:W-:Y:S05]  /*23100*/  @!P2 BRA `(.L_x_605) ;  /* 0xfffffffc00f0a947 */ /* 0x004fea000383ffff */
[----:B------:R-:W-:Y:S05]  /*23110*/  BRA `(.L_x_604) ;  /* 0xffffff1c00487947 */ /* 0x000fea000383ffff */
.L_x_611:
[----:B-1----:R1:W2:Y:S02]  /*23120*/  SYNCS.PHASECHK.TRANS64.TRYWAIT P0, [R6+URZ+0x34850], R5 ;  /* 0x03485005060075a7 */ /* 0x0022a4000800017f */
[----:B--2---:R-:W-:Y:S05]  /*23130*/  @!P0 NANOSLEEP.SYNCS 0x989680 ;  /* 0x009896800000895d */ /* 0x004fea0003900000 */
[----:B------:R-:W2:Y:S02]  /*23140*/  @!P0 SYNCS.PHASECHK.TRANS64 P0, [R6+URZ+0x34850], R5 ;  /* 0x03485005060085a7 */ /* 0x000ea4000800007f */
[----:B--2---:R-:W-:Y:S05]  /*23150*/  @!P0 BRA `(.L_x_611) ;  /* 0xfffffffc00f08947 */ /* 0x004fea000383ffff */
[----:B------:R-:W-:Y:S05]  /*23160*/  BRA `(.L_x_610) ;  /* 0xffffff4000687947 */ /* 0x000fea000383ffff */
.L_x_650:
[----:B------:R-:W1:Y:S01]  /*23170*/  S2R R3, SR_TID.X ;  /* 0x0000000000037919 */ /* 0x000e620000002100 */
[----:B------:R-:W-:Y:S01]  /*23180*/  BSSY B1, `(.L_x_813) ;  /* 0x000000a000017945 */ /* 0x000fe20003800000 */
[----:B------:R-:W-:Y:S02]  /*23190*/  IMAD.MOV.U32 R12, RZ, RZ, RZ ;  /* 0x000000ffff0c7224 */ /* 0x000fe400078e00ff */
[----:B0-----:R-:W-:Y:S02]  /*231a0*/  IMAD.MOV.U32 R11, RZ, RZ, 0x1f ;  /* 0x0000001fff0b7424 */ /* 0x001fe400078e00ff */
[----:B------:R-:W-:Y:S01]  /*231b0*/  IMAD.MOV.U32 R15, RZ, RZ, -0x1 ;  /* 0xffffffffff0f7424 */ /* 0x000fe200078e00ff */
[----:B-1----:R-:W-:-:S04]  /*231c0*/  SHF.R.U32.HI R3, RZ, 0x5, R3 ;  /* 0x00000005ff037819 */ /* 0x002fc80000011603 */
[----:B------:R-:W-:-:S05]  /*231d0*/  LOP3.LUT R3, R3, 0x3, RZ, 0xc0, !PT ;  /* 0x0000000303037812 */ /* 0x000fca00078ec0ff */
[----:B------:R-:W-:-:S07]  /*231e0*/  IMAD.MOV.U32 R13, RZ, RZ, R3 ;  /* 0x000000ffff0d7224 */ /* 0x000fce00078e0003 */
[----:B------:R-:W-:Y:S05]  /*231f0*/  WARPSYNC.COLLECTIVE R15, `(.L_x_814) ;  /* 0x000000000f087348 */ /* 0x000fea0003c00000 */
[----:B------:R0:W1:Y:S02]  /*23200*/  SHFL.IDX P6, R14, R13, R12, R11 ;  /* 0x0000000c0d0e7389 */ /* 0x00006400000c000b */
[----:B01----:R-:W-:Y:S01]  /*23210*/  ENDCOLLECTIVE ;  /* 0x000000000000791b */ /* 0x003fe20003800000 */
.L_x_814:
[----:B------:R-:W-:Y:S05]  /*23220*/  BSYNC B1 ;  /* 0x0000000000017941 */ /* 0x000fea0003800000 */
.L_x_813:
[----:B------:R-:W-:Y:S05]  /*23230*/  BRA `(.L_x_815) ;  /* 0xffffff90002c7947 */ /* 0x000fea000383ffff */
.L_x_652:
[----:B------:R-:W-:Y:S01]  /*23240*/  BSSY B1, `(.L_x_816) ;  /* 0x0000006000017945 */ /* 0x000fe20003800000 */
[----:B------:R-:W-:-:S07]  /*23250*/  IMAD.MOV.U32 R15, RZ, RZ, -0x1 ;  /* 0xffffffffff0f7424 */ /* 0x000fce00078e00ff */
[----:B01----:R-:W-:Y:S05]  /*23260*/  WARPSYNC.COLLECTIVE R15, `(.L_x_817) ;  /* 0x000000000f0c7348 */ /* 0x003fea0003c00000 */
[----:B------:R-:W-:Y:S02]  /*23270*/  ELECT P6, UR62, PT ;  /* 0x00000000003e782f */ /* 0x000fe400038c0000 */
[----:B------:R-:W-:Y:S01]  /*23280*/  MOV R14, UR62 ;  /* 0x0000003e000e7c02 */ /* 0x000fe20008000f00 */
[----:B01----:R-:W-:Y:S10]  /*23290*/  ENDCOLLECTIVE ;  /* 0x000000000000791b */ /* 0x003ff40003800000 */
.L_x_817:
[----:B------:R-:W-:Y:S05]  /*232a0*/  BSYNC B1 ;  /* 0x0000000000017941 */ /* 0x000fea0003800000 */
.L_x_816:
[----:B------:R-:W-:Y:S05]  /*232b0*/  BRA `(.L_x_651) ;  /* 0xffffff9000247947 */ /* 0x000fea000383ffff */
.L_x_654:
[----:B-1----:R1:W2:Y:S02]  /*232c0*/  SYNCS.PHASECHK.TRANS64.TRYWAIT P0, [R18+URZ+0x34820], R3 ;  /* 0x03482003120075a7 */ /* 0x0022a4000800017f */
[----:B--2---:R-:W-:Y:S05]  /*232d0*/  @!P0 NANOSLEEP.SYNCS 0x989680 ;  /* 0x009896800000895d */ /* 0x004fea0003900000 */
[----:B------:R-:W2:Y:S02]  /*232e0*/  @!P0 SYNCS.PHASECHK.TRANS64 P0, [R18+URZ+0x34820], R3 ;  /* 0x03482003120085a7 */ /* 0x000ea4000800007f */
[----:B--2---:R-:W-:Y:S05]  /*232f0*/  @!P0 BRA `(.L_x_654) ;  /* 0xfffffffc00f08947 */ /* 0x004fea000383ffff */
[----:B------:R-:W-:Y:S05]  /*23300*/  BRA `(.L_x_818) ;  /* 0xffffff9000347947 */ /* 0x000fea000383ffff */
.L_x_658:
[----:B--2---:R2:W3:Y:S02]  /*23310*/  SYNCS.PHASECHK.TRANS64.TRYWAIT P0, [R5+URZ+0x348a0], R9 ;  /* 0x0348a009050075a7 */ /* 0x0044e4000800017f */
[----:B---3--:R-:W-:Y:S05]  /*23320*/  @!P0 NANOSLEEP.SYNCS 0x989680 ;  /* 0x009896800000895d */ /* 0x008fea0003900000 */
[----:B------:R-:W3:Y:S02]  /*23330*/  @!P0 SYNCS.PHASECHK.TRANS64 P0, [R5+URZ+0x348a0], R9 ;  /* 0x0348a009050085a7 */ /* 0x000ee4000800007f */
[----:B---3--:R-:W-:Y:S05]  /*23340*/  @!P0 BRA `(.L_x_658) ;  /* 0xfffffffc00f08947 */ /* 0x008fea000383ffff */
[----:B------:R-:W-:Y:S05]  /*23350*/  BRA `(.L_x_819) ;  /* 0xffffff9000547947 */ /* 0x000fea000383ffff */
.L_x_665:
[----:B0-----:R0:W1:Y:S02]  /*23360*/  SYNCS.PHASECHK.TRANS64.TRYWAIT P0, [R5+URZ+0x348c0], R9 ;  /* 0x0348c009050075a7 */ /* 0x001064000800017f */
[----:B-1----:R-:W-:Y:S05]  /*23370*/  @!P0 NANOSLEEP.SYNCS 0x989680 ;  /* 0x009896800000895d */ /* 0x002fea0003900000 */
[----:B------:R-:W1:Y:S02]  /*23380*/  @!P0 SYNCS.PHASECHK.TRANS64 P0, [R5+URZ+0x348c0], R9 ;  /* 0x0348c009050085a7 */ /* 0x000e64000800007f */
[----:B-1----:R-:W-:Y:S05]  /*23390*/  @!P0 BRA `(.L_x_665) ;  /* 0xfffffffc00f08947 */ /* 0x002fea000383ffff */
[----:B------:R-:W-:Y:S05]  /*233a0*/  BRA `(.L_x_820) ;  /* 0xffffff9400507947 */ /* 0x000fea000383ffff */
.L_x_673:
[----:B-1----:R1:W2:Y:S02]  /*233b0*/  SYNCS.PHASECHK.TRANS64.TRYWAIT P2, [R7+URZ+0x348a0], R6 ;  /* 0x0348a006070075a7 */ /* 0x0022a4000804017f */
[----:B--2---:R-:W-:Y:S05]  /*233c0*/  @!P2 NANOSLEEP.SYNCS 0x989680 ;  /* 0x009896800000a95d */ /* 0x004fea0003900000 */
[----:B------:R-:W2:Y:S02]  /*233d0*/  @!P2 SYNCS.PHASECHK.TRANS64 P2, [R7+URZ+0x348a0], R6 ;  /* 0x0348a0060700a5a7 */ /* 0x000ea4000804007f */
[----:B--2---:R-:W-:Y:S05]  /*233e0*/  @!P2 BRA `(.L_x_673) ;  /* 0xfffffffc00f0a947 */ /* 0x004fea000383ffff */
[----:B------:R-:W-:Y:S05]  /*233f0*/  BRA `(.L_x_821) ;  /* 0xffffff9800787947 */ /* 0x000fea000383ffff */
.L_x_680:
[----:B0-----:R0:W2:Y:S02]  /*23400*/  SYNCS.PHASECHK.TRANS64.TRYWAIT P2, [R7+URZ+0x348c0], R6 ;  /* 0x0348c006070075a7 */ /* 0x0010a4000804017f */
[----:B--2---:R-:W-:Y:S05]  /*23410*/  @!P2 NANOSLEEP.SYNCS 0x989680 ;  /* 0x009896800000a95d */ /* 0x004fea0003900000 */
[----:B------:R-:W2:Y:S02]  /*23420*/  @!P2 SYNCS.PHASECHK.TRANS64 P2, [R7+URZ+0x348c0], R6 ;  /* 0x0348c0060700a5a7 */ /* 0x000ea4000804007f */
[----:B--2---:R-:W-:Y:S05]  /*23430*/  @!P2 BRA `(.L_x_680) ;  /* 0xfffffffc00f0a947 */ /* 0x004fea000383ffff */
[----:B------:R-:W-:Y:S05]  /*23440*/  BRA `(.L_x_822) ;  /* 0xffffff9c00707947 */ /* 0x000fea000383ffff */
.L_x_696:
        /* <DEDUP_REMOVED lines=11> */
.L_x_824:
[----:B------:R-:W-:Y:S05]  /*23500*/  BSYNC B0 ;  /* 0x0000000000007941 */ /* 0x000fea0003800000 */
.L_x_823:
[----:B------:R-:W-:Y:S05]  /*23510*/  BRA `(.L_x_825) ;  /* 0xffffffa800787947 */ /* 0x000fea000383ffff */
.L_x_698:
[----:B------:R-:W-:Y:S01]  /*23520*/  BSSY B0, `(.L_x_826) ;  /* 0x0000006000007945 */ /* 0x000fe20003800000 */
[----:B------:R-:W-:-:S07]  /*23530*/  IMAD.MOV.U32 R15, RZ, RZ, -0x1 ;  /* 0xffffffffff0f7424 */ /* 0x000fce00078e00ff */
[----:B01----:R-:W-:Y:S05]  /*23540*/  WARPSYNC.COLLECTIVE R15, `(.L_x_827) ;  /* 0x000000000f0c7348 */ /* 0x003fea0003c00000 */
[----:B------:R-:W-:Y:S02]  /*23550*/  ELECT P6, UR62, PT ;  /* 0x00000000003e782f */ /* 0x000fe400038c0000 */
[----:B------:R-:W-:Y:S01]  /*23560*/  MOV R14, UR62 ;  /* 0x0000003e000e7c02 */ /* 0x000fe20008000f00 */
[----:B01----:R-:W-:Y:S10]  /*23570*/  ENDCOLLECTIVE ;  /* 0x000000000000791b */ /* 0x003ff40003800000 */
.L_x_827:
[----:B------:R-:W-:Y:S05]  /*23580*/  BSYNC B0 ;  /* 0x0000000000007941 */ /* 0x000fea0003800000 */
.L_x_826:
[----:B------:R-:W-:Y:S05]  /*23590*/  BRA `(.L_x_828) ;  /* 0xffffffa800847947 */ /* 0x000fea000383ffff */
.L_x_700:
[----:B-1----:R1:W2:Y:S02]  /*235a0*/  SYNCS.PHASECHK.TRANS64.TRYWAIT P0, [R0+URZ+0x34840], R2 ;  /* 0x03484002000075a7 */ /* 0x0022a4000800017f */
[----:B--2---:R-:W-:Y:S05]  /*235b0*/  @!P0 NANOSLEEP.SYNCS 0x989680 ;  /* 0x009896800000895d */ /* 0x004fea0003900000 */
[----:B------:R-:W2:Y:S02]  /*235c0*/  @!P0 SYNCS.PHASECHK.TRANS64 P0, [R0+URZ+0x34840], R2 ;  /* 0x03484002000085a7 */ /* 0x000ea4000800007f */
[----:B--2---:R-:W-:Y:S05]  /*235d0*/  @!P0 BRA `(.L_x_700) ;  /* 0xfffffffc00f08947 */ /* 0x004fea000383ffff */
[----:B------:R-:W-:Y:S05]  /*235e0*/  BRA `(.L_x_829) ;  /* 0xffffffa800e47947 */ /* 0x000fea000383ffff */
.L_x_704:
[----:B------:R0:W5:Y:S01]  /*235f0*/  LDL.LU R9, [R1+0x5c] ;  /* 0x00005c0001097983 */ /* 0x0001620000300800 */
[----:B------:R-:W-:Y:S02]  /*23600*/  IMAD.MOV.U32 R13, RZ, RZ, R3 ;  /* 0x000000ffff0d7224 */ /* 0x000fe400078e0003 */
[----:B------:R-:W-:Y:S02]  /*23610*/  IMAD.MOV.U32 R12, RZ, RZ, RZ ;  /* 0x000000ffff0c7224 */ /* 0x000fe400078e00ff */
[----:B------:R-:W-:Y:S02]  /*23620*/  IMAD.MOV.U32 R11, RZ, RZ, 0x181f ;  /* 0x0000181fff0b7424 */ /* 0x000fe400078e00ff */
[----:B------:R-:W-:-:S07]  /*23630*/  IMAD.MOV.U32 R15, RZ, RZ, -0x1 ;  /* 0xffffffffff0f7424 */ /* 0x000fce00078e00ff */
[----:B0----5:R-:W-:Y:S05]  /*23640*/  WARPSYNC.COLLECTIVE R15, `(.L_x_830) ;  /* 0x000000000f087348 */ /* 0x021fea0003c00000 */
[----:B------:R1:W2:Y:S02]  /*23650*/  SHFL.IDX P6, R14, R13, R12, R11 ;  /* 0x0000000c0d0e7389 */ /* 0x0002a400000c000b */
[----:B012--5:R-:W-:Y:S01]  /*23660*/  ENDCOLLECTIVE ;  /* 0x000000000000791b */ /* 0x027fe20003800000 */
.L_x_830:
[----:B------:R-:W-:Y:S02]  /*23670*/  IMAD.MOV.U32 R13, RZ, RZ, R4 ;  /* 0x000000ffff0d7224 */ /* 0x000fe400078e0004 */
[----:B------:R-:W-:-:S07]  /*23680*/  IMAD.MOV.U32 R6, RZ, RZ, R14 ;  /* 0x000000ffff067224 */ /* 0x000fce00078e000e */
[----:B------:R-:W-:Y:S05]  /*23690*/  WARPSYNC.COLLECTIVE R15, `(.L_x_831) ;  /* 0x000000000f087348 */ /* 0x000fea0003c00000 */
[----:B------:R0:W1:Y:S02]  /*236a0*/  SHFL.IDX P6, R14, R13, R12, R11 ;  /* 0x0000000c0d0e7389 */ /* 0x00006400000c000b */
[----:B01----:R-:W-:Y:S01]  /*236b0*/  ENDCOLLECTIVE ;  /* 0x000000000000791b */ /* 0x003fe20003800000 */
.L_x_831:
[----:B------:R-:W-:Y:S02]  /*236c0*/  IMAD.MOV.U32 R13, RZ, RZ, R3 ;  /* 0x000000ffff0d7224 */ /* 0x000fe400078e0003 */
[----:B------:R-:W-:Y:S02]  /*236d0*/  IMAD.MOV.U32 R12, RZ, RZ, 0x1 ;  /* 0x00000001ff0c7424 */ /* 0x000fe400078e00ff */
[----:B------:R-:W-:-:S07]  /*236e0*/  IMAD.MOV.U32 R7, RZ, RZ, R14 ;  /* 0x000000ffff077224 */ /* 0x000fce00078e000e */
[----:B------:R-:W-:Y:S05]  /*236f0*/  WARPSYNC.COLLECTIVE R15, `(.L_x_832) ;  /* 0x000000000f087348 */ /* 0x000fea0003c00000 */
[----:B------:R0:W1:Y:S02]  /*23700*/  SHFL.IDX P6, R14, R13, R12, R11 ;  /* 0x0000000c0d0e7389 */ /* 0x00006400000c000b */
[----:B01----:R-:W-:Y:S01]  /*23710*/  ENDCOLLECTIVE ;  /* 0x000000000000791b */ /* 0x003fe20003800000 */
.L_x_832:
[----:B------:R-:W-:Y:S02]  /*23720*/  IMAD.MOV.U32 R13, RZ, RZ, R4 ;  /* 0x000000ffff0d7224 */ /* 0x000fe400078e0004 */
[----:B------:R-:W-:Y:S02]  /*23730*/  IMAD R2, R9, R8, RZ ;  /* 0x0000000809027224 */ /* 0x000fe400078e02ff */
[----:B------:R-:W0:Y:S01]  /*23740*/  S2R R9, SR_TID.X ;  /* 0x0000000000097919 */ /* 0x000e220000002100 */
[----:B------:R-:W1:Y:S01]  /*23750*/  S2R R8, SR_TID.X ;  /* 0x0000000000087919 */ /* 0x000e620000002100 */
[----:B0-----:R-:W-:-:S04]  /*23760*/  LOP3.LUT R9, R9, 0x7f, RZ, 0xc0, !PT ;  /* 0x0000007f09097812 */ /* 0x001fc800078ec0ff */
[----:B------:R-:W-:Y:S01]  /*23770*/  SHF.R.U32.HI R9, RZ, 0x3, R9 ;  /* 0x00000003ff097819 */ /* 0x000fe20000011609 */
[----:B-1----:R-:W-:-:S04]  /*23780*/  IMAD.SHL.U32 R8, R8, 0x8, RZ ;  /* 0x0000000808087824 */ /* 0x002fc800078e00ff */
[----:B------:R-:W-:Y:S01]  /*23790*/  IMAD.IADD R0, R9, 0x1, R5 ;  /* 0x0000000109007824 */ /* 0x000fe200078e0205 */
[----:B------:R-:W-:Y:S01]  /*237a0*/  LOP3.LUT R8, R8, 0x38, RZ, 0xc0, !PT ;  /* 0x0000003808087812 */ /* 0x000fe200078ec0ff */
[----:B------:R-:W-:-:S07]  /*237b0*/  IMAD.MOV.U32 R9, RZ, RZ, R14 ;  /* 0x000000ffff097224 */ /* 0x000fce00078e000e */
[----:B------:R-:W-:Y:S05]  /*237c0*/  WARPSYNC.COLLECTIVE R15, `(.L_x_833) ;  /* 0x000000000f087348 */ /* 0x000fea0003c00000 */
[----:B------:R0:W1:Y:S02]  /*237d0*/  SHFL.IDX P6, R14, R13, R12, R11 ;  /* 0x0000000c0d0e7389 */ /* 0x00006400000c000b */
[----:B01----:R-:W-:Y:S01]  /*237e0*/  ENDCOLLECTIVE ;  /* 0x000000000000791b */ /* 0x003fe20003800000 */
.L_x_833:
[C---:B------:R-:W-:Y:S01]  /*237f0*/  ISETP.GE.AND P3, PT, R0.reuse, R2, PT ;  /* 0x000000020000720c */ /* 0x040fe20003f66270 */
[----:B------:R-:W-:-:S12]  /*23800*/  VIADD R5, R0, 0x10 ;  /* 0x0000001000057836 */ /* 0x000fd80000000000 */
[----:B------:R-:W-:Y:S01]  /*23810*/  @!P3 LEA R7, P5, R8, R7, 0x1 ;  /* 0x000000070807b211 */ /* 0x000fe200078a08ff */
[----:B------:R-:W-:Y:S02]  /*23820*/  IMAD.MOV.U32 R13, RZ, RZ, R3 ;  /* 0x000000ffff0d7224 */ /* 0x000fe400078e0003 */
[----:B------:R-:W-:Y:S02]  /*23830*/  IMAD.MOV.U32 R12, RZ, RZ, 0x2 ;  /* 0x00000002ff0c7424 */ /* 0x000fe400078e00ff */
        /* <DEDUP_REMOVED lines=15> */
.L_x_834:
        /* <DEDUP_REMOVED lines=15> */
.L_x_835:
        /* <DEDUP_REMOVED lines=14> */
.L_x_836:
        /* <DEDUP_REMOVED lines=17> */
.L_x_837:
[----:B------:R-:W-:Y:S02]  /*23c10*/  IMAD.MOV.U32 R13, RZ, RZ, R3 ;  /* 0x000000ffff0d7224 */ /* 0x000fe400078e0003 */
[----:B------:R-:W-:Y:S02]  /*23c20*/  IMAD.MOV.U32 R12, RZ, RZ, 0x4 ;  /* 0x00000004ff0c7424 */ /* 0x000fe400078e00ff */
[----:B------:R-:W-:-:S07]  /*23c30*/  IMAD.MOV.U32 R5, RZ, RZ, R14 ;  /* 0x000000ffff057224 */ /* 0x000fce00078e000e */
[----:B------:R-:W-:Y:S05]  /*23c40*/  WARPSYNC.COLLECTIVE R15, `(.L_x_838) ;  /* 0x000000000f087348 */ /* 0x000fea0003c00000 */
[----:B------:R0:W1:Y:S02]  /*23c50*/  SHFL.IDX P6, R14, R13, R12, R11 ;  /* 0x0000000c0d0e7389 */ /* 0x00006400000c000b */
[----:B01----:R-:W-:Y:S01]  /*23c60*/  ENDCOLLECTIVE ;  /* 0x000000000000791b */ /* 0x003fe20003800000 */
.L_x_838:
        /* <DEDUP_REMOVED lines=17> */
.L_x_839:
[----:B------:R-:W-:Y:S02]  /*23d80*/  IMAD.MOV.U32 R13, RZ, RZ, R3 ;  /* 0x000000ffff0d7224 */ /* 0x000fe400078e0003 */
[----:B------:R-:W-:Y:S02]  /*23d90*/  IMAD.MOV.U32 R12, RZ, RZ, 0x5 ;  /* 0x00000005ff0c7424 */ /* 0x000fe400078e00ff */
[----:B------:R-:W-:-:S07]  /*23da0*/  IMAD.MOV.U32 R5, RZ, RZ, R14 ;  /* 0x000000ffff057224 */ /* 0x000fce00078e000e */
[----:B------:R-:W-:Y:S05]  /*23db0*/  WARPSYNC.COLLECTIVE R15, `(.L_x_840) ;  /* 0x000000000f087348 */ /* 0x000fea0003c00000 */
[----:B------:R0:W1:Y:S02]  /*23dc0*/  SHFL.IDX P6, R14, R13, R12, R11 ;  /* 0x0000000c0d0e7389 */ /* 0x00006400000c000b */
[----:B01----:R-:W-:Y:S01]  /*23dd0*/  ENDCOLLECTIVE ;  /* 0x000000000000791b */ /* 0x003fe20003800000 */
.L_x_840:
        /* <DEDUP_REMOVED lines=12> */
[----:B------:R-:W-:-:S02]  /*23ea0*/  ISETP.GE.AND P3, PT, R5, R2, PT ;  /* 0x000000020500720c */ /* 0x000fc40003f66270 */
[----:B0-----:R-:W-:-:S11]  /*23eb0*/  MOV R6, R14 ;  /* 0x0000000e00067202 */ /* 0x001fd60000000f00 */
[----:B------:R-:W-:Y:S05]  /*23ec0*/  WARPSYNC.COLLECTIVE R15, `(.L_x_841) ;  /* 0x000000000f087348 */ /* 0x000fea0003c00000 */
[----:B------:R0:W1:Y:S02]  /*23ed0*/  SHFL.IDX P6, R14, R13, R12, R11 ;  /* 0x0000000c0d0e7389 */ /* 0x00006400000c000b */
[----:B01----:R-:W-:Y:S01]  /*23ee0*/  ENDCOLLECTIVE ;  /* 0x000000000000791b */ /* 0x003fe20003800000 */
.L_x_841:
[----:B------:R-:W-:Y:S02]  /*23ef0*/  IMAD.MOV.U32 R13, RZ, RZ, R3 ;  /* 0x000000ffff0d7224 */ /* 0x000fe400078e0003 */
[----:B------:R-:W-:Y:S02]  /*23f00*/  IMAD.MOV.U32 R12, RZ, RZ, 0x6 ;  /* 0x00000006ff0c7424 */ /* 0x000fe400078e00ff */
[----:B------:R-:W-:-:S07]  /*23f10*/  IMAD.MOV.U32 R5, RZ, RZ, R14 ;  /* 0x000000ffff057224 */ /* 0x000fce00078e000e */
[----:B------:R-:W-:Y:S05]  /*23f20*/  WARPSYNC.COLLECTIVE R15, `(.L_x_842) ;  /* 0x000000000f087348 */ /* 0x000fea0003c00000 */
[----:B------:R0:W1:Y:S02]  /*23f30*/  SHFL.IDX P6, R14, R13, R12, R11 ;  /* 0x0000000c0d0e7389 */ /* 0x00006400000c000b */
[----:B01----:R-:W-:Y:S01]  /*23f40*/  ENDCOLLECTIVE ;  /* 0x000000000000791b */ /* 0x003fe20003800000 */
.L_x_842:
        /* <DEDUP_REMOVED lines=15> */
.L_x_843:
        /* <DEDUP_REMOVED lines=8> */
.L_x_844:
        /* <DEDUP_REMOVED lines=14> */
.L_x_845:
[----:B------:R-:W-:Y:S01]  /*241a0*/  @!PT LDS RZ, [RZ] ;  /* 0x00000000fffff984 */ /* 0x000fe20000000800 */
[----:B------:R-:W-:Y:S01]  /*241b0*/  @!PT LDS RZ, [RZ] ;  /* 0x00000000fffff984 */ /* 0x000fe20000000800 */
[----:B------:R-:W-:Y:S01]  /*241c0*/  @!PT LDS RZ, [RZ] ;  /* 0x00000000fffff984 */ /* 0x000fe20000000800 */
[----:B------:R0:W-:Y:S01]  /*241d0*/  @!P4 LDGSTS.E.BYPASS.LTC128B.128 [R10+0x1b400], desc[UR58][R6.64+0x100], !P0 ;  /* 0x1b400100060acfae */ /* 0x0001e2000c101d7a */
[----:B------:R-:W-:Y:S01]  /*241e0*/  IMAD.MOV.U32 R3, RZ, RZ, R14 ;  /* 0x000000ffff037224 */ /* 0x000fe200078e000e */
[----:B------:R-:W-:Y:S06]  /*241f0*/  BRA `(.L_x_846) ;  /* 0xffffffac00847947 */ /* 0x000fec000383ffff */
.L_x_709:
[----:B----4-:R4:W0:Y:S02]  /*24200*/  SYNCS.PHASECHK.TRANS64.TRYWAIT P0, [R18+URZ+0x34820], R0 ;  /* 0x03482000120075a7 */ /* 0x010824000800017f */
[----:B0-----:R-:W-:Y:S05]  /*24210*/  @!P0 NANOSLEEP.SYNCS 0x989680 ;  /* 0x009896800000895d */ /* 0x001fea0003900000 */
[----:B------:R-:W0:Y:S02]  /*24220*/  @!P0 SYNCS.PHASECHK.TRANS64 P0, [R18+URZ+0x34820], R0 ;  /* 0x03482000120085a7 */ /* 0x000e24000800007f */
[----:B0-----:R-:W-:Y:S05]  /*24230*/  @!P0 BRA `(.L_x_709) ;  /* 0xfffffffc00f08947 */ /* 0x001fea000383ffff */
[----:B------:R-:W-:Y:S05]  /*24240*/  BRA `(.L_x_847) ;  /* 0xffffffb000047947 */ /* 0x000fea000383ffff */
.L_x_718:
[----:B-1----:R1:W2:Y:S02]  /*24250*/  SYNCS.PHASECHK.TRANS64.TRYWAIT P0, [R3+URZ+0x34840], R2 ;  /* 0x03484002030075a7 */ /* 0x0022a4000800017f */
[----:B--2---:R-:W-:Y:S05]  /*24260*/  @!P0 NANOSLEEP.SYNCS 0x989680 ;  /* 0x009896800000895d */ /* 0x004fea0003900000 */
[----:B------:R-:W2:Y:S02]  /*24270*/  @!P0 SYNCS.PHASECHK.TRANS64 P0, [R3+URZ+0x34840], R2 ;  /* 0x03484002030085a7 */ /* 0x000ea4000800007f */
[----:B--2---:R-:W-:Y:S05]  /*24280*/  @!P0 BRA `(.L_x_718) ;  /* 0xfffffffc00f08947 */ /* 0x004fea000383ffff */
[----:B------:R-:W-:Y:S05]  /*24290*/  BRA `(.L_x_848) ;  /* 0xffffffb000e07947 */ /* 0x000fea000383ffff */
.L_x_725:
[----:B0-----:R0:W1:Y:S02]  /*242a0*/  SYNCS.PHASECHK.TRANS64.TRYWAIT P0, [R3+URZ+0x60], R2 ;  /* 0x00006002030075a7 */ /* 0x001064000800017f */
[----:B-1----:R-:W-:Y:S05]  /*242b0*/  @!P0 NANOSLEEP.SYNCS 0x989680 ;  /* 0x009896800000895d */ /* 0x002fea0003900000 */
[----:B------:R-:W1:Y:S02]  /*242c0*/  @!P0 SYNCS.PHASECHK.TRANS64 P0, [R3+URZ+0x60], R2 ;  /* 0x00006002030085a7 */ /* 0x000e64000800007f */
[----:B-1----:R-:W-:Y:S05]  /*242d0*/  @!P0 BRA `(.L_x_725) ;  /* 0xfffffffc00f08947 */ /* 0x002fea000383ffff */
[----:B------:R-:W-:Y:S05]  /*242e0*/  BRA `(.L_x_849) ;  /* 0xffffffb400f07947 */ /* 0x000fea000383ffff */
.L_x_734:
[----:B-1----:R1:W2:Y:S02]  /*242f0*/  SYNCS.PHASECHK.TRANS64.TRYWAIT P0, [R3+URZ+0x34840], R2 ;  /* 0x03484002030075a7 */ /* 0x0022a4000800017f */
[----:B--2---:R-:W-:Y:S05]  /*24300*/  @!P0 NANOSLEEP.SYNCS 0x989680 ;  /* 0x009896800000895d */ /* 0x004fea0003900000 */
[----:B------:R-:W2:Y:S02]  /*24310*/  @!P0 SYNCS.PHASECHK.TRANS64 P0, [R3+URZ+0x34840], R2 ;  /* 0x03484002030085a7 */ /* 0x000ea4000800007f */
[----:B--2---:R-:W-:Y:S05]  /*24320*/  @!P0 BRA `(.L_x_734) ;  /* 0xfffffffc00f08947 */ /* 0x004fea000383ffff */
[----:B------:R-:W-:Y:S05]  /*24330*/  BRA `(.L_x_850) ;  /* 0xffffffbc00807947 */ /* 0x000fea000383ffff */
.L_x_741:
[----:B0-----:R0:W1:Y:S02]  /*24340*/  SYNCS.PHASECHK.TRANS64.TRYWAIT P0, [R2+URZ+0x60], R3 ;  /* 0x00006003020075a7 */ /* 0x001064000800017f */
[----:B-1----:R-:W-:Y:S05]  /*24350*/  @!P0 NANOSLEEP.SYNCS 0x989680 ;  /* 0x009896800000895d */ /* 0x002fea0003900000 */
[----:B------:R-:W1:Y:S02]  /*24360*/  @!P0 SYNCS.PHASECHK.TRANS64 P0, [R2+URZ+0x60], R3 ;  /* 0x00006003020085a7 */ /* 0x000e64000800007f */
[----:B-1----:R-:W-:Y:S05]  /*24370*/  @!P0 BRA `(.L_x_741) ;  /* 0xfffffffc00f08947 */ /* 0x002fea000383ffff */
[----:B------:R-:W-:Y:S05]  /*24380*/  BRA `(.L_x_851) ;  /* 0xffffffc000907947 */ /* 0x000fea000383ffff */
.L_x_750:
[----:B--2---:R2:W3:Y:S02]  /*24390*/  SYNCS.PHASECHK.TRANS64.TRYWAIT P0, [R2+URZ+0x34840], R3 ;  /* 0x03484003020075a7 */ /* 0x0044e4000800017f */
[----:B---3--:R-:W-:Y:S05]  /*243a0*/  @!P0 NANOSLEEP.SYNCS 0x989680 ;  /* 0x009896800000895d */ /* 0x008fea0003900000 */
[----:B------:R-:W3:Y:S02]  /*243b0*/  @!P0 SYNCS.PHASECHK.TRANS64 P0, [R2+URZ+0x34840], R3 ;  /* 0x03484003020085a7 */ /* 0x000ee4000800007f */
[----:B---3--:R-:W-:Y:S05]  /*243c0*/  @!P0 BRA `(.L_x_750) ;  /* 0xfffffffc00f08947 */ /* 0x008fea000383ffff */
[----:B------:R-:W-:Y:S05]  /*243d0*/  BRA `(.L_x_852) ;  /* 0xffffffc400f07947 */ /* 0x000fea000383ffff */
.L_x_757:
[----:B0-----:R0:W1:Y:S02]  /*243e0*/  SYNCS.PHASECHK.TRANS64.TRYWAIT P0, [R2+URZ+0x60], R5 ;  /* 0x00006005020075a7 */ /* 0x001064000800017f */
[----:B-1----:R-:W-:Y:S05]  /*243f0*/  @!P0 NANOSLEEP.SYNCS 0x989680 ;  /* 0x009896800000895d */ /* 0x002fea0003900000 */
[----:B------:R-:W1:Y:S02]  /*24400*/  @!P0 SYNCS.PHASECHK.TRANS64 P0, [R2+URZ+0x60], R5 ;  /* 0x00006005020085a7 */ /* 0x000e64000800007f */
[----:B-1----:R-:W-:Y:S05]  /*24410*/  @!P0 BRA `(.L_x_757) ;  /* 0xfffffffc00f08947 */ /* 0x002fea000383ffff */
[----:B------:R-:W-:Y:S05]  /*24420*/  BRA `(.L_x_853) ;  /* 0xffffffcc00007947 */ /* 0x000fea000383ffff */
.L_x_768:
[----:B---3--:R3:W4:Y:S02]  /*24430*/  SYNCS.PHASECHK.TRANS64.TRYWAIT P0, [R0+URZ+0x34860], R2 ;  /* 0x03486002000075a7 */ /* 0x008724000800017f */
[----:B----4-:R-:W-:Y:S05]  /*24440*/  @!P0 NANOSLEEP.SYNCS 0x989680 ;  /* 0x009896800000895d */ /* 0x010fea0003900000 */
[----:B------:R-:W4:Y:S02]  /*24450*/  @!P0 SYNCS.PHASECHK.TRANS64 P0, [R0+URZ+0x34860], R2 ;  /* 0x03486002000085a7 */ /* 0x000f24000800007f */
[----:B----4-:R-:W-:Y:S05]  /*24460*/  @!P0 BRA `(.L_x_768) ;  /* 0xfffffffc00f08947 */ /* 0x010fea000383ffff */
[----:B------:R-:W-:Y:S05]  /*24470*/  BRA `(.L_x_854) ;  /* 0xffffffd0004c7947 */ /* 0x000fea000383ffff */
.L_x_775:
[----:B------:R-:W3:Y:S01]  /*24480*/  LDL R0, [R1] ;  /* 0x0000000001007983 */ /* 0x000ee20000100800 */
[----:B------:R-:W-:Y:S01]  /*24490*/  BSSY B0, `(.L_x_855) ;  /* 0x0000008000007945 */ /* 0x000fe20003800000 */
[----:B------:R-:W-:Y:S02]  /*244a0*/  IMAD.MOV.U32 R12, RZ, RZ, RZ ;  /* 0x000000ffff0c7224 */ /* 0x000fe400078e00ff */
[----:B0-----:R-:W-:Y:S02]  /*244b0*/  IMAD.MOV.U32 R11, RZ, RZ, 0x1f ;  /* 0x0000001fff0b7424 */ /* 0x001fe400078e00ff */
[----:B------:R-:W-:Y:S02]  /*244c0*/  IMAD.MOV.U32 R15, RZ, RZ, -0x1 ;  /* 0xffffffffff0f7424 */ /* 0x000fe400078e00ff */
[----:B---3--:R-:W-:-:S07]  /*244d0*/  IMAD.MOV.U32 R13, RZ, RZ, R0 ;  /* 0x000000ffff0d7224 */ /* 0x008fce00078e0000 */
[----:B-12-4-:R-:W-:Y:S05]  /*244e0*/  WARPSYNC.COLLECTIVE R15, `(.L_x_856) ;  /* 0x000000000f087348 */ /* 0x016fea0003c00000 */
[----:B------:R0:W3:Y:S02]  /*244f0*/  SHFL.IDX P6, R14, R13, R12, R11 ;  /* 0x0000000c0d0e7389 */ /* 0x0000e400000c000b */
[----:B01234-:R-:W-:Y:S01]  /*24500*/  ENDCOLLECTIVE ;  /* 0x000000000000791b */ /* 0x01ffe20003800000 */
.L_x_856:
[----:B------:R-:W-:Y:S05]  /*24510*/  BSYNC B0 ;  /* 0x0000000000007941 */ /* 0x000fea0003800000 */
.L_x_855:
        /* <DEDUP_REMOVED lines=9> */
.L_x_857:
        /* <DEDUP_REMOVED lines=16> */
[----:B------:R-:W-:Y:S01]  /*246b0*/  ISETP.GE.U32.AND P5, PT, R16, 0x10, PT ;  /* 0x000000101000780c */ /* 0x000fe20003fa6070 */
[----:B--2---:R-:W-:Y:S02]  /*246c0*/  @!P1 IMAD.MOV.U32 R4, RZ, RZ, R8 ;  /* 0x000000ffff049224 */ /* 0x004fe400078e0008 */
        /* <DEDUP_REMOVED lines=8> */
.L_x_858:
        /* <DEDUP_REMOVED lines=8> */
.L_x_859:
        /* <DEDUP_REMOVED lines=8> */
.L_x_860:
        /* <DEDUP_REMOVED lines=8> */
.L_x_861:
        /* <DEDUP_REMOVED lines=8> */
.L_x_862:
        /* <DEDUP_REMOVED lines=9> */
.L_x_863:
[----:B------:R-:W-:Y:S01]  /*249e0*/  IMAD.MOV.U32 R9, RZ, RZ, R14 ;  /* 0x000000ffff097224 */ /* 0x000fe200078e000e */
[----:B------:R-:W-:Y:S06]  /*249f0*/  BRA `(.L_x_864) ;  /* 0xffffffd000c07947 */ /* 0x000fec000383ffff */
.L_x_778:
[----:B------:R-:W-:Y:S01]  /*24a00*/  BSSY B0, `(.L_x_865) ;  /* 0x0000008000007945 */ /* 0x000fe20003800000 */
[----:B------:R-:W-:Y:S02]  /*24a10*/  IMAD.MOV.U32 R13, RZ, RZ, R2 ;  /* 0x000000ffff0d7224 */ /* 0x000fe400078e0002 */
[----:B------:R-:W-:Y:S02]  /*24a20*/  IMAD.MOV.U32 R12, RZ, RZ, 0x1 ;  /* 0x00000001ff0c7424 */ /* 0x000fe400078e00ff */
[----:B------:R-:W-:Y:S02]  /*24a30*/  IMAD.MOV.U32 R11, RZ, RZ, RZ ;  /* 0x000000ffff0b7224 */ /* 0x000fe400078e00ff */
[----:B------:R-:W-:-:S07]  /*24a40*/  IMAD.MOV.U32 R15, RZ, RZ, -0x1 ;  /* 0xffffffffff0f7424 */ /* 0x000fce00078e00ff */
[----:B0-----:R-:W-:Y:S05]  /*24a50*/  WARPSYNC.COLLECTIVE R15, `(.L_x_866) ;  /* 0x000000000f087348 */ /* 0x001fea0003c00000 */
[----:B------:R1:W2:Y:S02]  /*24a60*/  SHFL.UP P6, R14, R13, R12, R11 ;  /* 0x0400000c0d0e7389 */ /* 0x0002a400000c000b */
[----:B012---:R-:W-:Y:S01]  /*24a70*/  ENDCOLLECTIVE ;  /* 0x000000000000791b */ /* 0x007fe20003800000 */
.L_x_866:
[----:B------:R-:W-:Y:S05]  /*24a80*/  BSYNC B0 ;  /* 0x0000000000007941 */ /* 0x000fea0003800000 */
.L_x_865:
        /* <DEDUP_REMOVED lines=10> */
.L_x_867:
        /* <DEDUP_REMOVED lines=8> */
.L_x_868:
        /* <DEDUP_REMOVED lines=8> */
.L_x_869:
        /* <DEDUP_REMOVED lines=8> */
.L_x_870:
        /* <DEDUP_REMOVED lines=9> */
.L_x_871:
[----:B------:R-:W-:Y:S01]  /*24d40*/  IMAD.MOV.U32 R9, RZ, RZ, R14 ;  /* 0x000000ffff097224 */ /* 0x000fe200078e000e */
[----:B------:R-:W-:Y:S06]  /*24d50*/  BRA `(.L_x_872) ;  /* 0xffffffd000947947 */ /* 0x000fec000383ffff */
.L_x_780:
[----:B------:R-:W-:Y:S01]  /*24d60*/  BSSY B0, `(.L_x_873) ;  /* 0x0000006000007945 */ /* 0x000fe20003800000 */
[----:B------:R-:W-:Y:S01]  /*24d70*/  PLOP3.LUT P6, PT, P6, PT, PT, 0x8, 0x0 ;  /* 0x000000000000781c */ /* 0x000fe200037ce170 */
[----:B------:R-:W-:-:S12]  /*24d80*/  IMAD.MOV.U32 R15, RZ, RZ, -0x1 ;  /* 0xffffffffff0f7424 */ /* 0x000fd800078e00ff */
[----:B0-----:R-:W-:Y:S05]  /*24d90*/  WARPSYNC.COLLECTIVE R15, `(.L_x_874) ;  /* 0x000000000f087348 */ /* 0x001fea0003c00000 */
[----:B------:R-:W-:Y:S01]  /*24da0*/  VOTE.ANY R14, PT, P6 ;  /* 0x00000000000e7806 */ /* 0x000fe200030e0100 */
[----:B0-----:R-:W-:Y:S06]  /*24db0*/  ENDCOLLECTIVE ;  /* 0x000000000000791b */ /* 0x001fec0003800000 */
.L_x_874:
[----:B------:R-:W-:Y:S05]  /*24dc0*/  BSYNC B0 ;  /* 0x0000000000007941 */ /* 0x000fea0003800000 */
.L_x_873:
[----:B------:R-:W-:Y:S02]  /*24dd0*/  IMAD.MOV.U32 R3, RZ, RZ, R14 ;  /* 0x000000ffff037224 */ /* 0x000fe400078e000e */
[----:B------:R-:W-:Y:S02]  /*24de0*/  IMAD.MOV.U32 R13, RZ, RZ, R4 ;  /* 0x000000ffff0d7224 */ /* 0x000fe400078e0004 */
[----:B------:R-:W0:Y:S01]  /*24df0*/  POPC R0, R3 ;  /* 0x0000000300007309 */ /* 0x000e220000000000 */
[----:B------:R-:W-:Y:S02]  /*24e00*/  IMAD.MOV.U32 R11, RZ, RZ, 0x1f ;  /* 0x0000001fff0b7424 */ /* 0x000fe400078e00ff */
[----:B------:R-:W-:Y:S02]  /*24e10*/  IMAD.MOV.U32 R15, RZ, RZ, -0x1 ;  /* 0xffffffffff0f7424 */ /* 0x000fe400078e00ff */
[----:B0-----:R-:W-:-:S07]  /*24e20*/  IMAD.MOV.U32 R12, RZ, RZ, R0 ;  /* 0x000000ffff0c7224 */ /* 0x001fce00078e0000 */
[----:B------:R-:W-:Y:S05]  /*24e30*/  WARPSYNC.COLLECTIVE R15, `(.L_x_875) ;  /* 0x000000000f087348 */ /* 0x000fea0003c00000 */
[----:B------:R0:W1:Y:S02]  /*24e40*/  SHFL.IDX P6, R14, R13, R12, R11 ;  /* 0x0000000c0d0e7389 */ /* 0x00006400000c000b */
[----:B01----:R-:W-:Y:S01]  /*24e50*/  ENDCOLLECTIVE ;  /* 0x000000000000791b */ /* 0x003fe20003800000 */
.L_x_875:
[----:B------:R-:W-:Y:S02]  /*24e60*/  IMAD.MOV.U32 R13, RZ, RZ, R6 ;  /* 0x000000ffff0d7224 */ /* 0x000fe400078e0006 */
[----:B------:R-:W-:-:S07]  /*24e70*/  IMAD.MOV.U32 R4, RZ, RZ, R14 ;  /* 0x000000ffff047224 */ /* 0x000fce00078e000e */
[----:B------:R-:W-:Y:S05]  /*24e80*/  WARPSYNC.COLLECTIVE R15, `(.L_x_876) ;  /* 0x000000000f087348 */ /* 0x000fea0003c00000 */
[----:B------:R0:W1:Y:S02]  /*24e90*/  SHFL.IDX P6, R14, R13, R12, R11 ;  /* 0x0000000c0d0e7389 */ /* 0x00006400000c000b */
[----:B01----:R-:W-:Y:S01]  /*24ea0*/  ENDCOLLECTIVE ;  /* 0x000000000000791b */ /* 0x003fe20003800000 */
.L_x_876:
[----:B------:R-:W-:Y:S01]  /*24eb0*/  IMAD.MOV.U32 R6, RZ, RZ, R14 ;  /* 0x000000ffff067224 */ /* 0x000fe200078e000e */
[----:B------:R-:W-:Y:S06]  /*24ec0*/  BRA `(.L_x_877) ;  /* 0xffffffd000747947 */ /* 0x000fec000383ffff */
.L_x_782:
[----:B------:R-:W-:Y:S01]  /*24ed0*/  BSSY B0, `(.L_x_878) ;  /* 0x0000007000007945 */ /* 0x000fe20003800000 */
[----:B------:R-:W-:Y:S02]  /*24ee0*/  IMAD.MOV.U32 R13, RZ, RZ, R7 ;  /* 0x000000ffff0d7224 */ /* 0x000fe400078e0007 */
[----:B------:R-:W-:Y:S02]  /*24ef0*/  IMAD.MOV.U32 R11, RZ, RZ, 0x1f ;  /* 0x0000001fff0b7424 */ /* 0x000fe400078e00ff */
[----:B------:R-:W-:-:S07]  /*24f00*/  IMAD.MOV.U32 R15, RZ, RZ, -0x1 ;  /* 0xffffffffff0f7424 */ /* 0x000fce00078e00ff */
[----:B0123--:R-:W-:Y:S05]  /*24f10*/  WARPSYNC.COLLECTIVE R15, `(.L_x_879) ;  /* 0x000000000f087348 */ /* 0x00ffea0003c00000 */
[----:B------:R4:W0:Y:S02]  /*24f20*/  SHFL.IDX P6, R14, R13, R12, R11 ;  /* 0x0000000c0d0e7389 */ /* 0x00082400000c000b */
[----:B01234-:R-:W-:Y:S01]  /*24f30*/  ENDCOLLECTIVE ;  /* 0x000000000000791b */ /* 0x01ffe20003800000 */
.L_x_879:
[----:B------:R-:W-:Y:S05]  /*24f40*/  BSYNC B0 ;  /* 0x0000000000007941 */ /* 0x000fea0003800000 */
.L_x_878:
[----:B------:R-:W-:Y:S01]  /*24f50*/  IMAD.MOV.U32 R7, RZ, RZ, R14 ;  /* 0x000000ffff077224 */ /* 0x000fe200078e000e */
[----:B------:R-:W-:Y:S06]  /*24f60*/  BRA `(.L_x_880) ;  /* 0xffffffd000647947 */ /* 0x000fec000383ffff */
.L_x_786:
[----:B0-----:R0:W1:Y:S02]  /*24f70*/  SYNCS.PHASECHK.TRANS64.TRYWAIT P0, [R0+URZ+0x34820], R3 ;  /* 0x03482003000075a7 */ /* 0x001064000800017f */
[----:B-1----:R-:W-:Y:S05]  /*24f80*/  @!P0 NANOSLEEP.SYNCS 0x989680 ;  /* 0x009896800000895d */ /* 0x002fea0003900000 */
[----:B------:R-:W1:Y:S02]  /*24f90*/  @!P0 SYNCS.PHASECHK.TRANS64 P0, [R0+URZ+0x34820], R3 ;  /* 0x03482003000085a7 */ /* 0x000e64000800007f */
[----:B-1----:R-:W-:Y:S05]  /*24fa0*/  @!P0 BRA `(.L_x_786) ;  /* 0xfffffffc00f08947 */ /* 0x002fea000383ffff */
[----:B------:R-:W-:Y:S05]  /*24fb0*/  BRA `(.L_x_881) ;  /* 0xffffffd400fc7947 */ /* 0x000fea000383ffff */
.L_x_787:
        /* <DEDUP_REMOVED lines=11> */
.L_x_883:
[----:B------:R-:W-:Y:S05]  /*25070*/  BSYNC B0 ;  /* 0x0000000000007941 */ /* 0x000fea0003800000 */
.L_x_882:
[----:B------:R-:W-:Y:S05]  /*25080*/  BRA `(.L_x_884) ;  /* 0xffffffd400e47947 */ /* 0x000fea000383ffff */
.L_x_788:
[----:B------:R-:W-:Y:S01]  /*25090*/  BSSY B0, `(.L_x_885) ;  /* 0x0000006000007945 */ /* 0x000fe20003800000 */
[----:B------:R-:W-:-:S07]  /*250a0*/  IMAD.MOV.U32 R15, RZ, RZ, -0x1 ;  /* 0xffffffffff0f7424 */ /* 0x000fce00078e00ff */
[----:B01----:R-:W-:Y:S05]  /*250b0*/  WARPSYNC.COLLECTIVE R15, `(.L_x_886) ;  /* 0x000000000f0c7348 */ /* 0x003fea0003c00000 */
[----:B------:R-:W-:Y:S02]  /*250c0*/  ELECT P6, UR62, PT ;  /* 0x00000000003e782f */ /* 0x000fe400038c0000 */
[----:B------:R-:W-:Y:S01]  /*250d0*/  MOV R14, UR62 ;  /* 0x0000003e000e7c02 */ /* 0x000fe20008000f00 */
[----:B01----:R-:W-:Y:S10]  /*250e0*/  ENDCOLLECTIVE ;  /* 0x000000000000791b */ /* 0x003ff40003800000 */
.L_x_886:
[----:B------:R-:W-:Y:S05]  /*250f0*/  BSYNC B0 ;  /* 0x0000000000007941 */ /* 0x000fea0003800000 */
.L_x_885:
[----:B------:R-:W-:Y:S05]  /*25100*/  BRA `(.L_x_887) ;  /* 0xffffffd400d87947 */ /* 0x000fea000383ffff */
.L_x_790:
[----:B0-----:R0:W1:Y:S02]  /*25110*/  SYNCS.PHASECHK.TRANS64.TRYWAIT P0, [R6+URZ], R5 ;  /* 0x00000005060075a7 */ /* 0x001064000800017f */
[----:B-1----:R-:W-:Y:S05]  /*25120*/  @!P0 NANOSLEEP.SYNCS 0x989680 ;  /* 0x009896800000895d */ /* 0x002fea0003900000 */
[----:B------:R-:W1:Y:S02]  /*25130*/  @!P0 SYNCS.PHASECHK.TRANS64 P0, [R6+URZ], R5 ;  /* 0x00000005060085a7 */ /* 0x000e64000800007f */
[----:B-1----:R-:W-:Y:S05]  /*25140*/  @!P0 BRA `(.L_x_790) ;  /* 0xfffffffc00f08947 */ /* 0x002fea000383ffff */
[----:B------:R-:W-:Y:S05]  /*25150*/  BRA `(.L_x_888) ;  /* 0xffffffd800187947 */ /* 0x000fea000383ffff */
.L_x_791:
[----:B-1----:R1:W2:Y:S02]  /*25160*/  SYNCS.PHASECHK.TRANS64.TRYWAIT P0, [R7+URZ], R2 ;  /* 0x00000002070075a7 */ /* 0x0022a4000800017f */
[----:B--2---:R-:W-:Y:S05]  /*25170*/  @!P0 NANOSLEEP.SYNCS 0x989680 ;  /* 0x009896800000895d */ /* 0x004fea0003900000 */
[----:B------:R-:W2:Y:S02]  /*25180*/  @!P0 SYNCS.PHASECHK.TRANS64 P0, [R7+URZ], R2 ;  /* 0x00000002070085a7 */ /* 0x000ea4000800007f */
[----:B--2---:R-:W-:Y:S05]  /*25190*/  @!P0 BRA `(.L_x_791) ;  /* 0xfffffffc00f08947 */ /* 0x004fea000383ffff */
[----:B------:R-:W-:Y:S05]  /*251a0*/  BRA `(.L_x_889) ;  /* 0xffffffd8000c7947 */ /* 0x000fea000383ffff */
.L_x_793:
[----:B--2---:R2:W3:Y:S02]  /*251b0*/  SYNCS.PHASECHK.TRANS64.TRYWAIT P0, [R4+URZ], R5 ;  /* 0x00000005040075a7 */ /* 0x0044e4000800017f */
[----:B---3--:R-:W-:Y:S05]  /*251c0*/  @!P0 NANOSLEEP.SYNCS 0x989680 ;  /* 0x009896800000895d */ /* 0x008fea0003900000 */
[----:B------:R-:W3:Y:S02]  /*251d0*/  @!P0 SYNCS.PHASECHK.TRANS64 P0, [R4+URZ], R5 ;  /* 0x00000005040085a7 */ /* 0x000ee4000800007f */
[----:B---3--:R-:W-:Y:S05]  /*251e0*/  @!P0 BRA `(.L_x_793) ;  /* 0xfffffffc00f08947 */ /* 0x008fea000383ffff */
[----:B------:R-:W-:Y:S05]  /*251f0*/  BRA `(.L_x_890) ;  /* 0xffffffd800107947 */ /* 0x000fea000383ffff */
.L_x_891:
        /* <DEDUP_REMOVED lines=16> */
.L_x_2982:


//--------------------- .text._ZN7cutlass13device_kernelIN5flash11enable_sm90INS1_16FlashAttnFwdSm90INS1_25CollectiveMainloopFwdSm90ILi2EN4cute5tupleIJNS5_1CILi1EEES8_S8_EEENS6_IJNS7_ILi128EEENS7_ILi96EEENS7_ILi192EEEEEELi128ENS_10bfloat16_tEfNS_4arch4Sm90ELb0ELb1ELb1ELb0ELb0ELb0ELb0ELb1ELb1ELb1ELb1ELb0EEENS1_21CollectiveEpilogueFwdINS6_IJSA_SA_SB_EEES9_SE_SG_Li256ELb0ELb1ELb1ELb0EEENS1_19SingleTileSchedulerILb0ELb1ELb1ELi128EEEEEEEEEvNT_6ParamsE --------------------------
	.section	.text._ZN7cutlass13device_kernelIN5flash11enable_sm90INS1_16FlashAttnFwdSm90INS1_25CollectiveMainloopFwdSm90ILi2EN4cute5tupleIJNS5_1CILi1EEES8_S8_EEENS6_IJNS7_ILi128EEENS7_ILi96EEENS7_ILi192EEEEEELi128ENS_10bfloat16_tEfNS_4arch4Sm90ELb0ELb1ELb1ELb0ELb0ELb0ELb0ELb1ELb1ELb1ELb1ELb0EEENS1_21CollectiveEpilogueFwdINS6_IJSA_SA_SB_EEES9_SE_SG_Li256ELb0ELb1ELb1ELb0EEENS1_19SingleTileSchedulerILb0ELb1ELb1ELi128EEEEEEEEEvNT_6ParamsE,"ax",@progbits
	.align	128
.text._ZN7cutlass13device_kernelIN5flash11enable_sm90INS1_16FlashAttnFwdSm90INS1_25CollectiveMainloopFwdSm90ILi2EN4cute5tupleIJNS5_1CILi1EEES8_S8_EEENS6_IJNS7_ILi128EEENS7_ILi96EEENS7_ILi192EEEEEELi128ENS_10bfloat16_tEfNS_4arch4Sm90ELb0ELb1ELb1ELb0ELb0ELb0ELb0ELb1ELb1ELb1ELb1ELb0EEENS1_21CollectiveEpilogueFwdINS6_IJSA_SA_SB_EEES9_SE_SG_Li256ELb0ELb1ELb1ELb0EEENS1_19SingleTileSchedulerILb0ELb1ELb1ELi128EEEEEEEEEvNT_6ParamsE:
        .type           _ZN7cutlass13device_kernelIN5flash11enable_sm90INS1_16FlashAttnFwdSm90INS1_25CollectiveMainloopFwdSm90ILi2EN4cute5tupleIJNS5_1CILi1EEES8_S8_EEENS6_IJNS7_ILi128EEENS7_ILi96EEENS7_ILi192EEEEEELi128ENS_10bfloat16_tEfNS_4arch4Sm90ELb0ELb1ELb1ELb0ELb0ELb0ELb0ELb1ELb1ELb1ELb1ELb0EEENS1_21CollectiveEpilogueFwdINS6_IJSA_SA_SB_EEES9_SE_SG_Li256ELb0ELb1ELb1ELb0EEENS1_19SingleTileSchedulerILb0ELb1ELb1ELi128EEEEEEEEEvNT_6ParamsE,@function
        .size           _ZN7cutlass13device_kernelIN5flash11enable_sm90INS1_16FlashAttnFwdSm90INS1_25CollectiveMainloopFwdSm90ILi2EN4cute5tupleIJNS5_1CILi1EEES8_S8_EEENS6_IJNS7_ILi128EEENS7_ILi96EEENS7_ILi192EEEEEELi128ENS_10bfloat16_tEfNS_4arch4Sm90ELb0ELb1ELb1ELb0ELb0ELb0ELb0ELb1ELb1ELb1ELb1ELb0EEENS1_21CollectiveEpilogueFwdINS6_IJSA_SA_SB_EEES9_SE_SG_Li256ELb0ELb1ELb1ELb0EEENS1_19SingleTileSchedulerILb0ELb1ELb1ELi128EEEEEEEEEvNT_6ParamsE,(.L_x_2983 - _ZN7cutlass13device_kernelIN5flash11enable_sm90INS1_16FlashAttnFwdSm90INS1_25CollectiveMainloopFwdSm90ILi2EN4cute5tupleIJNS5_1CILi1EEES8_S8_EEENS6_IJNS7_ILi128EEENS7_ILi96EEENS7_ILi192EEEEEELi128ENS_10bfloat16_tEfNS_4arch4Sm90ELb0ELb1ELb1ELb0ELb0ELb0ELb0ELb1ELb1ELb1ELb1ELb0EEENS1_21CollectiveEpilogueFwdINS6_IJSA_SA_SB_EEES9_SE_SG_Li256ELb0ELb1ELb1ELb0EEENS1_19SingleTileSchedulerILb0ELb1ELb1ELi128EEEEEEEEEvNT_6ParamsE)
        .other          _ZN7cutlass13device_kernelIN5flash11enable_sm90INS1_16FlashAttnFwdSm90INS1_25CollectiveMainloopFwdSm90ILi2EN4cute5tupleIJNS5_1CILi1EEES8_S8_EEENS6_IJNS7_ILi128EEENS7_ILi96EEENS7_ILi192EEEEEELi128ENS_10bfloat16_tEfNS_4arch4Sm90ELb0ELb1ELb1ELb0ELb0ELb0ELb0ELb1ELb1ELb1ELb1ELb0EEENS1_21CollectiveEpilogueFwdINS6_IJSA_SA_SB_EEES9_SE_SG_Li256ELb0ELb1ELb1ELb0EEENS1_19SingleTileSchedulerILb0ELb1ELb1ELi128EEEEEEEEEvNT_6ParamsE,@"STO_CUDA_ENTRY STV_DEFAULT"
_ZN7cutlass13device_kernelIN5flash11enable_sm90INS1_16FlashAttnFwdSm90INS1_25CollectiveMainloopFwdSm90ILi2EN4cute5tupleIJNS5_1CILi1EEES8_S8_EEENS6_IJNS7_ILi128EEENS7_ILi96EEENS7_ILi192EEEEEELi128ENS_10bfloat16_tEfNS_4arch4Sm90ELb0ELb1ELb1ELb0ELb0ELb0ELb0ELb1ELb1ELb1ELb1ELb0EEENS1_21CollectiveEpilogueFwdINS6_IJSA_SA_SB_EEES9_SE_SG_Li256ELb0ELb1ELb1ELb0EEENS1_19SingleTileSchedulerILb0ELb1ELb1ELi128EEEEEEEEEvNT_6ParamsE:
        /* <DEDUP_REMOVED lines=17> */
.L_x_893:
[----:B------:R-:W-:Y:S05]  /*0110*/  BSYNC B0 ;  /* 0x0000000000007941 */ /* 0x000fea0003800000 */
.L_x_892:
        /* <DEDUP_REMOVED lines=40> */
.L_x_894:
        /* <DEDUP_REMOVED lines=22> */
.L_x_895:
        /* <DEDUP_REMOVED lines=18> */
.L_x_896:
        /* <DEDUP_REMOVED lines=22> */
.L_x_897:
        /* <DEDUP_REMOVED lines=22> */
.L_x_898:
[----:B0-----:R-:W-:Y:S01]  /*08e0*/  ISETP.NE.AND P0, PT, R2, RZ, PT ;  /* 0x000000ff0200720c */ /* 0x001fe20003f05270 */
[----:B------:R-:W-:Y:S01]  /*08f0*/  IMAD.MOV.U32 R2, RZ, RZ, 0x1 ;  /* 0x00000001ff027424 */ /* 0x000fe200078e00ff */
[----:B------:R-:W-:Y:S01]  /*0900*/  NOP ;  /* 0x0000000000007918 */ /* 0x000fe20000000000 */
[----:B------:R-:W-:Y:S03]  /*0910*/  BSSY B6, `(.L_x_899) ;  /* 0x0001337000067945 */ /* 0x000fe60003800000 */
[----:B------:R-:W-:-:S05]  /*0920*/  SEL R2, R2, 0x2, !P0 ;  /* 0x0000000202027807 */ /* 0x000fca0004000000 */
[----:B------:R0:W-:Y:S01]  /*0930*/  STL [R1+0x14], R2 ;  /* 0x0000140201007387 */ /* 0x0001e20000100800 */
[----:B-123--:R-:W-:Y:S06]  /*0940*/  BAR.SYNC.DEFER_BLOCKING 0x0 ;  /* 0x0000000000007b1d */ /* 0x00efec0000010000 */
[----:B------:R-:W-:Y:S05]  /*0950*/  @!P0 BRA `(.L_x_900) ;  /* 0x000000f000248947 */ /* 0x000fea0003800000 */
.L_x_901:
        /* <DEDUP_REMOVED lines=14> */
[----:B--2---:R-:W-:-:S03]  /*0a40*/  ISETP.LE.AND P0, PT, RZ, UR5, PT ;  /* 0x00000005ff007c0c */ /* 0x004fc6000bf03270 */
[----:B------:R-:W-:-:S04]  /*0a50*/  IMAD.MOV R3, RZ, RZ, -R18 ;  /* 0x000000ffff037224 */ /* 0x000fc800078e0a12 */
[----:B------:R-:W-:-:S06]  /*0a60*/  IMAD R17, R2, R3, UR4 ;  /* 0x0000000402117e24 */ /* 0x000fcc000f8e0203 */
[----:B------:R-:W-:Y:S05]  /*0a70*/  @!P0 BRA `(.L_x_902) ;  /* 0x0000013000808947 */ /* 0x000fea0003800000 */
[----:B------:R-:W0:Y:S01]  /*0a80*/  LDC R0, c[0x0][0x448] ;  /* 0x00011200ff007b82 */ /* 0x000e220000000800 */
[----:B------:R-:W1:Y:S01]  /*0a90*/  S2R R22, SR_CTAID.X ;  /* 0x0000000000167919 */ /* 0x000e620000002500 */
[----:B------:R-:W2:Y:S06]  /*0aa0*/  S2R R4, SR_TID.X ;  /* 0x0000000000047919 */ /* 0x000eac0000002100 */
[----:B------:R-:W3:Y:S08]  /*0ab0*/  LDC.64 R2, c[0x0][0x418] ;  /* 0x00010600ff027b82 */ /* 0x000ef00000000a00 */
[----:B------:R-:W4:Y:S01]  /*0ac0*/  LDC.64 R10, c[0x0][0x9e0] ;  /* 0x00027800ff0a7b82 */ /* 0x000f220000000a00 */
[----:B0-----:R-:W-:-:S07]  /*0ad0*/  ISETP.NE.AND P1, PT, R0, 0x1, PT ;  /* 0x000000010000780c */ /* 0x001fce0003f25270 */
[----:B------:R-:W0:Y:S01]  /*0ae0*/  LDC R8, c[0x0][0x288] ;  /* 0x0000a200ff087b82 */ /* 0x000e220000000800 */
[----:B---3--:R-:W-:-:S07]  /*0af0*/  ISETP.NE.U32.AND P0, PT, R2, RZ, PT ;  /* 0x000000ff0200720c */ /* 0x008fce0003f05070 */
[----:B------:R-:W3:Y:S01]  /*0b00*/  LDC R16, c[0x0][0x424] ;  /* 0x00010900ff107b82 */ /* 0x000ee20000000800 */
[----:B-1----:R-:W-:Y:S01]  /*0b10*/  IMAD.SHL.U32 R22, R22, 0x80, RZ ;  /* 0x0000008016167824 */ /* 0x002fe200078e00ff */
[----:B------:R-:W-:Y:S01]  /*0b20*/  ISETP.NE.AND.EX P0, PT, R3, RZ, PT, P0 ;  /* 0x000000ff0300720c */ /* 0x000fe20003f05300 */
[----:B--2---:R-:W-:Y:S02]  /*0b30*/  VIADD R72, R4, 0xffffff80 ;  /* 0xffffff8004487836 */ /* 0x004fe40000000000 */
[----:B------:R-:W-:Y:S01]  /*0b40*/  @P1 VIADD R0, R22, 0x7f ;  /* 0x0000007f16001836 */ /* 0x000fe20000000000 */
[----:B----4-:R-:W-:Y:S02]  /*0b50*/  ISETP.GE.AND P2, PT, R11, 0x1, PT ;  /* 0x000000010b00780c */ /* 0x010fe40003f46270 */
[----:B------:R-:W1:Y:S08]  /*0b60*/  @P1 LDC R5, c[0x0][0x44c] ;  /* 0x00011300ff051b82 */ /* 0x000e700000000800 */
[----:B------:R-:W2:Y:S01]  /*0b70*/  @P1 LDC R7, c[0x0][0x450] ;  /* 0x00011400ff071b82 */ /* 0x000ea20000000800 */
[----:B0-----:R-:W-:-:S07]  /*0b80*/  IADD3 R3, -R8, 0x1, RZ ;  /* 0x0000000108037810 */ /* 0x001fce0007ffe1ff */
[----:B------:R-:W0:Y:S01]  /*0b90*/  LDC R23, c[0x0][0x2f0] ;  /* 0x0000bc00ff177b82 */ /* 0x000e220000000800 */
[----:B---3--:R-:W-:Y:S01]  /*0ba0*/  SEL R16, R16, 0x1, P0 ;  /* 0x0000000110107807 */ /* 0x008fe20000000000 */
[----:B-1----:R-:W-:-:S04]  /*0bb0*/  @P1 IMAD.HI.U32 R2, R0, R5, RZ ;  /* 0x0000000500021227 */ /* 0x002fc800078e00ff */
[----:B------:R-:W-:Y:S01]  /*0bc0*/  VIADD R0, R22, 0x7f ;  /* 0x0000007f16007836 */ /* 0x000fe20000000000 */
[----:B--2---:R-:W-:Y:S01]  /*0bd0*/  @P1 SHF.R.U32.HI R0, RZ, R7, R2 ;  /* 0x00000007ff001219 */ /* 0x004fe20000011602 */
[CC--:B0-----:R-:W-:Y:S02]  /*0be0*/  IMAD R3, R16.reuse, R23.reuse, R3 ;  /* 0x0000001710037224 */ /* 0x0c1fe400078e0203 */
[----:B------:R-:W-:Y:S02]  /*0bf0*/  IMAD R19, R16, R23, RZ ;  /* 0x0000001710137224 */ /* 0x000fe400078e02ff */
[----:B------:R-:W-:-:S04]  /*0c00*/  IMAD.IADD R3, R3, 0x1, R0 ;  /* 0x0000000103037824 */ /* 0x000fc800078e0200 */
[----:B------:R-:W-:Y:S01]  /*0c10*/  IMAD.IADD R0, R3, 0x1, R10 ;  /* 0x0000000103007824 */ /* 0x000fe200078e020a */
[----:B------:R-:W-:Y:S06]  /*0c20*/  @!P2 BRA `(.L_x_903) ;  /* 0x000000000040a947 */ /* 0x000fec0003800000 */
[C---:B------:R-:W-:Y:S01]  /*0c30*/  ISETP.GT.AND P0, PT, R3.reuse, RZ, PT ;  /* 0x000000ff0300720c */ /* 0x040fe20003f04270 */
[----:B------:R-:W-:-:S12]  /*0c40*/  VIADD R2, R3, 0xffffffff ;  /* 0xffffffff03027836 */ /* 0x000fd80000000000 */
[----:B------:R-:W-:Y:S05]  /*0c50*/  @P0 BRA `(.L_x_904) ;  /* 0x00000000001c0947 */ /* 0x000fea0003800000 */
[----:B------:R-:W-:Y:S01]  /*0c60*/  ISETP.NE.AND P0, PT, R11, 0x1, PT ;  /* 0x000000010b00780c */ /* 0x000fe20003f05270 */
[----:B------:R-:W-:-:S12]  /*0c70*/  IMAD.MOV R3, RZ, RZ, -R3 ;  /* 0x000000ffff037224 */ /* 0x000fd800078e0a03 */
[----:B------:R-:W0:Y:S02]  /*0c80*/  @P0 LDC.64 R4, c[0x0][0x9e8] ;  /* 0x00027a00ff040b82 */ /* 0x000e240000000a00 */
[----:B0-----:R-:W-:-:S05]  /*0c90*/  @P0 IMAD.HI.U32 R2, R3, R4, RZ ;  /* 0x0000000403020227 */ /* 0x001fca00078e00ff */
[----:B------:R-:W-:-:S04]  /*0ca0*/  @P0 SHF.R.U32.HI R3, RZ, R5, R2 ;  /* 0x00000005ff030219 */ /* 0x000fc80000011602 */
[----:B------:R-:W-:Y:S01]  /*0cb0*/  LOP3.LUT R2, RZ, R3, RZ, 0x33, !PT ;  /* 0x00000003ff027212 */ /* 0x000fe200078e33ff */
[----:B------:R-:W-:Y:S06]  /*0cc0*/  BRA `(.L_x_905) ;  /* 0x0000000000107947 */ /* 0x000fec0003800000 */
.L_x_904:
[----:B------:R-:W-:-:S13]  /*0cd0*/  ISETP.NE.AND P0, PT, R11, 0x1, PT ;  /* 0x000000010b00780c */ /* 0x000fda0003f05270 */
[----:B------:R-:W0:Y:S02]  /*0ce0*/  @P0 LDC.64 R4, c[0x0][0x9e8] ;  /* 0x00027a00ff040b82 */ /* 0x000e240000000a00 */
[----:B0-----:R-:W-:-:S05]  /*0cf0*/  @P0 IMAD.HI.U32 R4, R2, R4, RZ ;  /* 0x0000000402040227 */ /* 0x001fca00078e00ff */
[----:B------:R-:W-:-:S07]  /*0d00*/  @P0 SHF.R.U32.HI R2, RZ, R5, R4 ;  /* 0x00000005ff020219 */ /* 0x000fce0000011604 */
.L_x_905:
[----:B------:R-:W-:-:S05]  /*0d10*/  IMAD R3, R2, R11, R11 ;  /* 0x0000000b02037224 */ /* 0x000fca00078e020b */
[----:B------:R-:W-:-:S07]  /*0d20*/  VIMNMX R0, R0, R3, PT ;  /* 0x0000000300007248 */ /* 0x000fce0003fe0100 */
.L_x_903:
[----:B------:R-:W0:Y:S01]  /*0d30*/  @P1 LDC R3, c[0x0][0x44c] ;  /* 0x00011300ff031b82 */ /* 0x000e220000000800 */
[----:B------:R-:W-:Y:S01]  /*0d40*/  VIADD R2, R0, 0x5f ;  /* 0x0000005f00027836 */ /* 0x000fe20000000000 */
[----:B------:R-:W-:Y:S01]  /*0d50*/  ULDC UR4, c[0x0][0x9dc] ;  /* 0x0002770000047ab9 */ /* 0x000fe20000000800 */
[----:B------:R-:W-:Y:S02]  /*0d60*/  IMAD R0, R16, R23, 0x5f ;  /* 0x0000005f10007424 */ /* 0x000fe400078e0217 */
[----:B------:R-:W-:-:S03]  /*0d70*/  IMAD.HI R2, R2, 0x2aaaaaab, RZ ;  /* 0x2aaaaaab02027827 */ /* 0x000fc600078e02ff */
[----:B------:R-:W1:Y:S01]  /*0d80*/  @P1 LDC R7, c[0x0][0x450] ;  /* 0x00011400ff071b82 */ /* 0x000e620000000800 */
[----:B------:R-:W-:Y:S01]  /*0d90*/  IMAD.HI R0, R0, 0x2aaaaaab, RZ ;  /* 0x2aaaaaab00007827 */ /* 0x000fe200078e02ff */
[----:B------:R-:W-:-:S03]  /*0da0*/  SHF.R.U32.HI R5, RZ, 0x1f, R2 ;  /* 0x0000001fff057819 */ /* 0x000fc60000011602 */
[----:B------:R-:W-:Y:S01]  /*0db0*/  IMAD.MOV.U32 R4, RZ, RZ, R22 ;  /* 0x000000ffff047224 */ /* 0x000fe200078e0016 */
[----:B------:R-:W-:Y:S01]  /*0dc0*/  LEA.HI.SX32 R2, R2, R5, 0x1c ;  /* 0x0000000502027211 */ /* 0x000fe200078fe2ff */
[----:B------:R-:W-:Y:S02]  /*0dd0*/  IMAD R23, R16, R23, -R8 ;  /* 0x0000001710177224 */ /* 0x000fe400078e0a08 */
[----:B0-----:R-:W-:Y:S01]  /*0de0*/  @P1 IMAD.HI.U32 R6, R22, R3, RZ ;  /* 0x0000000316061227 */ /* 0x001fe200078e00ff */
[----:B------:R-:W-:-:S04]  /*0df0*/  SHF.R.U32.HI R3, RZ, 0x1f, R0 ;  /* 0x0000001fff037819 */ /* 0x000fc80000011600 */
[----:B------:R-:W-:Y:S02]  /*0e00*/  LEA.HI.SX32 R3, R0, R3, 0x1c ;  /* 0x0000000300037211 */ /* 0x000fe400078fe2ff */
[----:B-1----:R-:W-:Y:S02]  /*0e10*/  @P1 SHF.R.U32.HI R4, RZ, R7, R6 ;  /* 0x00000007ff041219 */ /* 0x002fe40000011606 */
[----:B------:R-:W-:-:S03]  /*0e20*/  VIMNMX R9, R3, R2, PT ;  /* 0x0000000203097248 */ /* 0x000fc60003fe0100 */
[----:B------:R-:W-:-:S04]  /*0e30*/  IMAD.IADD R0, R23, 0x1, R4 ;  /* 0x0000000117007824 */ /* 0x000fc800078e0204 */
[----:B------:R-:W-:Y:S01]  /*0e40*/  VIADD R2, R0, -UR4 ;  /* 0x8000000400027c36 */ /* 0x000fe20008000000 */
[----:B------:R-:W-:Y:S06]  /*0e50*/  @!P2 BRA `(.L_x_906) ;  /* 0x00000000003ca947 */ /* 0x000fec0003800000 */
[----:B------:R-:W-:-:S13]  /*0e60*/  ISETP.GT.AND P0, PT, R0, -0x1, PT ;  /* 0xffffffff0000780c */ /* 0x000fda0003f04270 */
[----:B------:R-:W-:Y:S05]  /*0e70*/  @P0 BRA `(.L_x_907) ;  /* 0x00000000001c0947 */ /* 0x000fea0003800000 */
[----:B------:R-:W-:Y:S02]  /*0e80*/  ISETP.NE.AND P0, PT, R11, 0x1, PT ;  /* 0x000000010b00780c */ /* 0x000fe40003f05270 */
[----:B------:R-:W-:-:S11]  /*0e90*/  LOP3.LUT R3, RZ, R0, RZ, 0x33, !PT ;  /* 0x00000000ff037212 */ /* 0x000fd600078e33ff */
[----:B------:R-:W0:Y:S02]  /*0ea0*/  @P0 LDC.64 R4, c[0x0][0x9e8] ;  /* 0x00027a00ff040b82 */ /* 0x000e240000000a00 */
[----:B0-----:R-:W-:-:S05]  /*0eb0*/  @P0 IMAD.HI.U32 R0, R3, R4, RZ ;  /* 0x0000000403000227 */ /* 0x001fca00078e00ff */
[----:B------:R-:W-:-:S04]  /*0ec0*/  @P0 SHF.R.U32.HI R3, RZ, R5, R0 ;  /* 0x00000005ff030219 */ /* 0x000fc80000011600 */
[----:B------:R-:W-:Y:S01]  /*0ed0*/  LOP3.LUT R0, RZ, R3, RZ, 0x33, !PT ;  /* 0x00000003ff007212 */ /* 0x000fe200078e33ff */
[----:B------:R-:W-:Y:S06]  /*0ee0*/  BRA `(.L_x_908) ;  /* 0x0000000000107947 */ /* 0x000fec0003800000 */
.L_x_907:
[----:B------:R-:W-:-:S13]  /*0ef0*/  ISETP.NE.AND P0, PT, R11, 0x1, PT ;  /* 0x000000010b00780c */ /* 0x000fda0003f05270 */
[----:B------:R-:W0:Y:S02]  /*0f00*/  @P0 LDC.64 R4, c[0x0][0x9e8] ;  /* 0x00027a00ff040b82 */ /* 0x000e240000000a00 */
[----:B0-----:R-:W-:-:S05]  /*0f10*/  @P0 IMAD.HI.U32 R4, R0, R4, RZ ;  /* 0x0000000400040227 */ /* 0x001fca00078e00ff */
[----:B------:R-:W-:-:S07]  /*0f20*/  @P0 SHF.R.U32.HI R0, RZ, R5, R4 ;  /* 0x00000005ff000219 */ /* 0x000fce0000011604 */
.L_x_908:
[----:B------:R-:W-:-:S05]  /*0f30*/  IMAD R3, R0, R11, RZ ;  /* 0x0000000b00037224 */ /* 0x000fca00078e02ff */
[----:B------:R-:W-:-:S07]  /*0f40*/  VIMNMX R2, R2, R3, !PT ;  /* 0x0000000302027248 */ /* 0x000fce0007fe0100 */
.L_x_906:
[----:B------:R-:W-:Y:S01]  /*0f50*/  SHF.R.U32.HI R0, RZ, 0x10, R17 ;  /* 0x00000010ff007819 */ /* 0x000fe20000011611 */
[----:B------:R-:W-:Y:S01]  /*0f60*/  IMAD.HI R2, R2, 0x2aaaaaab, RZ ;  /* 0x2aaaaaab02027827 */ /* 0x000fe200078e02ff */
[----:B------:R-:W-:Y:S02]  /*0f70*/  LOP3.LUT R17, R17, 0xffff, RZ, 0xc0, !PT ;  /* 0x0000ffff11117812 */ /* 0x000fe400078ec0ff */
[----:B------:R-:W-:Y:S01]  /*0f80*/  ISETP.NE.AND P0, PT, R0, RZ, PT ;  /* 0x000000ff0000720c */ /* 0x000fe20003f05270 */
[----:B------:R-:W-:Y:S01]  /*0f90*/  IMAD.MOV.U32 R74, RZ, RZ, RZ ;  /* 0x000000ffff4a7224 */ /* 0x000fe200078e00ff */
[----:B------:R-:W-:-:S04]  /*0fa0*/  SHF.R.U32.HI R3, RZ, 0x1f, R2 ;  /* 0x0000001fff037819 */ /* 0x000fc80000011602 */
[----:B------:R-:W-:-:S04]  /*0fb0*/  LEA.HI.SX32 R3, R2, R3, 0x1c ;  /* 0x0000000302037211 */ /* 0x000fc800078fe2ff */
[----:B------:R-:W-:-:S03]  /*0fc0*/  VIMNMX R8, RZ, R3, !PT ;  /* 0x00000003ff087248 */ /* 0x000fc60007fe0100 */
[----:B------:R-:W0:Y:S01]  /*0fd0*/  @!P0 LDC R0, c[0x0][0x9f0] ;  /* 0x00027c00ff008b82 */ /* 0x000e220000000800 */
[----:B------:R-:W-:-:S13]  /*0fe0*/  ISETP.GT.AND P1, PT, R9, R8, PT ;  /* 0x000000080900720c */ /* 0x000fda0003f24270 */
[----:B------:R-:W-:Y:S05]  /*0ff0*/  @!P1 BRA `(.L_x_909) ;  /* 0x0000000000709947 */ /* 0x000fea0003800000 */
[-C--:B0-----:R-:W-:Y:S02]  /*1000*/  IABS R6, R0.reuse ;  /* 0x0000000000067213 */ /* 0x081fe40000000000 */
[----:B------:R-:W-:Y:S02]  /*1010*/  IADD3 R2, R0, -0x1, R9 ;  /* 0xffffffff00027810 */ /* 0x000fe40007ffe009 */
[----:B------:R-:W0:Y:S03]  /*1020*/  I2F.RP R4, R6 ;  /* 0x0000000600047306 */ /* 0x000e260000209400 */
[----:B------:R-:W-:Y:S01]  /*1030*/  IMAD.IADD R5, R2, 0x1, -R8 ;  /* 0x0000000102057824 */ /* 0x000fe200078e0a08 */
[----:B------:R-:W-:-:S04]  /*1040*/  IABS R2, R0 ;  /* 0x0000000000027213 */ /* 0x000fc80000000000 */
[----:B------:R-:W-:Y:S02]  /*1050*/  IABS R10, R5 ;  /* 0x00000005000a7213 */ /* 0x000fe40000000000 */
[----:B------:R-:W-:-:S04]  /*1060*/  LOP3.LUT R5, R5, R0, RZ, 0x3c, !PT ;  /* 0x0000000005057212 */ /* 0x000fc800078e3cff */
[----:B------:R-:W-:Y:S01]  /*1070*/  ISETP.GE.AND P2, PT, R5, RZ, PT ;  /* 0x000000ff0500720c */ /* 0x000fe20003f46270 */
[----:B0-----:R-:W0:Y:S02]  /*1080*/  MUFU.RCP R4, R4 ;  /* 0x0000000400047308 */ /* 0x001e240000001000 */
[----:B0-----:R-:W-:Y:S02]  /*1090*/  VIADD R3, R4, 0xffffffe ;  /* 0x0ffffffe04037836 */ /* 0x001fe40000000000 */
[----:B------:R-:W-:Y:S02]  /*10a0*/  IMAD.MOV R4, RZ, RZ, -R2 ;  /* 0x000000ffff047224 */ /* 0x000fe400078e0a02 */
[----:B------:R-:W-:Y:S02]  /*10b0*/  IMAD.MOV.U32 R2, RZ, RZ, RZ ;  /* 0x000000ffff027224 */ /* 0x000fe400078e00ff */
[----:B------:R-:W0:Y:S02]  /*10c0*/  F2I.FTZ.U32.TRUNC.NTZ R3, R3 ;  /* 0x0000000300037305 */ /* 0x000e24000021f000 */
[----:B0-----:R-:W-:-:S04]  /*10d0*/  IMAD.MOV R7, RZ, RZ, -R3 ;  /* 0x000000ffff077224 */ /* 0x001fc800078e0a03 */
[----:B------:R-:W-:-:S04]  /*10e0*/  IMAD R7, R7, R6, RZ ;  /* 0x0000000607077224 */ /* 0x000fc800078e02ff */
[----:B------:R-:W-:-:S04]  /*10f0*/  IMAD.HI.U32 R2, R3, R7, R2 ;  /* 0x0000000703027227 */ /* 0x000fc800078e0002 */
[----:B------:R-:W-:-:S04]  /*1100*/  IMAD.MOV.U32 R3, RZ, RZ, R10 ;  /* 0x000000ffff037224 */ /* 0x000fc800078e000a */
        /* <DEDUP_REMOVED lines=11> */
.L_x_909:
[-C--:B------:R-:W-:Y:S01]  /*11c0*/  IMAD R17, R17, R74.reuse, R8 ;  /* 0x0000004a11117224 */ /* 0x080fe200078e0208 */
[----:B------:R-:W-:Y:S01]  /*11d0*/  PLOP3.LUT P0, PT, PT, PT, PT, 0x80, 0x0 ;  /* 0x000000000000781c */ /* 0x000fe20003f0f070 */
[----:B0-----:R-:W-:Y:S01]  /*11e0*/  IMAD.MOV.U32 R0, RZ, RZ, RZ ;  /* 0x000000ffff007224 */ /* 0x001fe200078e00ff */
        /* <DEDUP_REMOVED lines=40> */
[----:B------:R-:W-:-:S05]  /*1470*/  SHF.R.S32.HI R76, RZ, 0x7, R75 ;  /* 0x00000007ff4c7819 */ /* 0x000fca000001144b */
        /* <DEDUP_REMOVED lines=20> */
[----:B------:R-:W-:Y:S02]  /*15c0*/  IMAD.U32 R10, RZ, RZ, UR6 ;  /* 0x00000006ff0a7e24 */ /* 0x000fe4000f8e00ff */
[----:B------:R-:W-:Y:S02]  /*15d0*/  IMAD.U32 R6, RZ, RZ, UR4 ;  /* 0x00000004ff067e24 */ /* 0x000fe4000f8e00ff */
[----:B------:R-:W-:-:S02]  /*15e0*/  IMAD.U32 R7, RZ, RZ, UR5 ;  /* 0x00000005ff077e24 */ /* 0x000fc4000f8e00ff */
[----:B------:R-:W-:Y:S02]  /*15f0*/  IMAD.U32 R11, RZ, RZ, UR7 ;  /* 0x00000007ff0b7e24 */ /* 0x000fe4000f8e00ff */
[----:B------:R-:W-:Y:S02]  /*1600*/  IMAD.MOV.U32 R8, RZ, RZ, 0x70 ;  /* 0x00000070ff087424 */ /* 0x000fe400078e00ff */
[----:B------:R-:W-:Y:S02]  /*1610*/  IMAD.MOV.U32 R12, RZ, RZ, 0x1 ;  /* 0x00000001ff0c7424 */ /* 0x000fe400078e00ff */
[----:B0-----:R-:W-:-:S07]  /*1620*/  IMAD.MOV.U32 R13, RZ, RZ, RZ ;  /* 0x000000ffff0d7224 */ /* 0x001fce00078e00ff */
[----:B------:R-:W-:-:S07]  /*1630*/  LEPC R20, `(.L_x_911) ;  /* 0x000000001014794e */ /* 0x000fce0000000000 */
[----:B-1----:R-:W-:Y:S05]  /*1640*/  CALL.ABS.NOINC R2 ;  /* 0x0000000002007343 */ /* 0x002fea0003c00000 */
.L_x_911:
[----:B------:R-:W2:Y:S01]  /*1650*/  LDL.LU R20, [R1+0x14] ;  /* 0x0000140001147983 */ /* 0x000ea20000300800 */
[----:B------:R-:W-:-:S04]  /*1660*/  SHF.L.U32 R2, RZ, 0x1f, RZ ;  /* 0x0000001fff027819 */ /* 0x000fc800000006ff */
[----:B------:R-:W0:Y:S01]  /*1670*/  SYNCS.PHASECHK.TRANS64.TRYWAIT P1, [UR57+0x2a800], R2 ;  /* 0x02a80002ff0075a7 */ /* 0x000e220008020179 */
[----:B--2---:R-:W-:-:S04]  /*1680*/  LOP3.LUT R0, R20, 0x1, RZ, 0xfc, !PT ;  /* 0x0000000114007812 */ /* 0x004fc800078efcff */
[----:B------:R-:W-:Y:S01]  /*1690*/  ISETP.NE.AND P0, PT, R0, 0x3, PT ;  /* 0x000000030000780c */ /* 0x000fe20003f05270 */
[----:B0-----:R-:W-:-:S12]  /*16a0*/  @!P1 BRA `(.L_x_912) ;  /* 0x00000124007c9947 */ /* 0x001fd80003800000 */
.L_x_1075:
[----:B------:R-:W-:Y:S05]  /*16b0*/  @!P0 BRA `(.L_x_913) ;  /* 0x0000000000048947 */ /* 0x000fea0003800000 */
[----:B------:R-:W-:Y:S01]  /*16c0*/  BPT.TRAP 0x1 ;  /* 0x000000040000795c */ /* 0x000fe20000300000 */
.L_x_913:
[----:B------:R1:W2:Y:S01]  /*16d0*/  SYNCS.PHASECHK.TRANS64.TRYWAIT P2, [UR57+0x2a830], R2 ;  /* 0x02a83002ff0075a7 */ /* 0x0002a20008040179 */
[----:B------:R-:W-:Y:S05]  /*16e0*/  @!P0 BRA `(.L_x_914) ;  /* 0x0000000000048947 */ /* 0x000fea0003800000 */
[----:B------:R-:W-:Y:S01]  /*16f0*/  BPT.TRAP 0x1 ;  /* 0x000000040000795c */ /* 0x000fe20000300000 */
.L_x_914:
[----:B------:R-:W3:Y:S01]  /*1700*/  S2R R0, SR_TID.X ;  /* 0x0000000000007919 */ /* 0x000ee20000002100 */
[----:B------:R-:W-:-:S05]  /*1710*/  IMAD.U32 R4, RZ, RZ, UR36 ;  /* 0x00000024ff047e24 */ /* 0x000fca000f8e00ff */
[----:B------:R-:W-:Y:S02]  /*1720*/  LOP3.LUT R4, R4, 0x10000, RZ, 0xfc, !PT ;  /* 0x0001000004047812 */ /* 0x000fe400078efcff */
[----:B---3--:R-:W-:-:S04]  /*1730*/  LOP3.LUT R0, R0, 0x7f, RZ, 0xc0, !PT ;  /* 0x0000007f00007812 */ /* 0x008fc800078ec0ff */
[----:B------:R-:W-:Y:S01]  /*1740*/  ISETP.NE.AND P1, PT, R0, RZ, PT ;  /* 0x000000ff0000720c */ /* 0x000fe20003f25270 */
[----:B--2---:R-:W-:-:S12]  /*1750*/  @P2 BRA `(.L_x_915) ;  /* 0x0000000000082947 */ /* 0x004fd80003800000 */
[----:B------:R-:W2:Y:S02]  /*1760*/  SYNCS.PHASECHK.TRANS64.TRYWAIT P2, [UR57+0x2a830], R2 ;  /* 0x02a83002ff0075a7 */ /* 0x000ea40008040179 */
[----:B--2---:R-:W-:Y:S05]  /*1770*/  @!P2 BRA `(.L_x_916) ;  /* 0x000001240060a947 */ /* 0x004fea0003800000 */
.L_x_915:
[----:B------:R-:W-:Y:S05]  /*1780*/  WARPSYNC.ALL ;  /* 0x0000000000007948 */ /* 0x000fea0003800000 */
[----:B------:R-:W-:Y:S01]  /*1790*/  IMAD.MOV.U32 R5, RZ, RZ, 0x40000040 ;  /* 0x40000040ff057424 */ /* 0x000fe200078e00ff */
[----:B------:R-:W-:Y:S01]  /*17a0*/  UIADD3 UR4, UR57, 0x18400, URZ ;  /* 0x0001840039047890 */ /* 0x000fe2000fffe03f */
[----:B------:R-:W-:Y:S01]  /*17b0*/  R2UR UR8, R4 ;  /* 0x00000000040872ca */ /* 0x000fe200000e0000 */
[----:B------:R-:W-:Y:S02]  /*17c0*/  WARPGROUP.ARRIVE ;  /* 0x00000000000079c5 */ /* 0x000fe40000000000 */
[----:B------:R-:W-:Y:S01]  /*17d0*/  R2UR UR9, R5 ;  /* 0x00000000050972ca */ /* 0x000fe200000e0000 */
[----:B------:R-:W-:Y:S01]  /*17e0*/  USHF.R.U32.HI UR4, URZ, 0x4, UR4 ;  /* 0x000000043f047899 */ /* 0x000fe20008011604 */
[----:B------:R-:W2:Y:S01]  /*17f0*/  LDC R14, c[0x0][0x448] ;  /* 0x00011200ff0e7b82 */ /* 0x000ea20000000800 */
[----:B------:R-:W-:Y:S01]  /*1800*/  UMOV UR11, 0x40000040 ;  /* 0x40000040000b7882 */ /* 0x000fe20000000000 */
[----:B------:R-:W-:Y:S01]  /*1810*/  UMOV UR13, 0x40000040 ;  /* 0x40000040000d7882 */ /* 0x000fe20000000000 */
[----:B------:R-:W-:Y:S01]  /*1820*/  ULOP3.LUT UR4, UR4, 0x3fff, URZ, 0xc0, !UPT ;  /* 0x00003fff04047892 */ /* 0x000fe2000f8ec03f */
[----:B------:R-:W-:Y:S01]  /*1830*/  LOP3.LUT R75, R75, 0xffffff80, RZ, 0xc0, !PT ;  /* 0xffffff804b4b7812 */ /* 0x000fe200078ec0ff */
[----:B------:R-:W-:Y:S01]  /*1840*/  UMOV UR15, 0x40000040 ;  /* 0x40000040000f7882 */ /* 0x000fe20000000000 */
[----:B------:R-:W-:Y:S01]  /*1850*/  UMOV UR17, 0x40000040 ;  /* 0x4000004000117882 */ /* 0x000fe20000000000 */
[----:B------:R-:W-:Y:S01]  /*1860*/  ULOP3.LUT UR58, UR4, 0x10000, URZ, 0xfc, !UPT ;  /* 0x00010000043a7892 */ /* 0x000fe2000f8efc3f */
[----:B0-----:R-:W-:Y:S01]  /*1870*/  LEA.HI R3, R76, R76, RZ, 0x1 ;  /* 0x0000004c4c037211 */ /* 0x001fe200078f08ff */
[----:B------:R-:W-:Y:S01]  /*1880*/  UMOV UR19, 0x40000040 ;  /* 0x4000004000137882 */ /* 0x000fe20000000000 */
[----:B------:R-:W-:Y:S01]  /*1890*/  R2UR UR4, R4 ;  /* 0x00000000040472ca */ /* 0x000fe200000e0000 */
[----:B------:R-:W-:Y:S01]  /*18a0*/  UIADD3 UR14, UR58, 0x4, URZ ;  /* 0x000000043a0e7890 */ /* 0x000fe2000fffe03f */
[----:B------:R-:W-:Y:S01]  /*18b0*/  IMAD.IADD R75, R72, 0x1, -R75 ;  /* 0x00000001484b7824 */ /* 0x000fe200078e0a4b */
[----:B------:R-:W-:Y:S01]  /*18c0*/  UIADD3 UR18, UR58, 0x6, URZ ;  /* 0x000000063a127890 */ /* 0x000fe2000fffe03f */
[----:B------:R-:W-:Y:S01]  /*18d0*/  LEA.HI R73, R73, R72, RZ, 0x2 ;  /* 0x0000004849497211 */ /* 0x000fe200078f10ff */
[----:B------:R-:W-:Y:S01]  /*18e0*/  UMOV UR10, UR58 ;  /* 0x0000003a000a7c82 */ /* 0x000fe20008000000 */
[----:B------:R-:W-:Y:S01]  /*18f0*/  UIADD3 UR22, UR58, 0x300, URZ ;  /* 0x000003003a167890 */ /* 0x000fe2000fffe03f */
[----:B------:R-:W-:Y:S01]  /*1900*/  HGMMA.64x96x16.F32.BF16 R24, gdesc[UR8], RZ, !UPT, gsb0 ;  /* 0x01600000081879f0 */ /* 0x000fe2000c0018ff */
[----:B------:R-:W-:Y:S01]  /*1910*/  UIADD3 UR10, UR58, 0x2, URZ ;  /* 0x000000023a0a7890 */ /* 0x000fe2000fffe03f */
[----:B-1----:R-:W-:Y:S01]  /*1920*/  SHF.R.S32.HI R2, RZ, 0x1f, R75 ;  /* 0x0000001fff027819 */ /* 0x002fe2000001144b */
[----:B------:R-:W-:Y:S01]  /*1930*/  UMOV UR9, 0x40000040 ;  /* 0x4000004000097882 */ /* 0x000fe20000000000 */
[----:B------:R-:W-:Y:S01]  /*1940*/  UMOV UR11, 0x40000040 ;  /* 0x40000040000b7882 */ /* 0x000fe20000000000 */
[----:B------:R-:W-:Y:S01]  /*1950*/  UMOV UR21, 0x40000040 ;  /* 0x4000004000157882 */ /* 0x000fe20000000000 */
[----:B------:R-:W-:Y:S01]  /*1960*/  UIADD3 UR8, UR4, 0x2, URZ ;  /* 0x0000000204087890 */ /* 0x000fe2000fffe03f */
[----:B--2---:R-:W-:Y:S01]  /*1970*/  ISETP.NE.AND P2, PT, R14, 0x1, PT ;  /* 0x000000010e00780c */ /* 0x004fe20003f45270 */
[----:B------:R-:W-:Y:S01]  /*1980*/  UIADD3 UR12, UR4, 0x4, URZ ;  /* 0x00000004040c7890 */ /* 0x000fe2000fffe03f */
[----:B------:R-:W-:Y:S01]  /*1990*/  LOP3.LUT R15, R3, 0x3fffffe, RZ, 0xc0, !PT ;  /* 0x03fffffe030f7812 */ /* 0x000fe200078ec0ff */
[----:B------:R-:W-:Y:S01]  /*19a0*/  UIADD3 UR16, UR4, 0x6, URZ ;  /* 0x0000000604107890 */ /* 0x000fe2000fffe03f */
[----:B------:R-:W-:Y:S01]  /*19b0*/  LOP3.LUT R73, R73, 0xfffffffc, RZ, 0xc0, !PT ;  /* 0xfffffffc49497812 */ /* 0x000fe200078ec0ff */
[----:B------:R-:W-:Y:S01]  /*19c0*/  UIADD3 UR20, UR4, 0x400, URZ ;  /* 0x0000040004147890 */ /* 0x000fe2000fffe03f */
[----:B------:R-:W-:Y:S01]  /*19d0*/  LEA.HI R3, R2, R75, RZ, 0x5 ;  /* 0x0000004b02037211 */ /* 0x000fe200078f28ff */
[----:B------:R-:W-:Y:S01]  /*19e0*/  UMOV UR23, 0x40000040 ;  /* 0x4000004000177882 */ /* 0x000fe20000000000 */
[----:B------:R-:W-:Y:S01]  /*19f0*/  UIADD3 UR24, UR4, 0x402, URZ ;  /* 0x0000040204187890 */ /* 0x000fe2000fffe03f */
[----:B------:R-:W-:Y:S01]  /*1a00*/  IMAD.IADD R73, R72, 0x1, -R73 ;  /* 0x0000000148497824 */ /* 0x000fe200078e0a49 */
[----:B------:R-:W-:Y:S01]  /*1a10*/  UIADD3 UR26, UR58, 0x302, URZ ;  /* 0x000003023a1a7890 */ /* 0x000fe2000fffe03f */
[----:B------:R-:W-:Y:S01]  /*1a20*/  SHF.R.S32.HI R3, RZ, 0x5, R3 ;  /* 0x00000005ff037819 */ /* 0x000fe20000011403 */
[----:B------:R-:W-:Y:S01]  /*1a30*/  UMOV UR25, 0x40000040 ;  /* 0x4000004000197882 */ /* 0x000fe20000000000 */
[----:B------:R-:W-:Y:S01]  /*1a40*/  UMOV UR27, 0x40000040 ;  /* 0x40000040001b7882 */ /* 0x000fe20000000000 */
[----:B------:R-:W-:Y:S01]  /*1a50*/  UIADD3 UR28, UR4, 0x404, URZ ;  /* 0x00000404041c7890 */ /* 0x000fe2000fffe03f */
[----:B------:R-:W-:Y:S01]  /*1a60*/  LEA.HI R8, R73, R73, RZ, 0x1 ;  /* 0x0000004949087211 */ /* 0x000fe200078f08ff */
[----:B------:R-:W-:Y:S01]  /*1a70*/  UIADD3 UR30, UR58, 0x304, URZ ;  /* 0x000003043a1e7890 */ /* 0x000fe2000fffe03f */
[----:B------:R-:W-:Y:S01]  /*1a80*/  IMAD R3, R3, 0x10, R22 ;  /* 0x0000001003037824 */ /* 0x000fe200078e0216 */
[----:B------:R-:W-:Y:S01]  /*1a90*/  UMOV UR29, 0x40000040 ;  /* 0x40000040001d7882 */ /* 0x000fe20000000000 */
[----:B------:R-:W-:Y:S01]  /*1aa0*/  UMOV UR31, 0x40000040 ;  /* 0x40000040001f7882 */ /* 0x000fe20000000000 */
[----:B------:R-:W-:Y:S01]  /*1ab0*/  UIADD3 UR32, UR4, 0x406, URZ ;  /* 0x0000040604207890 */ /* 0x000fe2000fffe03f */
[----:B------:R-:W-:Y:S01]  /*1ac0*/  LOP3.LUT R8, R8, 0x1ffffffe, RZ, 0xc0, !PT ;  /* 0x1ffffffe08087812 */ /* 0x000fe200078ec0ff */
[----:B------:R-:W-:Y:S01]  /*1ad0*/  UIADD3 UR34, UR58, 0x306, URZ ;  /* 0x000003063a227890 */ /* 0x000fe2000fffe03f */
[----:B------:R-:W-:Y:S01]  /*1ae0*/  IMAD.IADD R15, R76, 0x1, -R15 ;  /* 0x000000014c0f7824 */ /* 0x000fe200078e0a0f */
[----:B------:R-:W-:Y:S01]  /*1af0*/  UMOV UR33, 0x40000040 ;  /* 0x4000004000217882 */ /* 0x000fe20000000000 */
[----:B------:R-:W-:Y:S01]  /*1b00*/  UMOV UR35, 0x40000040 ;  /* 0x4000004000237882 */ /* 0x000fe20000000000 */
[----:B------:R-:W-:Y:S01]  /*1b10*/  UIADD3 UR36, UR4, 0x800, URZ ;  /* 0x0000080004247890 */ /* 0x000fe2000fffe03f */
[----:B------:R-:W-:Y:S01]  /*1b20*/  IMAD.IADD R8, R73, 0x1, -R8 ;  /* 0x0000000149087824 */ /* 0x000fe200078e0a08 */
[----:B------:R-:W-:Y:S01]  /*1b30*/  UIADD3 UR38, UR58, 0x600, URZ ;  /* 0x000006003a267890 */ /* 0x000fe2000fffe03f */
[----:B------:R-:W-:Y:S01]  /*1b40*/  UMOV UR37, 0x40000040 ;  /* 0x4000004000257882 */ /* 0x000fe20000000000 */
[----:B------:R-:W-:Y:S01]  /*1b50*/  UMOV UR39, 0x40000040 ;  /* 0x4000004000277882 */ /* 0x000fe20000000000 */
[----:B------:R-:W-:-:S02]  /*1b60*/  UIADD3 UR40, UR4, 0x802, URZ ;  /* 0x0000080204287890 */ /* 0x000fc4000fffe03f */
[----:B------:R-:W-:Y:S01]  /*1b70*/  UIADD3 UR42, UR58, 0x602, URZ ;  /* 0x000006023a2a7890 */ /* 0x000fe2000fffe03f */
[----:B------:R-:W-:Y:S01]  /*1b80*/  UMOV UR41, 0x40000040 ;  /* 0x4000004000297882 */ /* 0x000fe20000000000 */
[----:B------:R-:W-:Y:S01]  /*1b90*/  UMOV UR43, 0x40000040 ;  /* 0x40000040002b7882 */ /* 0x000fe20000000000 */
[----:B------:R-:W-:Y:S02]  /*1ba0*/  UIADD3 UR44, UR4, 0x804, URZ ;  /* 0x00000804042c7890 */ /* 0x000fe4000fffe03f */
[----:B------:R-:W-:Y:S01]  /*1bb0*/  UIADD3 UR46, UR58, 0x604, URZ ;  /* 0x000006043a2e7890 */ /* 0x000fe2000fffe03f */
[----:B------:R-:W-:Y:S01]  /*1bc0*/  UMOV UR45, 0x40000040 ;  /* 0x40000040002d7882 */ /* 0x000fe20000000000 */
[----:B------:R-:W-:Y:S01]  /*1bd0*/  UMOV UR47, 0x40000040 ;  /* 0x40000040002f7882 */ /* 0x000fe20000000000 */
[----:B------:R-:W-:Y:S02]  /*1be0*/  UIADD3 UR48, UR4, 0x806, URZ ;  /* 0x0000080604307890 */ /* 0x000fe4000fffe03f */
[----:B------:R-:W-:Y:S01]  /*1bf0*/  UIADD3 UR50, UR58, 0x606, URZ ;  /* 0x000006063a327890 */ /* 0x000fe2000fffe03f */
[----:B------:R-:W-:Y:S01]  /*1c00*/  UMOV UR49, 0x40000040 ;  /* 0x4000004000317882 */ /* 0x000fe20000000000 */
[----:B------:R-:W-:Y:S01]  /*1c10*/  UMOV UR51, 0x40000040 ;  /* 0x4000004000337882 */ /* 0x000fe20000000000 */
[----:B------:R-:W-:Y:S01]  /*1c20*/  ULDC UR4, c[0x0][0x9d8] ;  /* 0x0002760000047ab9 */ /* 0x000fe20000000800 */
[----:B------:R-:W-:Y:S01]  /*1c30*/  ULDC UR60, c[0x0][0x288] ;  /* 0x0000a200003c7ab9 */ /* 0x000fe20000000800 */
[----:B------:R-:W-:-:S02]  /*1c40*/  ULDC UR61, c[0x0][0x9dc] ;  /* 0x00027700003d7ab9 */ /* 0x000fc40000000800 */
[----:B------:R-:W-:Y:S01]  /*1c50*/  ULOP3.LUT UR61, URZ, UR61, URZ, 0x33, !UPT ;  /* 0x0000003d3f3d7292 */ /* 0x000fe2000f8e333f */
[----:B------:R-:W-:Y:S02]  /*1c60*/  WARPGROUP.DEPBAR.LE gsb0, 0x0 ;  /* 0x00008000000079c5 */ /* 0x000fe40000010000 */
[----:B------:R-:W-:-:S06]  /*1c70*/  WARPGROUP.ARRIVE ;  /* 0x00000000000079c5 */ /* 0x000fcc0000000000 */
[----:B------:R-:W-:Y:S03]  /*1c80*/  HGMMA.64x96x16.F32.BF16 R24, gdesc[UR8], R24, gsb0 ;  /* 0x01600000081879f0 */ /* 0x000fe60008001818 */
        /* <DEDUP_REMOVED lines=31> */
[----:B------:R-:W-:Y:S01]  /*1e80*/  FMUL.FTZ R0, R26, UR4 ;  /* 0x000000041a007c20 */ /* 0x000fe20008410000 */
[----:B------:R-:W-:Y:S01]  /*1e90*/  LEA.HI R26, R2, R75, RZ, 0x2 ;  /* 0x0000004b021a7211 */ /* 0x000fe200078f10ff */
[----:B------:R-:W-:Y:S01]  /*1ea0*/  FMUL.FTZ R6, R27, UR4 ;  /* 0x000000041b067c20 */ /* 0x000fe20008410000 */
[----:B------:R-:W-:Y:S01]  /*1eb0*/  FMUL.FTZ R29, R29, UR4 ;  /* 0x000000041d1d7c20 */ /* 0x000fe20008410000 */
[----:B------:R-:W0:Y:S01]  /*1ec0*/  @P2 LDC R27, c[0x0][0x44c] ;  /* 0x00011300ff1b2b82 */ /* 0x000e220000000800 */
[--C-:B------:R-:W-:Y:S01]  /*1ed0*/  SHF.R.S32.HI R2, RZ, 0x2, R26.reuse ;  /* 0x00000002ff027819 */ /* 0x100fe2000001141a */
[----:B------:R-:W-:Y:S01]  /*1ee0*/  FMUL.FTZ R28, R28, UR4 ;  /* 0x000000041c1c7c20 */ /* 0x000fe20008410000 */
[----:B------:R-:W-:Y:S01]  /*1ef0*/  SHF.R.S32.HI R9, RZ, 0x1f, R26 ;  /* 0x0000001fff097819 */ /* 0x000fe2000001141a */
[----:B------:R1:W2:Y:S01]  /*1f00*/  MUFU.TANH R79, R29 ;  /* 0x0000001d004f7308 */ /* 0x0002a20000002400 */
[----:B------:R-:W-:Y:S01]  /*1f10*/  FMUL.FTZ R25, R25, UR4 ;  /* 0x0000000419197c20 */ /* 0x000fe20008410000 */
[----:B------:R-:W-:Y:S01]  /*1f20*/  FMUL.FTZ R11, R24, UR4 ;  /* 0x00000004180b7c20 */ /* 0x000fe20008410000 */
[-C--:B------:R-:W-:Y:S01]  /*1f30*/  LEA.HI R9, R9, R2.reuse, RZ, 0x3 ;  /* 0x0000000209097211 */ /* 0x080fe200078f18ff */
[----:B------:R-:W-:Y:S01]  /*1f40*/  FMUL.FTZ R7, R30, UR4 ;  /* 0x000000041e077c20 */ /* 0x000fe20008410000 */
[----:B------:R-:W-:Y:S01]  /*1f50*/  FMUL.FTZ R10, R31, UR4 ;  /* 0x000000041f0a7c20 */ /* 0x000fe20008410000 */
[----:B------:R-:W-:Y:S01]  /*1f60*/  FMUL.FTZ R32, R32, UR4 ;  /* 0x0000000420207c20 */ /* 0x000fe20008410000 */
[----:B------:R-:W-:Y:S01]  /*1f70*/  LOP3.LUT R9, R9, 0xfffffff8, RZ, 0xc0, !PT ;  /* 0xfffffff809097812 */ /* 0x000fe200078ec0ff */
[----:B------:R3:W4:Y:S01]  /*1f80*/  MUFU.TANH R78, R28 ;  /* 0x0000001c004e7308 */ /* 0x0007220000002400 */
[----:B-1----:R-:W1:Y:S01]  /*1f90*/  @P2 LDC R29, c[0x0][0x450] ;  /* 0x00011400ff1d2b82 */ /* 0x002e620000000800 */
[----:B------:R-:W-:Y:S01]  /*1fa0*/  FMUL.FTZ R33, R33, UR4 ;  /* 0x0000000421217c20 */ /* 0x000fe20008410000 */
[----:B------:R-:W-:Y:S01]  /*1fb0*/  IADD3 R2, R3, R2, -R9 ;  /* 0x0000000203027210 */ /* 0x000fe20007ffe809 */
[----:B------:R-:W-:-:S02]  /*1fc0*/  IMAD.U32 R9, RZ, RZ, UR57 ;  /* 0x00000039ff097e24 */ /* 0x000fc4000f8e00ff */
[----:B------:R-:W-:Y:S01]  /*1fd0*/  FMUL.FTZ R12, R34, UR4 ;  /* 0x00000004220c7c20 */ /* 0x000fe20008410000 */
[----:B------:R-:W-:Y:S01]  /*1fe0*/  FMUL.FTZ R13, R35, UR4 ;  /* 0x00000004230d7c20 */ /* 0x000fe20008410000 */
[----:B------:R-:W-:Y:S01]  /*1ff0*/  FMUL.FTZ R36, R36, UR4 ;  /* 0x0000000424247c20 */ /* 0x000fe20008410000 */
[----:B------:R-:W-:Y:S01]  /*2000*/  IMAD R15, R15, 0x40, R2 ;  /* 0x000000400f0f7824 */ /* 0x000fe200078e0202 */
[----:B---3--:R-:W-:Y:S01]  /*2010*/  LOP3.LUT R28, R26, 0x7ffffffc, RZ, 0xc0, !PT ;  /* 0x7ffffffc1a1c7812 */ /* 0x008fe200078ec0ff */
[----:B------:R-:W-:Y:S01]  /*2020*/  @!P1 VIADD R9, R9, 0x2a840 ;  /* 0x0002a84009099836 */ /* 0x000fe20000000000 */
[----:B------:R3:W0:Y:S01]  /*2030*/  MUFU.TANH R77, R25 ;  /* 0x00000019004d7308 */ /* 0x0006220000002400 */
[----:B------:R-:W-:Y:S02]  /*2040*/  IMAD R8, R8, 0x8, R15 ;  /* 0x0000000808087824 */ /* 0x000fe400078e020f */
[----:B------:R-:W-:Y:S01]  /*2050*/  FMUL.FTZ R37, R37, UR4 ;  /* 0x0000000425257c20 */ /* 0x000fe20008410000 */
[----:B------:R-:W-:Y:S01]  /*2060*/  FMUL.FTZ R20, R38, UR4 ;  /* 0x0000000426147c20 */ /* 0x000fe20008410000 */
[----:B------:R-:W-:Y:S01]  /*2070*/  @!P1 PRMT R26, RZ, 0x654, R9 ;  /* 0x00000654ff1a9816 */ /* 0x000fe20000000009 */
[----:B0-----:R-:W-:-:S04]  /*2080*/  @P2 IMAD.HI.U32 R2, R8, R27, RZ ;  /* 0x0000001b08022227 */ /* 0x001fc800078e00ff */
[----:B------:R-:W-:Y:S01]  /*2090*/  FMUL.FTZ R21, R39, UR4 ;  /* 0x0000000427157c20 */ /* 0x000fe20008410000 */
[----:B------:R-:W-:Y:S01]  /*20a0*/  FMUL.FTZ R40, R40, UR4 ;  /* 0x0000000428287c20 */ /* 0x000fe20008410000 */
[----:B------:R-:W-:Y:S01]  /*20b0*/  FMUL.FTZ R41, R41, UR4 ;  /* 0x0000000429297c20 */ /* 0x000fe20008410000 */
[----:B------:R-:W-:Y:S02]  /*20c0*/  IMAD.MOV.U32 R27, RZ, RZ, R8 ;  /* 0x000000ffff1b7224 */ /* 0x000fe400078e0008 */
[----:B------:R-:W-:Y:S01]  /*20d0*/  FMUL.FTZ R24, R42, UR4 ;  /* 0x000000042a187c20 */ /* 0x000fe20008410000 */
[----:B------:R-:W-:Y:S02]  /*20e0*/  IMAD.IADD R9, R75, 0x1, -R28 ;  /* 0x000000014b097824 */ /* 0x000fe400078e0a1c */
[----:B---3--:R-:W-:Y:S01]  /*20f0*/  FMUL.FTZ R25, R43, UR4 ;  /* 0x000000042b197c20 */ /* 0x008fe20008410000 */
[----:B------:R-:W-:Y:S01]  /*2100*/  FMUL.FTZ R44, R44, UR4 ;  /* 0x000000042c2c7c20 */ /* 0x000fe20008410000 */
[----:B-1----:R-:W-:Y:S01]  /*2110*/  @P2 SHF.R.U32.HI R27, RZ, R29, R2 ;  /* 0x0000001dff1b2219 */ /* 0x002fe20000011602 */
[----:B------:R-:W-:Y:S01]  /*2120*/  IMAD.MOV.U32 R29, RZ, RZ, -0x60 ;  /* 0xffffffa0ff1d7424 */ /* 0x000fe200078e00ff */
[----:B------:R-:W0:Y:S01]  /*2130*/  LDC.64 R2, c[0x0][0x9e0] ;  /* 0x00027800ff027b82 */ /* 0x000e220000000a00 */
[----:B------:R-:W-:Y:S01]  /*2140*/  FMUL.FTZ R45, R45, UR4 ;  /* 0x000000042d2d7c20 */ /* 0x000fe20008410000 */
[----:B------:R-:W-:Y:S01]  /*2150*/  FMUL.FTZ R46, R46, UR4 ;  /* 0x000000042e2e7c20 */ /* 0x000fe20008410000 */
[----:B------:R-:W1:Y:S01]  /*2160*/  SHFL.IDX PT, R76, R27, RZ, 0x1c1f ;  /* 0x001c1fff1b4c7589 */ /* 0x000e6200000e0000 */
[----:B------:R-:W-:-:S02]  /*2170*/  IMAD R28, R74, R29, 0x61 ;  /* 0x000000614a1c7424 */ /* 0x000fc400078e021d */
[----:B------:R-:W-:Y:S01]  /*2180*/  FMUL.FTZ R48, R48, UR4 ;  /* 0x0000000430307c20 */ /* 0x000fe20008410000 */
        /* <DEDUP_REMOVED lines=24> */
[----:B------:R-:W-:Y:S01]  /*2310*/  IMAD R30, R9, -0x2, R28 ;  /* 0xfffffffe091e7824 */ /* 0x000fe200078e021c */
[----:B0-----:R-:W-:Y:S01]  /*2320*/  ISETP.GE.AND P2, PT, R3, 0x1, PT ;  /* 0x000000010300780c */ /* 0x001fe20003f46270 */
[----:B------:R0:W-:Y:S01]  /*2330*/  @!P1 SYNCS.ARRIVE.TRANS64.RED.A1T0 RZ, [R26+URZ], RZ ;  /* 0x000000ff1aff99a7 */ /* 0x0001e2000810043f */
[----:B------:R-:W3:Y:S01]  /*2340*/  MUFU.TANH R11, R11 ;  /* 0x0000000b000b7308 */ /* 0x000ee20000002400 */
[----:B------:R-:W-:Y:S01]  /*2350*/  VIADD R38, R28, 0xffffffff ;  /* 0xffffffff1c267836 */ /* 0x000fe20000000000 */
[C-C-:B------:R-:W-:Y:S01]  /*2360*/  IADD3 R29, R30.reuse, -UR60, R19.reuse ;  /* 0x8000003c1e1d7c10 */ /* 0x140fe2000fffe013 */
[----:B------:R-:W-:Y:S01]  /*2370*/  VIADD R72, R30, 0xffffffff ;  /* 0xffffffff1e487836 */ /* 0x000fe20000000000 */
[----:B------:R-:W-:Y:S01]  /*2380*/  P2R R161, PR, RZ, 0x4 ;  /* 0x00000004ffa17803 */ /* 0x000fe20000000000 */
[----:B0-----:R-:W-:-:S03]  /*2390*/  IMAD R26, R74, -0x60, R19 ;  /* 0xffffffa04a1a7824 */ /* 0x001fc600078e0213 */
[----:B------:R-:W0:Y:S01]  /*23a0*/  MUFU.TANH R0, R0 ;  /* 0x0000000000007308 */ /* 0x000e220000002400 */
[C---:B------:R-:W-:Y:S02]  /*23b0*/  IMAD.IADD R34, R29.reuse, 0x1, R2 ;  /* 0x000000011d227824 */ /* 0x040fe400078e0202 */
[----:B------:R-:W-:Y:S02]  /*23c0*/  VIADD R26, R26, 0x60 ;  /* 0x000000601a1a7836 */ /* 0x000fe40000000000 */
[----:B------:R-:W-:Y:S02]  /*23d0*/  VIADD R35, R29, UR61 ;  /* 0x0000003d1d237c36 */ /* 0x000fe40008000000 */
[----:B------:R-:W-:Y:S01]  /*23e0*/  IMAD R31, R9, -0x2, R26 ;  /* 0xfffffffe091f7824 */ /* 0x000fe200078e021a */
[----:B------:R-:W0:Y:S01]  /*23f0*/  MUFU.TANH R6, R6 ;  /* 0x0000000600067308 */ /* 0x000e220000002400 */
[----:B-1----:R-:W-:-:S03]  /*2400*/  IMAD.IADD R28, R35, 0x1, R76 ;  /* 0x00000001231c7824 */ /* 0x002fc600078e024c */
[----:B------:R-:W-:-:S04]  /*2410*/  VIADDMNMX R26, R76, R34, R31, PT ;  /* 0x000000224c1a7246 */ /* 0x000fc8000380011f */
[----:B------:R-:W1:Y:S08]  /*2420*/  MUFU.TANH R7, R7 ;  /* 0x0000000700077308 */ /* 0x000e700000002400 */
[----:B------:R-:W0:Y:S08]  /*2430*/  MUFU.TANH R10, R10 ;  /* 0x0000000a000a7308 */ /* 0x000e300000002400 */
        /* <DEDUP_REMOVED lines=15> */
[----:B------:R0:W0:Y:S08]  /*2530*/  MUFU.TANH R42, R47 ;  /* 0x0000002f002a7308 */ /* 0x0000300000002400 */
        /* <DEDUP_REMOVED lines=23> */
[----:B------:R-:W0:Y:S01]  /*26b0*/  MUFU.TANH R71, R71 ;  /* 0x0000004700477308 */ /* 0x000e220000002400 */
[----:B-1234-:R-:W-:Y:S05]  /*26c0*/  @!P2 BRA `(.L_x_917) ;  /* 0x00000000004ca947 */ /* 0x01efea0003800000 */
[----:B------:R-:W-:Y:S01]  /*26d0*/  IADD3 R29, R19, -UR60, R76 ;  /* 0x8000003c131d7c10 */ /* 0x000fe2000fffe04c */
[----:B------:R-:W-:Y:S03]  /*26e0*/  BSSY B0, `(.L_x_918) ;  /* 0x000000e000007945 */ /* 0x000fe60003800000 */
[----:B------:R-:W-:-:S13]  /*26f0*/  ISETP.GT.AND P2, PT, R29, -0x1, PT ;  /* 0xffffffff1d00780c */ /* 0x000fda0003f44270 */
[----:B------:R-:W-:Y:S05]  /*2700*/  @P2 BRA `(.L_x_919) ;  /* 0x00000000001c2947 */ /* 0x000fea0003800000 */
[----:B------:R-:W-:Y:S02]  /*2710*/  ISETP.NE.AND P2, PT, R3, 0x1, PT ;  /* 0x000000010300780c */ /* 0x000fe40003f45270 */
[----:B------:R-:W-:-:S11]  /*2720*/  LOP3.LUT R29, RZ, R29, RZ, 0x33, !PT ;  /* 0x0000001dff1d7212 */ /* 0x000fd600078e33ff */
[----:B------:R-:W1:Y:S02]  /*2730*/  @P2 LDC.64 R80, c[0x0][0x9e8] ;  /* 0x00027a00ff502b82 */ /* 0x000e640000000a00 */
[----:B-1----:R-:W-:-:S05]  /*2740*/  @P2 IMAD.HI.U32 R30, R29, R80, RZ ;  /* 0x000000501d1e2227 */ /* 0x002fca00078e00ff */
[----:B------:R-:W-:-:S04]  /*2750*/  @P2 SHF.R.U32.HI R29, RZ, R81, R30 ;  /* 0x00000051ff1d2219 */ /* 0x000fc8000001161e */
[----:B------:R-:W-:Y:S01]  /*2760*/  LOP3.LUT R29, RZ, R29, RZ, 0x33, !PT ;  /* 0x0000001dff1d7212 */ /* 0x000fe200078e33ff */
[----:B------:R-:W-:Y:S06]  /*2770*/  BRA `(.L_x_920) ;  /* 0x0000000000107947 */ /* 0x000fec0003800000 */
.L_x_919:
[----:B------:R-:W-:-:S13]  /*2780*/  ISETP.NE.AND P2, PT, R3, 0x1, PT ;  /* 0x000000010300780c */ /* 0x000fda0003f45270 */
[----:B------:R-:W1:Y:S02]  /*2790*/  @P2 LDC.64 R80, c[0x0][0x9e8] ;  /* 0x00027a00ff502b82 */ /* 0x000e640000000a00 */
[----:B-1----:R-:W-:-:S05]  /*27a0*/  @P2 IMAD.HI.U32 R30, R29, R80, RZ ;  /* 0x000000501d1e2227 */ /* 0x002fca00078e00ff */
[----:B------:R-:W-:-:S07]  /*27b0*/  @P2 SHF.R.U32.HI R29, RZ, R81, R30 ;  /* 0x00000051ff1d2219 */ /* 0x000fce000001161e */
.L_x_920:
[----:B------:R-:W-:Y:S05]  /*27c0*/  BSYNC B0 ;  /* 0x0000000000007941 */ /* 0x000fea0003800000 */
.L_x_918:
[----:B------:R-:W-:-:S05]  /*27d0*/  IMAD R29, R29, R3, R72 ;  /* 0x000000031d1d7224 */ /* 0x000fca00078e0248 */
[----:B------:R-:W-:Y:S02]  /*27e0*/  VIMNMX R28, R28, R29, !PT ;  /* 0x0000001d1c1c7248 */ /* 0x000fe40007fe0100 */
[----:B------:R-:W-:-:S07]  /*27f0*/  VIADDMNMX R26, R29, R3, R26, PT ;  /* 0x000000031d1a7246 */ /* 0x000fce000380011a */
.L_x_917:
[C---:B------:R-:W-:Y:S01]  /*2800*/  ISETP.GE.AND P2, PT, R38.reuse, 0x2, PT ;  /* 0x000000022600780c */ /* 0x040fe20003f46270 */
[----:B------:R-:W1:Y:S01]  /*2810*/  SHFL.IDX PT, R30, R27, 0x1, 0x1c1f ;  /* 0x003c1f001b1e7f89 */ /* 0x000e6200000e0000 */
[----:B------:R-:W-:Y:S02]  /*2820*/  ISETP.GE.AND P6, PT, R38, 0x9, PT ;  /* 0x000000092600780c */ /* 0x000fe40003fc6270 */
[----:B------:R-:W-:Y:S02]  /*2830*/  ISETP.GT.AND P3, PT, R28, 0x1, !P2 ;  /* 0x000000011c00780c */ /* 0x000fe40005764270 */
[----:B------:R-:W-:Y:S02]  /*2840*/  ISETP.GE.AND P4, PT, R38, 0xa, PT ;  /* 0x0000000a2600780c */ /* 0x000fe40003f86270 */
[----:B------:R-:W-:Y:S02]  /*2850*/  ISETP.LT.OR P3, PT, R26, 0x2, P3 ;  /* 0x000000021a00780c */ /* 0x000fe40001f61670 */
[----:B------:R-:W-:-:S02]  /*2860*/  P2R R76, PR, RZ, 0x10 ;  /* 0x00000010ff4c7803 */ /* 0x000fc40000000000 */
[----:B------:R-:W-:Y:S02]  /*2870*/  FSEL R77, R77, -INF , !P3 ;  /* 0xff8000004d4d7808 */ /* 0x000fe40005800000 */
[----:B------:R-:W-:-:S04]  /*2880*/  ISETP.GT.AND P3, PT, R28, 0x8, !P6 ;  /* 0x000000081c00780c */ /* 0x000fc80007764270 */
[----:B------:R-:W-:-:S04]  /*2890*/  ISETP.LT.OR P3, PT, R26, 0x9, P3 ;  /* 0x000000091a00780c */ /* 0x000fc80001f61670 */
[----:B------:R-:W-:Y:S02]  /*28a0*/  FSEL R39, R78, -INF , !P3 ;  /* 0xff8000004e277808 */ /* 0x000fe40005800000 */
[----:B------:R-:W-:Y:S02]  /*28b0*/  ISETP.GT.AND P3, PT, R28, 0x9, !P4 ;  /* 0x000000091c00780c */ /* 0x000fe40006764270 */
[----:B------:R-:W-:Y:S02]  /*28c0*/  ISETP.GE.AND P4, PT, R38, 0x11, PT ;  /* 0x000000112600780c */ /* 0x000fe40003f86270 */
[----:B------:R-:W-:Y:S02]  /*28d0*/  ISETP.LT.OR P3, PT, R26, 0xa, P3 ;  /* 0x0000000a1a00780c */ /* 0x000fe40001f61670 */
[----:B------:R-:W-:Y:S02]  /*28e0*/  P2R R78, PR, RZ, 0x10 ;  /* 0x00000010ff4e7803 */ /* 0x000fe40000000000 */
[----:B------:R-:W-:-:S02]  /*28f0*/  FSEL R79, R79, -INF , !P3 ;  /* 0xff8000004f4f7808 */ /* 0x000fc40005800000 */
[----:B------:R-:W-:Y:S02]  /*2900*/  ISETP.GT.AND P3, PT, R28, 0x10, !P4 ;  /* 0x000000101c00780c */ /* 0x000fe40006764270 */
[----:B------:R-:W-:Y:S02]  /*2910*/  ISETP.GE.AND P4, PT, R38, 0x12, PT ;  /* 0x000000122600780c */ /* 0x000fe40003f86270 */
[----:B------:R-:W-:Y:S02]  /*2920*/  ISETP.LT.OR P3, PT, R26, 0x11, P3 ;  /* 0x000000111a00780c */ /* 0x000fe40001f61670 */
[----:B------:R-:W-:Y:S02]  /*2930*/  P2R R80, PR, RZ, 0x10 ;  /* 0x00000010ff507803 */ /* 0x000fe40000000000 */
[----:B0-----:R-:W-:Y:S02]  /*2940*/  FSEL R43, R32, -INF , !P3 ;  /* 0xff800000202b7808 */ /* 0x001fe40005800000 */
[----:B------:R-:W-:-:S02]  /*2950*/  ISETP.GT.AND P3, PT, R28, 0x11, !P4 ;  /* 0x000000111c00780c */ /* 0x000fc40006764270 */
[----:B------:R-:W-:Y:S02]  /*2960*/  ISETP.GE.AND P4, PT, R38, 0x19, PT ;  /* 0x000000192600780c */ /* 0x000fe40003f86270 */
[----:B------:R-:W-:Y:S02]  /*2970*/  ISETP.LT.OR P3, PT, R26, 0x12, P3 ;  /* 0x000000121a00780c */ /* 0x000fe40001f61670 */
[----:B------:R-:W-:Y:S02]  /*2980*/  P2R R82, PR, RZ, 0x10 ;  /* 0x00000010ff527803 */ /* 0x000fe40000000000 */
[----:B------:R-:W-:Y:S02]  /*2990*/  FSEL R33, R33, -INF , !P3 ;  /* 0xff80000021217808 */ /* 0x000fe40005800000 */
[----:B------:R-:W-:Y:S02]  /*29a0*/  ISETP.GT.AND P3, PT, R28, 0x18, !P4 ;  /* 0x000000181c00780c */ /* 0x000fe40006764270 */
[----:B------:R-:W-:-:S02]  /*29b0*/  ISETP.GE.AND P4, PT, R38, 0x1a, PT ;  /* 0x0000001a2600780c */ /* 0x000fc40003f86270 */
[----:B------:R-:W-:Y:S02]  /*29c0*/  ISETP.LT.OR P3, PT, R26, 0x19, P3 ;  /* 0x000000191a00780c */ /* 0x000fe40001f61670 */
[----:B------:R-:W-:Y:S02]  /*29d0*/  P2R R32, PR, RZ, 0x10 ;  /* 0x00000010ff207803 */ /* 0x000fe40000000000 */
[----:B------:R-:W-:Y:S02]  /*29e0*/  FSEL R47, R36, -INF , !P3 ;  /* 0xff800000242f7808 */ /* 0x000fe40005800000 */
[----:B------:R-:W-:Y:S02]  /*29f0*/  ISETP.GT.AND P3, PT, R28, 0x19, !P4 ;  /* 0x000000191c00780c */ /* 0x000fe40006764270 */
[----:B------:R-:W-:Y:S02]  /*2a00*/  ISETP.GE.AND P4, PT, R38, 0x21, PT ;  /* 0x000000212600780c */ /* 0x000fe40003f86270 */
[----:B------:R-:W-:-:S02]  /*2a10*/  ISETP.LT.OR P3, PT, R26, 0x1a, P3 ;  /* 0x0000001a1a00780c */ /* 0x000fc40001f61670 */
[----:B------:R-:W-:Y:S02]  /*2a20*/  P2R R36, PR, RZ, 0x10 ;  /* 0x00000010ff247803 */ /* 0x000fe40000000000 */
[----:B------:R-:W-:Y:S02]  /*2a30*/  FSEL R37, R37, -INF , !P3 ;  /* 0xff80000025257808 */ /* 0x000fe40005800000 */
[----:B------:R-:W-:Y:S02]  /*2a40*/  ISETP.GT.AND P3, PT, R28, 0x20, !P4 ;  /* 0x000000201c00780c */ /* 0x000fe40006764270 */
[----:B------:R-:W-:Y:S02]  /*2a50*/  ISETP.GE.AND P4, PT, R38, 0x22, PT ;  /* 0x000000222600780c */ /* 0x000fe40003f86270 */
[----:B------:R-:W-:-:S04]  /*2a60*/  ISETP.LT.OR P3, PT, R26, 0x21, P3 ;  /* 0x000000211a00780c */ /* 0x000fc80001f61670 */
[----:B------:R-:W-:Y:S02]  /*2a70*/  FSEL R67, R40, -INF , !P3 ;  /* 0xff80000028437808 */ /* 0x000fe40005800000 */
[----:B------:R-:W-:Y:S02]  /*2a80*/  ISETP.GT.AND P3, PT, R28, 0x21, !P4 ;  /* 0x000000211c00780c */ /* 0x000fe40006764270 */
[----:B------:R-:W-:Y:S02]  /*2a90*/  P2R R40, PR, RZ, 0x10 ;  /* 0x00000010ff287803 */ /* 0x000fe40000000000 */
[----:B------:R-:W-:Y:S02]  /*2aa0*/  ISETP.LT.OR P3, PT, R26, 0x22, P3 ;  /* 0x000000221a00780c */ /* 0x000fe40001f61670 */
[----:B------:R-:W-:Y:S02]  /*2ab0*/  ISETP.GE.AND P4, PT, R38, 0x29, PT ;  /* 0x000000292600780c */ /* 0x000fe40003f86270 */
[----:B------:R-:W-:-:S02]  /*2ac0*/  FSEL R41, R41, -INF , !P3 ;  /* 0xff80000029297808 */ /* 0x000fc40005800000 */
[----:B------:R-:W-:Y:S02]  /*2ad0*/  ISETP.GT.AND P3, PT, R28, 0x28, !P4 ;  /* 0x000000281c00780c */ /* 0x000fe40006764270 */
[----:B------:R-:W-:Y:S02]  /*2ae0*/  P2R R84, PR, RZ, 0x10 ;  /* 0x00000010ff547803 */ /* 0x000fe40000000000 */
[----:B------:R-:W-:Y:S02]  /*2af0*/  ISETP.LT.OR P3, PT, R26, 0x29, P3 ;  /* 0x000000291a00780c */ /* 0x000fe40001f61670 */
[----:B------:R-:W-:Y:S02]  /*2b00*/  ISETP.GE.AND P4, PT, R38, 0x2a, PT ;  /* 0x0000002a2600780c */ /* 0x000fe40003f86270 */
[----:B------:R-:W-:Y:S02]  /*2b10*/  FSEL R73, R44, -INF , !P3 ;  /* 0xff8000002c497808 */ /* 0x000fe40005800000 */
[----:B------:R-:W-:-:S02]  /*2b20*/  ISETP.GT.AND P3, PT, R28, 0x29, !P4 ;  /* 0x000000291c00780c */ /* 0x000fc40006764270 */
[----:B------:R-:W-:Y:S02]  /*2b30*/  P2R R44, PR, RZ, 0x10 ;  /* 0x00000010ff2c7803 */ /* 0x000fe40000000000 */
[----:B------:R-:W-:Y:S02]  /*2b40*/  ISETP.LT.OR P3, PT, R26, 0x2a, P3 ;  /* 0x0000002a1a00780c */ /* 0x000fe40001f61670 */
[----:B------:R-:W-:Y:S02]  /*2b50*/  ISETP.GE.AND P4, PT, R38, 0x31, PT ;  /* 0x000000312600780c */ /* 0x000fe40003f86270 */
[----:B------:R-:W-:Y:S02]  /*2b60*/  FSEL R45, R45, -INF , !P3 ;  /* 0xff8000002d2d7808 */ /* 0x000fe40005800000 */
[----:B------:R-:W-:Y:S02]  /*2b70*/  ISETP.GT.AND P3, PT, R28, 0x30, !P4 ;  /* 0x000000301c00780c */ /* 0x000fe40006764270 */
[----:B------:R-:W-:-:S02]  /*2b80*/  P2R R86, PR, RZ, 0x10 ;  /* 0x00000010ff567803 */ /* 0x000fc40000000000 */
[----:B------:R-:W-:Y:S02]  /*2b90*/  ISETP.LT.OR P3, PT, R26, 0x31, P3 ;  /* 0x000000311a00780c */ /* 0x000fe40001f61670 */
[----:B------:R-:W-:Y:S02]  /*2ba0*/  ISETP.GE.AND P4, PT, R38, 0x32, PT ;  /* 0x000000322600780c */ /* 0x000fe40003f86270 */
[----:B------:R-:W-:Y:S02]  /*2bb0*/  FSEL R75, R48, -INF , !P3 ;  /* 0xff800000304b7808 */ /* 0x000fe40005800000 */
[----:B------:R-:W-:Y:S02]  /*2bc0*/  ISETP.GT.AND P3, PT, R28, 0x31, !P4 ;  /* 0x000000311c00780c */ /* 0x000fe40006764270 */
[----:B------:R-:W-:Y:S02]  /*2bd0*/  P2R R48, PR, RZ, 0x10 ;  /* 0x00000010ff307803 */ /* 0x000fe40000000000 */
[----:B------:R-:W-:-:S02]  /*2be0*/  ISETP.LT.OR P3, PT, R26, 0x32, P3 ;  /* 0x000000321a00780c */ /* 0x000fc40001f61670 */
[----:B------:R-:W-:Y:S02]  /*2bf0*/  ISETP.GE.AND P4, PT, R38, 0x39, PT ;  /* 0x000000392600780c */ /* 0x000fe40003f86270 */
[----:B------:R-:W-:Y:S02]  /*2c00*/  FSEL R49, R49, -INF , !P3 ;  /* 0xff80000031317808 */ /* 0x000fe40005800000 */
[----:B------:R-:W-:Y:S02]  /*2c10*/  ISETP.GT.AND P3, PT, R28, 0x38, !P4 ;  /* 0x000000381c00780c */ /* 0x000fe40006764270 */
[----:B------:R-:W-:Y:S02]  /*2c20*/  P2R R88, PR, RZ, 0x10 ;  /* 0x00000010ff587803 */ /* 0x000fe40000000000 */
[----:B------:R-:W-:Y:S02]  /*2c30*/  ISETP.LT.OR P3, PT, R26, 0x39, P3 ;  /* 0x000000391a00780c */ /* 0x000fe40001f61670 */
[----:B------:R-:W-:-:S02]  /*2c40*/  ISETP.GE.AND P4, PT, R38, 0x3a, PT ;  /* 0x0000003a2600780c */ /* 0x000fc40003f86270 */
        /* <DEDUP_REMOVED lines=33> */
[----:B------:R-:W-:-:S04]  /*2e60*/  ISETP.LT.OR P3, PT, R26, 0x52, P3 ;  /* 0x000000521a00780c */ /* 0x000fc80001f61670 */
[----:B------:R-:W-:Y:S02]  /*2e70*/  FSEL R65, R65, -INF , !P3 ;  /* 0xff80000041417808 */ /* 0x000fe40005800000 */
[----:B------:R-:W-:-:S04]  /*2e80*/  ISETP.GE.AND P3, PT, R38, 0x59, PT ;  /* 0x000000592600780c */ /* 0x000fc80003f66270 */
[----:B------:R-:W-:-:S04]  /*2e90*/  ISETP.GT.AND P4, PT, R28, 0x58, !P3 ;  /* 0x000000581c00780c */ /* 0x000fc80005f84270 */
[----:B------:R-:W-:-:S04]  /*2ea0*/  ISETP.LT.OR P4, PT, R26, 0x59, P4 ;  /* 0x000000591a00780c */ /* 0x000fc80002781670 */
[----:B------:R-:W-:Y:S02]  /*2eb0*/  FSEL R89, R68, -INF , !P4 ;  /* 0xff80000044597808 */ /* 0x000fe40006000000 */
[----:B------:R-:W-:-:S04]  /*2ec0*/  ISETP.GE.AND P4, PT, R38, 0x1, PT ;  /* 0x000000012600780c */ /* 0x000fc80003f86270 */
[----:B------:R-:W-:-:S04]  /*2ed0*/  ISETP.GT.AND P5, PT, R28, RZ, !P4 ;  /* 0x000000ff1c00720c */ /* 0x000fc800067a4270 */
[----:B------:R-:W-:-:S04]  /*2ee0*/  ISETP.LT.OR P5, PT, R26, 0x1, P5 ;  /* 0x000000011a00780c */ /* 0x000fc80002fa1670 */
[----:B------:R-:W-:Y:S02]  /*2ef0*/  FSEL R29, R11, -INF , !P5 ;  /* 0xff8000000b1d7808 */ /* 0x000fe40006800000 */
[----:B------:R-:W-:-:S04]  /*2f00*/  ISETP.GE.AND P5, PT, R38, 0x5a, PT ;  /* 0x0000005a2600780c */ /* 0x000fc80003fa6270 */
[----:B------:R-:W-:Y:S02]  /*2f10*/  P2R R68, PR, RZ, 0x20 ;  /* 0x00000020ff447803 */ /* 0x000fe40000000000 */
[----:B------:R-:W-:Y:S01]  /*2f20*/  ISETP.GT.AND P5, PT, R28, 0x59, !P5 ;  /* 0x000000591c00780c */ /* 0x000fe20006fa4270 */
[----:B-1----:R-:W-:-:S03]  /*2f30*/  IMAD.IADD R28, R35, 0x1, R30 ;  /* 0x00000001231c7824 */ /* 0x002fc600078e021e */
[----:B------:R-:W-:Y:S02]  /*2f40*/  ISETP.LT.OR P5, PT, R26, 0x5a, P5 ;  /* 0x0000005a1a00780c */ /* 0x000fe40002fa1670 */
[----:B------:R-:W-:Y:S02]  /*2f50*/  VIADDMNMX R26, R30, R34, R31, PT ;  /* 0x000000221e1a7246 */ /* 0x000fe4000380011f */
[----:B------:R-:W-:Y:S02]  /*2f60*/  FSEL R69, R69, -INF , !P5 ;  /* 0xff80000045457808 */ /* 0x000fe40006800000 */
[----:B------:R-:W-:-:S13]  /*2f70*/  ISETP.GE.AND P5, PT, R3, 0x1, PT ;  /* 0x000000010300780c */ /* 0x000fda0003fa6270 */
[----:B------:R-:W-:Y:S05]  /*2f80*/  @!P5 BRA `(.L_x_921) ;  /* 0x00000000004cd947 */ /* 0x000fea0003800000 */
[----:B------:R-:W-:Y:S01]  /*2f90*/  IADD3 R11, R19, -UR60, R30 ;  /* 0x8000003c130b7c10 */ /* 0x000fe2000fffe01e */
[----:B------:R-:W-:Y:S03]  /*2fa0*/  BSSY B0, `(.L_x_922) ;  /* 0x000000e000007945 */ /* 0x000fe60003800000 */
        /* <DEDUP_REMOVED lines=9> */
.L_x_923:
[----:B------:R-:W-:-:S13]  /*3040*/  ISETP.NE.AND P5, PT, R3, 0x1, PT ;  /* 0x000000010300780c */ /* 0x000fda0003fa5270 */
[----:B------:R-:W0:Y:S02]  /*3050*/  @P5 LDC.64 R30, c[0x0][0x9e8] ;  /* 0x00027a00ff1e5b82 */ /* 0x000e240000000a00 */
[----:B0-----:R-:W-:-:S05]  /*3060*/  @P5 IMAD.HI.U32 R30, R11, R30, RZ ;  /* 0x0000001e0b1e5227 */ /* 0x001fca00078e00ff */
[----:B------:R-:W-:-:S07]  /*3070*/  @P5 SHF.R.U32.HI R11, RZ, R31, R30 ;  /* 0x0000001fff0b5219 */ /* 0x000fce000001161e */
.L_x_924:
[----:B------:R-:W-:Y:S05]  /*3080*/  BSYNC B0 ;  /* 0x0000000000007941 */ /* 0x000fea0003800000 */
.L_x_922:
[----:B------:R-:W-:-:S05]  /*3090*/  IMAD R11, R11, R3, R72 ;  /* 0x000000030b0b7224 */ /* 0x000fca00078e0248 */
[----:B------:R-:W-:Y:S02]  /*30a0*/  VIMNMX R28, R28, R11, !PT ;  /* 0x0000000b1c1c7248 */ /* 0x000fe40007fe0100 */
[----:B------:R-:W-:-:S07]  /*30b0*/  VIADDMNMX R26, R11, R3, R26, PT ;  /* 0x000000030b1a7246 */ /* 0x000fce000380011a */
.L_x_921:
[C---:B------:R-:W-:Y:S01]  /*30c0*/  ISETP.GT.AND P2, PT, R28.reuse, 0x1, !P2 ;  /* 0x000000011c00780c */ /* 0x040fe20005744270 */
[----:B------:R-:W-:Y:S01]  /*30d0*/  ULDC UR4, c[0x0][0x988] ;  /* 0x0002620000047ab9 */ /* 0x000fe20000000800 */
[----:B------:R-:W-:Y:S02]  /*30e0*/  ISETP.GT.AND P6, PT, R28, 0x8, !P6 ;  /* 0x000000081c00780c */ /* 0x000fe400077c4270 */
[C---:B------:R-:W-:Y:S02]  /*30f0*/  ISETP.LT.OR P2, PT, R26.reuse, 0x2, P2 ;  /* 0x000000021a00780c */ /* 0x040fe40001741670 */
[----:B------:R-:W-:Y:S02]  /*3100*/  ISETP.LT.OR P6, PT, R26, 0x9, P6 ;  /* 0x000000091a00780c */ /* 0x000fe400037c1670 */
[----:B------:R-:W-:Y:S02]  /*3110*/  FSEL R6, R6, -INF , !P2 ;  /* 0xff80000006067808 */ /* 0x000fe40005000000 */
[----:B------:R-:W-:-:S02]  /*3120*/  ISETP.NE.AND P2, PT, R76, RZ, PT ;  /* 0x000000ff4c00720c */ /* 0x000fc40003f45270 */
[----:B------:R-:W-:Y:S02]  /*3130*/  FSEL R30, R7, -INF , !P6 ;  /* 0xff800000071e7808 */ /* 0x000fe40007000000 */
[----:B------:R-:W-:Y:S02]  /*3140*/  ISETP.GT.AND P2, PT, R28, 0x9, !P2 ;  /* 0x000000091c00780c */ /* 0x000fe40005744270 */
[----:B------:R-:W-:Y:S02]  /*3150*/  ISETP.NE.AND P6, PT, R32, RZ, PT ;  /* 0x000000ff2000720c */ /* 0x000fe40003fc5270 */
[----:B------:R-:W-:Y:S02]  /*3160*/  ISETP.LT.OR P2, PT, R26, 0xa, P2 ;  /* 0x0000000a1a00780c */ /* 0x000fe40001741670 */
[----:B------:R-:W-:Y:S02]  /*3170*/  FMNMX.FTZ R7, R29, R77, !PT ;  /* 0x0000004d1d077209 */ /* 0x000fe40007810000 */
[----:B------:R-:W-:-:S02]  /*3180*/  FSEL R32, R10, -INF , !P2 ;  /* 0xff8000000a207808 */ /* 0x000fc40005000000 */
[----:B------:R-:W-:Y:S02]  /*3190*/  ISETP.NE.AND P2, PT, R78, RZ, PT ;  /* 0x000000ff4e00720c */ /* 0x000fe40003f45270 */
[----:B------:R-:W-:Y:S02]  /*31a0*/  FMNMX.FTZ R7, R39, R7, !PT ;  /* 0x0000000727077209 */ /* 0x000fe40007810000 */
[----:B------:R-:W-:Y:S02]  /*31b0*/  ISETP.GT.AND P2, PT, R28, 0x10, !P2 ;  /* 0x000000101c00780c */ /* 0x000fe40005744270 */
[----:B------:R-:W-:Y:S02]  /*31c0*/  FMNMX.FTZ R7, R79, R7, !PT ;  /* 0x000000074f077209 */ /* 0x000fe40007810000 */
[----:B------:R-:W-:Y:S02]  /*31d0*/  ISETP.LT.OR P2, PT, R26, 0x11, P2 ;  /* 0x000000111a00780c */ /* 0x000fe40001741670 */
[----:B------:R-:W-:-:S02]  /*31e0*/  FMNMX.FTZ R7, R43, R7, !PT ;  /* 0x000000072b077209 */ /* 0x000fc40007810000 */
[----:B------:R-:W-:Y:S02]  /*31f0*/  FSEL R12, R12, -INF , !P2 ;  /* 0xff8000000c0c7808 */ /* 0x000fe40005000000 */
[----:B------:R-:W-:Y:S02]  /*3200*/  ISETP.NE.AND P2, PT, R80, RZ, PT ;  /* 0x000000ff5000720c */ /* 0x000fe40003f45270 */
[----:B------:R-:W-:Y:S02]  /*3210*/  FMNMX.FTZ R7, R33, R7, !PT ;  /* 0x0000000721077209 */ /* 0x000fe40007810000 */
[----:B------:R-:W-:Y:S02]  /*3220*/  ISETP.GT.AND P2, PT, R28, 0x11, !P2 ;  /* 0x000000111c00780c */ /* 0x000fe40005744270 */
[----:B------:R-:W-:Y:S02]  /*3230*/  FMNMX.FTZ R7, R47, R7, !PT ;  /* 0x000000072f077209 */ /* 0x000fe40007810000 */
[----:B------:R-:W-:-:S02]  /*3240*/  ISETP.LT.OR P2, PT, R26, 0x12, P2 ;  /* 0x000000121a00780c */ /* 0x000fc40001741670 */
[----:B------:R-:W-:Y:S02]  /*3250*/  ISETP.NE.AND P5, PT, R36, RZ, PT ;  /* 0x000000ff2400720c */ /* 0x000fe40003fa5270 */
[----:B------:R-:W-:Y:S01]  /*3260*/  FSEL R34, R13, -INF , !P2 ;  /* 0xff8000000d227808 */ /* 0x000fe20005000000 */
[----:B------:R-:W-:Y:S01]  /*3270*/  IMAD.U32 R13, RZ, RZ, UR4 ;  /* 0x00000004ff0d7e24 */ /* 0x000fe2000f8e00ff */
[----:B------:R-:W-:Y:S02]  /*3280*/  ISETP.NE.AND P2, PT, R82, RZ, PT ;  /* 0x000000ff5200720c */ /* 0x000fe40003f45270 */
[----:B------:R-:W-:Y:S02]  /*3290*/  FMNMX.FTZ R7, R37, R7, !PT ;  /* 0x0000000725077209 */ /* 0x000fe40007810000 */
[----:B------:R-:W-:Y:S02]  /*32a0*/  ISETP.GT.AND P2, PT, R28, 0x18, !P2 ;  /* 0x000000181c00780c */ /* 0x000fe40005744270 */
[----:B------:R-:W-:-:S02]  /*32b0*/  FMNMX.FTZ R7, R67, R7, !PT ;  /* 0x0000000743077209 */ /* 0x000fc40007810000 */
[----:B------:R-:W-:Y:S02]  /*32c0*/  ISETP.LT.OR P2, PT, R26, 0x19, P2 ;  /* 0x000000191a00780c */ /* 0x000fe40001741670 */
[----:B------:R-:W-:Y:S02]  /*32d0*/  FMNMX.FTZ R7, R41, R7, !PT ;  /* 0x0000000729077209 */ /* 0x000fe40007810000 */
[----:B------:R-:W-:Y:S02]  /*32e0*/  FSEL R20, R20, -INF , !P2 ;  /* 0xff80000014147808 */ /* 0x000fe40005000000 */
[----:B------:R-:W-:Y:S02]  /*32f0*/  ISETP.GT.AND P2, PT, R28, 0x19, !P6 ;  /* 0x000000191c00780c */ /* 0x000fe40007744270 */
[----:B------:R-:W-:Y:S02]  /*3300*/  FMNMX.FTZ R7, R73, R7, !PT ;  /* 0x0000000749077209 */ /* 0x000fe40007810000 */
[----:B------:R-:W-:-:S02]  /*3310*/  ISETP.LT.OR P2, PT, R26, 0x1a, P2 ;  /* 0x0000001a1a00780c */ /* 0x000fc40001741670 */
[----:B------:R-:W-:Y:S02]  /*3320*/  FMNMX.FTZ R7, R45, R7, !PT ;  /* 0x000000072d077209 */ /* 0x000fe40007810000 */
[----:B------:R-:W-:Y:S02]  /*3330*/  FSEL R36, R21, -INF , !P2 ;  /* 0xff80000015247808 */ /* 0x000fe40005000000 */
        /* <DEDUP_REMOVED lines=10> */
[----:B------:R-:W-:Y:S02]  /*33e0*/  FMNMX.FTZ R7, R83, R7, !PT ;  /* 0x0000000753077209 */ /* 0x000fe40007810000 */
[----:B------:R-:W-:Y:S02]  /*33f0*/  FSEL R38, R25, -INF , !P2 ;  /* 0xff80000019267808 */ /* 0x000fe40005000000 */
[----:B------:R-:W-:Y:S02]  /*3400*/  ISETP.NE.AND P2, PT, R84, RZ, PT ;  /* 0x000000ff5400720c */ /* 0x000fe40003f45270 */
[----:B------:R-:W-:Y:S02]  /*3410*/  FMNMX.FTZ R7, R57, R7, !PT ;  /* 0x0000000739077209 */ /* 0x000fe40007810000 */
[----:B------:R-:W-:Y:S02]  /*3420*/  ISETP.GT.AND P2, PT, R28, 0x28, !P2 ;  /* 0x000000281c00780c */ /* 0x000fe40005744270 */
[----:B------:R-:W-:-:S02]  /*3430*/  FMNMX.FTZ R7, R85, R7, !PT ;  /* 0x0000000755077209 */ /* 0x000fc40007810000 */
[----:B------:R-:W-:Y:S02]  /*3440*/  ISETP.LT.OR P2, PT, R26, 0x29, P2 ;  /* 0x000000291a00780c */ /* 0x000fe40001741670 */
[----:B------:R-:W-:Y:S02]  /*3450*/  FMNMX.FTZ R7, R61, R7, !PT ;  /* 0x000000073d077209 */ /* 0x000fe40007810000 */
[----:B------:R-:W-:Y:S02]  /*3460*/  FSEL R40, R46, -INF , !P2 ;  /* 0xff8000002e287808 */ /* 0x000fe40005000000 */
[----:B------:R-:W-:Y:S02]  /*3470*/  ISETP.NE.AND P2, PT, R44, RZ, PT ;  /* 0x000000ff2c00720c */ /* 0x000fe40003f45270 */
[----:B------:R-:W-:Y:S02]  /*3480*/  FMNMX.FTZ R7, R87, R7, !PT ;  /* 0x0000000757077209 */ /* 0x000fe40007810000 */
[----:B------:R-:W-:-:S02]  /*3490*/  ISETP.GT.AND P2, PT, R28, 0x29, !P2 ;  /* 0x000000291c00780c */ /* 0x000fc40005744270 */
[----:B------:R-:W-:Y:S02]  /*34a0*/  FMNMX.FTZ R7, R65, R7, !PT ;  /* 0x0000000741077209 */ /* 0x000fe40007810000 */
[----:B------:R-:W-:Y:S02]  /*34b0*/  ISETP.LT.OR P2, PT, R26, 0x2a, P2 ;  /* 0x0000002a1a00780c */ /* 0x000fe40001741670 */
[----:B------:R-:W-:Y:S02]  /*34c0*/  FMNMX.FTZ R7, R89, R7, !PT ;  /* 0x0000000759077209 */ /* 0x000fe40007810000 */
[----:B------:R-:W-:Y:S02]  /*34d0*/  FSEL R42, R42, -INF , !P2 ;  /* 0xff8000002a2a7808 */ /* 0x000fe40005000000 */
[----:B------:R-:W-:Y:S02]  /*34e0*/  ISETP.NE.AND P2, PT, R86, RZ, PT ;  /* 0x000000ff5600720c */ /* 0x000fe40003f45270 */
[----:B------:R-:W-:-:S02]  /*34f0*/  FMNMX.FTZ R7, R69, R7, !PT ;  /* 0x0000000745077209 */ /* 0x000fc40007810000 */
[C---:B------:R-:W-:Y:S02]  /*3500*/  ISETP.GT.AND P2, PT, R28.reuse, 0x30, !P2 ;  /* 0x000000301c00780c */ /* 0x040fe40005744270 */
[----:B------:R-:W-:Y:S01]  /*3510*/  ISETP.GT.AND P4, PT, R28, RZ, !P4 ;  /* 0x000000ff1c00720c */ /* 0x000fe20006784270 */
[----:B------:R-:W0:Y:S01]  /*3520*/  SHFL.BFLY PT, R10, R7, 0x2, 0x1f ;  /* 0x0c401f00070a7f89 */ /* 0x000e2200000e0000 */
        /* <DEDUP_REMOVED lines=8> */
[----:B------:R-:W-:Y:S02]  /*35b0*/  ISETP.NE.AND P5, PT, R60, RZ, PT ;  /* 0x000000ff3c00720c */ /* 0x000fe40003fa5270 */
[----:B------:R-:W-:-:S02]  /*35c0*/  FSEL R46, R51, -INF , !P2 ;  /* 0xff800000332e7808 */ /* 0x000fc40005000000 */
[----:B------:R-:W-:Y:S02]  /*35d0*/  ISETP.NE.AND P2, PT, R88, RZ, PT ;  /* 0x000000ff5800720c */ /* 0x000fe40003f45270 */
[C---:B------:R-:W-:Y:S02]  /*35e0*/  ISETP.GT.AND P3, PT, R28.reuse, 0x58, !P3 ;  /* 0x000000581c00780c */ /* 0x040fe40005f64270 */
[----:B------:R-:W-:Y:S02]  /*35f0*/  ISETP.GT.AND P2, PT, R28, 0x38, !P2 ;  /* 0x000000381c00780c */ /* 0x000fe40005744270 */
[----:B0-----:R-:W-:Y:S02]  /*3600*/  FMNMX.FTZ R10, R7, R10, !PT ;  /* 0x0000000a070a7209 */ /* 0x001fe40007810000 */
[----:B------:R-:W-:Y:S02]  /*3610*/  ISETP.LT.OR P2, PT, R26, 0x39, P2 ;  /* 0x000000391a00780c */ /* 0x000fe40001741670 */
[----:B------:R-:W-:Y:S01]  /*3620*/  FMNMX.FTZ R7, R0, R6, !PT ;  /* 0x0000000600077209 */ /* 0x000fe20007810000 */
[----:B------:R-:W0:Y:S01]  /*3630*/  SHFL.BFLY PT, R11, R10, 0x1, 0x1f ;  /* 0x0c201f000a0b7f89 */ /* 0x000e2200000e0000 */
        /* <DEDUP_REMOVED lines=28> */
[----:B0-----:R-:W-:Y:S02]  /*3800*/  FMNMX.FTZ R11, R10, R11, !PT ;  /* 0x0000000b0a0b7209 */ /* 0x001fe40007810000 */
[----:B------:R-:W-:Y:S02]  /*3810*/  FMNMX.FTZ R7, R46, R7, !PT ;  /* 0x000000072e077209 */ /* 0x000fe40007810000 */
[----:B------:R-:W-:Y:S01]  /*3820*/  ISETP.LT.OR P2, PT, R26, 0x4a, P2 ;  /* 0x0000004a1a00780c */ /* 0x000fe20001741670 */
[----:B------:R-:W-:Y:S01]  /*3830*/  FMUL.FTZ R21, R11, R13 ;  /* 0x0000000d0b157220 */ /* 0x000fe20000410000 */
[----:B------:R-:W-:-:S02]  /*3840*/  FMNMX.FTZ R7, R48, R7, !PT ;  /* 0x0000000730077209 */ /* 0x000fc40007810000 */
[----:B------:R-:W-:Y:S02]  /*3850*/  FSEL R58, R63, -INF , !P2 ;  /* 0xff8000003f3a7808 */ /* 0x000fe40005000000 */
[----:B------:R-:W-:Y:S02]  /*3860*/  FSETP.NEU.FTZ.AND P2, PT, R11, -INF , PT ;  /* 0xff8000000b00780b */ /* 0x000fe40003f5d000 */
[----:B------:R-:W-:Y:S02]  /*3870*/  ISETP.NE.AND P5, PT, R92, RZ, PT ;  /* 0x000000ff5c00720c */ /* 0x000fe40003fa5270 */
[----:B------:R-:W-:Y:S02]  /*3880*/  FMNMX.FTZ R7, R50, R7, !PT ;  /* 0x0000000732077209 */ /* 0x000fe40007810000 */
[----:B------:R-:W-:Y:S02]  /*3890*/  FSEL R64, R21, RZ, P2 ;  /* 0x000000ff15407208 */ /* 0x000fe40001000000 */
[----:B------:R-:W-:-:S02]  /*38a0*/  ISETP.GT.AND P2, PT, R28, 0x50, !P5 ;  /* 0x000000501c00780c */ /* 0x000fc40006f44270 */
[----:B------:R-:W-:Y:S01]  /*38b0*/  FMNMX.FTZ R7, R52, R7, !PT ;  /* 0x0000000734077209 */ /* 0x000fe20007810000 */
[-CC-:B------:R-:W-:Y:S01]  /*38c0*/  FFMA.FTZ R10, R29, R13.reuse, -R64.reuse ;  /* 0x0000000d1d0a7223 */ /* 0x180fe20000010840 */
[----:B------:R-:W-:Y:S01]  /*38d0*/  ISETP.LT.OR P2, PT, R26, 0x51, P2 ;  /* 0x000000511a00780c */ /* 0x000fe20001741670 */
[--C-:B------:R-:W-:Y:S01]  /*38e0*/  FFMA.FTZ R27, R79, R13, -R64.reuse ;  /* 0x0000000d4f1b7223 */ /* 0x100fe20000010840 */
[----:B------:R-:W-:Y:S01]  /*38f0*/  ISETP.NE.AND P6, PT, R93, RZ, PT ;  /* 0x000000ff5d00720c */ /* 0x000fe20003fc5270 */
[----:B------:R0:W-:Y:S01]  /*3900*/  MUFU.EX2 R156, R10 ;  /* 0x0000000a009c7308 */ /* 0x0001e20000000800 */
[----:B------:R-:W-:Y:S01]  /*3910*/  FMNMX.FTZ R7, R54, R7, !PT ;  /* 0x0000000736077209 */ /* 0x000fe20007810000 */
[-CC-:B------:R-:W-:Y:S01]  /*3920*/  FFMA.FTZ R21, R77, R13.reuse, -R64.reuse ;  /* 0x0000000d4d157223 */ /* 0x180fe20000010840 */
[----:B------:R-:W-:Y:S01]  /*3930*/  FSEL R60, R66, -INF , !P2 ;  /* 0xff800000423c7808 */ /* 0x000fe20005000000 */
[-CC-:B------:R-:W-:Y:S01]  /*3940*/  FFMA.FTZ R25, R39, R13.reuse, -R64.reuse ;  /* 0x0000000d27197223 */ /* 0x180fe20000010840 */
[----:B------:R-:W-:Y:S01]  /*3950*/  ISETP.GT.AND P2, PT, R28, 0x51, !P6 ;  /* 0x000000511c00780c */ /* 0x000fe20007744270 */
[--C-:B------:R-:W-:Y:S01]  /*3960*/  FFMA.FTZ R29, R33, R13, -R64.reuse ;  /* 0x0000000d211d7223 */ /* 0x100fe20000010840 */
[----:B------:R-:W-:Y:S01]  /*3970*/  FMNMX.FTZ R7, R56, R7, !PT ;  /* 0x0000000738077209 */ /* 0x000fe20007810000 */
[----:B------:R1:W-:Y:S01]  /*3980*/  MUFU.EX2 R158, R27 ;  /* 0x0000001b009e7308 */ /* 0x0003e20000000800 */
[----:B------:R-:W-:Y:S01]  /*3990*/  ISETP.NE.AND P5, PT, R68, RZ, PT ;  /* 0x000000ff4400720c */ /* 0x000fe20003fa5270 */
[-CC-:B0-----:R-:W-:Y:S01]  /*39a0*/  FFMA.FTZ R10, R43, R13.reuse, -R64.reuse ;  /* 0x0000000d2b0a7223 */ /* 0x181fe20000010840 */
[----:B------:R-:W-:Y:S01]  /*39b0*/  ISETP.LT.OR P2, PT, R26, 0x52, P2 ;  /* 0x000000521a00780c */ /* 0x000fe20001741670 */
[--C-:B------:R-:W-:Y:S01]  /*39c0*/  FFMA.FTZ R39, R49, R13, -R64.reuse ;  /* 0x0000000d31277223 */ /* 0x100fe20000010840 */
[----:B------:R-:W-:Y:S01]  /*39d0*/  FMNMX.FTZ R7, R58, R7, !PT ;  /* 0x000000073a077209 */ /* 0x000fe20007810000 */
[-CC-:B------:R-:W-:Y:S01]  /*39e0*/  FFMA.FTZ R31, R47, R13.reuse, -R64.reuse ;  /* 0x0000000d2f1f7223 */ /* 0x180fe20000010840 */
[----:B------:R-:W-:Y:S01]  /*39f0*/  ISETP.GT.AND P4, PT, R28, 0x59, !P5 ;  /* 0x000000591c00780c */ /* 0x000fe20006f84270 */
[----:B------:R0:W-:Y:S01]  /*3a00*/  MUFU.EX2 R152, R10 ;  /* 0x0000000a00987308 */ /* 0x0001e20000000800 */
[----:B------:R-:W-:Y:S01]  /*3a10*/  ISETP.LT.OR P3, PT, R26, 0x59, P3 ;  /* 0x000000591a00780c */ /* 0x000fe20001f61670 */
[-CC-:B-1----:R-:W-:Y:S01]  /*3a20*/  FFMA.FTZ R27, R37, R13.reuse, -R64.reuse ;  /* 0x0000000d251b7223 */ /* 0x182fe20000010840 */
[----:B------:R-:W-:Y:S01]  /*3a30*/  FSEL R28, R15, -INF , !P2 ;  /* 0xff8000000f1c7808 */ /* 0x000fe20005000000 */
[--C-:B------:R-:W-:Y:S01]  /*3a40*/  FFMA.FTZ R15, R41, R13, -R64.reuse ;  /* 0x0000000d290f7223 */ /* 0x100fe20000010840 */
[----:B------:R-:W-:Y:S01]  /*3a50*/  FMNMX.FTZ R7, R60, R7, !PT ;  /* 0x000000073c077209 */ /* 0x000fe20007810000 */
[-CC-:B------:R-:W-:Y:S01]  /*3a60*/  FFMA.FTZ R33, R73, R13.reuse, -R64.reuse ;  /* 0x0000000d49217223 */ /* 0x180fe20000010840 */
[----:B------:R-:W-:Y:S01]  /*3a70*/  ISETP.LT.OR P4, PT, R26, 0x5a, P4 ;  /* 0x0000005a1a00780c */ /* 0x000fe20002781670 */
[----:B------:R-:W-:Y:S01]  /*3a80*/  MUFU.EX2 R154, R27 ;  /* 0x0000001b009a7308 */ /* 0x000fe20000000800 */
[----:B------:R-:W-:Y:S01]  /*3a90*/  FSEL R26, R70, -INF , !P3 ;  /* 0xff800000461a7808 */ /* 0x000fe20005800000 */
[--C-:B0-----:R-:W-:Y:S01]  /*3aa0*/  FFMA.FTZ R10, R67, R13, -R64.reuse ;  /* 0x0000000d430a7223 */ /* 0x101fe20000010840 */
[----:B------:R-:W-:Y:S01]  /*3ab0*/  FMNMX.FTZ R7, R28, R7, !PT ;  /* 0x000000071c077209 */ /* 0x000fe20007810000 */
[-CC-:B------:R-:W-:Y:S01]  /*3ac0*/  FFMA.FTZ R47, R65, R13.reuse, -R64.reuse ;  /* 0x0000000d412f7223 */ /* 0x180fe20000010840 */
[----:B------:R-:W-:Y:S01]  /*3ad0*/  FSEL R62, R71, -INF , !P4 ;  /* 0xff800000473e7808 */ /* 0x000fe20006000000 */
[--C-:B------:R-:W-:Y:S01]  /*3ae0*/  FFMA.FTZ R35, R45, R13, -R64.reuse ;  /* 0x0000000d2d237223 */ /* 0x100fe20000010840 */
[----:B------:R-:W-:Y:S01]  /*3af0*/  FMNMX.FTZ R7, R26, R7, !PT ;  /* 0x000000071a077209 */ /* 0x000fe20007810000 */
[----:B------:R0:W-:Y:S01]  /*3b00*/  MUFU.EX2 R148, R10 ;  /* 0x0000000a00947308 */ /* 0x0001e20000000800 */
[----:B------:R-:W-:Y:S01]  /*3b10*/  ISETP.NE.AND P5, PT, R14, 0x1, PT ;  /* 0x000000010e00780c */ /* 0x000fe20003fa5270 */
[--C-:B------:R-:W-:Y:S01]  /*3b20*/  FFMA.FTZ R37, R75, R13, -R64.reuse ;  /* 0x0000000d4b257223 */ /* 0x100fe20000010840 */
[----:B------:R-:W-:Y:S01]  /*3b30*/  FMNMX.FTZ R7, R62, R7, !PT ;  /* 0x000000073e077209 */ /* 0x000fe20007810000 */
[-CC-:B------:R-:W-:Y:S01]  /*3b40*/  FFMA.FTZ R41, R81, R13.reuse, -R64.reuse ;  /* 0x0000000d51297223 */ /* 0x180fe20000010840 */
[-CC-:B------:R-:W-:Y:S01]  /*3b50*/  FFMA.FTZ R43, R53, R13.reuse, -R64.reuse ;  /* 0x0000000d352b7223 */ /* 0x180fe20000010840 */
[----:B------:R-:W-:-:S02]  /*3b60*/  FFMA.FTZ R45, R83, R13, -R64 ;  /* 0x0000000d532d7223 */ /* 0x000fc40000010840 */
[----:B------:R1:W-:Y:S01]  /*3b70*/  MUFU.EX2 R27, R15 ;  /* 0x0000000f001b7308 */ /* 0x0003e20000000800 */
[----:B0-----:R-:W1:Y:S05]  /*3b80*/  SHFL.BFLY PT, R10, R7, 0x2, 0x1f ;  /* 0x0c401f00070a7f89 */ /* 0x001e6a00000e0000 */
[----:B------:R-:W0:Y:S02]  /*3b90*/  @P5 LDC R49, c[0x0][0x44c] ;  /* 0x00011300ff315b82 */ /* 0x000e240000000800 */
[----:B------:R-:W2:Y:S08]  /*3ba0*/  MUFU.EX2 R21, R21 ;  /* 0x0000001500157308 */ /* 0x000eb00000000800 */
[----:B------:R-:W3:Y:S08]  /*3bb0*/  MUFU.EX2 R25, R25 ;  /* 0x0000001900197308 */ /* 0x000ef00000000800 */
[----:B------:R4:W-:Y:S01]  /*3bc0*/  MUFU.EX2 R144, R39 ;  /* 0x0000002700907308 */ /* 0x0009e20000000800 */
[----:B-1----:R-:W-:Y:S01]  /*3bd0*/  FMNMX.FTZ R15, R7, R10, !PT ;  /* 0x0000000a070f7209 */ /* 0x002fe20007810000 */
[----:B------:R-:W-:-:S04]  /*3be0*/  FFMA.FTZ R7, R57, R13, -R64 ;  /* 0x0000000d39077223 */ /* 0x000fc80000010840 */
[----:B------:R-:W1:Y:S01]  /*3bf0*/  SHFL.BFLY PT, R10, R15, 0x1, 0x1f ;  /* 0x0c201f000f0a7f89 */ /* 0x000e6200000e0000 */
[----:B0-----:R-:W-:Y:S01]  /*3c00*/  @P5 IMAD.HI.U32 R49, R22, R49, RZ ;  /* 0x0000003116315227 */ /* 0x001fe200078e00ff */
[----:B------:R0:W-:Y:S03]  /*3c10*/  MUFU.EX2 R140, R7 ;  /* 0x00000007008c7308 */ /* 0x0001e60000000800 */
[----:B----4-:R-:W-:-:S05]  /*3c20*/  FFMA.FTZ R39, R61, R13, -R64 ;  /* 0x0000000d3d277223 */ /* 0x010fca0000010840 */
[----:B------:R-:W-:Y:S08]  /*3c30*/  MUFU.EX2 R29, R29 ;  /* 0x0000001d001d7308 */ /* 0x000ff00000000800 */
[----:B------:R-:W-:Y:S01]  /*3c40*/  MUFU.EX2 R142, R39 ;  /* 0x00000027008e7308 */ /* 0x000fe20000000800 */
[----:B-1----:R-:W-:Y:S01]  /*3c50*/  FMNMX.FTZ R10, R15, R10, !PT ;  /* 0x0000000a0f0a7209 */ /* 0x002fe20007810000 */
[----:B------:R-:W-:-:S06]  /*3c60*/  FFMA.FTZ R15, R89, R13, -R64 ;  /* 0x0000000d590f7223 */ /* 0x000fcc0000010840 */
[----:B------:R-:W-:Y:S01]  /*3c70*/  MUFU.EX2 R31, R31 ;  /* 0x0000001f001f7308 */ /* 0x000fe20000000800 */
[C---:B------:R-:W-:Y:S01]  /*3c80*/  FSETP.NEU.FTZ.AND P2, PT, R10.reuse, -INF , PT ;  /* 0xff8000000a00780b */ /* 0x040fe20003f5d000 */
[----:B0-----:R-:W-:-:S05]  /*3c90*/  FMUL.FTZ R7, R10, R13 ;  /* 0x0000000d0a077220 */ /* 0x001fca0000410000 */
[----:B------:R-:W-:Y:S01]  /*3ca0*/  FSEL R7, R7, RZ, P2 ;  /* 0x000000ff07077208 */ /* 0x000fe20001000000 */
[----:B------:R-:W-:Y:S04]  /*3cb0*/  MUFU.EX2 R33, R33 ;  /* 0x0000002100217308 */ /* 0x000fe80000000800 */
        /* <DEDUP_REMOVED lines=12> */
[-C--:B------:R-:W-:Y:S01]  /*3d80*/  FFMA.FTZ R42, R42, R13.reuse, -R7 ;  /* 0x0000000d2a2a7223 */ /* 0x080fe20000010807 */
[----:B------:R-:W0:Y:S01]  /*3d90*/  MUFU.EX2 R0, R0 ;  /* 0x0000000000007308 */ /* 0x000e220000000800 */
[----:B--2---:R-:W-:Y:S01]  /*3da0*/  FADD.FTZ R6, R156, R21 ;  /* 0x000000159c067221 */ /* 0x004fe20000010000 */
[-CC-:B------:R-:W-:Y:S01]  /*3db0*/  FFMA.FTZ R44, R44, R13.reuse, -R7.reuse ;  /* 0x0000000d2c2c7223 */ /* 0x180fe20000010807 */
[-CC-:B------:R-:W-:Y:S01]  /*3dc0*/  FFMA.FTZ R46, R46, R13.reuse, -R7.reuse ;  /* 0x0000000d2e2e7223 */ /* 0x180fe20000010807 */
[-CC-:B------:R-:W-:Y:S01]  /*3dd0*/  FFMA.FTZ R48, R48, R13.reuse, -R7.reuse ;  /* 0x0000000d30307223 */ /* 0x180fe20000010807 */
[----:B---3--:R-:W-:Y:S01]  /*3de0*/  FADD.FTZ R39, R25, R6 ;  /* 0x0000000619277221 */ /* 0x008fe20000010000 */
[-CC-:B------:R-:W-:Y:S01]  /*3df0*/  FFMA.FTZ R50, R50, R13.reuse, -R7.reuse ;  /* 0x0000000d32327223 */ /* 0x180fe20000010807 */
[-C--:B------:R-:W-:Y:S01]  /*3e00*/  FFMA.FTZ R52, R52, R13.reuse, -R7 ;  /* 0x0000000d34347223 */ /* 0x080fe20000010807 */
        /* <DEDUP_REMOVED lines=8> */
[----:B------:R2:W3:Y:S01]  /*3e90*/  MUFU.EX2 R159, R32 ;  /* 0x00000020009f7308 */ /* 0x0004e20000000800 */
[----:B0-----:R-:W-:Y:S01]  /*3ea0*/  FADD.FTZ R39, R0, R157 ;  /* 0x0000009d00277221 */ /* 0x001fe20000010000 */
[-CC-:B------:R-:W-:Y:S01]  /*3eb0*/  FFMA.FTZ R26, R26, R13.reuse, -R7.reuse ;  /* 0x0000000d1a1a7223 */ /* 0x180fe20000010807 */
[----:B------:R-:W-:Y:S01]  /*3ec0*/  FFMA.FTZ R62, R62, R13, -R7 ;  /* 0x0000000d3e3e7223 */ /* 0x000fe20000010807 */
[----:B------:R-:W-:-:S02]  /*3ed0*/  F2FP.BF16.F32.PACK_AB R156, R21, R156 ;  /* 0x0000009c159c723e */ /* 0x000fc400000010ff */
[----:B------:R-:W-:Y:S02]  /*3ee0*/  F2FP.BF16.F32.PACK_AB R157, R157, R0 ;  /* 0x000000009d9d723e */ /* 0x000fe400000010ff */
[----:B------:R-:W0:Y:S01]  /*3ef0*/  MUFU.EX2 R12, R12 ;  /* 0x0000000c000c7308 */ /* 0x000e220000000800 */
[C---:B--2---:R-:W-:Y:S01]  /*3f00*/  FADD.FTZ R32, R29.reuse, R6 ;  /* 0x000000061d207221 */ /* 0x044fe20000010000 */
[----:B-1----:R-:W-:Y:S01]  /*3f10*/  FADD.FTZ R6, R30, R39 ;  /* 0x000000271e067221 */ /* 0x002fe20000010000 */
[----:B------:R-:W-:Y:S02]  /*3f20*/  F2FP.BF16.F32.PACK_AB R158, R158, R25 ;  /* 0x000000199e9e723e */ /* 0x000fe400000010ff */
[----:B------:R-:W-:-:S03]  /*3f30*/  F2FP.BF16.F32.PACK_AB R152, R29, R152 ;  /* 0x000000981d98723e */ /* 0x000fc600000010ff */
[----:B------:R1:W2:Y:S01]  /*3f40*/  MUFU.EX2 R153, R34 ;  /* 0x0000002200997308 */ /* 0x0002a20000000800 */
[C---:B---3--:R-:W-:Y:S01]  /*3f50*/  FADD.FTZ R39, R159.reuse, R6 ;  /* 0x000000069f277221 */ /* 0x048fe20000010000 */
[----:B------:R-:W-:-:S06]  /*3f60*/  F2FP.BF16.F32.PACK_AB R159, R159, R30 ;  /* 0x0000001e9f9f723e */ /* 0x000fcc00000010ff */
[----:B------:R-:W3:Y:S01]  /*3f70*/  MUFU.EX2 R20, R20 ;  /* 0x0000001400147308 */ /* 0x000ee20000000800 */
[----:B0-----:R-:W-:Y:S01]  /*3f80*/  FADD.FTZ R6, R12, R39 ;  /* 0x000000270c067221 */ /* 0x001fe20000010000 */
[----:B-1----:R-:W0:Y:S06]  /*3f90*/  @P5 LDC R34, c[0x0][0x450] ;  /* 0x00011400ff225b82 */ /* 0x002e2c0000000800 */
[----:B------:R-:W1:Y:S01]  /*3fa0*/  MUFU.EX2 R155, R36 ;  /* 0x00000024009b7308 */ /* 0x000e620000000800 */
[C---:B--2---:R-:W-:Y:S01]  /*3fb0*/  FADD.FTZ R39, R153.reuse, R6 ;  /* 0x0000000699277221 */ /* 0x044fe20000010000 */
[----:B------:R-:W-:Y:S01]  /*3fc0*/  F2FP.BF16.F32.PACK_AB R153, R153, R12 ;  /* 0x0000000c9999723e */ /* 0x000fe200000010ff */
[----:B------:R-:W-:-:S05]  /*3fd0*/  VIADD R12, R74, 0xfffffffe ;  /* 0xfffffffe4a0c7836 */ /* 0x000fca0000000000 */
[----:B------:R2:W-:Y:S01]  /*3fe0*/  MUFU.EX2 R136, R47 ;  /* 0x0000002f00887308 */ /* 0x0005e20000000800 */
[----:B---3--:R-:W-:-:S07]  /*3ff0*/  FADD.FTZ R6, R20, R39 ;  /* 0x0000002714067221 */ /* 0x008fce0000010000 */
[----:B------:R-:W3:Y:S01]  /*4000*/  MUFU.EX2 R24, R24 ;  /* 0x0000001800187308 */ /* 0x000ee20000000800 */
[----:B--2---:R-:W-:Y:S01]  /*4010*/  FADD.FTZ R47, R31, R32 ;  /* 0x000000201f2f7221 */ /* 0x004fe20000010000 */
[----:B-1----:R-:W-:Y:S01]  /*4020*/  FADD.FTZ R39, R155, R6 ;  /* 0x000000069b277221 */ /* 0x002fe20000010000 */
[----:B0-----:R-:W-:Y:S02]  /*4030*/  @P5 SHF.R.U32.HI R22, RZ, R34, R49 ;  /* 0x00000022ff165219 */ /* 0x001fe40000011631 */
[----:B------:R-:W-:Y:S01]  /*4040*/  FADD.FTZ R47, R154, R47 ;  /* 0x0000002f9a2f7221 */ /* 0x000fe20000010000 */
[----:B------:R-:W-:Y:S02]  /*4050*/  ISETP.GE.AND P5, PT, R3, 0x1, PT ;  /* 0x000000010300780c */ /* 0x000fe40003fa6270 */
[----:B------:R0:W1:Y:S01]  /*4060*/  MUFU.EX2 R150, R35 ;  /* 0x0000002300967308 */ /* 0x0000620000000800 */
[----:B------:R-:W-:Y:S01]  /*4070*/  FADD.FTZ R32, R148, R47 ;  /* 0x0000002f94207221 */ /* 0x000fe20000010000 */
[----:B------:R-:W-:Y:S01]  /*4080*/  IMAD.IADD R23, R23, 0x1, R22 ;  /* 0x0000000117177824 */ /* 0x000fe200078e0216 */
[----:B------:R-:W-:-:S02]  /*4090*/  F2FP.BF16.F32.PACK_AB R154, R154, R31 ;  /* 0x0000001f9a9a723e */ /* 0x000fc400000010ff */
[C---:B------:R-:W-:Y:S01]  /*40a0*/  FADD.FTZ R32, R27.reuse, R32 ;  /* 0x000000201b207221 */ /* 0x040fe20000010000 */
[----:B------:R-:W-:Y:S01]  /*40b0*/  F2FP.BF16.F32.PACK_AB R148, R27, R148 ;  /* 0x000000941b94723e */ /* 0x000fe200000010ff */
[----:B------:R-:W-:Y:S01]  /*40c0*/  IMAD.IADD R2, R23, 0x1, R2 ;  /* 0x0000000117027824 */ /* 0x000fe200078e0202 */
[----:B------:R-:W2:Y:S01]  /*40d0*/  MUFU.EX2 R149, R38 ;  /* 0x0000002600957308 */ /* 0x000ea20000000800 */
[----:B------:R-:W-:Y:S01]  /*40e0*/  FADD.FTZ R47, R33, R32 ;  /* 0x00000020212f7221 */ /* 0x000fe20000010000 */
[----:B---3--:R-:W-:Y:S01]  /*40f0*/  FADD.FTZ R6, R24, R39 ;  /* 0x0000002718067221 */ /* 0x008fe20000010000 */
[----:B0-----:R-:W-:Y:S01]  /*4100*/  FFMA.FTZ R35, R85, R13, -R64 ;  /* 0x0000000d55237223 */ /* 0x001fe20000010840 */
[----:B------:R-:W-:-:S04]  /*4110*/  F2FP.BF16.F32.PACK_AB R155, R155, R20 ;  /* 0x000000149b9b723e */ /* 0x000fc800000010ff */
[----:B------:R-:W0:Y:S01]  /*4120*/  MUFU.EX2 R37, R37 ;  /* 0x0000002500257308 */ /* 0x000e220000000800 */
[C---:B-1----:R-:W-:Y:S01]  /*4130*/  FADD.FTZ R32, R150.reuse, R47 ;  /* 0x0000002f96207221 */ /* 0x042fe20000010000 */
[----:B------:R-:W-:-:S06]  /*4140*/  F2FP.BF16.F32.PACK_AB R150, R150, R33 ;  /* 0x000000219696723e */ /* 0x000fcc00000010ff */
[----:B------:R-:W1:Y:S01]  /*4150*/  MUFU.EX2 R40, R40 ;  /* 0x0000002800287308 */ /* 0x000e620000000800 */
[C---:B--2---:R-:W-:Y:S01]  /*4160*/  FADD.FTZ R39, R149.reuse, R6 ;  /* 0x0000000695277221 */ /* 0x044fe20000010000 */
[----:B------:R-:W-:-:S06]  /*4170*/  F2FP.BF16.F32.PACK_AB R149, R149, R24 ;  /* 0x000000189595723e */ /* 0x000fcc00000010ff */
[----:B------:R-:W2:Y:S01]  /*4180*/  MUFU.EX2 R151, R42 ;  /* 0x0000002a00977308 */ /* 0x000ea20000000800 */
[----:B0-----:R-:W-:-:S04]  /*4190*/  FADD.FTZ R47, R37, R32 ;  /* 0x00000020252f7221 */ /* 0x001fc80000010000 */
[C---:B------:R-:W-:Y:S01]  /*41a0*/  FADD.FTZ R32, R144.reuse, R47 ;  /* 0x0000002f90207221 */ /* 0x040fe20000010000 */
[----:B------:R-:W-:Y:S02]  /*41b0*/  F2FP.BF16.F32.PACK_AB R144, R144, R37 ;  /* 0x000000259090723e */ /* 0x000fe400000010ff */
[----:B------:R-:W0:Y:S01]  /*41c0*/  MUFU.EX2 R41, R41 ;  /* 0x0000002900297308 */ /* 0x000e220000000800 */
[----:B-1----:R-:W-:-:S07]  /*41d0*/  FADD.FTZ R6, R40, R39 ;  /* 0x0000002728067221 */ /* 0x002fce0000010000 */
[----:B------:R-:W1:Y:S01]  /*41e0*/  MUFU.EX2 R44, R44 ;  /* 0x0000002c002c7308 */ /* 0x000e620000000800 */
[C---:B--2---:R-:W-:Y:S01]  /*41f0*/  FADD.FTZ R7, R151.reuse, R6 ;  /* 0x0000000697077221 */ /* 0x044fe20000010000 */
[----:B------:R-:W-:-:S06]  /*4200*/  F2FP.BF16.F32.PACK_AB R151, R151, R40 ;  /* 0x000000289797723e */ /* 0x000fcc00000010ff */
[----:B------:R2:W3:Y:S01]  /*4210*/  MUFU.EX2 R146, R43 ;  /* 0x0000002b00927308 */ /* 0x0004e20000000800 */
[----:B0-----:R-:W-:-:S07]  /*4220*/  FADD.FTZ R39, R41, R32 ;  /* 0x0000002029277221 */ /* 0x001fce0000010000 */
[----:B------:R-:W0:Y:S01]  /*4230*/  MUFU.EX2 R145, R46 ;  /* 0x0000002e00917308 */ /* 0x000e220000000800 */
[-CC-:B--2---:R-:W-:Y:S01]  /*4240*/  FFMA.FTZ R43, R87, R13.reuse, -R64.reuse ;  /* 0x0000000d572b7223 */ /* 0x184fe20000010840 */
[----:B-1----:R-:W-:Y:S01]  /*4250*/  FADD.FTZ R6, R44, R7 ;  /* 0x000000072c067221 */ /* 0x002fe20000010000 */
[----:B------:R-:W-:-:S05]  /*4260*/  FFMA.FTZ R64, R69, R13, -R64 ;  /* 0x0000000d45407223 */ /* 0x000fca0000010840 */
[----:B------:R-:W1:Y:S01]  /*4270*/  MUFU.EX2 R45, R45 ;  /* 0x0000002d002d7308 */ /* 0x000e620000000800 */
[C---:B---3--:R-:W-:Y:S01]  /*4280*/  FADD.FTZ R32, R146.reuse, R39 ;  /* 0x0000002792207221 */ /* 0x048fe20000010000 */
[----:B------:R-:W-:-:S06]  /*4290*/  F2FP.BF16.F32.PACK_AB R146, R146, R41 ;  /* 0x000000299292723e */ /* 0x000fcc00000010ff */
[----:B------:R-:W2:Y:S01]  /*42a0*/  MUFU.EX2 R48, R48 ;  /* 0x0000003000307308 */ /* 0x000ea20000000800 */
[C---:B0-----:R-:W-:Y:S01]  /*42b0*/  FADD.FTZ R7, R145.reuse, R6 ;  /* 0x0000000691077221 */ /* 0x041fe20000010000 */
[----:B------:R-:W-:-:S06]  /*42c0*/  F2FP.BF16.F32.PACK_AB R145, R145, R44 ;  /* 0x0000002c9191723e */ /* 0x000fcc00000010ff */
[----:B------:R-:W0:Y:S01]  /*42d0*/  MUFU.EX2 R147, R50 ;  /* 0x0000003200937308 */ /* 0x000e220000000800 */
[----:B-1----:R-:W-:-:S04]  /*42e0*/  FADD.FTZ R21, R45, R32 ;  /* 0x000000202d157221 */ /* 0x002fc80000010000 */
[C---:B------:R-:W-:Y:S01]  /*42f0*/  FADD.FTZ R22, R140.reuse, R21 ;  /* 0x000000158c167221 */ /* 0x040fe20000010000 */
[----:B------:R-:W-:Y:S02]  /*4300*/  F2FP.BF16.F32.PACK_AB R140, R140, R45 ;  /* 0x0000002d8c8c723e */ /* 0x000fe400000010ff */
[----:B------:R-:W1:Y:S01]  /*4310*/  MUFU.EX2 R35, R35 ;  /* 0x0000002300237308 */ /* 0x000e620000000800 */
[----:B--2---:R-:W-:-:S07]  /*4320*/  FADD.FTZ R6, R48, R7 ;  /* 0x0000000730067221 */ /* 0x004fce0000010000 */
        /* <DEDUP_REMOVED lines=26> */
[C---:B0-----:R-:W-:Y:S01]  /*44d0*/  F2FP.BF16.F32.PACK_AB R138, R64.reuse, R15 ;  /* 0x0000000f408a723e */ /* 0x041fe200000010ff */
[----:B------:R-:W-:-:S06]  /*44e0*/  FADD.FTZ R7, R64, R7 ;  /* 0x0000000740077221 */ /* 0x000fcc0000010000 */
[----:B------:R-:W0:Y:S01]  /*44f0*/  MUFU.EX2 R139, R62 ;  /* 0x0000003e008b7308 */ /* 0x000e220000000800 */
[C---:B-1----:R-:W-:Y:S01]  /*4500*/  FADD.FTZ R15, R137.reuse, R0 ;  /* 0x00000000890f7221 */ /* 0x042fe20000010000 */
[----:B------:R-:W-:-:S03]  /*4510*/  F2FP.BF16.F32.PACK_AB R137, R137, R60 ;  /* 0x0000003c8989723e */ /* 0x000fc600000010ff */
[----:B--2---:R-:W-:-:S04]  /*4520*/  FADD.FTZ R6, R26, R15 ;  /* 0x0000000f1a067221 */ /* 0x004fc80000010000 */
[C---:B0-----:R-:W-:Y:S01]  /*4530*/  FADD.FTZ R6, R139.reuse, R6 ;  /* 0x000000068b067221 */ /* 0x041fe20000010000 */
[----:B------:R-:W-:Y:S01]  /*4540*/  F2FP.BF16.F32.PACK_AB R139, R139, R26 ;  /* 0x0000001a8b8b723e */ /* 0x000fe200000010ff */
        /* <DEDUP_REMOVED lines=11> */
.L_x_926:
[----:B------:R-:W-:-:S13]  /*4600*/  ISETP.NE.AND P2, PT, R3, 0x1, PT ;  /* 0x000000010300780c */ /* 0x000fda0003f45270 */
[----:B------:R-:W0:Y:S02]  /*4610*/  @P2 LDC.64 R20, c[0x0][0x9e8] ;  /* 0x00027a00ff142b82 */ /* 0x000e240000000a00 */
[----:B0-----:R-:W-:-:S05]  /*4620*/  @P2 IMAD.HI.U32 R20, R0, R20, RZ ;  /* 0x0000001400142227 */ /* 0x001fca00078e00ff */
[----:B------:R-:W-:-:S07]  /*4630*/  @P2 SHF.R.U32.HI R0, RZ, R21, R20 ;  /* 0x00000015ff002219 */ /* 0x000fce0000011614 */
.L_x_927:
[----:B------:R-:W-:-:S05]  /*4640*/  IMAD R3, R0, R3, R3 ;  /* 0x0000000300037224 */ /* 0x000fca00078e0203 */
[----:B------:R-:W-:-:S07]  /*4650*/  VIMNMX R2, R2, R3, PT ;  /* 0x0000000302027248 */ /* 0x000fce0003fe0100 */
.L_x_925:
[----:B------:R-:W-:Y:S01]  /*4660*/  IMAD.HI R3, R2, 0x2aaaaaab, RZ ;  /* 0x2aaaaaab02037827 */ /* 0x000fe200078e02ff */
[----:B------:R-:W-:Y:S01]  /*4670*/  UMOV UR4, URZ ;  /* 0x0000003f00047c82 */ /* 0x000fe20008000000 */
[----:B------:R-:W-:Y:S02]  /*4680*/  CS2R R86, SRZ ;  /* 0x0000000000567805 */ /* 0x000fe4000001ff00 */
[----:B------:R-:W-:Y:S01]  /*4690*/  CS2R R84, SRZ ;  /* 0x0000000000547805 */ /* 0x000fe2000001ff00 */
[----:B------:R-:W-:Y:S01]  /*46a0*/  IMAD.MOV.U32 R2, RZ, RZ, 0x3f800000 ;  /* 0x3f800000ff027424 */ /* 0x000fe200078e00ff */
[----:B------:R-:W-:Y:S01]  /*46b0*/  SHF.R.U32.HI R20, RZ, 0x1f, R3 ;  /* 0x0000001fff147819 */ /* 0x000fe20000011603 */
[----:B------:R-:W-:Y:S01]  /*46c0*/  IMAD.MOV.U32 R0, RZ, RZ, 0x3f800000 ;  /* 0x3f800000ff007424 */ /* 0x000fe200078e00ff */
[----:B------:R-:W-:Y:S02]  /*46d0*/  CS2R R82, SRZ ;  /* 0x0000000000527805 */ /* 0x000fe4000001ff00 */
[----:B------:R-:W-:-:S02]  /*46e0*/  CS2R R80, SRZ ;  /* 0x0000000000507805 */ /* 0x000fc4000001ff00 */
[----:B------:R-:W-:Y:S01]  /*46f0*/  LEA.HI.SX32 R20, R3, R20, 0x1c ;  /* 0x0000001403147211 */ /* 0x000fe200078fe2ff */
[----:B------:R-:W-:Y:S01]  /*4700*/  IMAD.MOV.U32 R3, RZ, RZ, RZ ;  /* 0x000000ffff037224 */ /* 0x000fe200078e00ff */
[----:B------:R-:W-:Y:S02]  /*4710*/  CS2R R78, SRZ ;  /* 0x00000000004e7805 */ /* 0x000fe4000001ff00 */
[----:B------:R-:W-:Y:S02]  /*4720*/  CS2R R76, SRZ ;  /* 0x00000000004c7805 */ /* 0x000fe4000001ff00 */
[----:B------:R-:W-:Y:S02]  /*4730*/  VIMNMX R15, R17, R20, !PT ;  /* 0x00000014110f7248 */ /* 0x000fe40007fe0100 */
[----:B------:R-:W-:Y:S02]  /*4740*/  CS2R R74, SRZ ;  /* 0x00000000004a7805 */ /* 0x000fe4000001ff00 */
[----:B------:R-:W-:-:S02]  /*4750*/  CS2R R72, SRZ ;  /* 0x0000000000487805 */ /* 0x000fc4000001ff00 */
[----:B------:R-:W-:Y:S02]  /*4760*/  CS2R R70, SRZ ;  /* 0x0000000000467805 */ /* 0x000fe4000001ff00 */
[----:B------:R-:W-:Y:S02]  /*4770*/  ISETP.GE.AND P2, PT, R12, R15, PT ;  /* 0x0000000f0c00720c */ /* 0x000fe40003f46270 */
        /* <DEDUP_REMOVED lines=22> */
[----:B------:R-:W-:Y:S01]  /*48e0*/  CS2R R24, SRZ ;  /* 0x0000000000187805 */ /* 0x000fe2000001ff00 */
[----:B------:R-:W-:Y:S06]  /*48f0*/  @!P2 BRA `(.L_x_928) ;  /* 0x0000003000e4a947 */ /* 0x000fec0003800000 */
[----:B------:R-:W-:Y:S01]  /*4900*/  IMAD.MOV.U32 R20, RZ, RZ, RZ ;  /* 0x000000ffff147224 */ /* 0x000fe200078e00ff */
[----:B------:R-:W-:Y:S01]  /*4910*/  UMOV UR5, URZ ;  /* 0x0000003f00057c82 */ /* 0x000fe20008000000 */
[----:B------:R-:W-:Y:S01]  /*4920*/  IMAD.MOV.U32 R2, RZ, RZ, 0x3f800000 ;  /* 0x3f800000ff027424 */ /* 0x000fe200078e00ff */
[----:B------:R-:W-:Y:S01]  /*4930*/  ULDC UR6, c[0x0][0x9e4] ;  /* 0x0002790000067ab9 */ /* 0x000fe20000000800 */
[----:B------:R-:W-:Y:S01]  /*4940*/  IMAD.MOV.U32 R87, RZ, RZ, RZ ;  /* 0x000000ffff577224 */ /* 0x000fe200078e00ff */
[----:B------:R-:W-:Y:S01]  /*4950*/  ULDC UR60, c[0x0][0x288] ;  /* 0x0000a200003c7ab9 */ /* 0x000fe20000000800 */
[----:B------:R-:W-:Y:S01]  /*4960*/  ULDC UR7, c[0x0][0x2f0] ;  /* 0x0000bc0000077ab9 */ /* 0x000fe20000000800 */
[----:B------:R-:W-:-:S05]  /*4970*/  ULDC UR56, c[0x0][0x9d8] ;  /* 0x0002760000387ab9 */ /* 0x000fca0000000800 */
.L_x_945:
[----:B------:R-:W-:-:S04]  /*4980*/  UIADD3 UR4, UR5, 0x1, URZ ;  /* 0x0000000105047890 */ /* 0x000fc8000fffe03f */
[----:B------:R-:W-:-:S04]  /*4990*/  UISETP.NE.AND UP0, UPT, UR4, 0x2, UPT ;  /* 0x000000020400788c */ /* 0x000fc8000bf05270 */
[----:B------:R-:W-:Y:S02]  /*49a0*/  USEL UR10, URZ, 0x1, UP0 ;  /* 0x000000013f0a7887 */ /* 0x000fe40008000000 */
[----:B------:R-:W-:-:S04]  /*49b0*/  USEL UR4, UR4, URZ, UP0 ;  /* 0x0000003f04047287 */ /* 0x000fc80008000000 */
[----:B------:R-:W-:Y:S01]  /*49c0*/  LOP3.LUT R3, R20, UR10, RZ, 0x3c, !PT ;  /* 0x0000000a14037c12 */ /* 0x000fe2000f8e3cff */
[----:B------:R-:W-:Y:S07]  /*49d0*/  @!P0 BRA `(.L_x_929) ;  /* 0x0000000000048947 */ /* 0x000fee0003800000 */
[----:B------:R-:W-:Y:S01]  /*49e0*/  BPT.TRAP 0x1 ;  /* 0x000000040000795c */ /* 0x000fe20000300000 */
.L_x_929:
[----:B------:R-:W-:Y:S01]  /*49f0*/  ULEA UR59, UR4, UR57, 0x3 ;  /* 0x00000039043b7291 */ /* 0x000fe2000f8e183f */
[----:B------:R-:W-:-:S08]  /*4a00*/  SHF.L.U32 R13, R3, 0x1f, RZ ;  /* 0x0000001f030d7819 */ /* 0x000fd000000006ff */
[----:B------:R0:W1:Y:S01]  /*4a10*/  SYNCS.PHASECHK.TRANS64.TRYWAIT P2, [UR59+0x2a830], R13 ;  /* 0x02a8300dff0075a7 */ /* 0x000062000804017b */
[----:B------:R-:W-:Y:S05]  /*4a20*/  @!P0 BRA `(.L_x_930) ;  /* 0x0000000000048947 */ /* 0x000fea0003800000 */
[----:B------:R-:W-:Y:S01]  /*4a30*/  BPT.TRAP 0x1 ;  /* 0x000000040000795c */ /* 0x000fe20000300000 */
.L_x_930:
[----:B-1----:R-:W-:Y:S05]  /*4a40*/  @P2 BRA `(.L_x_931) ;  /* 0x0000000000082947 */ /* 0x002fea0003800000 */
[----:B------:R-:W1:Y:S02]  /*4a50*/  SYNCS.PHASECHK.TRANS64.TRYWAIT P2, [UR59+0x2a830], R13 ;  /* 0x02a8300dff0075a7 */ /* 0x000e64000804017b */
[----:B-1----:R-:W-:Y:S05]  /*4a60*/  @!P2 BRA `(.L_x_932) ;  /* 0x000000f000bca947 */ /* 0x002fea0003800000 */
.L_x_931:
[----:B------:R-:W-:Y:S01]  /*4a70*/  R2UR UR52, R4 ;  /* 0x00000000043472ca */ /* 0x000fe200000e0000 */
[----:B------:R-:W-:Y:S01]  /*4a80*/  UIMAD UR50, UR4, 0x900, UR58 ;  /* 0x00000900043278a4 */ /* 0x000fe2000f8e023a */
[----:B------:R-:W-:Y:S01]  /*4a90*/  R2UR UR53, R5 ;  /* 0x00000000053572ca */ /* 0x000fe200000e0000 */
[----:B------:R-:W-:Y:S01]  /*4aa0*/  WARPGROUP.ARRIVE ;  /* 0x00000000000079c5 */ /* 0x000fe20000000000 */
[----:B------:R-:W-:Y:S01]  /*4ab0*/  UMOV UR55, 0x40000040 ;  /* 0x4000004000377882 */ /* 0x000fe20000000000 */
[----:B------:R-:W-:Y:S01]  /*4ac0*/  UIADD3 UR10, UR50, 0x2, URZ ;  /* 0x00000002320a7890 */ /* 0x000fe2000fffe03f */
[-C--:B------:R-:W-:Y:S01]  /*4ad0*/  FMUL.FTZ R24, R24, R0.reuse ;  /* 0x0000000018187220 */ /* 0x080fe20000410000 */
[----:B------:R-:W-:Y:S01]  /*4ae0*/  UMOV UR11, 0x40000040 ;  /* 0x40000040000b7882 */ /* 0x000fe20000000000 */
[----:B------:R-:W-:Y:S01]  /*4af0*/  UMOV UR54, UR50 ;  /* 0x0000003200367c82 */ /* 0x000fe20008000000 */
[----:B------:R-:W-:Y:S01]  /*4b00*/  UIADD3 UR14, UR50, 0x4, URZ ;  /* 0x00000004320e7890 */ /* 0x000fe2000fffe03f */
[-C--:B------:R-:W-:Y:S01]  /*4b10*/  FMUL.FTZ R25, R25, R0.reuse ;  /* 0x0000000019197220 */ /* 0x080fe20000410000 */
[----:B------:R-:W-:Y:S01]  /*4b20*/  UMOV UR15, 0x40000040 ;  /* 0x40000040000f7882 */ /* 0x000fe20000000000 */
[----:B------:R-:W-:Y:S01]  /*4b30*/  UIADD3 UR18, UR50, 0x6, URZ ;  /* 0x0000000632127890 */ /* 0x000fe2000fffe03f */
[-C--:B------:R-:W-:Y:S01]  /*4b40*/  FMUL.FTZ R28, R28, R0.reuse ;  /* 0x000000001c1c7220 */ /* 0x080fe20000410000 */
[----:B------:R-:W-:Y:S01]  /*4b50*/  UMOV UR19, 0x40000040 ;  /* 0x4000004000137882 */ /* 0x000fe20000000000 */
[----:B------:R-:W-:Y:S01]  /*4b60*/  HGMMA.64x96x16.F32.BF16 R88, gdesc[UR52], RZ, !UPT, gsb0 ;  /* 0x01600000345879f0 */ /* 0x000fe2000c0018ff */
[----:B------:R-:W-:Y:S01]  /*4b70*/  UIADD3 UR22, UR50, 0x300, URZ ;  /* 0x0000030032167890 */ /* 0x000fe2000fffe03f */
[-C--:B------:R-:W-:Y:S01]  /*4b80*/  FMUL.FTZ R29, R29, R0.reuse ;  /* 0x000000001d1d7220 */ /* 0x080fe20000410000 */
[----:B------:R-:W-:Y:S01]  /*4b90*/  UMOV UR23, 0x40000040 ;  /* 0x4000004000177882 */ /* 0x000fe20000000000 */
        /* <DEDUP_REMOVED lines=108> */
[----:B------:R-:W-:Y:S05]  /*5260*/  @!P0 BRA `(.L_x_933) ;  /* 0x0000000000048947 */ /* 0x000fea0003800000 */
[----:B------:R-:W-:Y:S01]  /*5270*/  BPT.TRAP 0x1 ;  /* 0x000000040000795c */ /* 0x000fe20000300000 */
.L_x_933:
[----:B------:R-:W-:Y:S01]  /*5280*/  ULEA UR11, UR5, UR57, 0x3 ;  /* 0x00000039050b7291 */ /* 0x000fe2000f8e183f */
[----:B------:R-:W-:-:S08]  /*5290*/  SHF.L.U32 R0, R20, 0x1f, RZ ;  /* 0x0000001f14007819 */ /* 0x000fd000000006ff */
[----:B------:R2:W3:Y:S01]  /*52a0*/  SYNCS.PHASECHK.TRANS64.TRYWAIT P2, [UR11+0x2a850], R0 ;  /* 0x02a85000ff0075a7 */ /* 0x0004e2000804014b */
[----:B------:R-:W-:Y:S05]  /*52b0*/  @!P0 BRA `(.L_x_934) ;  /* 0x0000000000048947 */ /* 0x000fea0003800000 */
[----:B------:R-:W-:Y:S01]  /*52c0*/  BPT.TRAP 0x1 ;  /* 0x000000040000795c */ /* 0x000fe20000300000 */
.L_x_934:
[----:B---3--:R-:W-:Y:S05]  /*52d0*/  @P2 BRA `(.L_x_935) ;  /* 0x0000000000082947 */ /* 0x008fea0003800000 */
[----:B------:R-:W3:Y:S02]  /*52e0*/  SYNCS.PHASECHK.TRANS64.TRYWAIT P2, [UR11+0x2a850], R0 ;  /* 0x02a85000ff0075a7 */ /* 0x000ee4000804014b */
[----:B---3--:R-:W-:Y:S05]  /*52f0*/  @!P2 BRA `(.L_x_936) ;  /* 0x000000e800b0a947 */ /* 0x008fea0003800000 */
.L_x_935:
[----:B------:R-:W-:Y:S01]  /*5300*/  UIADD3 UR10, UR57, 0x400, URZ ;  /* 0x00000400390a7890 */ /* 0x000fe2000fffe03f */
[----:B------:R-:W-:Y:S01]  /*5310*/  WARPGROUP.ARRIVE ;  /* 0x00000000000079c5 */ /* 0x000fe20000000000 */
[----:B------:R-:W-:Y:S01]  /*5320*/  UMOV UR15, 0x40000040 ;  /* 0x40000040000f7882 */ /* 0x000fe20000000000 */
[----:B------:R-:W-:Y:S01]  /*5330*/  ISETP.NE.AND P3, PT, R14, 0x1, PT ;  /* 0x000000010e00780c */ /* 0x000fe20003f65270 */
[----:B------:R-:W-:Y:S01]  /*5340*/  USHF.R.U32.HI UR10, URZ, 0x4, UR10 ;  /* 0x000000043f0a7899 */ /* 0x000fe2000801160a */
[----:B0-2---:R-:W-:Y:S01]  /*5350*/  FMUL.FTZ R0, R90, UR56 ;  /* 0x000000385a007c20 */ /* 0x005fe20008410000 */
[----:B------:R-:W-:Y:S01]  /*5360*/  FMUL.FTZ R108, R108, UR56 ;  /* 0x000000386c6c7c20 */ /* 0x000fe20008410000 */
[----:B------:R-:W-:Y:S01]  /*5370*/  FMUL.FTZ R168, R100, UR56 ;  /* 0x0000003864a87c20 */ /* 0x000fe20008410000 */
[----:B------:R-:W-:Y:S01]  /*5380*/  ULOP3.LUT UR10, UR10, 0x3fff, URZ, 0xc0, !UPT ;  /* 0x00003fff0a0a7892 */ /* 0x000fe2000f8ec03f */
[----:B------:R-:W-:Y:S01]  /*5390*/  FMUL.FTZ R2, R91, UR56 ;  /* 0x000000385b027c20 */ /* 0x000fe20008410000 */
[----:B------:R0:W2:Y:S01]  /*53a0*/  MUFU.TANH R100, R108 ;  /* 0x0000006c00647308 */ /* 0x0000a20000002400 */
[----:B------:R-:W-:Y:S01]  /*53b0*/  FMUL.FTZ R23, R99, UR56 ;  /* 0x0000003863177c20 */ /* 0x000fe20008410000 */
[----:B------:R-:W-:Y:S01]  /*53c0*/  ULOP3.LUT UR10, UR10, 0x3000000, URZ, 0xfc, !UPT ;  /* 0x030000000a0a7892 */ /* 0x000fe2000f8efc3f */
[----:B------:R-:W-:Y:S01]  /*53d0*/  FMUL.FTZ R91, R103, UR56 ;  /* 0x00000038675b7c20 */ /* 0x000fe20008410000 */
[----:B------:R-:W-:Y:S01]  /*53e0*/  FMUL.FTZ R99, R111, UR56 ;  /* 0x000000386f637c20 */ /* 0x000fe20008410000 */
[----:B------:R-:W-:Y:S01]  /*53f0*/  FMUL.FTZ R103, R115, UR56 ;  /* 0x0000003873677c20 */ /* 0x000fe20008410000 */
[----:B------:R-:W-:Y:S01]  /*5400*/  UIMAD UR10, UR5, 0x600, UR10 ;  /* 0x00000600050a78a4 */ /* 0x000fe2000f8e020a */
[----:B------:R-:W3:Y:S01]  /*5410*/  @P3 LDC R90, c[0x0][0x450] ;  /* 0x00011400ff5a3b82 */ /* 0x000ee20000000800 */
[----:B------:R-:W-:-:S02]  /*5420*/  IMAD R115, R12, -0x60, RZ ;  /* 0xffffffa00c737824 */ /* 0x000fc400078e02ff */
[----:B------:R-:W-:Y:S01]  /*5430*/  FMUL.FTZ R109, R109, UR56 ;  /* 0x000000386d6d7c20 */ /* 0x000fe20008410000 */
[----:B0-----:R-:W-:Y:S02]  /*5440*/  IMAD.MOV.U32 R108, RZ, RZ, R8 ;  /* 0x000000ffff6c7224 */ /* 0x001fe400078e0008 */
[----:B------:R-:W-:Y:S01]  /*5450*/  FMUL.FTZ R20, R94, UR56 ;  /* 0x000000385e147c20 */ /* 0x000fe20008410000 */
[----:B-1----:R-:W-:Y:S01]  /*5460*/  FMUL.FTZ R13, R88, UR56 ;  /* 0x00000038580d7c20 */ /* 0x002fe20008410000 */
[----:B------:R-:W-:Y:S01]  /*5470*/  UMOV UR14, UR10 ;  /* 0x0000000a000e7c82 */ /* 0x000fe20008000000 */
[----:B------:R-:W-:Y:S01]  /*5480*/  FMUL.FTZ R94, R96, UR56 ;  /* 0x00000038605e7c20 */ /* 0x000fe20008410000 */
[----:B------:R-:W-:Y:S01]  /*5490*/  HGMMA.64x128x16.F32.BF16 R24, R156, gdesc[UR12].tnspB, R24, gsb0 ;  /* 0x41e0000c9c187df0 */ /* 0x000fe20008001818 */
[----:B------:R-:W-:Y:S01]  /*54a0*/  UIADD3 UR14, UR10, 0x80, URZ ;  /* 0x000000800a0e7890 */ /* 0x000fe2000fffe03f */
[----:B------:R-:W-:Y:S01]  /*54b0*/  FMUL.FTZ R105, R105, UR56 ;  /* 0x0000003869697c20 */ /* 0x000fe20008410000 */
[----:B------:R-:W-:Y:S01]  /*54c0*/  UMOV UR15, 0x40000040 ;  /* 0x40000040000f7882 */ /* 0x000fe20000000000 */
[----:B------:R-:W-:Y:S01]  /*54d0*/  FMUL.FTZ R21, R95, UR56 ;  /* 0x000000385f157c20 */ /* 0x000fe20008410000 */
[----:B------:R-:W-:Y:S01]  /*54e0*/  FMUL.FTZ R88, R102, UR56 ;  /* 0x0000003866587c20 */ /* 0x000fe20008410000 */
[----:B------:R-:W-:-:S02]  /*54f0*/  VIADD R96, R115, 0x1 ;  /* 0x0000000173607836 */ /* 0x000fc40000000000 */
[----:B------:R-:W-:Y:S01]  /*5500*/  FMUL.FTZ R162, R101, UR56 ;  /* 0x0000003865a27c20 */ /* 0x000fe20008410000 */
[----:B------:R-:W-:Y:S01]  /*5510*/  FMUL.FTZ R95, R107, UR56 ;  /* 0x000000386b5f7c20 */ /* 0x000fe20008410000 */
[----:B------:R0:W1:Y:S01]  /*5520*/  MUFU.TANH R102, R109 ;  /* 0x0000006d00667308 */ /* 0x0000620000002400 */
        /* <DEDUP_REMOVED lines=8> */
[----:B0-----:R-:W-:Y:S01]  /*55b0*/  FMUL.FTZ R109, R119, UR56 ;  /* 0x00000038776d7c20 */ /* 0x001fe20008410000 */
[----:B------:R-:W-:Y:S01]  /*55c0*/  FMUL.FTZ R124, R124, UR56 ;  /* 0x000000387c7c7c20 */ /* 0x000fe20008410000 */
[----:B------:R-:W-:Y:S01]  /*55d0*/  FMUL.FTZ R125, R125, UR56 ;  /* 0x000000387d7d7c20 */ /* 0x000fe20008410000 */
[----:B------:R-:W-:Y:S01]  /*55e0*/  FMUL.FTZ R128, R128, UR56 ;  /* 0x0000003880807c20 */ /* 0x000fe20008410000 */
[----:B------:R-:W-:Y:S01]  /*55f0*/  FMUL.FTZ R129, R129, UR56 ;  /* 0x0000003881817c20 */ /* 0x000fe20008410000 */
[----:B------:R-:W-:Y:S01]  /*5600*/  FMUL.FTZ R132, R132, UR56 ;  /* 0x0000003884847c20 */ /* 0x000fe20008410000 */
[----:B------:R-:W-:Y:S01]  /*5610*/  FMUL.FTZ R133, R133, UR56 ;  /* 0x0000003885857c20 */ /* 0x000fe20008410000 */
[----:B------:R0:W4:Y:S01]  /*5620*/  MUFU.TANH R164, R105 ;  /* 0x0000006900a47308 */ /* 0x0001220000002400 */
[----:B------:R-:W-:Y:S01]  /*5630*/  FMUL.FTZ R116, R116, UR56 ;  /* 0x0000003874747c20 */ /* 0x000fe20008410000 */
[----:B------:R-:W-:Y:S01]  /*5640*/  FMUL.FTZ R120, R120, UR56 ;  /* 0x0000003878787c20 */ /* 0x000fe20008410000 */
[----:B------:R-:W-:Y:S01]  /*5650*/  FMUL.FTZ R134, R134, UR56 ;  /* 0x0000003886867c20 */ /* 0x000fe20008410000 */
[----:B------:R-:W-:Y:S01]  /*5660*/  ISETP.NE.AND P2, PT, R161, RZ, PT ;  /* 0x000000ffa100720c */ /* 0x000fe20003f45270 */
[----:B------:R-:W-:Y:S01]  /*5670*/  FMUL.FTZ R117, R117, UR56 ;  /* 0x0000003875757c20 */ /* 0x000fe20008410000 */
[----:B------:R-:W-:-:S02]  /*5680*/  ULDC UR18, c[0x0][0x9e0] ;  /* 0x0002780000127ab9 */ /* 0x000fc40000000800 */
[----:B------:R-:W1:Y:S01]  /*5690*/  MUFU.TANH R13, R13 ;  /* 0x0000000d000d7308 */ /* 0x000e620000002400 */
[----:B0-----:R-:W-:-:S04]  /*56a0*/  IMAD R105, R9, -0x2, R96 ;  /* 0xfffffffe09697824 */ /* 0x001fc800078e0260 */
[----:B------:R-:W-:-:S03]  /*56b0*/  IMAD R96, R16, UR7, R105 ;  /* 0x0000000710607c24 */ /* 0x000fc6000f8e0269 */
[----:B------:R-:W0:Y:S01]  /*56c0*/  MUFU.TANH R0, R0 ;  /* 0x0000000000007308 */ /* 0x000e220000002400 */
[----:B------:R-:W-:-:S04]  /*56d0*/  VIADD R96, R96, -UR60 ;  /* 0x8000003c60607c36 */ /* 0x000fc80008000000 */
[----:B------:R-:W-:-:S03]  /*56e0*/  VIADD R118, R96, UR61 ;  /* 0x0000003d60767c36 */ /* 0x000fc60008000000 */
        /* <DEDUP_REMOVED lines=12> */
[----:B------:R-:W-:-:S02]  /*57b0*/  WARPGROUP.DEPBAR.LE gsb0, 0x0 ;  /* 0x00008000000079c5 */ /* 0x000fc40000010000 */
[----:B------:R-:W-:-:S05]  /*57c0*/  WARPGROUP.ARRIVE ;  /* 0x00000000000079c5 */ /* 0x000fca0000000000 */
[----:B------:R-:W0:Y:S01]  /*57d0*/  MUFU.TANH R95, R95 ;  /* 0x0000005f005f7308 */ /* 0x000e220000002400 */
[----:B------:R-:W-:Y:S01]  /*57e0*/  HGMMA.64x128x16.F32.BF16 R24, R152, gdesc[UR12].tnspB, R24, gsb0 ;  /* 0x41e0000c98187df0 */ /* 0x000fe20008001818 */
[----:B------:R-:W-:Y:S01]  /*57f0*/  UIADD3 UR14, UR10, 0x100, URZ ;  /* 0x000001000a0e7890 */ /* 0x000fe2000fffe03f */
[----:B------:R-:W-:-:S05]  /*5800*/  UMOV UR15, 0x40000040 ;  /* 0x40000040000f7882 */ /* 0x000fca0000000000 */
        /* <DEDUP_REMOVED lines=16> */
[----:B------:R-:W-:Y:S01]  /*5910*/  WARPGROUP.ARRIVE ;  /* 0x00000000000079c5 */ /* 0x000fe20000000000 */
[----:B------:R-:W-:Y:S01]  /*5920*/  FMUL.FTZ R154, R97, UR56 ;  /* 0x00000038619a7c20 */ /* 0x000fe20008410000 */
[----:B------:R-:W-:Y:S01]  /*5930*/  FMUL.FTZ R97, R110, UR56 ;  /* 0x000000386e617c20 */ /* 0x000fe20008410000 */
[----:B------:R-:W-:Y:S02]  /*5940*/  FMUL.FTZ R152, R131, UR56 ;  /* 0x0000003883987c20 */ /* 0x000fe40008410000 */
[----:B------:R5:W0:Y:S01]  /*5950*/  MUFU.TANH R110, R117 ;  /* 0x00000075006e7308 */ /* 0x000a220000002400 */
[----:B------:R-:W-:Y:S01]  /*5960*/  HGMMA.64x128x16.F32.BF16 R24, R148, gdesc[UR12].tnspB, R24, gsb0 ;  /* 0x41e0000c94187df0 */ /* 0x000fe20008001818 */
[----:B------:R-:W-:Y:S01]  /*5970*/  UIADD3 UR14, UR10, 0x180, URZ ;  /* 0x000001800a0e7890 */ /* 0x000fe2000fffe03f */
[----:B------:R-:W-:-:S05]  /*5980*/  UMOV UR15, 0x40000040 ;  /* 0x40000040000f7882 */ /* 0x000fca0000000000 */
[----:B------:R-:W0:Y:S01]  /*5990*/  MUFU.TANH R154, R154 ;  /* 0x0000009a009a7308 */ /* 0x000e220000002400 */
[----:B-----5:R-:W-:-:S07]  /*59a0*/  VIADD R117, R96, UR18 ;  /* 0x0000001260757c36 */ /* 0x020fce0008000000 */
[----:B------:R-:W0:Y:S08]  /*59b0*/  MUFU.TANH R97, R97 ;  /* 0x0000006100617308 */ /* 0x000e300000002400 */
[----:B------:R-:W0:Y:S01]  /*59c0*/  MUFU.TANH R152, R152 ;  /* 0x0000009800987308 */ /* 0x000e220000002400 */
[----:B------:R-:W-:Y:S02]  /*59d0*/  WARPGROUP.DEPBAR.LE gsb0, 0x0 ;  /* 0x00008000000079c5 */ /* 0x000fe40000010000 */
[----:B------:R-:W-:Y:S01]  /*59e0*/  WARPGROUP.ARRIVE ;  /* 0x00000000000079c5 */ /* 0x000fe20000000000 */
[----:B------:R-:W-:Y:S01]  /*59f0*/  FMUL.FTZ R148, R127, UR56 ;  /* 0x000000387f947c20 */ /* 0x000fe20008410000 */
[----:B------:R-:W-:-:S04]  /*5a00*/  FMUL.FTZ R150, R130, UR56 ;  /* 0x0000003882967c20 */ /* 0x000fc80008410000 */
[----:B------:R-:W-:Y:S01]  /*5a10*/  HGMMA.64x128x16.F32.BF16 R24, R144, gdesc[UR12].tnspB, R24, gsb0 ;  /* 0x41e0000c90187df0 */ /* 0x000fe20008001818 */
[----:B------:R-:W-:Y:S01]  /*5a20*/  UIADD3 UR14, UR10, 0x200, URZ ;  /* 0x000002000a0e7890 */ /* 0x000fe2000fffe03f */
[----:B------:R-:W0:Y:S01]  /*5a30*/  MUFU.TANH R148, R148 ;  /* 0x0000009400947308 */ /* 0x000e220000002400 */
[----:B------:R-:W-:Y:S01]  /*5a40*/  UMOV UR15, 0x40000040 ;  /* 0x40000040000f7882 */ /* 0x000fe20000000000 */
[----:B------:R-:W-:-:S06]  /*5a50*/  UIADD3 UR10, UR10, 0x280, URZ ;  /* 0x000002800a0a7890 */ /* 0x000fcc000fffe03f */
[----:B------:R-:W0:Y:S01]  /*5a60*/  MUFU.TANH R150, R150 ;  /* 0x0000009600967308 */ /* 0x000e220000002400 */
[----:B------:R-:W-:Y:S02]  /*5a70*/  WARPGROUP.DEPBAR.LE gsb0, 0x0 ;  /* 0x00008000000079c5 */ /* 0x000fe40000010000 */
[----:B------:R-:W-:Y:S01]  /*5a80*/  WARPGROUP.ARRIVE ;  /* 0x00000000000079c5 */ /* 0x000fe20000000000 */
[----:B------:R-:W-:Y:S01]  /*5a90*/  FMUL.FTZ R144, R89, UR56 ;  /* 0x0000003859907c20 */ /* 0x000fe20008410000 */
[----:B------:R-:W-:Y:S01]  /*5aa0*/  FMUL.FTZ R145, R93, UR56 ;  /* 0x000000385d917c20 */ /* 0x000fe20008410000 */
[----:B------:R-:W5:Y:S01]  /*5ab0*/  @P3 LDC R89, c[0x0][0x44c] ;  /* 0x00011300ff593b82 */ /* 0x000f620000000800 */
[----:B------:R-:W-:Y:S01]  /*5ac0*/  FMUL.FTZ R93, R106, UR56 ;  /* 0x000000386a5d7c20 */ /* 0x000fe20008410000 */
[----:B------:R-:W-:Y:S01]  /*5ad0*/  FMUL.FTZ R146, R126, UR56 ;  /* 0x000000387e927c20 */ /* 0x000fe20008410000 */
[----:B------:R-:W-:Y:S01]  /*5ae0*/  HGMMA.64x128x16.F32.BF16 R24, R140, gdesc[UR12].tnspB, R24, gsb0 ;  /* 0x41e0000c8c187df0 */ /* 0x000fe20008001818 */
[----:B------:R-:W-:Y:S01]  /*5af0*/  UMOV UR14, UR10 ;  /* 0x0000000a000e7c82 */ /* 0x000fe20008000000 */
[----:B------:R-:W-:Y:S01]  /*5b00*/  UMOV UR15, 0x40000040 ;  /* 0x40000040000f7882 */ /* 0x000fe20000000000 */
[----:B------:R-:W0:Y:S08]  /*5b10*/  MUFU.TANH R144, R144 ;  /* 0x0000009000907308 */ /* 0x000e300000002400 */
[----:B------:R-:W0:Y:S08]  /*5b20*/  MUFU.TANH R145, R145 ;  /* 0x0000009100917308 */ /* 0x000e300000002400 */
[----:B------:R-:W0:Y:S01]  /*5b30*/  MUFU.TANH R93, R93 ;  /* 0x0000005d005d7308 */ /* 0x000e220000002400 */
[----:B-----5:R-:W-:-:S05]  /*5b40*/  @P3 IMAD.HI.U32 R89, R8, R89, RZ ;  /* 0x0000005908593227 */ /* 0x020fca00078e00ff */
[----:B---3--:R-:W-:Y:S01]  /*5b50*/  @P3 SHF.R.U32.HI R108, RZ, R90, R89 ;  /* 0x0000005aff6c3219 */ /* 0x008fe20000011659 */
[----:B------:R-:W-:Y:S01]  /*5b60*/  IMAD.U32 R89, RZ, RZ, UR59 ;  /* 0x0000003bff597e24 */ /* 0x000fe2000f8e00ff */
[----:B------:R3:W0:Y:S03]  /*5b70*/  MUFU.TANH R106, R116 ;  /* 0x00000074006a7308 */ /* 0x0006260000002400 */
[----:B------:R-:W-:Y:S01]  /*5b80*/  @!P1 VIADD R89, R89, 0x2a840 ;  /* 0x0002a84059599836 */ /* 0x000fe20000000000 */
[----:B------:R-:W5:Y:S04]  /*5b90*/  SHFL.IDX PT, R111, R108, RZ, 0x1c1f ;  /* 0x001c1fff6c6f7589 */ /* 0x000f6800000e0000 */
[----:B------:R-:W-:Y:S01]  /*5ba0*/  @!P1 PRMT R90, RZ, 0x654, R89 ;  /* 0x00000654ff5a9816 */ /* 0x000fe20000000059 */
[----:B------:R-:W0:Y:S08]  /*5bb0*/  MUFU.TANH R146, R146 ;  /* 0x0000009200927308 */ /* 0x000e300000002400 */
[----:B------:R3:W0:Y:S01]  /*5bc0*/  MUFU.TANH R89, R134 ;  /* 0x0000008600597308 */ /* 0x0006220000002400 */
[----:B-----5:R-:W-:Y:S01]  /*5bd0*/  IMAD.IADD R96, R117, 0x1, R111 ;  /* 0x0000000175607824 */ /* 0x020fe200078e026f */
[----:B------:R-:W-:-:S02]  /*5be0*/  WARPGROUP.DEPBAR.LE gsb0, 0x0 ;  /* 0x00008000000079c5 */ /* 0x000fc40000010000 */
[----:B------:R-:W-:Y:S01]  /*5bf0*/  WARPGROUP.ARRIVE ;  /* 0x00000000000079c5 */ /* 0x000fe20000000000 */
[----:B------:R-:W-:Y:S01]  /*5c00*/  FMUL.FTZ R140, R122, UR56 ;  /* 0x000000387a8c7c20 */ /* 0x000fe20008410000 */
[----:B------:R-:W-:Y:S01]  /*5c10*/  FMUL.FTZ R142, R123, UR56 ;  /* 0x000000387b8e7c20 */ /* 0x000fe20008410000 */
[----:B------:R-:W-:Y:S02]  /*5c20*/  VIADD R122, R105, 0xffffffff ;  /* 0xffffffff697a7836 */ /* 0x000fe40000000000 */
[----:B------:R-:W-:Y:S01]  /*5c30*/  IMAD.IADD R105, R118, 0x1, R111 ;  /* 0x0000000176697824 */ /* 0x000fe200078e026f */
[----:B------:R-:W-:Y:S01]  /*5c40*/  HGMMA.64x128x16.F32.BF16 R24, R136, gdesc[UR12].tnspB, R24, gsb0 ;  /* 0x41e0000c88187df0 */ /* 0x000fe20008001818 */
[----:B------:R-:W0:Y:S08]  /*5c50*/  MUFU.TANH R140, R140 ;  /* 0x0000008c008c7308 */ /* 0x000e300000002400 */
[----:B------:R-:W0:Y:S01]  /*5c60*/  MUFU.TANH R142, R142 ;  /* 0x0000008e008e7308 */ /* 0x000e220000002400 */
[----:B------:R-:W-:-:S02]  /*5c70*/  WARPGROUP.DEPBAR.LE gsb0, 0x0 ;  /* 0x00008000000079c5 */ /* 0x000fc40000010000 */
[----:B------:R5:W-:Y:S02]  /*5c80*/  @!P1 SYNCS.ARRIVE.TRANS64.RED.A1T0 RZ, [R90+URZ], RZ ;  /* 0x000000ff5aff99a7 */ /* 0x000be4000810043f */
[----:B-----5:R-:W-:-:S06]  /*5c90*/  FMUL.FTZ R90, R135, UR56 ;  /* 0x00000038875a7c20 */ /* 0x020fcc0008410000 */
[----:B------:R-:W0:Y:S01]  /*5ca0*/  MUFU.TANH R90, R90 ;  /* 0x0000005a005a7308 */ /* 0x000e220000002400 */
[----:B-1234-:R-:W-:Y:S05]  /*5cb0*/  @!P2 BRA `(.L_x_937) ;  /* 0x000000000058a947 */ /* 0x01efea0003800000 */
[----:B------:R-:W-:Y:S01]  /*5cc0*/  IMAD R98, R16, UR7, R111 ;  /* 0x0000000710627c24 */ /* 0x000fe2000f8e026f */
[----:B------:R-:W-:Y:S03]  /*5cd0*/  BSSY B0, `(.L_x_938) ;  /* 0x0000011000007945 */ /* 0x000fe60003800000 */
[----:B------:R-:W-:-:S05]  /*5ce0*/  VIADD R111, R98, -UR60 ;  /* 0x8000003c626f7c36 */ /* 0x000fca0008000000 */
[----:B------:R-:W-:-:S13]  /*5cf0*/  ISETP.GT.AND P2, PT, R111, -0x1, PT ;  /* 0xffffffff6f00780c */ /* 0x000fda0003f44270 */
[----:B------:R-:W-:Y:S05]  /*5d00*/  @P2 BRA `(.L_x_939) ;  /* 0x0000000000202947 */ /* 0x000fea0003800000 */
[----:B------:R-:W-:Y:S01]  /*5d10*/  IMAD.U32 R116, RZ, RZ, UR6 ;  /* 0x00000006ff747e24 */ /* 0x000fe2000f8e00ff */
[----:B------:R-:W-:-:S04]  /*5d20*/  LOP3.LUT R111, RZ, R111, RZ, 0x33, !PT ;  /* 0x0000006fff6f7212 */ /* 0x000fc800078e33ff */
[----:B------:R-:W-:-:S13]  /*5d30*/  ISETP.NE.AND P2, PT, R116, 0x1, PT ;  /* 0x000000017400780c */ /* 0x000fda0003f45270 */
[----:B------:R-:W1:Y:S02]  /*5d40*/  @P2 LDC.64 R126, c[0x0][0x9e8] ;  /* 0x00027a00ff7e2b82 */ /* 0x000e640000000a00 */
[----:B-1----:R-:W-:-:S05]  /*5d50*/  @P2 IMAD.HI.U32 R98, R111, R126, RZ ;  /* 0x0000007e6f622227 */ /* 0x002fca00078e00ff */
[----:B------:R-:W-:-:S04]  /*5d60*/  @P2 SHF.R.U32.HI R111, RZ, R127, R98 ;  /* 0x0000007fff6f2219 */ /* 0x000fc80000011662 */
[----:B------:R-:W-:Y:S01]  /*5d70*/  LOP3.LUT R111, RZ, R111, RZ, 0x33, !PT ;  /* 0x0000006fff6f7212 */ /* 0x000fe200078e33ff */
[----:B------:R-:W-:Y:S06]  /*5d80*/  BRA `(.L_x_940) ;  /* 0x0000000000147947 */ /* 0x000fec0003800000 */
.L_x_939:
[----:B------:R-:W-:-:S05]  /*5d90*/  IMAD.U32 R116, RZ, RZ, UR6 ;  /* 0x00000006ff747e24 */ /* 0x000fca000f8e00ff */
[----:B------:R-:W-:-:S13]  /*5da0*/  ISETP.NE.AND P2, PT, R116, 0x1, PT ;  /* 0x000000017400780c */ /* 0x000fda0003f45270 */
[----:B------:R-:W1:Y:S02]  /*5db0*/  @P2 LDC.64 R126, c[0x0][0x9e8] ;  /* 0x00027a00ff7e2b82 */ /* 0x000e640000000a00 */
[----:B-1----:R-:W-:-:S05]  /*5dc0*/  @P2 IMAD.HI.U32 R98, R111, R126, RZ ;  /* 0x0000007e6f622227 */ /* 0x002fca00078e00ff */
[----:B------:R-:W-:-:S07]  /*5dd0*/  @P2 SHF.R.U32.HI R111, RZ, R127, R98 ;  /* 0x0000007fff6f2219 */ /* 0x000fce0000011662 */
.L_x_940:
[----:B------:R-:W-:Y:S05]  /*5de0*/  BSYNC B0 ;  /* 0x0000000000007941 */ /* 0x000fea0003800000 */
.L_x_938:
[----:B------:R-:W-:-:S05]  /*5df0*/  IMAD R111, R111, R116, R122 ;  /* 0x000000746f6f7224 */ /* 0x000fca00078e027a */
[----:B------:R-:W-:Y:S02]  /*5e00*/  VIADDMNMX R96, R111, R116, R96, PT ;  /* 0x000000746f607246 */ /* 0x000fe40003800160 */
[----:B------:R-:W-:-:S07]  /*5e10*/  VIMNMX R105, R105, R111, !PT ;  /* 0x0000006f69697248 */ /* 0x000fce0007fe0100 */
.L_x_937:
[C---:B------:R-:W-:Y:S02]  /*5e20*/  ISETP.GE.AND P2, PT, R115.reuse, 0x2, PT ;  /* 0x000000027300780c */ /* 0x040fe40003f46270 */
[----:B------:R-:W-:Y:S02]  /*5e30*/  ISETP.GE.AND P5, PT, R115, 0xa, PT ;  /* 0x0000000a7300780c */ /* 0x000fe40003fa6270 */
[----:B------:R-:W-:Y:S02]  /*5e40*/  ISETP.GT.AND P3, PT, R105, 0x1, !P2 ;  /* 0x000000016900780c */ /* 0x000fe40005764270 */
[----:B------:R-:W-:Y:S02]  /*5e50*/  P2R R123, PR, RZ, 0x20 ;  /* 0x00000020ff7b7803 */ /* 0x000fe40000000000 */
[----:B------:R-:W-:Y:S02]  /*5e60*/  ISETP.LT.OR P4, PT, R96, 0x2, P3 ;  /* 0x000000026000780c */ /* 0x000fe40001f81670 */
[----:B------:R-:W-:-:S02]  /*5e70*/  ISETP.GE.AND P3, PT, R115, 0x9, PT ;  /* 0x000000097300780c */ /* 0x000fc40003f66270 */
[----:B0-----:R-:W-:Y:S02]  /*5e80*/  FSEL R156, R144, -INF , !P4 ;  /* 0xff800000909c7808 */ /* 0x001fe40006000000 */
        /* <DEDUP_REMOVED lines=12> */
[----:B------:R-:W-:Y:S02]  /*5f50*/  FSEL R170, R94, -INF , !P4 ;  /* 0xff8000005eaa7808 */ /* 0x000fe40006000000 */
        /* <DEDUP_REMOVED lines=17> */
[----:B------:R-:W-:Y:S02]  /*6070*/  ISETP.LT.OR P4, PT, R96, 0x21, P4 ;  /* 0x000000216000780c */ /* 0x000fe40002781670 */
[----:B------:R-:W-:-:S02]  /*6080*/  P2R R135, PR, RZ, 0x20 ;  /* 0x00000020ff877803 */ /* 0x000fc40000000000 */
        /* <DEDUP_REMOVED lines=64> */
[----:B------:R-:W-:-:S04]  /*6490*/  ISETP.GT.AND P6, PT, R105, 0x58, !P5 ;  /* 0x000000586900780c */ /* 0x000fc80006fc4270 */
[----:B------:R-:W-:-:S04]  /*64a0*/  ISETP.LT.OR P6, PT, R96, 0x59, P6 ;  /* 0x000000596000780c */ /* 0x000fc800037c1670 */
[----:B------:R-:W-:Y:S02]  /*64b0*/  FSEL R92, R132, -INF , !P6 ;  /* 0xff800000845c7808 */ /* 0x000fe40007000000 */
[----:B------:R-:W-:-:S04]  /*64c0*/  ISETP.GE.AND P6, PT, R115, 0x1, PT ;  /* 0x000000017300780c */ /* 0x000fc80003fc6270 */
[----:B------:R-:W-:Y:S02]  /*64d0*/  P2R R119, PR, RZ, 0x40 ;  /* 0x00000040ff777803 */ /* 0x000fe40000000000 */
[----:B------:R-:W-:-:S04]  /*64e0*/  ISETP.GT.AND P6, PT, R105, RZ, !P6 ;  /* 0x000000ff6900720c */ /* 0x000fc800077c4270 */
[----:B------:R-:W-:-:S04]  /*64f0*/  ISETP.LT.OR P6, PT, R96, 0x1, P6 ;  /* 0x000000016000780c */ /* 0x000fc800037c1670 */
[----:B------:R-:W-:Y:S02]  /*6500*/  FSEL R174, R13, -INF , !P6 ;  /* 0xff8000000dae7808 */ /* 0x000fe40007000000 */
[----:B------:R-:W-:Y:S01]  /*6510*/  ISETP.GE.AND P6, PT, R115, 0x5a, PT ;  /* 0x0000005a7300780c */ /* 0x000fe20003fc6270 */
[----:B------:R-:W0:Y:S03]  /*6520*/  SHFL.IDX PT, R13, R108, 0x1, 0x1c1f ;  /* 0x003c1f006c0d7f89 */ /* 0x000e2600000e0000 */
[----:B------:R-:W-:Y:S02]  /*6530*/  P2R R129, PR, RZ, 0x40 ;  /* 0x00000040ff817803 */ /* 0x000fe40000000000 */
[----:B------:R-:W-:-:S04]  /*6540*/  ISETP.GT.AND P6, PT, R105, 0x59, !P6 ;  /* 0x000000596900780c */ /* 0x000fc800077c4270 */
[----:B------:R-:W-:-:S04]  /*6550*/  ISETP.LT.OR P6, PT, R96, 0x5a, P6 ;  /* 0x0000005a6000780c */ /* 0x000fc800037c1670 */
[----:B------:R-:W-:Y:S02]  /*6560*/  FSEL R96, R133, -INF , !P6 ;  /* 0xff80000085607808 */ /* 0x000fe40007000000 */
[----:B------:R-:W-:Y:S01]  /*6570*/  ISETP.NE.AND P6, PT, R161, RZ, PT ;  /* 0x000000ffa100720c */ /* 0x000fe20003fc5270 */
[--C-:B0-----:R-:W-:Y:S02]  /*6580*/  IMAD.IADD R105, R117, 0x1, R13.reuse ;  /* 0x0000000175697824 */ /* 0x101fe400078e020d */
[----:B------:R-:W-:-:S10]  /*6590*/  IMAD.IADD R111, R118, 0x1, R13 ;  /* 0x00000001766f7824 */ /* 0x000fd400078e020d */
[----:B------:R-:W-:Y:S05]  /*65a0*/  @!P6 BRA `(.L_x_941) ;  /* 0x000000000058e947 */ /* 0x000fea0003800000 */
        /* <DEDUP_REMOVED lines=8> */
[----:B------:R-:W0:Y:S02]  /*6630*/  @P6 LDC.64 R114, c[0x0][0x9e8] ;  /* 0x00027a00ff726b82 */ /* 0x000e240000000a00 */
[----:B0-----:R-:W-:-:S05]  /*6640*/  @P6 IMAD.HI.U32 R114, R13, R114, RZ ;  /* 0x000000720d726227 */ /* 0x001fca00078e00ff */
[----:B------:R-:W-:-:S04]  /*6650*/  @P6 SHF.R.U32.HI R13, RZ, R115, R114 ;  /* 0x00000073ff0d6219 */ /* 0x000fc80000011672 */
[----:B------:R-:W-:Y:S01]  /*6660*/  LOP3.LUT R13, RZ, R13, RZ, 0x33, !PT ;  /* 0x0000000dff0d7212 */ /* 0x000fe200078e33ff */
[----:B------:R-:W-:Y:S06]  /*6670*/  BRA `(.L_x_944) ;  /* 0x0000000000147947 */ /* 0x000fec0003800000 */
.L_x_943:
[----:B------:R-:W-:-:S05]  /*6680*/  IMAD.U32 R113, RZ, RZ, UR6 ;  /* 0x00000006ff717e24 */ /* 0x000fca000f8e00ff */
[----:B------:R-:W-:-:S13]  /*6690*/  ISETP.NE.AND P6, PT, R113, 0x1, PT ;  /* 0x000000017100780c */ /* 0x000fda0003fc5270 */
[----:B------:R-:W0:Y:S02]  /*66a0*/  @P6 LDC.64 R114, c[0x0][0x9e8] ;  /* 0x00027a00ff726b82 */ /* 0x000e240000000a00 */
[----:B0-----:R-:W-:-:S05]  /*66b0*/  @P6 IMAD.HI.U32 R114, R13, R114, RZ ;  /* 0x000000720d726227 */ /* 0x001fca00078e00ff */
[----:B------:R-:W-:-:S07]  /*66c0*/  @P6 SHF.R.U32.HI R13, RZ, R115, R114 ;  /* 0x00000073ff0d6219 */ /* 0x000fce0000011672 */
.L_x_944:
[----:B------:R-:W-:Y:S05]  /*66d0*/  BSYNC B0 ;  /* 0x0000000000007941 */ /* 0x000fea0003800000 */
.L_x_942:
[----:B------:R-:W-:-:S05]  /*66e0*/  IMAD R108, R13, R113, R122 ;  /* 0x000000710d6c7224 */ /* 0x000fca00078e027a */
[----:B------:R-:W-:Y:S02]  /*66f0*/  VIADDMNMX R105, R108, R113, R105, PT ;  /* 0x000000716c697246 */ /* 0x000fe40003800169 */
[----:B------:R-:W-:-:S07]  /*6700*/  VIMNMX R111, R111, R108, !PT ;  /* 0x0000006c6f6f7248 */ /* 0x000fce0007fe0100 */
.L_x_941:
[C---:B------:R-:W-:Y:S01]  /*6710*/  ISETP.GT.AND P2, PT, R111.reuse, 0x1, !P2 ;  /* 0x000000016f00780c */ /* 0x040fe20005744270 */
[----:B------:R-:W-:Y:S01]  /*6720*/  UMOV UR5, UR4 ;  /* 0x0000000400057c82 */ /* 0x000fe20008000000 */
        /* <DEDUP_REMOVED lines=39> */
[----:B------:R-:W-:Y:S02]  /*69a0*/  ISETP.GT.AND P2, PT, R111, 0x20, !P3 ;  /* 0x000000206f00780c */ /* 0x000fe40005f44270 */
[----:B------:R-:W-:-:S02]  /*69b0*/  ISETP.NE.AND P3, PT, R124, RZ, PT ;  /* 0x000000ff7c00720c */ /* 0x000fc40003f65270 */
        /* <DEDUP_REMOVED lines=24> */
[----:B------:R-:W-:Y:S02]  /*6b40*/  ISETP.GT.AND P2, PT, R111, 0x30, !P2 ;  /* 0x000000306f00780c */ /* 0x000fe40005744270 */
[----:B------:R-:W-:Y:S02]  /*6b50*/  FMNMX.FTZ R13, R92, R13, !PT ;  /* 0x0000000d5c0d7209 */ /* 0x000fe40007810000 */
[----:B------:R-:W-:Y:S02]  /*6b60*/  ISETP.LT.OR P2, PT, R105, 0x31, P2 ;  /* 0x000000316900780c */ /* 0x000fe40001741670 */
[----:B------:R-:W-:Y:S02]  /*6b70*/  FMNMX.FTZ R21, R96, R13, !PT ;  /* 0x0000000d60157209 */ /* 0x000fe40007810000 */
[----:B------:R-:W-:Y:S01]  /*6b80*/  FSEL R124, R101, -INF , !P2 ;  /* 0xff800000657c7808 */ /* 0x000fe20005000000 */
[----:B------:R-:W0:Y:S01]  /*6b90*/  LDC R13, c[0x0][0x988] ;  /* 0x00026200ff0d7b82 */ /* 0x000e220000000800 */
[----:B------:R-:W-:Y:S01]  /*6ba0*/  ISETP.NE.AND P2, PT, R141, RZ, PT ;  /* 0x000000ff8d00720c */ /* 0x000fe20003f45270 */
[----:B------:R-:W1:Y:S01]  /*6bb0*/  SHFL.BFLY PT, R160, R21, 0x2, 0x1f ;  /* 0x0c401f0015a07f89 */ /* 0x000e6200000e0000 */
[----:B------:R-:W-:-:S02]  /*6bc0*/  ISETP.NE.AND P6, PT, R125, RZ, PT ;  /* 0x000000ff7d00720c */ /* 0x000fc40003fc5270 */
[C---:B------:R-:W-:Y:S02]  /*6bd0*/  ISETP.GT.AND P2, PT, R111.reuse, 0x31, !P2 ;  /* 0x000000316f00780c */ /* 0x040fe40005744270 */
[----:B------:R-:W-:Y:S02]  /*6be0*/  ISETP.GT.AND P4, PT, R111, 0x51, !P4 ;  /* 0x000000516f00780c */ /* 0x000fe40006784270 */
[C---:B------:R-:W-:Y:S02]  /*6bf0*/  ISETP.LT.OR P2, PT, R105.reuse, 0x32, P2 ;  /* 0x000000326900780c */ /* 0x040fe40001741670 */
[----:B------:R-:W-:Y:S02]  /*6c00*/  ISETP.LT.OR P4, PT, R105, 0x52, P4 ;  /* 0x000000526900780c */ /* 0x000fe40002781670 */
[----:B------:R-:W-:Y:S02]  /*6c10*/  FSEL R126, R103, -INF , !P2 ;  /* 0xff800000677e7808 */ /* 0x000fe40005000000 */
[----:B------:R-:W-:-:S02]  /*6c20*/  ISETP.NE.AND P2, PT, R143, RZ, PT ;  /* 0x000000ff8f00720c */ /* 0x000fc40003f45270 */
[C---:B------:R-:W-:Y:S02]  /*6c30*/  ISETP.GT.AND P5, PT, R111.reuse, 0x58, !P5 ;  /* 0x000000586f00780c */ /* 0x040fe40006fa4270 */
[----:B------:R-:W-:Y:S02]  /*6c40*/  ISETP.GT.AND P2, PT, R111, 0x38, !P2 ;  /* 0x000000386f00780c */ /* 0x000fe40005744270 */
[----:B------:R-:W-:Y:S02]  /*6c50*/  FSEL R152, R152, -INF , !P4 ;  /* 0xff80000098987808 */ /* 0x000fe40006000000 */
[C---:B------:R-:W-:Y:S02]  /*6c60*/  ISETP.LT.OR P2, PT, R105.reuse, 0x39, P2 ;  /* 0x000000396900780c */ /* 0x040fe40001741670 */
[----:B------:R-:W-:Y:S02]  /*6c70*/  ISETP.LT.OR P5, PT, R105, 0x59, P5 ;  /* 0x000000596900780c */ /* 0x000fe40002fa1670 */
[----:B------:R-:W-:-:S02]  /*6c80*/  FSEL R132, R107, -INF , !P2 ;  /* 0xff8000006b847808 */ /* 0x000fc40005000000 */
[----:B------:R-:W-:Y:S02]  /*6c90*/  ISETP.NE.AND P2, PT, R145, RZ, PT ;  /* 0x000000ff9100720c */ /* 0x000fe40003f45270 */
[----:B-1----:R-:W-:Y:S02]  /*6ca0*/  FMNMX.FTZ R23, R21, R160, !PT ;  /* 0x000000a015177209 */ /* 0x002fe40007810000 */
[----:B------:R-:W-:-:S03]  /*6cb0*/  ISETP.GT.AND P2, PT, R111, 0x39, !P2 ;  /* 0x000000396f00780c */ /* 0x000fc60005744270 */
[----:B------:R-:W1:Y:S01]  /*6cc0*/  SHFL.BFLY PT, R160, R23, 0x1, 0x1f ;  /* 0x0c201f0017a07f89 */ /* 0x000e6200000e0000 */
[----:B------:R-:W-:-:S04]  /*6cd0*/  ISETP.LT.OR P2, PT, R105, 0x3a, P2 ;  /* 0x0000003a6900780c */ /* 0x000fc80001741670 */
[----:B------:R-:W-:Y:S02]  /*6ce0*/  FSEL R138, R109, -INF , !P2 ;  /* 0xff8000006d8a7808 */ /* 0x000fe40005000000 */
[----:B------:R-:W-:-:S04]  /*6cf0*/  ISETP.NE.AND P2, PT, R147, RZ, PT ;  /* 0x000000ff9300720c */ /* 0x000fc80003f45270 */
[----:B------:R-:W-:-:S04]  /*6d00*/  ISETP.GT.AND P2, PT, R111, 0x40, !P2 ;  /* 0x000000406f00780c */ /* 0x000fc80005744270 */
[----:B------:R-:W-:-:S04]  /*6d10*/  ISETP.LT.OR P2, PT, R105, 0x41, P2 ;  /* 0x000000416900780c */ /* 0x000fc80001741670 */
[----:B------:R-:W-:Y:S02]  /*6d20*/  FSEL R140, R140, -INF , !P2 ;  /* 0xff8000008c8c7808 */ /* 0x000fe40005000000 */
[----:B------:R-:W-:Y:S02]  /*6d30*/  ISETP.NE.AND P2, PT, R149, RZ, PT ;  /* 0x000000ff9500720c */ /* 0x000fe40003f45270 */
[----:B-1----:R-:W-:Y:S02]  /*6d40*/  FMNMX.FTZ R160, R23, R160, !PT ;  /* 0x000000a017a07209 */ /* 0x002fe40007810000 */
[----:B------:R-:W-:-:S04]  /*6d50*/  ISETP.GT.AND P2, PT, R111, 0x41, !P2 ;  /* 0x000000416f00780c */ /* 0x000fc80005744270 */
[----:B------:R-:W-:-:S04]  /*6d60*/  ISETP.LT.OR P2, PT, R105, 0x42, P2 ;  /* 0x000000426900780c */ /* 0x000fc80001741670 */
[----:B------:R-:W-:Y:S02]  /*6d70*/  FSEL R142, R142, -INF , !P2 ;  /* 0xff8000008e8e7808 */ /* 0x000fe40005000000 */
[----:B------:R-:W-:-:S04]  /*6d80*/  ISETP.NE.AND P2, PT, R121, RZ, PT ;  /* 0x000000ff7900720c */ /* 0x000fc80003f45270 */
[----:B------:R-:W-:-:S04]  /*6d90*/  ISETP.GT.AND P2, PT, R111, 0x48, !P2 ;  /* 0x000000486f00780c */ /* 0x000fc80005744270 */
[----:B------:R-:W-:-:S04]  /*6da0*/  ISETP.LT.OR P2, PT, R105, 0x49, P2 ;  /* 0x000000496900780c */ /* 0x000fc80001741670 */
[----:B------:R-:W-:Y:S02]  /*6db0*/  FSEL R146, R146, -INF , !P2 ;  /* 0xff80000092927808 */ /* 0x000fe40005000000 */
[----:B------:R-:W-:-:S04]  /*6dc0*/  ISETP.GT.AND P2, PT, R111, 0x49, !P3 ;  /* 0x000000496f00780c */ /* 0x000fc80005f44270 */
[----:B------:R-:W-:-:S04]  /*6dd0*/  ISETP.LT.OR P2, PT, R105, 0x4a, P2 ;  /* 0x0000004a6900780c */ /* 0x000fc80001741670 */
[----:B------:R-:W-:Y:S02]  /*6de0*/  FSEL R148, R148, -INF , !P2 ;  /* 0xff80000094947808 */ /* 0x000fe40005000000 */
[----:B------:R-:W-:Y:S02]  /*6df0*/  ISETP.GT.AND P2, PT, R111, 0x50, !P6 ;  /* 0x000000506f00780c */ /* 0x000fe40007744270 */
[----:B------:R-:W-:Y:S02]  /*6e00*/  ISETP.NE.AND P6, PT, R119, RZ, PT ;  /* 0x000000ff7700720c */ /* 0x000fe40003fc5270 */
[----:B------:R-:W-:-:S04]  /*6e10*/  ISETP.LT.OR P2, PT, R105, 0x51, P2 ;  /* 0x000000516900780c */ /* 0x000fc80001741670 */
[----:B------:R-:W-:Y:S02]  /*6e20*/  FSEL R150, R150, -INF , !P2 ;  /* 0xff80000096967808 */ /* 0x000fe40005000000 */
[----:B------:R-:W-:Y:S02]  /*6e30*/  ISETP.GT.AND P2, PT, R111, RZ, !P6 ;  /* 0x000000ff6f00720c */ /* 0x000fe40007744270 */
[----:B------:R-:W-:Y:S02]  /*6e40*/  ISETP.NE.AND P6, PT, R129, RZ, PT ;  /* 0x000000ff8100720c */ /* 0x000fe40003fc5270 */
[----:B------:R-:W-:Y:S02]  /*6e50*/  ISETP.LT.OR P2, PT, R105, 0x1, P2 ;  /* 0x000000016900780c */ /* 0x000fe40001741670 */
[----:B------:R-:W-:Y:S02]  /*6e60*/  ISETP.GT.AND P3, PT, R111, 0x59, !P6 ;  /* 0x000000596f00780c */ /* 0x000fe40007764270 */
[----:B------:R-:W-:Y:S01]  /*6e70*/  FSEL R107, R0, -INF , !P2 ;  /* 0xff800000006b7808 */ /* 0x000fe20005000000 */
[C---:B0-----:R-:W-:Y:S01]  /*6e80*/  FMUL.FTZ R0, R160.reuse, R13 ;  /* 0x0000000da0007220 */ /* 0x041fe20000410000 */
[----:B------:R-:W-:-:S02]  /*6e90*/  FSETP.NEU.FTZ.AND P2, PT, R160, -INF , PT ;  /* 0xff800000a000780b */ /* 0x000fc40003f5d000 */
[----:B------:R-:W-:Y:S02]  /*6ea0*/  FMNMX.FTZ R21, R107, R10, !PT ;  /* 0x0000000a6b157209 */ /* 0x000fe40007810000 */
[----:B------:R-:W-:Y:S02]  /*6eb0*/  FSEL R113, R0, RZ, P2 ;  /* 0x000000ff00717208 */ /* 0x000fe40001000000 */
[----:B------:R-:W-:Y:S02]  /*6ec0*/  FMNMX.FTZ R23, R2, R21, !PT ;  /* 0x0000001502177209 */ /* 0x000fe40007810000 */
[----:B------:R-:W-:Y:S01]  /*6ed0*/  ISETP.LT.OR P3, PT, R105, 0x5a, P3 ;  /* 0x0000005a6900780c */ /* 0x000fe20001f61670 */
[--C-:B------:R-:W-:Y:S01]  /*6ee0*/  FFMA.FTZ R0, R174, R13, -R113.reuse ;  /* 0x0000000dae007223 */ /* 0x100fe20000010871 */
[----:B------:R-:W-:Y:S01]  /*6ef0*/  FMNMX.FTZ R23, R20, R23, !PT ;  /* 0x0000001714177209 */ /* 0x000fe20007810000 */
[-CC-:B------:R-:W-:Y:S01]  /*6f00*/  FFMA.FTZ R168, R168, R13.reuse, -R113.reuse ;  /* 0x0000000da8a87223 */ /* 0x180fe20000010871 */
[--C-:B------:R-:W-:Y:S01]  /*6f10*/  FFMA.FTZ R105, R94, R13, -R113.reuse ;  /* 0x0000000d5e697223 */ /* 0x100fe20000010871 */
[----:B------:R0:W-:Y:S01]  /*6f20*/  MUFU.EX2 R21, R0 ;  /* 0x0000000000157308 */ /* 0x0001e20000000800 */
[----:B------:R-:W-:Y:S01]  /*6f30*/  FMNMX.FTZ R23, R108, R23, !PT ;  /* 0x000000176c177209 */ /* 0x000fe20007810000 */
[-CC-:B------:R-:W-:Y:S01]  /*6f40*/  FFMA.FTZ R156, R156, R13.reuse, -R113.reuse ;  /* 0x0000000d9c9c7223 */ /* 0x180fe20000010871 */
[-CC-:B------:R-:W-:Y:S01]  /*6f50*/  FFMA.FTZ R158, R158, R13.reuse, -R113.reuse ;  /* 0x0000000d9e9e7223 */ /* 0x180fe20000010871 */
[--C-:B------:R-:W-:Y:S01]  /*6f60*/  FFMA.FTZ R172, R172, R13, -R113.reuse ;  /* 0x0000000dacac7223 */ /* 0x100fe20000010871 */
[----:B------:R-:W-:Y:S01]  /*6f70*/  FMNMX.FTZ R23, R22, R23, !PT ;  /* 0x0000001716177209 */ /* 0x000fe20007810000 */
[-CC-:B------:R-:W-:Y:S01]  /*6f80*/  FFMA.FTZ R170, R170, R13.reuse, -R113.reuse ;  /* 0x0000000daaaa7223 */ /* 0x180fe20000010871 */
[--C-:B------:R-:W-:Y:S01]  /*6f90*/  FFMA.FTZ R154, R154, R13, -R113.reuse ;  /* 0x0000000d9a9a7223 */ /* 0x100fe20000010871 */
[----:B------:R-:W-:Y:S01]  /*6fa0*/  MUFU.EX2 R156, R156 ;  /* 0x0000009c009c7308 */ /* 0x000fe20000000800 */
[----:B------:R-:W-:Y:S01]  /*6fb0*/  FMNMX.FTZ R23, R114, R23, !PT ;  /* 0x0000001772177209 */ /* 0x000fe20007810000 */
[-CC-:B0-----:R-:W-:Y:S01]  /*6fc0*/  FFMA.FTZ R0, R166, R13.reuse, -R113.reuse ;  /* 0x0000000da6007223 */ /* 0x181fe20000010871 */
[----:B------:R-:W-:Y:S01]  /*6fd0*/  FSEL R166, R89, -INF , !P5 ;  /* 0xff80000059a67808 */ /* 0x000fe20006800000 */
[--C-:B------:R-:W-:Y:S01]  /*6fe0*/  FFMA.FTZ R162, R162, R13, -R113.reuse ;  /* 0x0000000da2a27223 */ /* 0x100fe20000010871 */
[----:B------:R-:W-:Y:S01]  /*6ff0*/  FMNMX.FTZ R23, R88, R23, !PT ;  /* 0x0000001758177209 */ /* 0x000fe20007810000 */
[-CC-:B------:R-:W-:Y:S01]  /*7000*/  FFMA.FTZ R164, R164, R13.reuse, -R113.reuse ;  /* 0x0000000da4a47223 */ /* 0x180fe20000010871 */
[--C-:B------:R-:W-:Y:S01]  /*7010*/  FFMA.FTZ R89, R144, R13, -R113.reuse ;  /* 0x0000000d90597223 */ /* 0x100fe20000010871 */
[----:B------:R-:W-:Y:S01]  /*7020*/  MUFU.EX2 R158, R158 ;  /* 0x0000009e009e7308 */ /* 0x000fe20000000800 */
        /* <DEDUP_REMOVED lines=13> */
[----:B------:R-:W-:-:S02]  /*7100*/  FFMA.FTZ R92, R92, R13, -R113 ;  /* 0x0000000d5c5c7223 */ /* 0x000fc40000010871 */
[----:B------:R-:W-:Y:S01]  /*7110*/  MUFU.EX2 R91, R170 ;  /* 0x000000aa005b7308 */ /* 0x000fe20000000800 */
[----:B------:R-:W-:-:S04]  /*7120*/  FMNMX.FTZ R93, R134, R93, !PT ;  /* 0x0000005d865d7209 */ /* 0x000fc80007810000 */
[----:B------:R-:W-:-:S03]  /*7130*/  FMNMX.FTZ R93, R124, R93, !PT ;  /* 0x0000005d7c5d7209 */ /* 0x000fc60007810000 */
[----:B------:R-:W-:Y:S01]  /*7140*/  MUFU.EX2 R154, R154 ;  /* 0x0000009a009a7308 */ /* 0x000fe20000000800 */
[----:B------:R-:W-:-:S04]  /*7150*/  FMNMX.FTZ R95, R126, R93, !PT ;  /* 0x0000005d7e5f7209 */ /* 0x000fc80007810000 */
[----:B------:R-:W-:-:S03]  /*7160*/  FMNMX.FTZ R95, R132, R95, !PT ;  /* 0x0000005f845f7209 */ /* 0x000fc60007810000 */
[----:B------:R0:W-:Y:S01]  /*7170*/  MUFU.EX2 R93, R168 ;  /* 0x000000a8005d7308 */ /* 0x0001e20000000800 */
[----:B------:R-:W-:-:S04]  /*7180*/  FMNMX.FTZ R95, R138, R95, !PT ;  /* 0x0000005f8a5f7209 */ /* 0x000fc80007810000 */
[----:B------:R-:W-:-:S03]  /*7190*/  FMNMX.FTZ R95, R140, R95, !PT ;  /* 0x0000005f8c5f7209 */ /* 0x000fc60007810000 */
[----:B------:R-:W-:Y:S01]  /*71a0*/  MUFU.EX2 R162, R162 ;  /* 0x000000a200a27308 */ /* 0x000fe20000000800 */
[----:B------:R-:W-:Y:S02]  /*71b0*/  FMNMX.FTZ R97, R142, R95, !PT ;  /* 0x0000005f8e617209 */ /* 0x000fe40007810000 */
[----:B0-----:R-:W-:Y:S02]  /*71c0*/  FSEL R168, R90, -INF , !P3 ;  /* 0xff8000005aa87808 */ /* 0x001fe40005800000 */
[----:B------:R-:W-:-:S03]  /*71d0*/  FMNMX.FTZ R97, R146, R97, !PT ;  /* 0x0000006192617209 */ /* 0x000fc60007810000 */
[----:B------:R0:W-:Y:S01]  /*71e0*/  MUFU.EX2 R95, R0 ;  /* 0x00000000005f7308 */ /* 0x0001e20000000800 */
[----:B------:R-:W-:-:S04]  /*71f0*/  FMNMX.FTZ R97, R148, R97, !PT ;  /* 0x0000006194617209 */ /* 0x000fc80007810000 */
[----:B------:R-:W-:-:S03]  /*7200*/  FMNMX.FTZ R97, R150, R97, !PT ;  /* 0x0000006196617209 */ /* 0x000fc60007810000 */
[----:B------:R-:W-:Y:S01]  /*7210*/  MUFU.EX2 R164, R164 ;  /* 0x000000a400a47308 */ /* 0x000fe20000000800 */
[----:B------:R-:W-:-:S04]  /*7220*/  FMNMX.FTZ R97, R152, R97, !PT ;  /* 0x0000006198617209 */ /* 0x000fc80007810000 */
[----:B------:R-:W-:-:S03]  /*7230*/  FMNMX.FTZ R97, R166, R97, !PT ;  /* 0x00000061a6617209 */ /* 0x000fc60007810000 */
[----:B------:R-:W-:Y:S01]  /*7240*/  MUFU.EX2 R89, R89 ;  /* 0x0000005900597308 */ /* 0x000fe20000000800 */
[----:B0-----:R-:W-:Y:S01]  /*7250*/  FMNMX.FTZ R0, R168, R97, !PT ;  /* 0x00000061a8007209 */ /* 0x001fe20007810000 */
[----:B------:R-:W-:-:S04]  /*7260*/  FFMA.FTZ R97, R116, R13, -R113 ;  /* 0x0000000d74617223 */ /* 0x000fc80000010871 */
[----:B------:R-:W0:Y:S02]  /*7270*/  SHFL.BFLY PT, R103, R0, 0x2, 0x1f ;  /* 0x0c401f0000677f89 */ /* 0x000e2400000e0000 */
[----:B------:R-:W-:Y:S08]  /*7280*/  MUFU.EX2 R136, R136 ;  /* 0x0000008800887308 */ /* 0x000ff00000000800 */
[----:B------:R-:W-:Y:S08]  /*7290*/  MUFU.EX2 R144, R144 ;  /* 0x0000009000907308 */ /* 0x000ff00000000800 */
[----:B------:R-:W-:Y:S01]  /*72a0*/  MUFU.EX2 R97, R97 ;  /* 0x0000006100617308 */ /* 0x000fe20000000800 */
[----:B0-----:R-:W-:Y:S01]  /*72b0*/  FMNMX.FTZ R90, R0, R103, !PT ;  /* 0x00000067005a7209 */ /* 0x001fe20007810000 */
[----:B------:R-:W-:Y:S01]  /*72c0*/  FFMA.FTZ R103, R100, R13, -R113 ;  /* 0x0000000d64677223 */ /* 0x000fe20000010871 */
[----:B------:R-:W-:-:S05]  /*72d0*/  FSEL R0, R160, RZ, P2 ;  /* 0x000000ffa0007208 */ /* 0x000fca0001000000 */
[----:B------:R-:W-:Y:S01]  /*72e0*/  MUFU.EX2 R99, R99 ;  /* 0x0000006300637308 */ /* 0x000fe20000000800 */
[----:B------:R-:W0:Y:S01]  /*72f0*/  SHFL.BFLY PT, R109, R90, 0x1, 0x1f ;  /* 0x0c201f005a6d7f89 */ /* 0x000e2200000e0000 */
[----:B------:R-:W-:Y:S01]  /*7300*/  FADD.FTZ R0, -R0, R11 ;  /* 0x0000000b00007221 */ /* 0x000fe20000010100 */
[----:B------:R-:W-:-:S03]  /*7310*/  FFMA.FTZ R11, R96, R13, -R113 ;  /* 0x0000000d600b7223 */ /* 0x000fc60000010871 */
[----:B------:R-:W-:Y:S02]  /*7320*/  FMUL.FTZ R0, R0, R13 ;  /* 0x0000000d00007220 */ /* 0x000fe40000410000 */
[----:B------:R-:W-:Y:S08]  /*7330*/  MUFU.EX2 R110, R110 ;  /* 0x0000006e006e7308 */ /* 0x000ff00000000800 */
[----:B------:R-:W1:Y:S08]  /*7340*/  MUFU.EX2 R0, R0 ;  /* 0x0000000000007308 */ /* 0x000e700000000800 */
[----:B------:R-:W-:Y:S01]  /*7350*/  MUFU.EX2 R101, R101 ;  /* 0x0000006500657308 */ /* 0x000fe20000000800 */
[----:B0-----:R-:W-:-:S04]  /*7360*/  FMNMX.FTZ R90, R90, R109, !PT ;  /* 0x0000006d5a5a7209 */ /* 0x001fc80007810000 */
[C---:B------:R-:W-:Y:S01]  /*7370*/  FSETP.NEU.FTZ.AND P2, PT, R90.reuse, -INF , PT ;  /* 0xff8000005a00780b */ /* 0x040fe20003f5d000 */
[----:B------:R-:W-:Y:S02]  /*7380*/  FMUL.FTZ R94, R90, R13 ;  /* 0x0000000d5a5e7220 */ /* 0x000fe40000410000 */
[----:B------:R-:W-:Y:S01]  /*7390*/  MUFU.EX2 R104, R104 ;  /* 0x0000006800687308 */ /* 0x000fe20000000800 */
[----:B-1----:R-:W-:Y:S02]  /*73a0*/  FFMA.FTZ R7, R0, R7, R21 ;  /* 0x0000000700077223 */ /* 0x002fe40000010015 */
[----:B------:R-:W-:Y:S02]  /*73b0*/  FSEL R109, R94, RZ, P2 ;  /* 0x000000ff5e6d7208 */ /* 0x000fe40001000000 */
[C---:B------:R-:W-:Y:S01]  /*73c0*/  FADD.FTZ R7, R156.reuse, R7 ;  /* 0x000000079c077221 */ /* 0x040fe20000010000 */
[----:B------:R-:W-:Y:S02]  /*73d0*/  F2FP.BF16.F32.PACK_AB R156, R156, R21 ;  /* 0x000000159c9c723e */ /* 0x000fe400000010ff */
[-CC-:B------:R-:W-:Y:S01]  /*73e0*/  FFMA.FTZ R157, R107, R13.reuse, -R109.reuse ;  /* 0x0000000d6b9d7223 */ /* 0x180fe2000001086d */
[-CC-:B------:R-:W-:Y:S01]  /*73f0*/  FFMA.FTZ R2, R2, R13.reuse, -R109.reuse ;  /* 0x0000000d02027223 */ /* 0x180fe2000001086d */
[----:B------:R-:W-:Y:S01]  /*7400*/  FSEL R107, R90, RZ, P2 ;  /* 0x000000ff5a6b7208 */ /* 0x000fe20001000000 */
        /* <DEDUP_REMOVED lines=10> */
[----:B------:R-:W-:Y:S01]  /*74b0*/  MUFU.EX2 R157, R157 ;  /* 0x0000009d009d7308 */ /* 0x000fe20000000800 */
[----:B0-----:R-:W-:Y:S01]  /*74c0*/  FADD.FTZ R2, -R107, R10 ;  /* 0x0000000a6b027221 */ /* 0x001fe20000010100 */
[----:B------:R-:W-:Y:S01]  /*74d0*/  FADD.FTZ R10, R158, R7 ;  /* 0x000000079e0a7221 */ /* 0x000fe20000010000 */
[----:B------:R-:W-:Y:S01]  /*74e0*/  FFMA.FTZ R134, R134, R13, -R109 ;  /* 0x0000000d86867223 */ /* 0x000fe2000001086d */
[----:B------:R-:W-:-:S02]  /*74f0*/  IMAD.U32 R20, RZ, RZ, UR11 ;  /* 0x0000000bff147e24 */ /* 0x000fc4000f8e00ff */
[-C--:B------:R-:W-:Y:S01]  /*7500*/  FMUL.FTZ R2, R2, R13.reuse ;  /* 0x0000000d02027220 */ /* 0x080fe20000410000 */
[----:B------:R-:W-:Y:S01]  /*7510*/  FADD.FTZ R10, R23, R10 ;  /* 0x0000000a170a7221 */ /* 0x000fe20000010000 */
[-CC-:B------:R-:W-:Y:S01]  /*7520*/  FFMA.FTZ R124, R124, R13.reuse, -R109.reuse ;  /* 0x0000000d7c7c7223 */ /* 0x180fe2000001086d */
[----:B------:R-:W-:Y:S01]  /*7530*/  MUFU.EX2 R159, R159 ;  /* 0x0000009f009f7308 */ /* 0x000fe20000000800 */
[----:B------:R-:W-:Y:S02]  /*7540*/  @!P1 VIADD R20, R20, 0x2a860 ;  /* 0x0002a86014149836 */ /* 0x000fe40000000000 */
[----:B------:R-:W-:Y:S01]  /*7550*/  FADD.FTZ R7, R91, R10 ;  /* 0x0000000a5b077221 */ /* 0x000fe20000010000 */
[-CC-:B------:R-:W-:Y:S01]  /*7560*/  FFMA.FTZ R126, R126, R13.reuse, -R109.reuse ;  /* 0x0000000d7e7e7223 */ /* 0x180fe2000001086d */
[-CC-:B------:R-:W-:Y:S01]  /*7570*/  FFMA.FTZ R132, R132, R13.reuse, -R109.reuse ;  /* 0x0000000d84847223 */ /* 0x180fe2000001086d */
[-C--:B------:R-:W-:Y:S01]  /*7580*/  FFMA.FTZ R138, R138, R13.reuse, -R109 ;  /* 0x0000000d8a8a7223 */ /* 0x080fe2000001086d */
[----:B------:R-:W-:Y:S01]  /*7590*/  FADD.FTZ R10, R154, R7 ;  /* 0x000000079a0a7221 */ /* 0x000fe20000010000 */
[----:B------:R-:W-:Y:S01]  /*75a0*/  @!P1 PRMT R20, RZ, 0x654, R20 ;  /* 0x00000654ff149816 */ /* 0x000fe20000000014 */
[----:B------:R-:W0:Y:S01]  /*75b0*/  MUFU.EX2 R2, R2 ;  /* 0x0000000200027308 */ /* 0x000e220000000800 */
[-CC-:B------:R-:W-:Y:S01]  /*75c0*/  FFMA.FTZ R140, R140, R13.reuse, -R109.reuse ;  /* 0x0000000d8c8c7223 */ /* 0x180fe2000001086d */
[----:B------:R-:W-:Y:S01]  /*75d0*/  FADD.FTZ R7, R93, R10 ;  /* 0x0000000a5d077221 */ /* 0x000fe20000010000 */
[----:B------:R1:W-:Y:S01]  /*75e0*/  @!P1 SYNCS.ARRIVE.TRANS64.RED.A1T0 RZ, [R20+URZ], RZ ;  /* 0x000000ff14ff99a7 */ /* 0x0003e2000810043f */
[-CC-:B------:R-:W-:Y:S01]  /*75f0*/  FFMA.FTZ R142, R142, R13.reuse, -R109.reuse ;  /* 0x0000000d8e8e7223 */ /* 0x180fe2000001086d */
[-C--:B------:R-:W-:Y:S01]  /*7600*/  FFMA.FTZ R146, R146, R13.reuse, -R109 ;  /* 0x0000000d92927223 */ /* 0x080fe2000001086d */
[----:B------:R-:W-:Y:S01]  /*7610*/  FADD.FTZ R10, R162, R7 ;  /* 0x00000007a20a7221 */ /* 0x000fe20000010000 */
[-CC-:B------:R-:W-:Y:S01]  /*7620*/  FFMA.FTZ R148, R148, R13.reuse, -R109.reuse ;  /* 0x0000000d94947223 */ /* 0x180fe2000001086d */
[----:B------:R-:W2:Y:S01]  /*7630*/  MUFU.EX2 R108, R108 ;  /* 0x0000006c006c7308 */ /* 0x000ea20000000800 */
[----:B------:R-:W-:Y:S01]  /*7640*/  F2FP.BF16.F32.PACK_AB R158, R23, R158 ;  /* 0x0000009e179e723e */ /* 0x000fe200000010ff */
[----:B------:R-:W-:Y:S01]  /*7650*/  FADD.FTZ R7, R95, R10 ;  /* 0x0000000a5f077221 */ /* 0x000fe20000010000 */
[----:B------:R-:W-:Y:S01]  /*7660*/  FFMA.FTZ R166, R166, R13, -R109 ;  /* 0x0000000da6a67223 */ /* 0x000fe2000001086d */
[C---:B------:R-:W-:Y:S01]  /*7670*/  ISETP.GT.AND P2, PT, R12.reuse, R15, PT ;  /* 0x0000000f0c00720c */ /* 0x040fe20003f44270 */
[----:B------:R-:W-:-:S02]  /*7680*/  VIADD R12, R12, 0xffffffff ;  /* 0xffffffff0c0c7836 */ /* 0x000fc40000000000 */
[----:B------:R-:W-:Y:S01]  /*7690*/  FADD.FTZ R10, R164, R7 ;  /* 0x00000007a40a7221 */ /* 0x000fe20000010000 */
[----:B------:R-:W3:Y:S01]  /*76a0*/  MUFU.EX2 R153, R22 ;  /* 0x0000001600997308 */ /* 0x000ee20000000800 */
[----:B0-----:R-:W-:Y:S02]  /*76b0*/  FFMA.FTZ R6, R2, R6, R157 ;  /* 0x0000000602067223 */ /* 0x001fe4000001009d */
[----:B------:R-:W-:Y:S01]  /*76c0*/  FADD.FTZ R7, R89, R10 ;  /* 0x0000000a59077221 */ /* 0x000fe20000010000 */
[C---:B------:R-:W-:Y:S01]  /*76d0*/  F2FP.BF16.F32.PACK_AB R157, R94.reuse, R157 ;  /* 0x0000009d5e9d723e */ /* 0x040fe200000010ff */
[----:B------:R-:W-:Y:S02]  /*76e0*/  FADD.FTZ R6, R94, R6 ;  /* 0x000000065e067221 */ /* 0x000fe40000010000 */
[----:B------:R-:W-:Y:S01]  /*76f0*/  FADD.FTZ R7, R136, R7 ;  /* 0x0000000788077221 */ /* 0x000fe20000010000 */
[----:B------:R-:W0:Y:S01]  /*7700*/  MUFU.EX2 R114, R114 ;  /* 0x0000007200727308 */ /* 0x000e220000000800 */
[----:B------:R-:W-:-:S02]  /*7710*/  FADD.FTZ R6, R159, R6 ;  /* 0x000000069f067221 */ /* 0x000fc40000010000 */
[----:B------:R-:W-:Y:S01]  /*7720*/  FADD.FTZ R10, R144, R7 ;  /* 0x00000007900a7221 */ /* 0x000fe20000010000 */
[C---:B------:R-:W-:Y:S01]  /*7730*/  F2FP.BF16.F32.PACK_AB R144, R97.reuse, R144 ;  /* 0x000000906190723e */ /* 0x040fe200000010ff */
[C---:B--2---:R-:W-:Y:S02]  /*7740*/  FADD.FTZ R6, R108.reuse, R6 ;  /* 0x000000066c067221 */ /* 0x044fe40000010000 */
[----:B-1----:R-:W-:Y:S01]  /*7750*/  FADD.FTZ R20, R97, R10 ;  /* 0x0000000a61147221 */ /* 0x002fe20000010000 */
[----:B------:R-:W-:Y:S01]  /*7760*/  F2FP.BF16.F32.PACK_AB R159, R108, R159 ;  /* 0x0000009f6c9f723e */ /* 0x000fe200000010ff */
[----:B------:R-:W1:Y:S01]  /*7770*/  MUFU.EX2 R155, R88 ;  /* 0x00000058009b7308 */ /* 0x000e620000000800 */
[----:B---3--:R-:W-:Y:S01]  /*7780*/  FADD.FTZ R6, R153, R6 ;  /* 0x0000000699067221 */ /* 0x008fe20000010000 */
[----:B------:R-:W-:-:S04]  /*7790*/  FADD.FTZ R107, R99, R20 ;  /* 0x00000014636b7221 */ /* 0x000fc80000010000 */
[----:B------:R-:W-:Y:S02]  /*77a0*/  FADD.FTZ R20, R110, R107 ;  /* 0x0000006b6e147221 */ /* 0x000fe40000010000 */
[----:B------:R-:W2:Y:S01]  /*77b0*/  MUFU.EX2 R118, R118 ;  /* 0x0000007600767308 */ /* 0x000ea20000000800 */
[C---:B0-----:R-:W-:Y:S01]  /*77c0*/  FADD.FTZ R6, R114.reuse, R6 ;  /* 0x0000000672067221 */ /* 0x041fe20000010000 */
[----:B------:R-:W-:Y:S01]  /*77d0*/  FADD.FTZ R107, R101, R20 ;  /* 0x00000014656b7221 */ /* 0x000fe20000010000 */
[----:B------:R-:W-:-:S03]  /*77e0*/  F2FP.BF16.F32.PACK_AB R153, R114, R153 ;  /* 0x000000997299723e */ /* 0x000fc600000010ff */
[----:B------:R-:W-:Y:S02]  /*77f0*/  FADD.FTZ R107, R104, R107 ;  /* 0x0000006b686b7221 */ /* 0x000fe40000010000 */
[----:B------:R-:W0:Y:S01]  /*7800*/  MUFU.EX2 R149, R122 ;  /* 0x0000007a00957308 */ /* 0x000e220000000800 */
[----:B-1----:R-:W-:-:S07]  /*7810*/  FADD.FTZ R6, R155, R6 ;  /* 0x000000069b067221 */ /* 0x002fce0000010000 */
[----:B------:R-:W1:Y:S01]  /*7820*/  MUFU.EX2 R128, R128 ;  /* 0x0000008000807308 */ /* 0x000e620000000800 */
[C---:B--2---:R-:W-:Y:S01]  /*7830*/  FADD.FTZ R6, R118.reuse, R6 ;  /* 0x0000000676067221 */ /* 0x044fe20000010000 */
[----:B------:R-:W-:-:S06]  /*7840*/  F2FP.BF16.F32.PACK_AB R155, R118, R155 ;  /* 0x0000009b769b723e */ /* 0x000fcc00000010ff */
[----:B------:R-:W2:Y:S01]  /*7850*/  MUFU.EX2 R151, R130 ;  /* 0x0000008200977308 */ /* 0x000ea20000000800 */
[----:B0-----:R-:W-:Y:S01]  /*7860*/  FADD.FTZ R7, R149, R6 ;  /* 0x0000000695077221 */ /* 0x001fe20000010000 */
[----:B------:R-:W-:Y:S01]  /*7870*/  FFMA.FTZ R6, R150, R13, -R109 ;  /* 0x0000000d96067223 */ /* 0x000fe2000001086d */
[----:B------:R-:W-:-:S05]  /*7880*/  F2FP.BF16.F32.PACK_AB R150, R136, R89 ;  /* 0x000000598896723e */ /* 0x000fca00000010ff */
[----:B------:R-:W0:Y:S01]  /*7890*/  MUFU.EX2 R134, R134 ;  /* 0x0000008600867308 */ /* 0x000e220000000800 */
[----:B-1----:R-:W-:Y:S01]  /*78a0*/  FADD.FTZ R10, R128, R7 ;  /* 0x00000007800a7221 */ /* 0x002fe20000010000 */
[-CC-:B------:R-:W-:Y:S01]  /*78b0*/  FFMA.FTZ R7, R152, R13.reuse, -R109.reuse ;  /* 0x0000000d98077223 */ /* 0x180fe2000001086d */
[----:B------:R-:W-:Y:S01]  /*78c0*/  FFMA.FTZ R109, R168, R13, -R109 ;  /* 0x0000000da86d7223 */ /* 0x000fe2000001086d */
[----:B------:R-:W-:Y:S02]  /*78d0*/  F2FP.BF16.F32.PACK_AB R152, R154, R91 ;  /* 0x0000005b9a98723e */ /* 0x000fe400000010ff */
[----:B------:R-:W-:Y:S02]  /*78e0*/  F2FP.BF16.F32.PACK_AB R154, R162, R93 ;  /* 0x0000005da29a723e */ /* 0x000fe400000010ff */
[----:B------:R-:W1:Y:S01]  /*78f0*/  MUFU.EX2 R145, R124 ;  /* 0x0000007c00917308 */ /* 0x000e620000000800 */
[----:B--2---:R-:W-:Y:S01]  /*7900*/  FADD.FTZ R10, R151, R10 ;  /* 0x0000000a970a7221 */ /* 0x004fe20000010000 */
[----:B------:R-:W-:-:S06]  /*7910*/  F2FP.BF16.F32.PACK_AB R149, R128, R149 ;  /* 0x000000958095723e */ /* 0x000fcc00000010ff */
        /* <DEDUP_REMOVED lines=11> */
[----:B-1----:R-:W-:Y:S01]  /*79d0*/  FADD.FTZ R10, R22, R10 ;  /* 0x0000000a160a7221 */ /* 0x002fe20000010000 */
[----:B--2---:R-:W-:Y:S02]  /*79e0*/  F2FP.BF16.F32.PACK_AB R140, R104, R101 ;  /* 0x00000065688c723e */ /* 0x004fe400000010ff */
[----:B------:R-:W-:-:S04]  /*79f0*/  F2FP.BF16.F32.PACK_AB R147, R22, R147 ;  /* 0x000000931693723e */ /* 0x000fc800000010ff */
[----:B------:R-:W1:Y:S01]  /*7a00*/  MUFU.EX2 R102, R102 ;  /* 0x0000006600667308 */ /* 0x000e620000000800 */
[----:B---3--:R-:W-:-:S07]  /*7a10*/  FADD.FTZ R10, R141, R10 ;  /* 0x0000000a8d0a7221 */ /* 0x008fce0000010000 */
[----:B------:R2:W3:Y:S01]  /*7a20*/  MUFU.EX2 R143, R146 ;  /* 0x00000092008f7308 */ /* 0x0004e20000000800 */
[C---:B0-----:R-:W-:Y:S01]  /*7a30*/  FADD.FTZ R10, R88.reuse, R10 ;  /* 0x0000000a580a7221 */ /* 0x041fe20000010000 */
[----:B------:R-:W-:-:S06]  /*7a40*/  F2FP.BF16.F32.PACK_AB R141, R88, R141 ;  /* 0x0000008d588d723e */ /* 0x000fcc00000010ff */
[----:B------:R-:W0:Y:S01]  /*7a50*/  MUFU.EX2 R103, R103 ;  /* 0x0000006700677308 */ /* 0x000e220000000800 */
[----:B-1----:R-:W-:Y:S01]  /*7a60*/  FADD.FTZ R20, R102, R107 ;  /* 0x0000006b66147221 */ /* 0x002fe20000010000 */
[----:B--2---:R-:W-:-:S06]  /*7a70*/  F2FP.BF16.F32.PACK_AB R146, R110, R99 ;  /* 0x000000636e92723e */ /* 0x004fcc00000010ff */
[----:B------:R1:W2:Y:S01]  /*7a80*/  MUFU.EX2 R96, R148 ;  /* 0x0000009400607308 */ /* 0x0002a20000000800 */
[----:B---3--:R-:W-:-:S07]  /*7a90*/  FADD.FTZ R10, R143, R10 ;  /* 0x0000000a8f0a7221 */ /* 0x008fce0000010000 */
[----:B------:R-:W3:Y:S01]  /*7aa0*/  MUFU.EX2 R98, R98 ;  /* 0x0000006200627308 */ /* 0x000ee20000000800 */
[C---:B0-----:R-:W-:Y:S01]  /*7ab0*/  FADD.FTZ R21, R103.reuse, R20 ;  /* 0x0000001467157221 */ /* 0x041fe20000010000 */
[----:B-1----:R-:W-:Y:S02]  /*7ac0*/  F2FP.BF16.F32.PACK_AB R148, R164, R95 ;  /* 0x0000005fa494723e */ /* 0x002fe400000010ff */
[----:B------:R-:W-:-:S04]  /*7ad0*/  F2FP.BF16.F32.PACK_AB R142, R103, R102 ;  /* 0x00000066678e723e */ /* 0x000fc800000010ff */
[----:B------:R-:W0:Y:S01]  /*7ae0*/  MUFU.EX2 R137, R6 ;  /* 0x0000000600897308 */ /* 0x000e220000000800 */
[C---:B--2---:R-:W-:Y:S01]  /*7af0*/  FADD.FTZ R10, R96.reuse, R10 ;  /* 0x0000000a600a7221 */ /* 0x044fe20000010000 */
[----:B------:R-:W-:-:S06]  /*7b00*/  F2FP.BF16.F32.PACK_AB R143, R96, R143 ;  /* 0x0000008f608f723e */ /* 0x000fcc00000010ff */
[----:B------:R-:W1:Y:S01]  /*7b10*/  MUFU.EX2 R105, R105 ;  /* 0x0000006900697308 */ /* 0x000e620000000800 */
[----:B---3--:R-:W-:-:S07]  /*7b20*/  FADD.FTZ R20, R98, R21 ;  /* 0x0000001562147221 */ /* 0x008fce0000010000 */
        /* <DEDUP_REMOVED lines=12> */
[----:B-1----:R-:W-:Y:S01]  /*7bf0*/  FADD.FTZ R10, R139, R10 ;  /* 0x0000000a8b0a7221 */ /* 0x002fe20000010000 */
[C---:B--2---:R-:W-:Y:S01]  /*7c00*/  FADD.FTZ R7, R11.reuse, R6 ;  /* 0x000000060b077221 */ /* 0x044fe20000010000 */
[----:B------:R-:W-:Y:S01]  /*7c10*/  F2FP.BF16.F32.PACK_AB R138, R11, R92 ;  /* 0x0000005c0b8a723e */ /* 0x000fe200000010ff */
[----:B------:R-:W-:Y:S02]  /*7c20*/  IMAD.MOV.U32 R11, RZ, RZ, R160 ;  /* 0x000000ffff0b7224 */ /* 0x000fe400078e00a0 */
[C---:B0-----:R-:W-:Y:S01]  /*7c30*/  FADD.FTZ R6, R109.reuse, R10 ;  /* 0x0000000a6d067221 */ /* 0x041fe20000010000 */
[----:B------:R-:W-:Y:S01]  /*7c40*/  F2FP.BF16.F32.PACK_AB R139, R109, R139 ;  /* 0x0000008b6d8b723e */ /* 0x000fe200000010ff */
[----:B------:R-:W-:Y:S01]  /*7c50*/  IMAD.MOV.U32 R10, RZ, RZ, R90 ;  /* 0x000000ffff0a7224 */ /* 0x000fe200078e005a */
[----:B------:R-:W-:Y:S06]  /*7c60*/  @P2 BRA `(.L_x_945) ;  /* 0xffffffcc00442947 */ /* 0x000fec000383ffff */
[----:B------:R-:W-:Y:S02]  /*7c70*/  IMAD.MOV.U32 R10, RZ, RZ, R90 ;  /* 0x000000ffff0a7224 */ /* 0x000fe400078e005a */
[----:B------:R-:W-:-:S07]  /*7c80*/  IMAD.MOV.U32 R11, RZ, RZ, R160 ;  /* 0x000000ffff0b7224 */ /* 0x000fce00078e00a0 */
.L_x_928:
[----:B------:R-:W0:Y:S01]  /*7c90*/  LDC R23, c[0x0][0x448] ;  /* 0x00011200ff177b82 */ /* 0x000e220000000800 */
[----:B------:R-:W-:-:S07]  /*7ca0*/  UIADD3 UR60, -UR60, 0x1, URZ ;  /* 0x000000013c3c7890 */ /* 0x000fce000fffe13f */
[----:B------:R-:W1:Y:S08]  /*7cb0*/  S2UR UR5, SR_CTAID.X ;  /* 0x00000000000579c3 */ /* 0x000e700000002500 */
[----:B------:R-:W2:Y:S01]  /*7cc0*/  LDC R14, c[0x0][0x9e4] ;  /* 0x00027900ff0e7b82 */ /* 0x000ea20000000800 */
[----:B0-----:R-:W-:-:S07]  /*7cd0*/  ISETP.NE.AND P2, PT, R23, 0x1, PT ;  /* 0x000000011700780c */ /* 0x001fce0003f45270 */
[----:B------:R-:W0:Y:S01]  /*7ce0*/  LDC R89, c[0x0][0x2f0] ;  /* 0x0000bc00ff597b82 */ /* 0x000e220000000800 */
[----:B-1----:R-:W-:-:S07]  /*7cf0*/  ULEA UR5, UR5, 0x7f, 0x7 ;  /* 0x0000007f05057891 */ /* 0x002fce000f8e383f */
[----:B------:R-:W1:Y:S01]  /*7d00*/  @P2 LDC R20, c[0x0][0x44c] ;  /* 0x00011300ff142b82 */ /* 0x000e620000000800 */
[----:B------:R-:W-:-:S07]  /*7d10*/  IMAD.U32 R15, RZ, RZ, UR5 ;  /* 0x00000005ff0f7e24 */ /* 0x000fce000f8e00ff */
[----:B------:R-:W3:Y:S01]  /*7d20*/  @P2 LDC R21, c[0x0][0x450] ;  /* 0x00011400ff152b82 */ /* 0x000ee20000000800 */
[----:B0-----:R-:W-:Y:S02]  /*7d30*/  IMAD R22, R16, R89, UR60 ;  /* 0x0000003c10167e24 */ /* 0x001fe4000f8e0259 */
[----:B-1----:R-:W-:Y:S01]  /*7d40*/  @P2 IMAD.HI.U32 R20, R20, UR5, RZ ;  /* 0x0000000514142c27 */ /* 0x002fe2000f8e00ff */
[----:B------:R-:W-:-:S04]  /*7d50*/  ULDC UR5, c[0x0][0x9dc] ;  /* 0x0002770000057ab9 */ /* 0x000fc80000000800 */
[----:B---3--:R-:W-:Y:S02]  /*7d60*/  @P2 SHF.R.U32.HI R15, RZ, R21, R20 ;  /* 0x00000015ff0f2219 */ /* 0x008fe40000011614 */
[----:B--2---:R-:W-:-:S03]  /*7d70*/  ISETP.GE.AND P2, PT, R14, 0x1, PT ;  /* 0x000000010e00780c */ /* 0x004fc60003f46270 */
[----:B------:R-:W-:-:S04]  /*7d80*/  IMAD.IADD R15, R22, 0x1, R15 ;  /* 0x00000001160f7824 */ /* 0x000fc800078e020f */
[----:B------:R-:W-:-:S06]  /*7d90*/  VIADD R20, R15, -UR5 ;  /* 0x800000050f147c36 */ /* 0x000fcc0008000000 */
[----:B------:R-:W-:Y:S05]  /*7da0*/  @!P2 BRA `(.L_x_946) ;  /* 0x00000000003ca947 */ /* 0x000fea0003800000 */
        /* <DEDUP_REMOVED lines=9> */
.L_x_947:
[----:B------:R-:W-:-:S13]  /*7e40*/  ISETP.NE.AND P2, PT, R14, 0x1, PT ;  /* 0x000000010e00780c */ /* 0x000fda0003f45270 */
[----:B------:R-:W0:Y:S02]  /*7e50*/  @P2 LDC.64 R88, c[0x0][0x9e8] ;  /* 0x00027a00ff582b82 */ /* 0x000e240000000a00 */
[----:B0-----:R-:W-:-:S05]  /*7e60*/  @P2 IMAD.HI.U32 R22, R15, R88, RZ ;  /* 0x000000580f162227 */ /* 0x001fca00078e00ff */
[----:B------:R-:W-:-:S07]  /*7e70*/  @P2 SHF.R.U32.HI R15, RZ, R89, R22 ;  /* 0x00000059ff0f2219 */ /* 0x000fce0000011616 */
.L_x_948:
[----:B------:R-:W-:-:S05]  /*7e80*/  IMAD R15, R15, R14, RZ ;  /* 0x0000000e0f0f7224 */ /* 0x000fca00078e02ff */
[----:B------:R-:W-:-:S07]  /*7e90*/  VIMNMX R20, R20, R15, !PT ;  /* 0x0000000f14147248 */ /* 0x000fce0007fe0100 */
.L_x_946:
[----:B------:R-:W-:-:S04]  /*7ea0*/  VIADD R20, R20, 0x5f ;  /* 0x0000005f14147836 */ /* 0x000fc80000000000 */
[----:B------:R-:W-:-:S05]  /*7eb0*/  IMAD.HI R20, R20, 0x2aaaaaab, RZ ;  /* 0x2aaaaaab14147827 */ /* 0x000fca00078e02ff */
[----:B------:R-:W-:-:S04]  /*7ec0*/  SHF.R.U32.HI R15, RZ, 0x1f, R20 ;  /* 0x0000001fff0f7819 */ /* 0x000fc80000011614 */
[----:B------:R-:W-:-:S04]  /*7ed0*/  LEA.HI.SX32 R20, R20, R15, 0x1c ;  /* 0x0000000f14147211 */ /* 0x000fc800078fe2ff */
[----:B------:R-:W-:-:S04]  /*7ee0*/  VIMNMX R15, R17, R20, !PT ;  /* 0x00000014110f7248 */ /* 0x000fc80007fe0100 */
[----:B------:R-:W-:-:S13]  /*7ef0*/  ISETP.GE.AND P2, PT, R12, R15, PT ;  /* 0x0000000f0c00720c */ /* 0x000fda0003f46270 */
[----:B------:R-:W-:Y:S05]  /*7f00*/  @!P2 BRA `(.L_x_949) ;  /* 0x00000020006ca947 */ /* 0x000fea0003800000 */
[----:B------:R-:W-:Y:S01]  /*7f10*/  IMAD.MOV.U32 R21, RZ, RZ, R10 ;  /* 0x000000ffff157224 */ /* 0x000fe200078e000a */
[----:B------:R-:W-:Y:S01]  /*7f20*/  UMOV UR7, UR4 ;  /* 0x0000000400077c82 */ /* 0x000fe20008000000 */
[----:B------:R-:W-:Y:S01]  /*7f30*/  IMAD.MOV.U32 R160, RZ, RZ, R11 ;  /* 0x000000ffffa07224 */ /* 0x000fe200078e000b */
[----:B------:R-:W-:Y:S01]  /*7f40*/  ULDC UR5, c[0x0][0x9d8] ;  /* 0x0002760000057ab9 */ /* 0x000fe20000000800 */
[----:B------:R-:W-:-:S07]  /*7f50*/  IMAD.MOV.U32 R20, RZ, RZ, R3 ;  /* 0x000000ffff147224 */ /* 0x000fce00078e0003 */
.L_x_958:
[----:B------:R-:W-:-:S04]  /*7f60*/  UIADD3 UR4, UR7, 0x1, URZ ;  /* 0x0000000107047890 */ /* 0x000fc8000fffe03f */
[----:B------:R-:W-:-:S04]  /*7f70*/  UISETP.NE.AND UP0, UPT, UR4, 0x2, UPT ;  /* 0x000000020400788c */ /* 0x000fc8000bf05270 */
[----:B------:R-:W-:Y:S02]  /*7f80*/  USEL UR6, URZ, 0x1, UP0 ;  /* 0x000000013f067887 */ /* 0x000fe40008000000 */
[----:B------:R-:W-:-:S04]  /*7f90*/  USEL UR4, UR4, URZ, UP0 ;  /* 0x0000003f04047287 */ /* 0x000fc80008000000 */
[----:B------:R-:W-:Y:S01]  /*7fa0*/  LOP3.LUT R3, R20, UR6, RZ, 0x3c, !PT ;  /* 0x0000000614037c12 */ /* 0x000fe2000f8e3cff */
[----:B------:R-:W-:Y:S07]  /*7fb0*/  @!P0 BRA `(.L_x_950) ;  /* 0x0000000000048947 */ /* 0x000fee0003800000 */
[----:B------:R-:W-:Y:S01]  /*7fc0*/  BPT.TRAP 0x1 ;  /* 0x000000040000795c */ /* 0x000fe20000300000 */
.L_x_950:
[----:B------:R-:W-:Y:S01]  /*7fd0*/  ULEA UR56, UR4, UR57, 0x3 ;  /* 0x0000003904387291 */ /* 0x000fe2000f8e183f */
[----:B------:R-:W-:-:S08]  /*7fe0*/  SHF.L.U32 R10, R3, 0x1f, RZ ;  /* 0x0000001f030a7819 */ /* 0x000fd000000006ff */
[----:B------:R0:W1:Y:S01]  /*7ff0*/  SYNCS.PHASECHK.TRANS64.TRYWAIT P2, [UR56+0x2a830], R10 ;  /* 0x02a8300aff0075a7 */ /* 0x0000620008040178 */
[----:B------:R-:W-:Y:S05]  /*8000*/  @!P0 BRA `(.L_x_951) ;  /* 0x0000000000048947 */ /* 0x000fea0003800000 */
[----:B------:R-:W-:Y:S01]  /*8010*/  BPT.TRAP 0x1 ;  /* 0x000000040000795c */ /* 0x000fe20000300000 */
.L_x_951:
[----:B-1----:R-:W-:Y:S05]  /*8020*/  @P2 BRA `(.L_x_952) ;  /* 0x0000000000082947 */ /* 0x002fea0003800000 */
[----:B------:R-:W1:Y:S02]  /*8030*/  SYNCS.PHASECHK.TRANS64.TRYWAIT P2, [UR56+0x2a830], R10 ;  /* 0x02a8300aff0075a7 */ /* 0x000e640008040178 */
[----:B-1----:R-:W-:Y:S05]  /*8040*/  @!P2 BRA `(.L_x_953) ;  /* 0x000000bc0074a947 */ /* 0x002fea0003800000 */
.L_x_952:
        /* <DEDUP_REMOVED lines=129> */
.L_x_954:
[----:B------:R-:W-:Y:S01]  /*8860*/  ULEA UR11, UR7, UR57, 0x3 ;  /* 0x00000039070b7291 */ /* 0x000fe2000f8e183f */
[----:B------:R-:W-:-:S08]  /*8870*/  SHF.L.U32 R0, R20, 0x1f, RZ ;  /* 0x0000001f14007819 */ /* 0x000fd000000006ff */
[----:B------:R2:W3:Y:S01]  /*8880*/  SYNCS.PHASECHK.TRANS64.TRYWAIT P2, [UR11+0x2a850], R0 ;  /* 0x02a85000ff0075a7 */ /* 0x0004e2000804014b */
[----:B------:R-:W-:Y:S05]  /*8890*/  @!P0 BRA `(.L_x_955) ;  /* 0x0000000000048947 */ /* 0x000fea0003800000 */
[----:B------:R-:W-:Y:S01]  /*88a0*/  BPT.TRAP 0x1 ;  /* 0x000000040000795c */ /* 0x000fe20000300000 */
.L_x_955:
[----:B---3--:R-:W-:Y:S05]  /*88b0*/  @P2 BRA `(.L_x_956) ;  /* 0x0000000000082947 */ /* 0x008fea0003800000 */
[----:B------:R-:W3:Y:S02]  /*88c0*/  SYNCS.PHASECHK.TRANS64.TRYWAIT P2, [UR11+0x2a850], R0 ;  /* 0x02a85000ff0075a7 */ /* 0x000ee4000804014b */
[----:B---3--:R-:W-:Y:S05]  /*88d0*/  @!P2 BRA `(.L_x_957) ;  /* 0x000000b40068a947 */ /* 0x008fea0003800000 */
.L_x_956:
[----:B------:R-:W-:Y:S01]  /*88e0*/  UIADD3 UR6, UR57, 0x400, URZ ;  /* 0x0000040039067890 */ /* 0x000fe2000fffe03f */
[----:B------:R-:W-:Y:S01]  /*88f0*/  WARPGROUP.ARRIVE ;  /* 0x00000000000079c5 */ /* 0x000fe20000000000 */
[----:B------:R-:W-:Y:S01]  /*8900*/  UMOV UR15, 0x40000040 ;  /* 0x40000040000f7882 */ /* 0x000fe20000000000 */
[----:B------:R-:W-:Y:S01]  /*8910*/  FMUL.FTZ R2, R88, UR5 ;  /* 0x0000000558027c20 */ /* 0x000fe20008410000 */
[----:B------:R-:W-:Y:S01]  /*8920*/  USHF.R.U32.HI UR6, URZ, 0x4, UR6 ;  /* 0x000000043f067899 */ /* 0x000fe20008011606 */
[----:B01----:R-:W-:Y:S01]  /*8930*/  FMUL.FTZ R10, R89, UR5 ;  /* 0x00000005590a7c20 */ /* 0x003fe20008410000 */
        /* <DEDUP_REMOVED lines=10> */
[----:B------:R-:W-:Y:S01]  /*89e0*/  UIMAD UR6, UR7, 0x600, UR6 ;  /* 0x00000600070678a4 */ /* 0x000fe2000f8e0206 */
[----:B------:R-:W1:Y:S01]  /*89f0*/  MUFU.TANH R10, R10 ;  /* 0x0000000a000a7308 */ /* 0x000e620000002400 */
[----:B------:R-:W-:Y:S01]  /*8a00*/  FMUL.FTZ R106, R108, UR5 ;  /* 0x000000056c6a7c20 */ /* 0x000fe20008410000 */
[----:B------:R-:W-:Y:S01]  /*8a10*/  UMOV UR7, 0x40000040 ;  /* 0x4000004000077882 */ /* 0x000fe20000000000 */
[----:B------:R-:W-:Y:S01]  /*8a20*/  UIADD3 UR10, UR6, 0x80, URZ ;  /* 0x00000080060a7890 */ /* 0x000fe2000fffe03f */
[----:B------:R-:W-:Y:S01]  /*8a30*/  FMUL.FTZ R108, R109, UR5 ;  /* 0x000000056d6c7c20 */ /* 0x000fe20008410000 */
[----:B------:R-:W-:Y:S01]  /*8a40*/  FMUL.FTZ R104, R110, UR5 ;  /* 0x000000056e687c20 */ /* 0x000fe20008410000 */
[----:B------:R-:W-:Y:S01]  /*8a50*/  FMUL.FTZ R110, R112, UR5 ;  /* 0x00000005706e7c20 */ /* 0x000fe20008410000 */
[----:B------:R-:W-:Y:S01]  /*8a60*/  FMUL.FTZ R112, R113, UR5 ;  /* 0x0000000571707c20 */ /* 0x000fe20008410000 */
[----:B------:R-:W-:Y:S01]  /*8a70*/  HGMMA.64x128x16.F32.BF16 R24, R156, gdesc[UR4].tnspB, R24, gsb0 ;  /* 0x41e000049c187df0 */ /* 0x000fe20008001818 */
[----:B------:R-:W3:Y:S01]  /*8a80*/  MUFU.TANH R162, R162 ;  /* 0x000000a200a27308 */ /* 0x000ee20000002400 */
[----:B------:R-:W-:Y:S01]  /*8a90*/  UMOV UR14, UR10 ;  /* 0x0000000a000e7c82 */ /* 0x000fe20008000000 */
[----:B------:R-:W-:Y:S01]  /*8aa0*/  UIADD3 UR10, UR6, 0x100, URZ ;  /* 0x00000100060a7890 */ /* 0x000fe2000fffe03f */
[----:B0-----:R-:W-:Y:S01]  /*8ab0*/  FMNMX.FTZ R11, R2, R160, !PT ;  /* 0x000000a0020b7209 */ /* 0x001fe20007810000 */
[----:B------:R-:W-:Y:S01]  /*8ac0*/  FMUL.FTZ R116, R116, UR5 ;  /* 0x0000000574747c20 */ /* 0x000fe20008410000 */
[----:B------:R-:W-:Y:S01]  /*8ad0*/  FMUL.FTZ R117, R117, UR5 ;  /* 0x0000000575757c20 */ /* 0x000fe20008410000 */
[----:B------:R-:W-:Y:S01]  /*8ae0*/  FMUL.FTZ R120, R120, UR5 ;  /* 0x0000000578787c20 */ /* 0x000fe20008410000 */
[----:B------:R-:W-:Y:S01]  /*8af0*/  FMUL.FTZ R124, R124, UR5 ;  /* 0x000000057c7c7c20 */ /* 0x000fe20008410000 */
[----:B------:R-:W0:Y:S01]  /*8b00*/  MUFU.TANH R164, R164 ;  /* 0x000000a400a47308 */ /* 0x000e220000002400 */
[----:B-1----:R-:W-:Y:S01]  /*8b10*/  FMNMX.FTZ R11, R10, R11, !PT ;  /* 0x0000000b0a0b7209 */ /* 0x002fe20007810000 */
[----:B------:R-:W-:Y:S01]  /*8b20*/  FMUL.FTZ R20, R90, UR5 ;  /* 0x000000055a147c20 */ /* 0x000fe20008410000 */
[----:B------:R-:W-:Y:S01]  /*8b30*/  FMUL.FTZ R174, R125, UR5 ;  /* 0x000000057dae7c20 */ /* 0x000fe20008410000 */
[----:B------:R-:W-:Y:S01]  /*8b40*/  FMUL.FTZ R22, R91, UR5 ;  /* 0x000000055b167c20 */ /* 0x000fe20008410000 */
[----:B------:R-:W-:Y:S01]  /*8b50*/  FMUL.FTZ R128, R128, UR5 ;  /* 0x0000000580807c20 */ /* 0x000fe20008410000 */
[----:B------:R-:W-:Y:S01]  /*8b60*/  FMUL.FTZ R88, R94, UR5 ;  /* 0x000000055e587c20 */ /* 0x000fe20008410000 */
[----:B------:R-:W-:Y:S01]  /*8b70*/  FMUL.FTZ R176, R129, UR5 ;  /* 0x0000000581b07c20 */ /* 0x000fe20008410000 */
[----:B------:R-:W-:Y:S01]  /*8b80*/  MUFU.TANH R166, R166 ;  /* 0x000000a600a67308 */ /* 0x000fe20000002400 */
[----:B---3--:R-:W-:Y:S01]  /*8b90*/  FMNMX.FTZ R11, R162, R11, !PT ;  /* 0x0000000ba20b7209 */ /* 0x008fe20007810000 */
[----:B------:R-:W-:Y:S01]  /*8ba0*/  FMUL.FTZ R90, R95, UR5 ;  /* 0x000000055f5a7c20 */ /* 0x000fe20008410000 */
[----:B------:R-:W-:Y:S01]  /*8bb0*/  FMUL.FTZ R132, R132, UR5 ;  /* 0x0000000584847c20 */ /* 0x000fe20008410000 */
[----:B------:R-:W-:Y:S01]  /*8bc0*/  FMUL.FTZ R92, R98, UR5 ;  /* 0x00000005625c7c20 */ /* 0x000fe20008410000 */
[----:B------:R-:W-:Y:S01]  /*8bd0*/  FMUL.FTZ R178, R133, UR5 ;  /* 0x0000000585b27c20 */ /* 0x000fe20008410000 */
[----:B------:R-:W-:Y:S01]  /*8be0*/  FMUL.FTZ R94, R99, UR5 ;  /* 0x00000005635e7c20 */ /* 0x000fe20008410000 */
[----:B------:R-:W-:Y:S01]  /*8bf0*/  FMUL.FTZ R98, R103, UR5 ;  /* 0x0000000567627c20 */ /* 0x000fe20008410000 */
[----:B------:R-:W-:Y:S01]  /*8c00*/  MUFU.TANH R168, R168 ;  /* 0x000000a800a87308 */ /* 0x000fe20000002400 */
[----:B0-----:R-:W-:Y:S01]  /*8c10*/  FMNMX.FTZ R11, R164, R11, !PT ;  /* 0x0000000ba40b7209 */ /* 0x001fe20007810000 */
        /* <DEDUP_REMOVED lines=9> */
[----:B------:R-:W0:Y:S01]  /*8cb0*/  LDC R13, c[0x0][0x988] ;  /* 0x00026200ff0d7b82 */ /* 0x000e220000000800 */
[----:B------:R-:W-:Y:S01]  /*8cc0*/  FMUL.FTZ R186, R131, UR5 ;  /* 0x0000000583ba7c20 */ /* 0x000fe20008410000 */
[----:B------:R-:W-:Y:S01]  /*8cd0*/  FMUL.FTZ R134, R134, UR5 ;  /* 0x0000000586867c20 */ /* 0x000fe20008410000 */
[----:B------:R-:W-:Y:S01]  /*8ce0*/  FMUL.FTZ R188, R135, UR5 ;  /* 0x0000000587bc7c20 */ /* 0x000fe20008410000 */
[----:B------:R-:W-:Y:S01]  /*8cf0*/  UMOV UR7, 0x40000040 ;  /* 0x4000004000077882 */ /* 0x000fe20000000000 */
[----:B------:R-:W-:Y:S01]  /*8d00*/  MUFU.TANH R172, R172 ;  /* 0x000000ac00ac7308 */ /* 0x000fe20000002400 */
[C---:B------:R-:W-:Y:S01]  /*8d10*/  ISETP.GT.AND P2, PT, R12.reuse, R15, PT ;  /* 0x0000000f0c00720c */ /* 0x040fe20003f44270 */
[----:B------:R-:W-:-:S06]  /*8d20*/  VIADD R12, R12, 0xffffffff ;  /* 0xffffffff0c0c7836 */ /* 0x000fcc0000000000 */
[----:B------:R-:W-:Y:S08]  /*8d30*/  MUFU.TANH R106, R106 ;  /* 0x0000006a006a7308 */ /* 0x000ff00000002400 */
[----:B------:R-:W-:Y:S08]  /*8d40*/  MUFU.TANH R108, R108 ;  /* 0x0000006c006c7308 */ /* 0x000ff00000002400 */
[----:B------:R-:W-:Y:S08]  /*8d50*/  MUFU.TANH R110, R110 ;  /* 0x0000006e006e7308 */ /* 0x000ff00000002400 */
[----:B------:R-:W-:Y:S08]  /*8d60*/  MUFU.TANH R112, R112 ;  /* 0x0000007000707308 */ /* 0x000ff00000002400 */
[----:B------:R-:W-:Y:S08]  /*8d70*/  MUFU.TANH R116, R116 ;  /* 0x0000007400747308 */ /* 0x000ff00000002400 */
[----:B------:R-:W-:Y:S08]  /*8d80*/  MUFU.TANH R120, R120 ;  /* 0x0000007800787308 */ /* 0x000ff00000002400 */
[----:B------:R-:W-:Y:S08]  /*8d90*/  MUFU.TANH R124, R124 ;  /* 0x0000007c007c7308 */ /* 0x000ff00000002400 */
[----:B------:R-:W1:Y:S08]  /*8da0*/  MUFU.TANH R20, R20 ;  /* 0x0000001400147308 */ /* 0x000e700000002400 */
[----:B------:R-:W-:Y:S08]  /*8db0*/  MUFU.TANH R174, R174 ;  /* 0x000000ae00ae7308 */ /* 0x000ff00000002400 */
[----:B------:R-:W3:Y:S01]  /*8dc0*/  MUFU.TANH R22, R22 ;  /* 0x0000001600167308 */ /* 0x000ee20000002400 */
[----:B-1----:R-:W-:-:S07]  /*8dd0*/  FMNMX.FTZ R91, R20, R21, !PT ;  /* 0x00000015145b7209 */ /* 0x002fce0007810000 */
[----:B------:R-:W-:Y:S08]  /*8de0*/  MUFU.TANH R128, R128 ;  /* 0x0000008000807308 */ /* 0x000ff00000002400 */
[----:B------:R-:W1:Y:S01]  /*8df0*/  MUFU.TANH R88, R88 ;  /* 0x0000005800587308 */ /* 0x000e620000002400 */
[----:B---3--:R-:W-:Y:S01]  /*8e00*/  FMNMX.FTZ R91, R22, R91, !PT ;  /* 0x0000005b165b7209 */ /* 0x008fe20007810000 */
        /* <DEDUP_REMOVED lines=8> */
[----:B------:R-:W-:Y:S01]  /*8e90*/  UMOV UR14, UR10 ;  /* 0x0000000a000e7c82 */ /* 0x000fe20008000000 */
[----:B------:R-:W-:Y:S01]  /*8ea0*/  UMOV UR15, 0x40000040 ;  /* 0x40000040000f7882 */ /* 0x000fe20000000000 */
[----:B------:R-:W-:Y:S01]  /*8eb0*/  UIADD3 UR10, UR6, 0x180, URZ ;  /* 0x00000180060a7890 */ /* 0x000fe2000fffe03f */
[----:B-1----:R-:W-:Y:S01]  /*8ec0*/  FMNMX.FTZ R91, R88, R91, !PT ;  /* 0x0000005b585b7209 */ /* 0x002fe20007810000 */
[----:B------:R-:W1:Y:S08]  /*8ed0*/  MUFU.TANH R156, R156 ;  /* 0x0000009c009c7308 */ /* 0x000e700000002400 */
[----:B------:R-:W3:Y:S08]  /*8ee0*/  MUFU.TANH R158, R158 ;  /* 0x0000009e009e7308 */ /* 0x000ef00000002400 */
[----:B------:R-:W4:Y:S01]  /*8ef0*/  MUFU.TANH R90, R90 ;  /* 0x0000005a005a7308 */ /* 0x000f220000002400 */
[----:B-1----:R-:W-:-:S07]  /*8f00*/  FMNMX.FTZ R11, R156, R11, !PT ;  /* 0x0000000b9c0b7209 */ /* 0x002fce0007810000 */
[----:B------:R-:W-:Y:S01]  /*8f10*/  MUFU.TANH R132, R132 ;  /* 0x0000008400847308 */ /* 0x000fe20000002400 */
[----:B---3--:R-:W-:-:S04]  /*8f20*/  FMNMX.FTZ R11, R158, R11, !PT ;  /* 0x0000000b9e0b7209 */ /* 0x008fc80007810000 */
[----:B------:R-:W-:-:S03]  /*8f30*/  FMNMX.FTZ R11, R166, R11, !PT ;  /* 0x0000000ba60b7209 */ /* 0x000fc60007810000 */
[----:B------:R-:W1:Y:S01]  /*8f40*/  MUFU.TANH R92, R92 ;  /* 0x0000005c005c7308 */ /* 0x000e620000002400 */
[----:B------:R-:W-:Y:S02]  /*8f50*/  FMNMX.FTZ R11, R168, R11, !PT ;  /* 0x0000000ba80b7209 */ /* 0x000fe40007810000 */
[----:B----4-:R-:W-:Y:S02]  /*8f60*/  FMNMX.FTZ R91, R90, R91, !PT ;  /* 0x0000005b5a5b7209 */ /* 0x010fe40007810000 */
[----:B------:R-:W-:-:S03]  /*8f70*/  FMNMX.FTZ R11, R170, R11, !PT ;  /* 0x0000000baa0b7209 */ /* 0x000fc60007810000 */
[----:B------:R-:W-:Y:S01]  /*8f80*/  MUFU.TANH R178, R178 ;  /* 0x000000b200b27308 */ /* 0x000fe20000002400 */
[----:B------:R-:W-:-:S04]  /*8f90*/  FMNMX.FTZ R11, R172, R11, !PT ;  /* 0x0000000bac0b7209 */ /* 0x000fc80007810000 */
[----:B------:R-:W-:-:S03]  /*8fa0*/  FMNMX.FTZ R11, R106, R11, !PT ;  /* 0x0000000b6a0b7209 */ /* 0x000fc60007810000 */
[----:B------:R-:W3:Y:S01]  /*8fb0*/  MUFU.TANH R94, R94 ;  /* 0x0000005e005e7308 */ /* 0x000ee20000002400 */
[----:B------:R-:W-:Y:S02]  /*8fc0*/  FMNMX.FTZ R11, R108, R11, !PT ;  /* 0x0000000b6c0b7209 */ /* 0x000fe40007810000 */
[----:B-1----:R-:W-:Y:S02]  /*8fd0*/  FMNMX.FTZ R93, R92, R91, !PT ;  /* 0x0000005b5c5d7209 */ /* 0x002fe40007810000 */
[----:B------:R-:W-:-:S03]  /*8fe0*/  FMNMX.FTZ R11, R110, R11, !PT ;  /* 0x0000000b6e0b7209 */ /* 0x000fc60007810000 */
[----:B------:R-:W1:Y:S01]  /*8ff0*/  MUFU.TANH R96, R96 ;  /* 0x0000006000607308 */ /* 0x000e620000002400 */
[----:B------:R-:W-:-:S04]  /*9000*/  FMNMX.FTZ R11, R112, R11, !PT ;  /* 0x0000000b700b7209 */ /* 0x000fc80007810000 */
[----:B------:R-:W-:-:S03]  /*9010*/  FMNMX.FTZ R11, R116, R11, !PT ;  /* 0x0000000b740b7209 */ /* 0x000fc60007810000 */
[----:B------:R-:W4:Y:S01]  /*9020*/  MUFU.TANH R98, R98 ;  /* 0x0000006200627308 */ /* 0x000f220000002400 */
[----:B---3--:R-:W-:-:S07]  /*9030*/  FMNMX.FTZ R93, R94, R93, !PT ;  /* 0x0000005d5e5d7209 */ /* 0x008fce0007810000 */
[----:B------:R-:W3:Y:S01]  /*9040*/  MUFU.TANH R100, R100 ;  /* 0x0000006400647308 */ /* 0x000ee20000002400 */
[----:B-1----:R-:W-:-:S07]  /*9050*/  FMNMX.FTZ R93, R96, R93, !PT ;  /* 0x0000005d605d7209 */ /* 0x002fce0007810000 */
[----:B------:R-:W1:Y:S01]  /*9060*/  MUFU.TANH R102, R102 ;  /* 0x0000006600667308 */ /* 0x000e620000002400 */
[----:B----4-:R-:W-:-:S07]  /*9070*/  FMNMX.FTZ R93, R98, R93, !PT ;  /* 0x0000005d625d7209 */ /* 0x010fce0007810000 */
        /* <DEDUP_REMOVED lines=10> */
[----:B------:R-:W-:Y:S01]  /*9120*/  MUFU.TANH R122, R122 ;  /* 0x0000007a007a7308 */ /* 0x000fe20000002400 */
[----:B----4-:R-:W-:-:S07]  /*9130*/  FMNMX.FTZ R97, R182, R97, !PT ;  /* 0x00000061b6617209 */ /* 0x010fce0007810000 */
[----:B------:R-:W-:Y:S01]  /*9140*/  MUFU.TANH R126, R126 ;  /* 0x0000007e007e7308 */ /* 0x000fe20000002400 */
[----:B------:R-:W-:Y:S02]  /*9150*/  WARPGROUP.DEPBAR.LE gsb0, 0x0 ;  /* 0x00008000000079c5 */ /* 0x000fe40000010000 */
[----:B------:R-:W-:Y:S01]  /*9160*/  WARPGROUP.ARRIVE ;  /* 0x00000000000079c5 */ /* 0x000fe20000000000 */
[----:B------:R-:W-:Y:S01]  /*9170*/  FMUL.FTZ R154, R121, UR5 ;  /* 0x00000005799a7c20 */ /* 0x000fe20008410000 */
[----:B---3--:R-:W-:-:S03]  /*9180*/  FMNMX.FTZ R97, R118, R97, !PT ;  /* 0x0000006176617209 */ /* 0x008fc60007810000 */
[----:B------:R-:W1:Y:S01]  /*9190*/  MUFU.TANH R152, R117 ;  /* 0x0000007500987308 */ /* 0x000e620000002400 */
[----:B------:R-:W-:Y:S01]  /*91a0*/  HGMMA.64x128x16.F32.BF16 R24, R148, gdesc[UR12].tnspB, R24, gsb0 ;  /* 0x41e0000c94187df0 */ /* 0x000fe20008001818 */
[----:B------:R-:W-:Y:S01]  /*91b0*/  UMOV UR14, UR10 ;  /* 0x0000000a000e7c82 */ /* 0x000fe20008000000 */
[----:B------:R-:W-:Y:S01]  /*91c0*/  UMOV UR15, 0x40000040 ;  /* 0x40000040000f7882 */ /* 0x000fe20000000000 */
[----:B------:R-:W-:Y:S02]  /*91d0*/  UIADD3 UR10, UR6, 0x200, URZ ;  /* 0x00000200060a7890 */ /* 0x000fe4000fffe03f */
[----:B------:R-:W-:Y:S02]  /*91e0*/  UIADD3 UR6, UR6, 0x280, URZ ;  /* 0x0000028006067890 */ /* 0x000fe4000fffe03f */
[----:B------:R-:W3:Y:S08]  /*91f0*/  MUFU.TANH R154, R154 ;  /* 0x0000009a009a7308 */ /* 0x000ef00000002400 */
[----:B------:R-:W-:Y:S01]  /*9200*/  MUFU.TANH R184, R184 ;  /* 0x000000b800b87308 */ /* 0x000fe20000002400 */
[----:B-1----:R-:W-:-:S04]  /*9210*/  FMNMX.FTZ R11, R152, R11, !PT ;  /* 0x0000000b980b7209 */ /* 0x002fc80007810000 */
[----:B------:R-:W-:-:S03]  /*9220*/  FMNMX.FTZ R11, R120, R11, !PT ;  /* 0x0000000b780b7209 */ /* 0x000fc60007810000 */
[----:B------:R-:W-:Y:S01]  /*9230*/  MUFU.TANH R130, R130 ;  /* 0x0000008200827308 */ /* 0x000fe20000002400 */
[----:B---3--:R-:W-:-:S04]  /*9240*/  FMNMX.FTZ R11, R154, R11, !PT ;  /* 0x0000000b9a0b7209 */ /* 0x008fc80007810000 */
        /* <DEDUP_REMOVED lines=8> */
[----:B------:R-:W-:-:S05]  /*92d0*/  FMNMX.FTZ R11, R178, R11, !PT ;  /* 0x0000000bb20b7209 */ /* 0x000fca0007810000 */
[----:B--2---:R-:W1:Y:S02]  /*92e0*/  SHFL.BFLY PT, R0, R11, 0x2, 0x1f ;  /* 0x0c401f000b007f89 */ /* 0x004e6400000e0000 */
[----:B-1----:R-:W-:-:S05]  /*92f0*/  FMNMX.FTZ R0, R11, R0, !PT ;  /* 0x000000000b007209 */ /* 0x002fca0007810000 */
[----:B------:R-:W1:Y:S02]  /*9300*/  SHFL.BFLY PT, R11, R0, 0x1, 0x1f ;  /* 0x0c201f00000b7f89 */ /* 0x000e6400000e0000 */
[----:B-1----:R-:W-:-:S05]  /*9310*/  FMNMX.FTZ R11, R0, R11, !PT ;  /* 0x0000000b000b7209 */ /* 0x002fca0007810000 */
[C---:B0-----:R-:W-:Y:S01]  /*9320*/  FMUL.FTZ R113, R11.reuse, R13 ;  /* 0x0000000d0b717220 */ /* 0x041fe20000410000 */
[----:B------:R-:W-:-:S03]  /*9330*/  FADD.FTZ R0, -R11, R160 ;  /* 0x000000a00b007221 */ /* 0x000fc60000010100 */
[-CC-:B------:R-:W-:Y:S01]  /*9340*/  FFMA.FTZ R89, R2, R13.reuse, -R113.reuse ;  /* 0x0000000d02597223 */ /* 0x180fe20000010871 */
[-CC-:B------:R-:W-:Y:S01]  /*9350*/  FFMA.FTZ R2, R162, R13.reuse, -R113.reuse ;  /* 0x0000000da2027223 */ /* 0x180fe20000010871 */
[-CC-:B------:R-:W-:Y:S01]  /*9360*/  FFMA.FTZ R160, R10, R13.reuse, -R113.reuse ;  /* 0x0000000d0aa07223 */ /* 0x180fe20000010871 */
[-CC-:B------:R-:W-:Y:S01]  /*9370*/  FFMA.FTZ R10, R106, R13.reuse, -R113.reuse ;  /* 0x0000000d6a0a7223 */ /* 0x180fe20000010871 */
[-C--:B------:R-:W-:Y:S01]  /*9380*/  FMUL.FTZ R0, R0, R13.reuse ;  /* 0x0000000d00007220 */ /* 0x080fe20000410000 */
[----:B------:R-:W-:Y:S01]  /*9390*/  MUFU.EX2 R91, R2 ;  /* 0x00000002005b7308 */ /* 0x000fe20000000800 */
[-CC-:B------:R-:W-:Y:S01]  /*93a0*/  FFMA.FTZ R106, R108, R13.reuse, -R113.reuse ;  /* 0x0000000d6c6a7223 */ /* 0x180fe20000010871 */
[-CC-:B------:R-:W-:Y:S01]  /*93b0*/  FFMA.FTZ R162, R164, R13.reuse, -R113.reuse ;  /* 0x0000000da4a27223 */ /* 0x180fe20000010871 */
[-CC-:B------:R-:W-:Y:S01]  /*93c0*/  FFMA.FTZ R108, R112, R13.reuse, -R113.reuse ;  /* 0x0000000d706c7223 */ /* 0x180fe20000010871 */
[-CC-:B------:R-:W-:Y:S01]  /*93d0*/  FFMA.FTZ R103, R116, R13.reuse, -R113.reuse ;  /* 0x0000000d74677223 */ /* 0x180fe20000010871 */
[-CC-:B------:R-:W-:Y:S01]  /*93e0*/  FFMA.FTZ R105, R120, R13.reuse, -R113.reuse ;  /* 0x0000000d78697223 */ /* 0x180fe20000010871 */
[-CC-:B------:R-:W-:Y:S01]  /*93f0*/  FFMA.FTZ R156, R156, R13.reuse, -R113.reuse ;  /* 0x0000000d9c9c7223 */ /* 0x180fe20000010871 */
[-CC-:B------:R-:W-:Y:S01]  /*9400*/  FFMA.FTZ R166, R166, R13.reuse, -R113.reuse ;  /* 0x0000000da6a67223 */ /* 0x180fe20000010871 */
[----:B------:R-:W-:Y:S01]  /*9410*/  MUFU.EX2 R0, R0 ;  /* 0x0000000000007308 */ /* 0x000fe20000000800 */
[-CC-:B------:R-:W-:Y:S01]  /*9420*/  FFMA.FTZ R170, R170, R13.reuse, -R113.reuse ;  /* 0x0000000daaaa7223 */ /* 0x180fe20000010871 */
[-CC-:B------:R-:W-:Y:S01]  /*9430*/  FFMA.FTZ R164, R172, R13.reuse, -R113.reuse ;  /* 0x0000000daca47223 */ /* 0x180fe20000010871 */
[-CC-:B------:R-:W-:Y:S01]  /*9440*/  FFMA.FTZ R112, R154, R13.reuse, -R113.reuse ;  /* 0x0000000d9a707223 */ /* 0x180fe20000010871 */
[-CC-:B------:R-:W-:Y:S01]  /*9450*/  FFMA.FTZ R116, R174, R13.reuse, -R113.reuse ;  /* 0x0000000dae747223 */ /* 0x180fe20000010871 */
[-CC-:B------:R-:W-:Y:S01]  /*9460*/  FFMA.FTZ R109, R128, R13.reuse, -R113.reuse ;  /* 0x0000000d806d7223 */ /* 0x180fe20000010871 */
[-CC-:B------:R-:W-:Y:S01]  /*9470*/  FFMA.FTZ R120, R176, R13.reuse, -R113.reuse ;  /* 0x0000000db0787223 */ /* 0x180fe20000010871 */
[----:B------:R-:W-:Y:S01]  /*9480*/  FFMA.FTZ R132, R132, R13, -R113 ;  /* 0x0000000d84847223 */ /* 0x000fe20000010871 */
[----:B------:R-:W0:Y:S01]  /*9490*/  MUFU.EX2 R89, R89 ;  /* 0x0000005900597308 */ /* 0x000e220000000800 */
[----:B------:R-:W-:-:S02]  /*94a0*/  WARPGROUP.DEPBAR.LE gsb0, 0x0 ;  /* 0x00008000000079c5 */ /* 0x000fc40000010000 */
[----:B------:R-:W-:Y:S01]  /*94b0*/  WARPGROUP.ARRIVE ;  /* 0x00000000000079c5 */ /* 0x000fe20000000000 */
[----:B------:R-:W-:Y:S01]  /*94c0*/  FMUL.FTZ R148, R119, UR5 ;  /* 0x0000000577947c20 */ /* 0x000fe20008410000 */
[----:B------:R-:W-:-:S03]  /*94d0*/  FMUL.FTZ R150, R123, UR5 ;  /* 0x000000057b967c20 */ /* 0x000fc60008410000 */
[----:B------:R-:W-:Y:S01]  /*94e0*/  MUFU.EX2 R160, R160 ;  /* 0x000000a000a07308 */ /* 0x000fe20000000800 */
[----:B------:R-:W-:Y:S01]  /*94f0*/  HGMMA.64x128x16.F32.BF16 R24, R144, gdesc[UR12].tnspB, R24, gsb0 ;  /* 0x41e0000c90187df0 */ /* 0x000fe20008001818 */
[----:B------:R-:W-:Y:S01]  /*9500*/  UMOV UR14, UR10 ;  /* 0x0000000a000e7c82 */ /* 0x000fe20008000000 */
[----:B------:R-:W-:Y:S01]  /*9510*/  UMOV UR15, 0x40000040 ;  /* 0x40000040000f7882 */ /* 0x000fe20000000000 */
[----:B0-----:R-:W-:-:S04]  /*9520*/  FFMA.FTZ R7, R0, R7, R89 ;  /* 0x0000000700077223 */ /* 0x001fc80000010059 */
[----:B------:R-:W0:Y:S08]  /*9530*/  MUFU.TANH R148, R148 ;  /* 0x0000009400947308 */ /* 0x000e300000002400 */
[----:B------:R-:W1:Y:S08]  /*9540*/  MUFU.TANH R150, R150 ;  /* 0x0000009600967308 */ /* 0x000e700000002400 */
[----:B------:R-:W-:Y:S01]  /*9550*/  MUFU.EX2 R162, R162 ;  /* 0x000000a200a27308 */ /* 0x000fe20000000800 */
[----:B0-----:R-:W-:-:S04]  /*9560*/  FMNMX.FTZ R97, R148, R97, !PT ;  /* 0x0000006194617209 */ /* 0x001fc80007810000 */
[----:B------:R-:W-:-:S03]  /*9570*/  FMNMX.FTZ R99, R122, R97, !PT ;  /* 0x000000617a637209 */ /* 0x000fc60007810000 */
[----:B------:R0:W-:Y:S01]  /*9580*/  MUFU.EX2 R93, R156 ;  /* 0x0000009c005d7308 */ /* 0x0001e20000000800 */
[----:B-1----:R-:W-:-:S04]  /*9590*/  FMNMX.FTZ R99, R150, R99, !PT ;  /* 0x0000006396637209 */ /* 0x002fc80007810000 */
[----:B------:R-:W-:-:S03]  /*95a0*/  FMNMX.FTZ R99, R126, R99, !PT ;  /* 0x000000637e637209 */ /* 0x000fc60007810000 */
[----:B------:R-:W-:Y:S01]  /*95b0*/  MUFU.EX2 R95, R166 ;  /* 0x000000a6005f7308 */ /* 0x000fe20000000800 */
[----:B------:R-:W-:Y:S02]  /*95c0*/  FMNMX.FTZ R99, R184, R99, !PT ;  /* 0x00000063b8637209 */ /* 0x000fe40007810000 */
[----:B0-----:R-:W-:Y:S02]  /*95d0*/  F2FP.BF16.F32.PACK_AB R156, R160, R89 ;  /* 0x00000059a09c723e */ /* 0x001fe400000010ff */
[----:B------:R-:W-:-:S03]  /*95e0*/  FMNMX.FTZ R101, R130, R99, !PT ;  /* 0x0000006382657209 */ /* 0x000fc60007810000 */
[----:B------:R0:W-:Y:S01]  /*95f0*/  MUFU.EX2 R99, R10 ;  /* 0x0000000a00637308 */ /* 0x0001e20000000800 */
[----:B------:R-:W-:-:S04]  /*9600*/  FMNMX.FTZ R101, R186, R101, !PT ;  /* 0x00000065ba657209 */ /* 0x000fc80007810000 */
[----:B------:R-:W-:-:S03]  /*9610*/  FMNMX.FTZ R101, R134, R101, !PT ;  /* 0x0000006586657209 */ /* 0x000fc60007810000 */
[----:B------:R-:W-:Y:S01]  /*9620*/  MUFU.EX2 R97, R170 ;  /* 0x000000aa00617308 */ /* 0x000fe20000000800 */
[----:B------:R-:W-:Y:S01]  /*9630*/  FMNMX.FTZ R2, R188, R101, !PT ;  /* 0x00000065bc027209 */ /* 0x000fe20007810000 */
[-CC-:B------:R-:W-:Y:S01]  /*9640*/  FFMA.FTZ R101, R110, R13.reuse, -R113.reuse ;  /* 0x0000000d6e657223 */ /* 0x180fe20000010871 */
[----:B------:R-:W-:-:S03]  /*9650*/  FFMA.FTZ R110, R152, R13, -R113 ;  /* 0x0000000d986e7223 */ /* 0x000fc60000010871 */
[----:B------:R-:W0:Y:S02]  /*9660*/  SHFL.BFLY PT, R107, R2, 0x2, 0x1f ;  /* 0x0c401f00026b7f89 */ /* 0x000e2400000e0000 */
[----:B------:R-:W-:Y:S08]  /*9670*/  MUFU.EX2 R164, R164 ;  /* 0x000000a400a47308 */ /* 0x000ff00000000800 */
[----:B------:R-:W-:Y:S08]  /*9680*/  MUFU.EX2 R106, R106 ;  /* 0x0000006a006a7308 */ /* 0x000ff00000000800 */
[----:B------:R-:W-:Y:S01]  /*9690*/  MUFU.EX2 R101, R101 ;  /* 0x0000006500657308 */ /* 0x000fe20000000800 */
[----:B0-----:R-:W-:Y:S01]  /*96a0*/  FMNMX.FTZ R10, R2, R107, !PT ;  /* 0x0000006b020a7209 */ /* 0x001fe20007810000 */
[-CC-:B------:R-:W-:Y:S01]  /*96b0*/  FFMA.FTZ R107, R124, R13.reuse, -R113.reuse ;  /* 0x0000000d7c6b7223 */ /* 0x180fe20000010871 */
[----:B------:R-:W-:-:S05]  /*96c0*/  FFMA.FTZ R124, R178, R13, -R113 ;  /* 0x0000000db27c7223 */ /* 0x000fca0000010871 */
[----:B------:R-:W-:Y:S01]  /*96d0*/  MUFU.EX2 R108, R108 ;  /* 0x0000006c006c7308 */ /* 0x000fe20000000800 */
[----:B------:R-:W0:Y:S07]  /*96e0*/  SHFL.BFLY PT, R111, R10, 0x1, 0x1f ;  /* 0x0c201f000a6f7f89 */ /* 0x000e2e00000e0000 */
[----:B------:R-:W-:Y:S08]  /*96f0*/  MUFU.EX2 R103, R103 ;  /* 0x0000006700677308 */ /* 0x000ff00000000800 */
[----:B------:R-:W-:Y:S08]  /*9700*/  MUFU.EX2 R110, R110 ;  /* 0x0000006e006e7308 */ /* 0x000ff00000000800 */
[----:B------:R-:W-:Y:S01]  /*9710*/  MUFU.EX2 R105, R105 ;  /* 0x0000006900697308 */ /* 0x000fe20000000800 */
[----:B0-----:R-:W-:-:S05]  /*9720*/  FMNMX.FTZ R10, R10, R111, !PT ;  /* 0x0000006f0a0a7209 */ /* 0x001fca0007810000 */
[C---:B------:R-:W-:Y:S01]  /*9730*/  FADD.FTZ R2, -R10.reuse, R21 ;  /* 0x000000150a027221 */ /* 0x040fe20000010100 */
[-C--:B------:R-:W-:Y:S01]  /*9740*/  FMUL.FTZ R21, R10, R13.reuse ;  /* 0x0000000d0a157220 */ /* 0x080fe20000410000 */
[----:B------:R-:W-:Y:S02]  /*9750*/  MUFU.EX2 R112, R112 ;  /* 0x0000007000707308 */ /* 0x000fe40000000800 */
[-C--:B------:R-:W-:Y:S01]  /*9760*/  FMUL.FTZ R2, R2, R13.reuse ;  /* 0x0000000d02027220 */ /* 0x080fe20000410000 */
        /* <DEDUP_REMOVED lines=19> */
[----:B------:R-:W-:Y:S01]  /*98a0*/  FFMA.FTZ R150, R150, R13, -R21 ;  /* 0x0000000d96967223 */ /* 0x000fe20000010815 */
[----:B------:R-:W-:-:S02]  /*98b0*/  WARPGROUP.DEPBAR.LE gsb0, 0x0 ;  /* 0x00008000000079c5 */ /* 0x000fc40000010000 */
[----:B------:R-:W-:Y:S01]  /*98c0*/  WARPGROUP.ARRIVE ;  /* 0x00000000000079c5 */ /* 0x000fe20000000000 */
[-CC-:B------:R-:W-:Y:S01]  /*98d0*/  FFMA.FTZ R144, R158, R13.reuse, -R113.reuse ;  /* 0x0000000d9e907223 */ /* 0x180fe20000010871 */
[-C--:B------:R-:W-:Y:S01]  /*98e0*/  FFMA.FTZ R146, R168, R13.reuse, -R113 ;  /* 0x0000000da8927223 */ /* 0x080fe20000010871 */
[----:B------:R-:W-:Y:S01]  /*98f0*/  MUFU.EX2 R159, R88 ;  /* 0x00000058009f7308 */ /* 0x000fe20000000800 */
[----:B0-----:R-:W-:Y:S02]  /*9900*/  IMAD.U32 R20, RZ, RZ, UR56 ;  /* 0x00000038ff147e24 */ /* 0x001fe4000f8e00ff */
[-CC-:B------:R-:W-:Y:S01]  /*9910*/  FFMA.FTZ R126, R126, R13.reuse, -R21.reuse ;  /* 0x0000000d7e7e7223 */ /* 0x180fe20000010815 */
[----:B------:R-:W-:Y:S01]  /*9920*/  HGMMA.64x128x16.F32.BF16 R24, R140, gdesc[UR12].tnspB, R24, gsb0 ;  /* 0x41e0000c8c187df0 */ /* 0x000fe20008001818 */
[-C--:B------:R-:W-:Y:S01]  /*9930*/  FFMA.FTZ R184, R184, R13.reuse, -R21 ;  /* 0x0000000db8b87223 */ /* 0x080fe20000010815 */
[----:B------:R-:W-:Y:S02]  /*9940*/  @!P1 VIADD R20, R20, 0x2a840 ;  /* 0x0002a84014149836 */ /* 0x000fe40000000000 */
[----:B-1----:R-:W-:Y:S01]  /*9950*/  FFMA.FTZ R6, R2, R6, R157 ;  /* 0x0000000602067223 */ /* 0x002fe2000001009d */
[-CC-:B------:R-:W-:Y:S01]  /*9960*/  FFMA.FTZ R130, R130, R13.reuse, -R21.reuse ;  /* 0x0000000d82827223 */ /* 0x180fe20000010815 */
[----:B------:R0:W1:Y:S01]  /*9970*/  MUFU.EX2 R113, R22 ;  /* 0x0000001600717308 */ /* 0x0000620000000800 */
[-CC-:B------:R-:W-:Y:S01]  /*9980*/  FFMA.FTZ R186, R186, R13.reuse, -R21.reuse ;  /* 0x0000000dbaba7223 */ /* 0x180fe20000010815 */
[----:B------:R-:W-:Y:S01]  /*9990*/  @!P1 PRMT R20, RZ, 0x654, R20 ;  /* 0x00000654ff149816 */ /* 0x000fe20000000014 */
[-CC-:B------:R-:W-:Y:S01]  /*99a0*/  FFMA.FTZ R134, R134, R13.reuse, -R21.reuse ;  /* 0x0000000d86867223 */ /* 0x180fe20000010815 */
[----:B------:R-:W-:Y:S01]  /*99b0*/  FFMA.FTZ R21, R188, R13, -R21 ;  /* 0x0000000dbc157223 */ /* 0x000fe20000010815 */
[----:B------:R-:W-:-:S03]  /*99c0*/  F2FP.BF16.F32.PACK_AB R158, R162, R91 ;  /* 0x0000005ba29e723e */ /* 0x000fc600000010ff */
[----:B------:R-:W2:Y:S01]  /*99d0*/  MUFU.EX2 R90, R90 ;  /* 0x0000005a005a7308 */ /* 0x000ea20000000800 */
[----:B0-----:R-:W-:-:S04]  /*99e0*/  IMAD.U32 R22, RZ, RZ, UR11 ;  /* 0x0000000bff167e24 */ /* 0x001fc8000f8e00ff */
[----:B------:R-:W-:-:S03]  /*99f0*/  @!P1 VIADD R22, R22, 0x2a860 ;  /* 0x0002a86016169836 */ /* 0x000fc60000000000 */
[----:B------:R-:W0:Y:S01]  /*9a00*/  MUFU.EX2 R153, R92 ;  /* 0x0000005c00997308 */ /* 0x000e220000000800 */
[C---:B-1----:R-:W-:Y:S01]  /*9a10*/  FADD.FTZ R6, R113.reuse, R6 ;  /* 0x0000000671067221 */ /* 0x042fe20000010000 */
[----:B------:R-:W-:Y:S02]  /*9a20*/  @!P1 PRMT R22, RZ, 0x654, R22 ;  /* 0x00000654ff169816 */ /* 0x000fe40000000016 */
[----:B------:R-:W-:Y:S01]  /*9a30*/  F2FP.BF16.F32.PACK_AB R157, R113, R157 ;  /* 0x0000009d719d723e */ /* 0x000fe200000010ff */
[----:B------:R-:W-:-:S03]  /*9a40*/  FADD.FTZ R6, R159, R6 ;  /* 0x000000069f067221 */ /* 0x000fc60000010000 */
        /* <DEDUP_REMOVED lines=9> */
[----:B--2---:R-:W-:-:S07]  /*9ae0*/  F2FP.BF16.F32.PACK_AB R152, R144, R93 ;  /* 0x0000005d9098723e */ /* 0x004fce00000010ff */
        /* <DEDUP_REMOVED lines=19> */
[----:B------:R1:W-:Y:S01]  /*9c20*/  MUFU.EX2 R88, R150 ;  /* 0x0000009600587308 */ /* 0x0003e20000000800 */
[C---:B--2---:R-:W-:Y:S01]  /*9c30*/  FADD.FTZ R6, R182.reuse, R6 ;  /* 0x00000006b6067221 */ /* 0x044fe20000010000 */
[----:B------:R-:W-:-:S06]  /*9c40*/  F2FP.BF16.F32.PACK_AB R145, R182, R145 ;  /* 0x00000091b691723e */ /* 0x000fcc00000010ff */
[----:B------:R-:W-:Y:S01]  /*9c50*/  MUFU.EX2 R107, R107 ;  /* 0x0000006b006b7308 */ /* 0x000fe20000000800 */
[----:B0-----:R-:W-:Y:S01]  /*9c60*/  FADD.FTZ R6, R147, R6 ;  /* 0x0000000693067221 */ /* 0x001fe20000010000 */
[----:B-1----:R-:W-:-:S06]  /*9c70*/  F2FP.BF16.F32.PACK_AB R150, R106, R99 ;  /* 0x000000636a96723e */ /* 0x002fcc00000010ff */
[----:B------:R-:W-:Y:S01]  /*9c80*/  MUFU.EX2 R184, R184 ;  /* 0x000000b800b87308 */ /* 0x000fe20000000800 */
[----:B------:R-:W-:Y:S02]  /*9c90*/  WARPGROUP.DEPBAR.LE gsb0, 0x0 ;  /* 0x00008000000079c5 */ /* 0x000fe40000010000 */
[----:B------:R-:W-:Y:S01]  /*9ca0*/  WARPGROUP.ARRIVE ;  /* 0x00000000000079c5 */ /* 0x000fe20000000000 */
[----:B------:R-:W-:-:S04]  /*9cb0*/  F2FP.BF16.F32.PACK_AB R140, R112, R105 ;  /* 0x00000069708c723e */ /* 0x000fc800000010ff */
[----:B------:R-:W-:Y:S01]  /*9cc0*/  MUFU.EX2 R141, R122 ;  /* 0x0000007a008d7308 */ /* 0x000fe20000000800 */
[----:B------:R-:W-:Y:S01]  /*9cd0*/  HGMMA.64x128x16.F32.BF16 R24, R136, gdesc[UR4].tnspB, R24, gsb0 ;  /* 0x41e0000488187df0 */ /* 0x000fe20008001818 */
[----:B------:R-:W-:-:S06]  /*9ce0*/  UMOV UR7, UR4 ;  /* 0x0000000400077c82 */ /* 0x000fcc0008000000 */
[----:B------:R-:W-:Y:S08]  /*9cf0*/  MUFU.EX2 R143, R126 ;  /* 0x0000007e008f7308 */ /* 0x000ff00000000800 */
[----:B------:R-:W0:Y:S08]  /*9d00*/  MUFU.EX2 R116, R116 ;  /* 0x0000007400747308 */ /* 0x000e300000000800 */
[----:B------:R-:W-:Y:S08]  /*9d10*/  MUFU.EX2 R109, R109 ;  /* 0x0000006d006d7308 */ /* 0x000ff00000000800 */
[----:B------:R-:W-:Y:S01]  /*9d20*/  MUFU.EX2 R186, R186 ;  /* 0x000000ba00ba7308 */ /* 0x000fe20000000800 */
[----:B0-----:R-:W-:-:S07]  /*9d30*/  F2FP.BF16.F32.PACK_AB R142, R116, R107 ;  /* 0x0000006b748e723e */ /* 0x001fce00000010ff */
[----:B------:R-:W0:Y:S08]  /*9d40*/  MUFU.EX2 R120, R120 ;  /* 0x0000007800787308 */ /* 0x000e300000000800 */
[----:B------:R-:W-:Y:S08]  /*9d50*/  MUFU.EX2 R111, R132 ;  /* 0x00000084006f7308 */ /* 0x000ff00000000800 */
[----:B------:R-:W-:Y:S08]  /*9d60*/  MUFU.EX2 R21, R21 ;  /* 0x0000001500157308 */ /* 0x000ff00000000800 */
[----:B------:R-:W1:Y:S01]  /*9d70*/  MUFU.EX2 R124, R124 ;  /* 0x0000007c007c7308 */ /* 0x000e620000000800 */
[----:B------:R-:W-:-:S02]  /*9d80*/  WARPGROUP.DEPBAR.LE gsb0, 0x0 ;  /* 0x00008000000079c5 */ /* 0x000fc40000010000 */
[----:B------:R2:W-:Y:S05]  /*9d90*/  @!P1 SYNCS.ARRIVE.TRANS64.RED.A1T0 RZ, [R20+URZ], RZ ;  /* 0x000000ff14ff99a7 */ /* 0x0005ea000810043f */
[----:B------:R-:W-:Y:S01]  /*9da0*/  MUFU.EX2 R137, R130 ;  /* 0x0000008200897308 */ /* 0x000fe20000000800 */
[----:B0-----:R-:W-:Y:S02]  /*9db0*/  F2FP.BF16.F32.PACK_AB R136, R120, R109 ;  /* 0x0000006d7888723e */ /* 0x001fe400000010ff */
[----:B-1----:R-:W-:Y:S01]  /*9dc0*/  F2FP.BF16.F32.PACK_AB R138, R124, R111 ;  /* 0x0000006f7c8a723e */ /* 0x002fe200000010ff */
[----:B--2---:R-:W-:Y:S01]  /*9dd0*/  FADD.FTZ R20, R160, R7 ;  /* 0x00000007a0147221 */ /* 0x004fe20000010000 */
[----:B------:R0:W-:Y:S03]  /*9de0*/  @!P1 SYNCS.ARRIVE.TRANS64.RED.A1T0 RZ, [R22+URZ], RZ ;  /* 0x000000ff16ff99a7 */ /* 0x0001e6000810043f */
[----:B------:R-:W-:Y:S01]  /*9df0*/  MUFU.EX2 R139, R134 ;  /* 0x00000086008b7308 */ /* 0x000fe20000000800 */
[----:B------:R-:W-:-:S02]  /*9e00*/  IMAD.MOV.U32 R160, RZ, RZ, R11 ;  /* 0x000000ffffa07224 */ /* 0x000fc400078e000b */
[----:B------:R-:W-:-:S04]  /*9e10*/  FADD.FTZ R7, R91, R20 ;  /* 0x000000145b077221 */ /* 0x000fc80000010000 */
[----:B------:R-:W-:Y:S01]  /*9e20*/  FADD.FTZ R20, R162, R7 ;  /* 0x00000007a2147221 */ /* 0x000fe20000010000 */
[----:B0-----:R0:W1:Y:S03]  /*9e30*/  MUFU.EX2 R22, R148 ;  /* 0x0000009400167308 */ /* 0x0010660000000800 */
[----:B------:R-:W-:-:S04]  /*9e40*/  FADD.FTZ R7, R93, R20 ;  /* 0x000000145d077221 */ /* 0x000fc80000010000 */
[----:B------:R-:W-:Y:S01]  /*9e50*/  FADD.FTZ R20, R144, R7 ;  /* 0x0000000790147221 */ /* 0x000fe20000010000 */
[----:B------:R-:W-:Y:S02]  /*9e60*/  F2FP.BF16.F32.PACK_AB R144, R108, R101 ;  /* 0x000000656c90723e */ /* 0x000fe400000010ff */
[----:B0-----:R-:W-:Y:S01]  /*9e70*/  F2FP.BF16.F32.PACK_AB R148, R164, R97 ;  /* 0x00000061a494723e */ /* 0x001fe200000010ff */
[----:B------:R-:W-:-:S04]  /*9e80*/  FADD.FTZ R7, R95, R20 ;  /* 0x000000145f077221 */ /* 0x000fc80000010000 */
[----:B------:R-:W-:Y:S01]  /*9e90*/  FADD.FTZ R20, R146, R7 ;  /* 0x0000000792147221 */ /* 0x000fe20000010000 */
[----:B------:R-:W-:Y:S01]  /*9ea0*/  F2FP.BF16.F32.PACK_AB R146, R110, R103 ;  /* 0x000000676e92723e */ /* 0x000fe200000010ff */
[C---:B-1----:R-:W-:Y:S02]  /*9eb0*/  FADD.FTZ R6, R22.reuse, R6 ;  /* 0x0000000616067221 */ /* 0x042fe40000010000 */
[----:B------:R-:W-:Y:S01]  /*9ec0*/  FADD.FTZ R7, R97, R20 ;  /* 0x0000001461077221 */ /* 0x000fe20000010000 */
[----:B------:R-:W-:Y:S01]  /*9ed0*/  F2FP.BF16.F32.PACK_AB R147, R22, R147 ;  /* 0x000000931693723e */ /* 0x000fe200000010ff */
[----:B------:R-:W-:Y:S02]  /*9ee0*/  FADD.FTZ R6, R141, R6 ;  /* 0x000000068d067221 */ /* 0x000fe40000010000 */
[----:B------:R-:W-:Y:S01]  /*9ef0*/  FADD.FTZ R20, R164, R7 ;  /* 0x00000007a4147221 */ /* 0x000fe20000010000 */
[C---:B------:R-:W-:Y:S01]  /*9f00*/  F2FP.BF16.F32.PACK_AB R141, R88.reuse, R141 ;  /* 0x0000008d588d723e */ /* 0x040fe200000010ff */
[----:B------:R-:W-:-:S02]  /*9f10*/  FADD.FTZ R6, R88, R6 ;  /* 0x0000000658067221 */ /* 0x000fc40000010000 */
[----:B------:R-:W-:Y:S02]  /*9f20*/  FADD.FTZ R7, R99, R20 ;  /* 0x0000001463077221 */ /* 0x000fe40000010000 */
[----:B------:R-:W-:Y:S02]  /*9f30*/  FADD.FTZ R6, R143, R6 ;  /* 0x000000068f067221 */ /* 0x000fe40000010000 */
[----:B------:R-:W-:Y:S01]  /*9f40*/  FADD.FTZ R20, R106, R7 ;  /* 0x000000076a147221 */ /* 0x000fe20000010000 */
[C---:B------:R-:W-:Y:S01]  /*9f50*/  F2FP.BF16.F32.PACK_AB R143, R184.reuse, R143 ;  /* 0x0000008fb88f723e */ /* 0x040fe200000010ff */
[----:B------:R-:W-:Y:S02]  /*9f60*/  FADD.FTZ R6, R184, R6 ;  /* 0x00000006b8067221 */ /* 0x000fe40000010000 */
[----:B------:R-:W-:Y:S02]  /*9f70*/  FADD.FTZ R7, R101, R20 ;  /* 0x0000001465077221 */ /* 0x000fe40000010000 */
[----:B------:R-:W-:-:S02]  /*9f80*/  FADD.FTZ R6, R137, R6 ;  /* 0x0000000689067221 */ /* 0x000fc40000010000 */
[----:B------:R-:W-:Y:S01]  /*9f90*/  FADD.FTZ R20, R108, R7 ;  /* 0x000000076c147221 */ /* 0x000fe20000010000 */
[C---:B------:R-:W-:Y:S01]  /*9fa0*/  F2FP.BF16.F32.PACK_AB R137, R186.reuse, R137 ;  /* 0x00000089ba89723e */ /* 0x040fe200000010ff */
[----:B------:R-:W-:Y:S02]  /*9fb0*/  FADD.FTZ R6, R186, R6 ;  /* 0x00000006ba067221 */ /* 0x000fe40000010000 */
[----:B------:R-:W-:Y:S02]  /*9fc0*/  FADD.FTZ R7, R103, R20 ;  /* 0x0000001467077221 */ /* 0x000fe40000010000 */
[----:B------:R-:W-:Y:S02]  /*9fd0*/  FADD.FTZ R6, R139, R6 ;  /* 0x000000068b067221 */ /* 0x000fe40000010000 */
[----:B------:R-:W-:Y:S01]  /*9fe0*/  FADD.FTZ R20, R110, R7 ;  /* 0x000000076e147221 */ /* 0x000fe20000010000 */
[C---:B------:R-:W-:Y:S01]  /*9ff0*/  F2FP.BF16.F32.PACK_AB R139, R21.reuse, R139 ;  /* 0x0000008b158b723e */ /* 0x040fe200000010ff */
[----:B------:R-:W-:-:S02]  /*a000*/  FADD.FTZ R6, R21, R6 ;  /* 0x0000000615067221 */ /* 0x000fc40000010000 */
[----:B------:R-:W-:Y:S01]  /*a010*/  FADD.FTZ R7, R105, R20 ;  /* 0x0000001469077221 */ /* 0x000fe20000010000 */
[----:B------:R-:W-:-:S03]  /*a020*/  IMAD.MOV.U32 R21, RZ, RZ, R10 ;  /* 0x000000ffff157224 */ /* 0x000fc600078e000a */
[----:B------:R-:W-:-:S04]  /*a030*/  FADD.FTZ R20, R112, R7 ;  /* 0x0000000770147221 */ /* 0x000fc80000010000 */
[----:B------:R-:W-:-:S04]  /*a040*/  FADD.FTZ R7, R107, R20 ;  /* 0x000000146b077221 */ /* 0x000fc80000010000 */
[----:B------:R-:W-:-:S04]  /*a050*/  FADD.FTZ R20, R116, R7 ;  /* 0x0000000774147221 */ /* 0x000fc80000010000 */
[----:B------:R-:W-:-:S04]  /*a060*/  FADD.FTZ R7, R109, R20 ;  /* 0x000000146d077221 */ /* 0x000fc80000010000 */
[----:B------:R-:W-:-:S04]  /*a070*/  FADD.FTZ R20, R120, R7 ;  /* 0x0000000778147221 */ /* 0x000fc80000010000 */
[----:B------:R-:W-:Y:S01]  /*a080*/  FADD.FTZ R7, R111, R20 ;  /* 0x000000146f077221 */ /* 0x000fe20000010000 */
[----:B------:R-:W-:-:S03]  /*a090*/  IMAD.MOV.U32 R20, RZ, RZ, R3 ;  /* 0x000000ffff147224 */ /* 0x000fc600078e0003 */
[----:B------:R-:W-:Y:S01]  /*a0a0*/  FADD.FTZ R7, R124, R7 ;  /* 0x000000077c077221 */ /* 0x000fe20000010000 */
[----:B------:R-:W-:Y:S06]  /*a0b0*/  @P2 BRA `(.L_x_958) ;  /* 0xffffffdc00a82947 */ /* 0x000fec000383ffff */
.L_x_949:
[----:B------:R-:W-:-:S13]  /*a0c0*/  ISETP.GE.AND P2, PT, R12, R17, PT ;  /* 0x000000110c00720c */ /* 0x000fda0003f46270 */
[----:B------:R-:W-:Y:S05]  /*a0d0*/  @!P2 BRA `(.L_x_959) ;  /* 0x0000003000e4a947 */ /* 0x000fea0003800000 */
[----:B------:R-:W-:Y:S01]  /*a0e0*/  IMAD.MOV.U32 R15, RZ, RZ, R10 ;  /* 0x000000ffff0f7224 */ /* 0x000fe200078e000a */
[----:B------:R-:W-:Y:S01]  /*a0f0*/  UMOV UR7, UR4 ;  /* 0x0000000400077c82 */ /* 0x000fe20008000000 */
[----:B------:R-:W-:Y:S01]  /*a100*/  IMAD.MOV.U32 R20, RZ, RZ, R11 ;  /* 0x000000ffff147224 */ /* 0x000fe200078e000b */
[----:B------:R-:W-:Y:S01]  /*a110*/  ULDC UR59, c[0x0][0x9e4] ;  /* 0x00027900003b7ab9 */ /* 0x000fe20000000800 */
[----:B------:R-:W-:Y:S01]  /*a120*/  IMAD.MOV.U32 R21, RZ, RZ, R3 ;  /* 0x000000ffff157224 */ /* 0x000fe200078e0003 */
[----:B------:R-:W-:Y:S01]  /*a130*/  ULDC UR60, c[0x0][0x288] ;  /* 0x0000a200003c7ab9 */ /* 0x000fe20000000800 */
[----:B------:R-:W-:-:S05]  /*a140*/  ULDC UR5, c[0x0][0x9d8] ;  /* 0x0002760000057ab9 */ /* 0x000fca0000000800 */
.L_x_976:
[----:B------:R-:W-:-:S04]  /*a150*/  UIADD3 UR4, UR7, 0x1, URZ ;  /* 0x0000000107047890 */ /* 0x000fc8000fffe03f */
[----:B------:R-:W-:-:S04]  /*a160*/  UISETP.NE.AND UP0, UPT, UR4, 0x2, UPT ;  /* 0x000000020400788c */ /* 0x000fc8000bf05270 */
[----:B------:R-:W-:Y:S02]  /*a170*/  USEL UR6, URZ, 0x1, UP0 ;  /* 0x000000013f067887 */ /* 0x000fe40008000000 */
[----:B------:R-:W-:-:S04]  /*a180*/  USEL UR4, UR4, URZ, UP0 ;  /* 0x0000003f04047287 */ /* 0x000fc80008000000 */
[----:B------:R-:W-:Y:S01]  /*a190*/  LOP3.LUT R3, R21, UR6, RZ, 0x3c, !PT ;  /* 0x0000000615037c12 */ /* 0x000fe2000f8e3cff */
[----:B------:R-:W-:Y:S07]  /*a1a0*/  @!P0 BRA `(.L_x_960) ;  /* 0x0000000000048947 */ /* 0x000fee0003800000 */
[----:B------:R-:W-:Y:S01]  /*a1b0*/  BPT.TRAP 0x1 ;  /* 0x000000040000795c */ /* 0x000fe20000300000 */
.L_x_960:
[----:B------:R-:W-:Y:S01]  /*a1c0*/  ULEA UR56, UR4, UR57, 0x3 ;  /* 0x0000003904387291 */ /* 0x000fe2000f8e183f */
[----:B------:R-:W-:-:S08]  /*a1d0*/  SHF.L.U32 R10, R3, 0x1f, RZ ;  /* 0x0000001f030a7819 */ /* 0x000fd000000006ff */
[----:B------:R0:W1:Y:S01]  /*a1e0*/  SYNCS.PHASECHK.TRANS64.TRYWAIT P2, [UR56+0x2a830], R10 ;  /* 0x02a8300aff0075a7 */ /* 0x0000620008040178 */
[----:B------:R-:W-:Y:S05]  /*a1f0*/  @!P0 BRA `(.L_x_961) ;  /* 0x0000000000048947 */ /* 0x000fea0003800000 */
[----:B------:R-:W-:Y:S01]  /*a200*/  BPT.TRAP 0x1 ;  /* 0x000000040000795c */ /* 0x000fe20000300000 */
.L_x_961:
[----:B-1----:R-:W-:Y:S05]  /*a210*/  @P2 BRA `(.L_x_962) ;  /* 0x0000000000082947 */ /* 0x002fea0003800000 */
[----:B------:R-:W1:Y:S02]  /*a220*/  SYNCS.PHASECHK.TRANS64.TRYWAIT P2, [UR56+0x2a830], R10 ;  /* 0x02a8300aff0075a7 */ /* 0x000e640008040178 */
[----:B-1----:R-:W-:Y:S05]  /*a230*/  @!P2 BRA `(.L_x_963) ;  /* 0x0000009c0028a947 */ /* 0x002fea0003800000 */
.L_x_962:
        /* <DEDUP_REMOVED lines=129> */
.L_x_964:
[----:B------:R-:W-:Y:S01]  /*aa50*/  ULEA UR11, UR7, UR57, 0x3 ;  /* 0x00000039070b7291 */ /* 0x000fe2000f8e183f */
[----:B------:R-:W-:-:S08]  /*aa60*/  SHF.L.U32 R0, R21, 0x1f, RZ ;  /* 0x0000001f15007819 */ /* 0x000fd000000006ff */
[----:B------:R2:W3:Y:S01]  /*aa70*/  SYNCS.PHASECHK.TRANS64.TRYWAIT P2, [UR11+0x2a850], R0 ;  /* 0x02a85000ff0075a7 */ /* 0x0004e2000804014b */
[----:B------:R-:W-:Y:S05]  /*aa80*/  @!P0 BRA `(.L_x_965) ;  /* 0x0000000000048947 */ /* 0x000fea0003800000 */
[----:B------:R-:W-:Y:S01]  /*aa90*/  BPT.TRAP 0x1 ;  /* 0x000000040000795c */ /* 0x000fe20000300000 */
.L_x_965:
[----:B---3--:R-:W-:Y:S05]  /*aaa0*/  @P2 BRA `(.L_x_966) ;  /* 0x0000000000082947 */ /* 0x008fea0003800000 */
[----:B------:R-:W3:Y:S02]  /*aab0*/  SYNCS.PHASECHK.TRANS64.TRYWAIT P2, [UR11+0x2a850], R0 ;  /* 0x02a85000ff0075a7 */ /* 0x000ee4000804014b */
[----:B---3--:R-:W-:Y:S05]  /*aac0*/  @!P2 BRA `(.L_x_967) ;  /* 0x00000094001ca947 */ /* 0x008fea0003800000 */
.L_x_966:
[----:B------:R-:W-:Y:S01]  /*aad0*/  UIADD3 UR6, UR57, 0x400, URZ ;  /* 0x0000040039067890 */ /* 0x000fe2000fffe03f */
[----:B------:R-:W-:Y:S01]  /*aae0*/  WARPGROUP.ARRIVE ;  /* 0x00000000000079c5 */ /* 0x000fe20000000000 */
[----:B------:R-:W-:Y:S01]  /*aaf0*/  UMOV UR15, 0x40000040 ;  /* 0x40000040000f7882 */ /* 0x000fe20000000000 */
[----:B------:R-:W-:Y:S01]  /*ab00*/  ISETP.NE.AND P2, PT, R23, 0x1, PT ;  /* 0x000000011700780c */ /* 0x000fe20003f45270 */
[----:B------:R-:W-:Y:S01]  /*ab10*/  USHF.R.U32.HI UR6, URZ, 0x4, UR6 ;  /* 0x000000043f067899 */ /* 0x000fe20008011606 */
[----:B-12---:R-:W-:Y:S01]  /*ab20*/  FMUL.FTZ R0, R90, UR5 ;  /* 0x000000055a007c20 */ /* 0x006fe20008410000 */
        /* <DEDUP_REMOVED lines=12> */
[----:B------:R-:W4:Y:S01]  /*abf0*/  MUFU.TANH R100, R109 ;  /* 0x0000006d00647308 */ /* 0x000f220000002400 */
[----:B------:R-:W-:Y:S01]  /*ac00*/  UMOV UR7, 0x40000040 ;  /* 0x4000004000077882 */ /* 0x000fe20000000000 */
[----:B------:R-:W-:Y:S01]  /*ac10*/  UIADD3 UR10, UR6, 0x80, URZ ;  /* 0x00000080060a7890 */ /* 0x000fe2000fffe03f */
[----:B-1----:R-:W-:-:S02]  /*ac20*/  IMAD.MOV.U32 R108, RZ, RZ, R8 ;  /* 0x000000ffff6c7224 */ /* 0x002fc400078e0008 */
[----:B------:R-:W-:Y:S01]  /*ac30*/  FMUL.FTZ R2, R91, UR5 ;  /* 0x000000055b027c20 */ /* 0x000fe20008410000 */
[----:B------:R-:W-:Y:S02]  /*ac40*/  IMAD R111, R12, -0x60, RZ ;  /* 0xffffffa00c6f7824 */ /* 0x000fe400078e02ff */
[----:B0-----:R-:W-:Y:S01]  /*ac50*/  FMUL.FTZ R10, R88, UR5 ;  /* 0x00000005580a7c20 */ /* 0x001fe20008410000 */
[----:B------:R-:W-:Y:S01]  /*ac60*/  HGMMA.64x128x16.F32.BF16 R24, R156, gdesc[UR4].tnspB, R24, gsb0 ;  /* 0x41e000049c187df0 */ /* 0x000fe20008001818 */
[----:B------:R-:W-:Y:S01]  /*ac70*/  UMOV UR7, 0x40000040 ;  /* 0x4000004000077882 */ /* 0x000fe20000000000 */
[----:B------:R-:W-:Y:S01]  /*ac80*/  UMOV UR14, UR10 ;  /* 0x0000000a000e7c82 */ /* 0x000fe20008000000 */
[----:B------:R-:W-:Y:S01]  /*ac90*/  UIADD3 UR10, UR6, 0x100, URZ ;  /* 0x00000100060a7890 */ /* 0x000fe2000fffe03f */
[----:B------:R-:W-:Y:S01]  /*aca0*/  FMUL.FTZ R11, R94, UR5 ;  /* 0x000000055e0b7c20 */ /* 0x000fe20008410000 */
[----:B------:R-:W-:Y:S01]  /*acb0*/  FMUL.FTZ R13, R95, UR5 ;  /* 0x000000055f0d7c20 */ /* 0x000fe20008410000 */
[----:B------:R-:W-:Y:S01]  /*acc0*/  FMUL.FTZ R160, R97, UR5 ;  /* 0x0000000561a07c20 */ /* 0x000fe20008410000 */
        /* <DEDUP_REMOVED lines=21> */
[----:B------:R-:W-:-:S02]  /*ae20*/  VIADD R94, R111, 0x1 ;  /* 0x000000016f5e7836 */ /* 0x000fc40000000000 */
[----:B------:R-:W-:Y:S01]  /*ae30*/  FMUL.FTZ R120, R120, UR5 ;  /* 0x0000000578787c20 */ /* 0x000fe20008410000 */
[----:B------:R-:W-:Y:S01]  /*ae40*/  FMUL.FTZ R124, R124, UR5 ;  /* 0x000000057c7c7c20 */ /* 0x000fe20008410000 */
[----:B------:R-:W-:Y:S01]  /*ae50*/  FMUL.FTZ R132, R132, UR5 ;  /* 0x0000000584847c20 */ /* 0x000fe20008410000 */
[----:B------:R-:W-:Y:S01]  /*ae60*/  FMUL.FTZ R134, R134, UR5 ;  /* 0x0000000586867c20 */ /* 0x000fe20008410000 */
[----:B------:R-:W-:Y:S01]  /*ae70*/  IMAD R94, R9, -0x2, R94 ;  /* 0xfffffffe095e7824 */ /* 0x000fe200078e025e */
[----:B------:R-:W0:Y:S01]  /*ae80*/  MUFU.TANH R10, R10 ;  /* 0x0000000a000a7308 */ /* 0x000e220000002400 */
[----:B------:R-:W-:-:S03]  /*ae90*/  ULDC UR18, c[0x0][0x9e0] ;  /* 0x0002780000127ab9 */ /* 0x000fc60000000800 */
[----:B------:R-:W-:-:S04]  /*aea0*/  IADD3 R96, R94, -UR60, R19 ;  /* 0x8000003c5e607c10 */ /* 0x000fc8000fffe013 */
[----:B------:R-:W0:Y:S01]  /*aeb0*/  MUFU.TANH R0, R0 ;  /* 0x0000000000007308 */ /* 0x000e220000002400 */
[C---:B------:R-:W-:Y:S02]  /*aec0*/  VIADD R114, R96.reuse, UR18 ;  /* 0x0000001260727c36 */ /* 0x040fe40008000000 */
[----:B------:R-:W-:-:S05]  /*aed0*/  VIADD R115, R96, UR61 ;  /* 0x0000003d60737c36 */ /* 0x000fca0008000000 */
        /* <DEDUP_REMOVED lines=16> */
[----:B------:R-:W-:Y:S01]  /*afe0*/  UMOV UR14, UR10 ;  /* 0x0000000a000e7c82 */ /* 0x000fe20008000000 */
[----:B------:R-:W-:Y:S01]  /*aff0*/  UMOV UR15, 0x40000040 ;  /* 0x40000040000f7882 */ /* 0x000fe20000000000 */
[----:B------:R-:W-:-:S04]  /*b000*/  UIADD3 UR10, UR6, 0x180, URZ ;  /* 0x00000180060a7890 */ /* 0x000fc8000fffe03f */
        /* <DEDUP_REMOVED lines=15> */
[----:B------:R0:W0:Y:S08]  /*b100*/  MUFU.TANH R110, R132 ;  /* 0x00000084006e7308 */ /* 0x0000300000002400 */
[----:B------:R-:W0:Y:S01]  /*b110*/  MUFU.TANH R133, R133 ;  /* 0x0000008500857308 */ /* 0x000e220000002400 */
[----:B------:R-:W-:-:S02]  /*b120*/  WARPGROUP.DEPBAR.LE gsb0, 0x0 ;  /* 0x00008000000079c5 */ /* 0x000fc40000010000 */
[----:B------:R-:W-:Y:S01]  /*b130*/  WARPGROUP.ARRIVE ;  /* 0x00000000000079c5 */ /* 0x000fe20000000000 */
[----:B------:R-:W-:Y:S01]  /*b140*/  FMUL.FTZ R152, R130, UR5 ;  /* 0x0000000582987c20 */ /* 0x000fe20008410000 */
[----:B------:R-:W-:-:S04]  /*b150*/  FMUL.FTZ R154, R131, UR5 ;  /* 0x00000005839a7c20 */ /* 0x000fc80008410000 */
[----:B------:R-:W-:Y:S01]  /*b160*/  HGMMA.64x128x16.F32.BF16 R24, R148, gdesc[UR12].tnspB, R24, gsb0 ;  /* 0x41e0000c94187df0 */ /* 0x000fe20008001818 */
[----:B------:R-:W-:Y:S01]  /*b170*/  UMOV UR14, UR10 ;  /* 0x0000000a000e7c82 */ /* 0x000fe20008000000 */
[----:B------:R-:W-:Y:S01]  /*b180*/  UMOV UR15, 0x40000040 ;  /* 0x40000040000f7882 */ /* 0x000fe20000000000 */
[----:B------:R-:W-:Y:S01]  /*b190*/  UIADD3 UR10, UR6, 0x200, URZ ;  /* 0x00000200060a7890 */ /* 0x000fe2000fffe03f */
[----:B------:R-:W0:Y:S01]  /*b1a0*/  MUFU.TANH R152, R152 ;  /* 0x0000009800987308 */ /* 0x000e220000002400 */
[----:B------:R-:W-:-:S07]  /*b1b0*/  UIADD3 UR6, UR6, 0x280, URZ ;  /* 0x0000028006067890 */ /* 0x000fce000fffe03f */
[----:B------:R-:W0:Y:S01]  /*b1c0*/  MUFU.TANH R154, R154 ;  /* 0x0000009a009a7308 */ /* 0x000e220000002400 */
[----:B------:R-:W-:Y:S02]  /*b1d0*/  WARPGROUP.DEPBAR.LE gsb0, 0x0 ;  /* 0x00008000000079c5 */ /* 0x000fe40000010000 */
[----:B------:R-:W-:Y:S01]  /*b1e0*/  WARPGROUP.ARRIVE ;  /* 0x00000000000079c5 */ /* 0x000fe20000000000 */
[----:B------:R-:W-:Y:S01]  /*b1f0*/  FMUL.FTZ R148, R126, UR5 ;  /* 0x000000057e947c20 */ /* 0x000fe20008410000 */
[----:B------:R-:W-:-:S04]  /*b200*/  FMUL.FTZ R150, R127, UR5 ;  /* 0x000000057f967c20 */ /* 0x000fc80008410000 */
[----:B------:R-:W-:Y:S01]  /*b210*/  HGMMA.64x128x16.F32.BF16 R24, R144, gdesc[UR12].tnspB, R24, gsb0 ;  /* 0x41e0000c90187df0 */ /* 0x000fe20008001818 */
[----:B------:R-:W-:Y:S01]  /*b220*/  UMOV UR14, UR10 ;  /* 0x0000000a000e7c82 */ /* 0x000fe20008000000 */
[----:B------:R-:W-:Y:S01]  /*b230*/  UMOV UR15, 0x40000040 ;  /* 0x40000040000f7882 */ /* 0x000fe20000000000 */
[----:B------:R-:W0:Y:S08]  /*b240*/  MUFU.TANH R148, R148 ;  /* 0x0000009400947308 */ /* 0x000e300000002400 */
[----:B------:R-:W0:Y:S01]  /*b250*/  MUFU.TANH R150, R150 ;  /* 0x0000009600967308 */ /* 0x000e220000002400 */
[----:B------:R-:W-:-:S02]  /*b260*/  WARPGROUP.DEPBAR.LE gsb0, 0x0 ;  /* 0x00008000000079c5 */ /* 0x000fc40000010000 */
[----:B------:R-:W-:Y:S01]  /*b270*/  WARPGROUP.ARRIVE ;  /* 0x00000000000079c5 */ /* 0x000fe20000000000 */
[----:B------:R-:W-:Y:S01]  /*b280*/  FMUL.FTZ R144, R89, UR5 ;  /* 0x0000000559907c20 */ /* 0x000fe20008410000 */
[----:B------:R-:W-:Y:S01]  /*b290*/  FMUL.FTZ R145, R93, UR5 ;  /* 0x000000055d917c20 */ /* 0x000fe20008410000 */
[----:B------:R-:W5:Y:S01]  /*b2a0*/  @P2 LDC R89, c[0x0][0x44c] ;  /* 0x00011300ff592b82 */ /* 0x000f620000000800 */
[----:B------:R-:W-:Y:S01]  /*b2b0*/  FMUL.FTZ R93, R106, UR5 ;  /* 0x000000056a5d7c20 */ /* 0x000fe20008410000 */
[----:B------:R-:W-:Y:S01]  /*b2c0*/  FMUL.FTZ R146, R123, UR5 ;  /* 0x000000057b927c20 */ /* 0x000fe20008410000 */
[----:B------:R-:W-:Y:S01]  /*b2d0*/  HGMMA.64x128x16.F32.BF16 R24, R140, gdesc[UR12].tnspB, R24, gsb0 ;  /* 0x41e0000c8c187df0 */ /* 0x000fe20008001818 */
[----:B------:R-:W0:Y:S08]  /*b2e0*/  MUFU.TANH R144, R144 ;  /* 0x0000009000907308 */ /* 0x000e300000002400 */
[----:B------:R-:W0:Y:S08]  /*b2f0*/  MUFU.TANH R145, R145 ;  /* 0x0000009100917308 */ /* 0x000e300000002400 */
[----:B------:R-:W0:Y:S01]  /*b300*/  MUFU.TANH R93, R93 ;  /* 0x0000005d005d7308 */ /* 0x000e220000002400 */
[----:B-----5:R-:W-:-:S07]  /*b310*/  @P2 IMAD.HI.U32 R89, R8, R89, RZ ;  /* 0x0000005908592227 */ /* 0x020fce00078e00ff */
[----:B------:R0:W0:Y:S01]  /*b320*/  MUFU.TANH R106, R120 ;  /* 0x00000078006a7308 */ /* 0x0000220000002400 */
[----:B---3--:R-:W-:Y:S01]  /*b330*/  @P2 SHF.R.U32.HI R108, RZ, R90, R89 ;  /* 0x0000005aff6c2219 */ /* 0x008fe20000011659 */
[----:B------:R-:W-:Y:S01]  /*b340*/  IMAD.U32 R89, RZ, RZ, UR56 ;  /* 0x00000038ff597e24 */ /* 0x000fe2000f8e00ff */
[----:B------:R-:W-:-:S03]  /*b350*/  ISETP.GE.AND P2, PT, R14, 0x1, PT ;  /* 0x000000010e00780c */ /* 0x000fc60003f46270 */
[----:B------:R-:W-:Y:S01]  /*b360*/  @!P1 VIADD R89, R89, 0x2a840 ;  /* 0x0002a84059599836 */ /* 0x000fe20000000000 */
[----:B------:R-:W3:Y:S01]  /*b370*/  SHFL.IDX PT, R109, R108, RZ, 0x1c1f ;  /* 0x001c1fff6c6d7589 */ /* 0x000ee200000e0000 */
[----:B------:R-:W0:Y:S03]  /*b380*/  MUFU.TANH R146, R146 ;  /* 0x0000009200927308 */ /* 0x000e260000002400 */
[----:B------:R-:W-:-:S05]  /*b390*/  @!P1 PRMT R90, RZ, 0x654, R89 ;  /* 0x00000654ff5a9816 */ /* 0x000fca0000000059 */
[----:B------:R0:W0:Y:S01]  /*b3a0*/  MUFU.TANH R89, R134 ;  /* 0x0000008600597308 */ /* 0x0000220000002400 */
[--C-:B---3--:R-:W-:Y:S02]  /*b3b0*/  IMAD.IADD R96, R114, 0x1, R109.reuse ;  /* 0x0000000172607824 */ /* 0x108fe400078e026d */
[----:B------:R-:W-:Y:S01]  /*b3c0*/  IMAD.IADD R107, R115, 0x1, R109 ;  /* 0x00000001736b7824 */ /* 0x000fe200078e026d */
[----:B------:R-:W-:Y:S02]  /*b3d0*/  WARPGROUP.DEPBAR.LE gsb0, 0x0 ;  /* 0x00008000000079c5 */ /* 0x000fe40000010000 */
[----:B------:R-:W-:Y:S01]  /*b3e0*/  WARPGROUP.ARRIVE ;  /* 0x00000000000079c5 */ /* 0x000fe20000000000 */
[----:B------:R-:W-:Y:S01]  /*b3f0*/  FMUL.FTZ R140, R119, UR5 ;  /* 0x00000005778c7c20 */ /* 0x000fe20008410000 */
[----:B------:R-:W-:Y:S01]  /*b400*/  FMUL.FTZ R142, R122, UR5 ;  /* 0x000000057a8e7c20 */ /* 0x000fe20008410000 */
[----:B------:R-:W-:-:S03]  /*b410*/  VIADD R122, R94, 0xffffffff ;  /* 0xffffffff5e7a7836 */ /* 0x000fc60000000000 */
[----:B------:R-:W-:Y:S01]  /*b420*/  HGMMA.64x128x16.F32.BF16 R24, R136, gdesc[UR4].tnspB, R24, gsb0 ;  /* 0x41e0000488187df0 */ /* 0x000fe20008001818 */
[----:B------:R-:W3:Y:S08]  /*b430*/  MUFU.TANH R140, R140 ;  /* 0x0000008c008c7308 */ /* 0x000ef00000002400 */
[----:B------:R-:W0:Y:S01]  /*b440*/  MUFU.TANH R142, R142 ;  /* 0x0000008e008e7308 */ /* 0x000e220000002400 */
[----:B------:R-:W-:-:S02]  /*b450*/  WARPGROUP.DEPBAR.LE gsb0, 0x0 ;  /* 0x00008000000079c5 */ /* 0x000fc40000010000 */
[----:B------:R5:W-:Y:S02]  /*b460*/  @!P1 SYNCS.ARRIVE.TRANS64.RED.A1T0 RZ, [R90+URZ], RZ ;  /* 0x000000ff5aff99a7 */ /* 0x000be4000810043f */
[----:B-----5:R-:W-:-:S06]  /*b470*/  FMUL.FTZ R90, R135, UR5 ;  /* 0x00000005875a7c20 */ /* 0x020fcc0008410000 */
[----:B------:R-:W0:Y:S01]  /*b480*/  MUFU.TANH R90, R90 ;  /* 0x0000005a005a7308 */ /* 0x000e220000002400 */
[----:B-1234-:R-:W-:Y:S05]  /*b490*/  @!P2 BRA `(.L_x_968) ;  /* 0x00000000005ca947 */ /* 0x01efea0003800000 */
[----:B------:R-:W-:Y:S01]  /*b4a0*/  ULDC UR6, c[0x0][0x2f0] ;  /* 0x0000bc0000067ab9 */ /* 0x000fe20000000800 */
[----:B------:R-:W-:Y:S01]  /*b4b0*/  BSSY B0, `(.L_x_969) ;  /* 0x0000012000007945 */ /* 0x000fe20003800000 */
[----:B------:R-:W-:-:S04]  /*b4c0*/  IMAD R94, R16, UR6, R109 ;  /* 0x00000006105e7c24 */ /* 0x000fc8000f8e026d */
        /* <DEDUP_REMOVED lines=11> */
.L_x_970:
[----:B------:R-:W-:-:S05]  /*b580*/  IMAD.U32 R118, RZ, RZ, UR59 ;  /* 0x0000003bff767e24 */ /* 0x000fca000f8e00ff */
[----:B------:R-:W-:-:S13]  /*b590*/  ISETP.NE.AND P2, PT, R118, 0x1, PT ;  /* 0x000000017600780c */ /* 0x000fda0003f45270 */
[----:B------:R-:W1:Y:S02]  /*b5a0*/  @P2 LDC.64 R126, c[0x0][0x9e8] ;  /* 0x00027a00ff7e2b82 */ /* 0x000e640000000a00 */
[----:B-1----:R-:W-:-:S05]  /*b5b0*/  @P2 IMAD.HI.U32 R94, R109, R126, RZ ;  /* 0x0000007e6d5e2227 */ /* 0x002fca00078e00ff */
[----:B------:R-:W-:-:S07]  /*b5c0*/  @P2 SHF.R.U32.HI R109, RZ, R127, R94 ;  /* 0x0000007fff6d2219 */ /* 0x000fce000001165e */
.L_x_971:
[----:B------:R-:W-:Y:S05]  /*b5d0*/  BSYNC B0 ;  /* 0x0000000000007941 */ /* 0x000fea0003800000 */
.L_x_969:
[----:B------:R-:W-:-:S05]  /*b5e0*/  IMAD R109, R109, R118, R122 ;  /* 0x000000766d6d7224 */ /* 0x000fca00078e027a */
[----:B------:R-:W-:Y:S02]  /*b5f0*/  VIADDMNMX R96, R109, R118, R96, PT ;  /* 0x000000766d607246 */ /* 0x000fe40003800160 */
[----:B------:R-:W-:-:S07]  /*b600*/  VIMNMX R107, R107, R109, !PT ;  /* 0x0000006d6b6b7248 */ /* 0x000fce0007fe0100 */
.L_x_968:
[C---:B------:R-:W-:Y:S01]  /*b610*/  ISETP.GE.AND P2, PT, R111.reuse, 0x2, PT ;  /* 0x000000026f00780c */ /* 0x040fe20003f46270 */
[----:B------:R-:W1:Y:S01]  /*b620*/  SHFL.IDX PT, R109, R108, 0x1, 0x1c1f ;  /* 0x003c1f006c6d7f89 */ /* 0x000e6200000e0000 */
        /* <DEDUP_REMOVED lines=90> */
[C---:B------:R-:W-:Y:S02]  /*bbd0*/  ISETP.LT.OR P4, PT, R96.reuse, 0x4a, P4 ;  /* 0x0000004a6000780c */ /* 0x040fe40002781670 */
[----:B------:R-:W-:Y:S02]  /*bbe0*/  ISETP.GE.AND P5, PT, R111, 0x51, PT ;  /* 0x000000516f00780c */ /* 0x000fe40003fa6270 */
        /* <DEDUP_REMOVED lines=17> */
[----:B------:R-:W-:Y:S01]  /*bd00*/  FSEL R176, R10, -INF , !P6 ;  /* 0xff8000000ab07808 */ /* 0x000fe20007000000 */
[----:B-1----:R-:W-:Y:S01]  /*bd10*/  IMAD.IADD R10, R114, 0x1, R109 ;  /* 0x00000001720a7824 */ /* 0x002fe200078e026d */
[----:B------:R-:W-:-:S04]  /*bd20*/  ISETP.GE.AND P6, PT, R111, 0x5a, PT ;  /* 0x0000005a6f00780c */ /* 0x000fc80003fc6270 */
[----:B------:R-:W-:Y:S02]  /*bd30*/  P2R R129, PR, RZ, 0x40 ;  /* 0x00000040ff817803 */ /* 0x000fe40000000000 */
[----:B------:R-:W-:Y:S01]  /*bd40*/  ISETP.GT.AND P6, PT, R107, 0x59, !P6 ;  /* 0x000000596b00780c */ /* 0x000fe200077c4270 */
[----:B------:R-:W-:-:S03]  /*bd50*/  IMAD.IADD R107, R115, 0x1, R109 ;  /* 0x00000001736b7824 */ /* 0x000fc600078e026d */
[----:B------:R-:W-:-:S04]  /*bd60*/  ISETP.LT.OR P6, PT, R96, 0x5a, P6 ;  /* 0x0000005a6000780c */ /* 0x000fc800037c1670 */
[----:B------:R-:W-:Y:S02]  /*bd70*/  FSEL R96, R133, -INF , !P6 ;  /* 0xff80000085607808 */ /* 0x000fe40007000000 */
[----:B------:R-:W-:-:S13]  /*bd80*/  ISETP.GE.AND P6, PT, R14, 0x1, PT ;  /* 0x000000010e00780c */ /* 0x000fda0003fc6270 */
[----:B------:R-:W-:Y:S05]  /*bd90*/  @!P6 BRA `(.L_x_972) ;  /* 0x00000000005ce947 */ /* 0x000fea0003800000 */
        /* <DEDUP_REMOVED lines=14> */
.L_x_974:
[----:B------:R-:W-:-:S05]  /*be80*/  IMAD.U32 R110, RZ, RZ, UR59 ;  /* 0x0000003bff6e7e24 */ /* 0x000fca000f8e00ff */
[----:B------:R-:W-:-:S13]  /*be90*/  ISETP.NE.AND P6, PT, R110, 0x1, PT ;  /* 0x000000016e00780c */ /* 0x000fda0003fc5270 */
[----:B------:R-:W0:Y:S02]  /*bea0*/  @P6 LDC.64 R108, c[0x0][0x9e8] ;  /* 0x00027a00ff6c6b82 */ /* 0x000e240000000a00 */
[----:B0-----:R-:W-:-:S05]  /*beb0*/  @P6 IMAD.HI.U32 R108, R111, R108, RZ ;  /* 0x0000006c6f6c6227 */ /* 0x001fca00078e00ff */
[----:B------:R-:W-:-:S07]  /*bec0*/  @P6 SHF.R.U32.HI R111, RZ, R109, R108 ;  /* 0x0000006dff6f6219 */ /* 0x000fce000001166c */
.L_x_975:
[----:B------:R-:W-:Y:S05]  /*bed0*/  BSYNC B0 ;  /* 0x0000000000007941 */ /* 0x000fea0003800000 */
.L_x_973:
[----:B------:R-:W-:-:S05]  /*bee0*/  IMAD R111, R111, R110, R122 ;  /* 0x0000006e6f6f7224 */ /* 0x000fca00078e027a */
[----:B------:R-:W-:Y:S02]  /*bef0*/  VIADDMNMX R10, R111, R110, R10, PT ;  /* 0x0000006e6f0a7246 */ /* 0x000fe4000380010a */
[----:B------:R-:W-:-:S07]  /*bf00*/  VIMNMX R107, R107, R111, !PT ;  /* 0x0000006f6b6b7248 */ /* 0x000fce0007fe0100 */
.L_x_972:
        /* <DEDUP_REMOVED lines=13> */
[----:B------:R-:W-:Y:S01]  /*bfe0*/  ISETP.NE.AND P2, PT, R123, RZ, PT ;  /* 0x000000ff7b00720c */ /* 0x000fe20003f45270 */
[----:B------:R-:W0:Y:S01]  /*bff0*/  LDC R13, c[0x0][0x988] ;  /* 0x00026200ff0d7b82 */ /* 0x000e220000000800 */
        /* <DEDUP_REMOVED lines=57> */
[----:B------:R-:W-:Y:S02]  /*c390*/  FSEL R126, R101, -INF , !P2 ;  /* 0xff800000657e7808 */ /* 0x000fe40005000000 */
        /* <DEDUP_REMOVED lines=54> */
[--C-:B------:R-:W-:Y:S01]  /*c700*/  FFMA.FTZ R168, R168, R13, -R113.reuse ;  /* 0x0000000da8a87223 */ /* 0x100fe20000010871 */
[----:B------:R-:W-:Y:S01]  /*c710*/  FSEL R111, R11, RZ, P2 ;  /* 0x000000ff0b6f7208 */ /* 0x000fe20001000000 */
        /* <DEDUP_REMOVED lines=42> */
[----:B0-----:R-:W-:Y:S01]  /*c9c0*/  FSEL R168, R90, -INF , !P3 ;  /* 0xff8000005aa87808 */ /* 0x001fe20005800000 */
[----:B------:R-:W-:Y:S01]  /*c9d0*/  FFMA.FTZ R90, R132, R13, -R113 ;  /* 0x0000000d845a7223 */ /* 0x000fe20000010871 */
        /* <DEDUP_REMOVED lines=15> */
[----:B------:R-:W-:-:S06]  /*cad0*/  FADD.FTZ R0, -R111, R20 ;  /* 0x000000146f007221 */ /* 0x000fcc0000010100 */
[----:B------:R-:W-:Y:S01]  /*cae0*/  MUFU.EX2 R101, R101 ;  /* 0x0000006500657308 */ /* 0x000fe20000000800 */
[-C--:B------:R-:W-:Y:S01]  /*caf0*/  FFMA.FTZ R105, R100, R13.reuse, -R113 ;  /* 0x0000000d64697223 */ /* 0x080fe20000010871 */
[----:B------:R-:W0:Y:S01]  /*cb00*/  SHFL.BFLY PT, R109, R10, 0x1, 0x1f ;  /* 0x0c201f000a6d7f89 */ /* 0x000e2200000e0000 */
[----:B------:R-:W-:-:S05]  /*cb10*/  FMUL.FTZ R0, R0, R13 ;  /* 0x0000000d00007220 */ /* 0x000fca0000410000 */
[----:B------:R-:W-:Y:S08]  /*cb20*/  MUFU.EX2 R112, R112 ;  /* 0x0000007000707308 */ /* 0x000ff00000000800 */
[----:B------:R-:W1:Y:S08]  /*cb30*/  MUFU.EX2 R0, R0 ;  /* 0x0000000000007308 */ /* 0x000e700000000800 */
[----:B------:R-:W-:Y:S01]  /*cb40*/  MUFU.EX2 R103, R103 ;  /* 0x0000006700677308 */ /* 0x000fe20000000800 */
[----:B0-----:R-:W-:Y:S01]  /*cb50*/  FMNMX.FTZ R10, R10, R109, !PT ;  /* 0x0000006d0a0a7209 */ /* 0x001fe20007810000 */
[----:B------:R-:W-:-:S03]  /*cb60*/  FFMA.FTZ R109, R96, R13, -R113 ;  /* 0x0000000d606d7223 */ /* 0x000fc60000010871 */
[C---:B------:R-:W-:Y:S01]  /*cb70*/  FSETP.NEU.FTZ.AND P2, PT, R10.reuse, -INF , PT ;  /* 0xff8000000a00780b */ /* 0x040fe20003f5d000 */
[----:B------:R-:W-:Y:S01]  /*cb80*/  FMUL.FTZ R20, R10, R13 ;  /* 0x0000000d0a147220 */ /* 0x000fe20000410000 */
[----:B-1----:R-:W-:Y:S01]  /*cb90*/  FFMA.FTZ R7, R0, R7, R21 ;  /* 0x0000000700077223 */ /* 0x002fe20000010015 */
[----:B------:R-:W-:Y:S03]  /*cba0*/  MUFU.EX2 R104, R104 ;  /* 0x0000006800687308 */ /* 0x000fe60000000800 */
[----:B------:R-:W-:Y:S01]  /*cbb0*/  FSEL R111, R20, RZ, P2 ;  /* 0x000000ff146f7208 */ /* 0x000fe20001000000 */
[C---:B------:R-:W-:Y:S01]  /*cbc0*/  FADD.FTZ R7, R156.reuse, R7 ;  /* 0x000000079c077221 */ /* 0x040fe20000010000 */
[----:B------:R-:W-:-:S03]  /*cbd0*/  F2FP.BF16.F32.PACK_AB R156, R156, R21 ;  /* 0x000000159c9c723e */ /* 0x000fc600000010ff */
[-CC-:B------:R-:W-:Y:S01]  /*cbe0*/  FFMA.FTZ R2, R2, R13.reuse, -R111.reuse ;  /* 0x0000000d02027223 */ /* 0x180fe2000001086f */
[-CC-:B------:R-:W-:Y:S01]  /*cbf0*/  FFMA.FTZ R157, R174, R13.reuse, -R111.reuse ;  /* 0x0000000dae9d7223 */ /* 0x180fe2000001086f */
[-CC-:B------:R-:W-:Y:S01]  /*cc00*/  FFMA.FTZ R108, R108, R13.reuse, -R111.reuse ;  /* 0x0000000d6c6c7223 */ /* 0x180fe2000001086f */
[-C--:B------:R-:W-:Y:S01]  /*cc10*/  FFMA.FTZ R110, R110, R13.reuse, -R111 ;  /* 0x0000000d6e6e7223 */ /* 0x080fe2000001086f */
[----:B------:R0:W-:Y:S01]  /*cc20*/  MUFU.EX2 R94, R2 ;  /* 0x00000002005e7308 */ /* 0x0001e20000000800 */
[----:B------:R-:W-:Y:S01]  /*cc30*/  FADD.FTZ R20, R158, R7 ;  /* 0x000000079e147221 */ /* 0x000fe20000010000 */
[-CC-:B------:R-:W-:Y:S01]  /*cc40*/  FFMA.FTZ R114, R114, R13.reuse, -R111.reuse ;  /* 0x0000000d72727223 */ /* 0x180fe2000001086f */
[-CC-:B------:R-:W-:Y:S01]  /*cc50*/  FFMA.FTZ R22, R22, R13.reuse, -R111.reuse ;  /* 0x0000000d16167223 */ /* 0x180fe2000001086f */
[-CC-:B------:R-:W-:Y:S01]  /*cc60*/  FFMA.FTZ R88, R88, R13.reuse, -R111.reuse ;  /* 0x0000000d58587223 */ /* 0x180fe2000001086f */
[----:B------:R-:W-:Y:S01]  /*cc70*/  FADD.FTZ R20, R91, R20 ;  /* 0x000000145b147221 */ /* 0x000fe20000010000 */
[-CC-:B------:R-:W-:Y:S01]  /*cc80*/  FFMA.FTZ R122, R122, R13.reuse, -R111.reuse ;  /* 0x0000000d7a7a7223 */ /* 0x180fe2000001086f */
[-CC-:B------:R-:W-:Y:S01]  /*cc90*/  FFMA.FTZ R124, R124, R13.reuse, -R111.reuse ;  /* 0x0000000d7c7c7223 */ /* 0x180fe2000001086f */
[----:B------:R-:W-:Y:S01]  /*cca0*/  MUFU.EX2 R157, R157 ;  /* 0x0000009d009d7308 */ /* 0x000fe20000000800 */
[----:B0-----:R-:W-:Y:S01]  /*ccb0*/  FSEL R2, R10, RZ, P2 ;  /* 0x000000ff0a027208 */ /* 0x001fe20001000000 */
[----:B------:R-:W-:Y:S01]  /*ccc0*/  FADD.FTZ R7, R93, R20 ;  /* 0x000000145d077221 */ /* 0x000fe20000010000 */
[-CC-:B------:R-:W-:Y:S01]  /*ccd0*/  FFMA.FTZ R130, R130, R13.reuse, -R111.reuse ;  /* 0x0000000d82827223 */ /* 0x180fe2000001086f */
[-CC-:B------:R-:W-:Y:S01]  /*cce0*/  FFMA.FTZ R134, R134, R13.reuse, -R111.reuse ;  /* 0x0000000d86867223 */ /* 0x180fe2000001086f */
[----:B------:R-:W-:Y:S01]  /*ccf0*/  FFMA.FTZ R138, R138, R13, -R111 ;  /* 0x0000000d8a8a7223 */ /* 0x000fe2000001086f */
[----:B------:R-:W-:Y:S01]  /*cd00*/  FADD.FTZ R2, -R2, R15 ;  /* 0x0000000f02027221 */ /* 0x000fe20000010100 */
[----:B------:R-:W-:Y:S01]  /*cd10*/  FADD.FTZ R20, R160, R7 ;  /* 0x00000007a0147221 */ /* 0x000fe20000010000 */
[----:B------:R-:W-:Y:S01]  /*cd20*/  MUFU.EX2 R159, R108 ;  /* 0x0000006c009f7308 */ /* 0x000fe20000000800 */
[----:B------:R-:W-:-:S02]  /*cd30*/  IMAD.U32 R15, RZ, RZ, UR11 ;  /* 0x0000000bff0f7e24 */ /* 0x000fc4000f8e00ff */
[-C--:B------:R-:W-:Y:S01]  /*cd40*/  FMUL.FTZ R2, R2, R13.reuse ;  /* 0x0000000d02027220 */ /* 0x080fe20000410000 */
[----:B------:R-:W-:Y:S01]  /*cd50*/  FADD.FTZ R7, R95, R20 ;  /* 0x000000145f077221 */ /* 0x000fe20000010000 */
[-CC-:B------:R-:W-:Y:S01]  /*cd60*/  FFMA.FTZ R126, R126, R13.reuse, -R111.reuse ;  /* 0x0000000d7e7e7223 */ /* 0x180fe2000001086f */
[----:B------:R-:W-:Y:S02]  /*cd70*/  @!P1 VIADD R15, R15, 0x2a860 ;  /* 0x0002a8600f0f9836 */ /* 0x000fe40000000000 */
[-C--:B------:R-:W-:Y:S01]  /*cd80*/  FFMA.FTZ R128, R128, R13.reuse, -R111 ;  /* 0x0000000d80807223 */ /* 0x080fe2000001086f */
[----:B------:R-:W-:Y:S01]  /*cd90*/  FADD.FTZ R20, R162, R7 ;  /* 0x00000007a2147221 */ /* 0x000fe20000010000 */
[----:B------:R-:W0:Y:S01]  /*cda0*/  MUFU.EX2 R2, R2 ;  /* 0x0000000200027308 */ /* 0x000e220000000800 */
[-C--:B------:R-:W-:Y:S01]  /*cdb0*/  FFMA.FTZ R136, R136, R13.reuse, -R111 ;  /* 0x0000000d88887223 */ /* 0x080fe2000001086f */
[----:B------:R-:W-:Y:S01]  /*cdc0*/  @!P1 PRMT R15, RZ, 0x654, R15 ;  /* 0x00000654ff0f9816 */ /* 0x000fe2000000000f */
[----:B------:R-:W-:Y:S01]  /*cdd0*/  FADD.FTZ R7, R97, R20 ;  /* 0x0000001461077221 */ /* 0x000fe20000010000 */
[-CC-:B------:R-:W-:Y:S01]  /*cde0*/  FFMA.FTZ R140, R140, R13.reuse, -R111.reuse ;  /* 0x0000000d8c8c7223 */ /* 0x180fe2000001086f */
[-C--:B------:R-:W-:Y:S01]  /*cdf0*/  FFMA.FTZ R142, R142, R13.reuse, -R111 ;  /* 0x0000000d8e8e7223 */ /* 0x080fe2000001086f */
[----:B------:R1:W-:Y:S01]  /*ce00*/  @!P1 SYNCS.ARRIVE.TRANS64.RED.A1T0 RZ, [R15+URZ], RZ ;  /* 0x000000ff0fff99a7 */ /* 0x0003e2000810043f */
[----:B------:R-:W-:Y:S01]  /*ce10*/  FADD.FTZ R20, R164, R7 ;  /* 0x00000007a4147221 */ /* 0x000fe20000010000 */
[----:B------:R-:W2:Y:S01]  /*ce20*/  MUFU.EX2 R110, R110 ;  /* 0x0000006e006e7308 */ /* 0x000ea20000000800 */
[-CC-:B------:R-:W-:Y:S01]  /*ce30*/  FFMA.FTZ R146, R146, R13.reuse, -R111.reuse ;  /* 0x0000000d92927223 */ /* 0x180fe2000001086f */
[-CC-:B------:R-:W-:Y:S01]  /*ce40*/  FFMA.FTZ R148, R148, R13.reuse, -R111.reuse ;  /* 0x0000000d94947223 */ /* 0x180fe2000001086f */
[----:B------:R-:W-:Y:S01]  /*ce50*/  FADD.FTZ R7, R89, R20 ;  /* 0x0000001459077221 */ /* 0x000fe20000010000 */
[-CC-:B------:R-:W-:Y:S01]  /*ce60*/  FFMA.FTZ R150, R150, R13.reuse, -R111.reuse ;  /* 0x0000000d96967223 */ /* 0x180fe2000001086f */
[----:B------:R-:W-:Y:S01]  /*ce70*/  FFMA.FTZ R166, R166, R13, -R111 ;  /* 0x0000000da6a67223 */ /* 0x000fe2000001086f */
[----:B------:R-:W-:Y:S01]  /*ce80*/  ISETP.GT.AND P2, PT, R12, R17, PT ;  /* 0x000000110c00720c */ /* 0x000fe20003f44270 */
[----:B------:R-:W-:Y:S01]  /*ce90*/  FADD.FTZ R7, R90, R7 ;  /* 0x000000075a077221 */ /* 0x000fe20000010000 */
[----:B------:R-:W3:Y:S01]  /*cea0*/  MUFU.EX2 R153, R114 ;  /* 0x0000007200997308 */ /* 0x000ee20000000800 */
[----:B0-----:R-:W-:Y:S01]  /*ceb0*/  FFMA.FTZ R6, R2, R6, R157 ;  /* 0x0000000602067223 */ /* 0x001fe2000001009d */
[----:B------:R-:W-:Y:S01]  /*cec0*/  F2FP.BF16.F32.PACK_AB R158, R91, R158 ;  /* 0x0000009e5b9e723e */ /* 0x000fe200000010ff */
[----:B------:R-:W-:Y:S01]  /*ced0*/  FADD.FTZ R20, R144, R7 ;  /* 0x0000000790147221 */ /* 0x000fe20000010000 */
[C---:B------:R-:W-:Y:S01]  /*cee0*/  F2FP.BF16.F32.PACK_AB R144, R99.reuse, R144 ;  /* 0x000000906390723e */ /* 0x040fe200000010ff */
[C---:B------:R-:W-:Y:S01]  /*cef0*/  FADD.FTZ R6, R94.reuse, R6 ;  /* 0x000000065e067221 */ /* 0x040fe20000010000 */
[----:B------:R-:W-:Y:S01]  /*cf00*/  F2FP.BF16.F32.PACK_AB R157, R94, R157 ;  /* 0x0000009d5e9d723e */ /* 0x000fe200000010ff */
[----:B------:R-:W-:Y:S01]  /*cf10*/  FADD.FTZ R20, R99, R20 ;  /* 0x0000001463147221 */ /* 0x000fe20000010000 */
[----:B------:R-:W0:Y:S01]  /*cf20*/  MUFU.EX2 R22, R22 ;  /* 0x0000001600167308 */ /* 0x000e220000000800 */
[----:B------:R-:W-:Y:S01]  /*cf30*/  FADD.FTZ R6, R159, R6 ;  /* 0x000000069f067221 */ /* 0x000fe20000010000 */
[----:B--2---:R-:W-:Y:S01]  /*cf40*/  F2FP.BF16.F32.PACK_AB R159, R110, R159 ;  /* 0x0000009f6e9f723e */ /* 0x004fe200000010ff */
[----:B------:R-:W-:Y:S01]  /*cf50*/  FADD.FTZ R113, R101, R20 ;  /* 0x0000001465717221 */ /* 0x000fe20000010000 */
[----:B------:R-:W-:-:S02]  /*cf60*/  VIADD R12, R12, 0xffffffff ;  /* 0xffffffff0c0c7836 */ /* 0x000fc40000000000 */
[----:B------:R-:W-:Y:S01]  /*cf70*/  FADD.FTZ R6, R110, R6 ;  /* 0x000000066e067221 */ /* 0x000fe20000010000 */
[----:B------:R-:W-:Y:S01]  /*cf80*/  FADD.FTZ R20, R112, R113 ;  /* 0x0000007170147221 */ /* 0x000fe20000010000 */
[----:B------:R-:W2:Y:S02]  /*cf90*/  MUFU.EX2 R155, R88 ;  /* 0x00000058009b7308 */ /* 0x000ea40000000800 */
[----:B---3--:R-:W-:Y:S01]  /*cfa0*/  FADD.FTZ R6, R153, R6 ;  /* 0x0000000699067221 */ /* 0x008fe20000010000 */
[----:B------:R-:W-:-:S04]  /*cfb0*/  FADD.FTZ R113, R103, R20 ;  /* 0x0000001467717221 */ /* 0x000fc80000010000 */
[----:B------:R-:W-:Y:S01]  /*cfc0*/  FADD.FTZ R113, R104, R113 ;  /* 0x0000007168717221 */ /* 0x000fe20000010000 */
[----:B------:R-:W3:Y:S01]  /*cfd0*/  MUFU.EX2 R122, R122 ;  /* 0x0000007a007a7308 */ /* 0x000ee20000000800 */
[C---:B0-----:R-:W-:Y:S01]  /*cfe0*/  FADD.FTZ R6, R22.reuse, R6 ;  /* 0x0000000616067221 */ /* 0x041fe20000010000 */
[----:B------:R-:W-:-:S06]  /*cff0*/  F2FP.BF16.F32.PACK_AB R153, R22, R153 ;  /* 0x000000991699723e */ /* 0x000fcc00000010ff */
[----:B------:R-:W0:Y:S01]  /*d000*/  MUFU.EX2 R149, R124 ;  /* 0x0000007c00957308 */ /* 0x000e220000000800 */
[----:B--2---:R-:W-:-:S07]  /*d010*/  FADD.FTZ R6, R155, R6 ;  /* 0x000000069b067221 */ /* 0x004fce0000010000 */
[----:B------:R-:W1:Y:S01]  /*d020*/  MUFU.EX2 R130, R130 ;  /* 0x0000008200827308 */ /* 0x000e620000000800 */
[C---:B---3--:R-:W-:Y:S01]  /*d030*/  FADD.FTZ R6, R122.reuse, R6 ;  /* 0x000000067a067221 */ /* 0x048fe20000010000 */
        /* <DEDUP_REMOVED lines=23> */
[----:B-1----:R-:W-:-:S06]  /*d1b0*/  F2FP.BF16.F32.PACK_AB R140, R104, R103 ;  /* 0x00000067688c723e */ /* 0x002fcc00000010ff */
[----:B------:R0:W1:Y:S01]  /*d1c0*/  MUFU.EX2 R141, R146 ;  /* 0x00000092008d7308 */ /* 0x0000620000000800 */
[C---:B---3--:R-:W-:Y:S01]  /*d1d0*/  FADD.FTZ R15, R147.reuse, R15 ;  /* 0x0000000f930f7221 */ /* 0x048fe20000010000 */
[----:B------:R-:W-:-:S06]  /*d1e0*/  F2FP.BF16.F32.PACK_AB R147, R147, R88 ;  /* 0x000000589393723e */ /* 0x000fcc00000010ff */
[----:B------:R-:W3:Y:S01]  /*d1f0*/  MUFU.EX2 R102, R102 ;  /* 0x0000006600667308 */ /* 0x000ee20000000800 */
[----:B--2---:R-:W-:Y:S01]  /*d200*/  FADD.FTZ R15, R96, R15 ;  /* 0x0000000f600f7221 */ /* 0x004fe20000010000 */
[----:B0-----:R-:W-:-:S06]  /*d210*/  F2FP.BF16.F32.PACK_AB R146, R112, R101 ;  /* 0x000000657092723e */ /* 0x001fcc00000010ff */
[----:B------:R0:W2:Y:S01]  /*d220*/  MUFU.EX2 R100, R148 ;  /* 0x0000009400647308 */ /* 0x0000a20000000800 */
[C---:B-1----:R-:W-:Y:S01]  /*d230*/  FADD.FTZ R15, R141.reuse, R15 ;  /* 0x0000000f8d0f7221 */ /* 0x042fe20000010000 */
[----:B------:R-:W-:-:S06]  /*d240*/  F2FP.BF16.F32.PACK_AB R141, R141, R96 ;  /* 0x000000608d8d723e */ /* 0x000fcc00000010ff */
[----:B------:R-:W1:Y:S01]  /*d250*/  MUFU.EX2 R105, R105 ;  /* 0x0000006900697308 */ /* 0x000e620000000800 */
[----:B---3--:R-:W-:Y:S01]  /*d260*/  FADD.FTZ R20, R102, R113 ;  /* 0x0000007166147221 */ /* 0x008fe20000010000 */
[----:B0-----:R-:W-:-:S06]  /*d270*/  F2FP.BF16.F32.PACK_AB R148, R164, R97 ;  /* 0x00000061a494723e */ /* 0x001fcc00000010ff */
[----:B------:R0:W3:Y:S01]  /*d280*/  MUFU.EX2 R143, R150 ;  /* 0x00000096008f7308 */ /* 0x0000e20000000800 */
[----:B--2---:R-:W-:-:S07]  /*d290*/  FADD.FTZ R15, R100, R15 ;  /* 0x0000000f640f7221 */ /* 0x004fce0000010000 */
[----:B------:R-:W2:Y:S01]  /*d2a0*/  MUFU.EX2 R98, R98 ;  /* 0x0000006200627308 */ /* 0x000ea20000000800 */
[C---:B-1----:R-:W-:Y:S01]  /*d2b0*/  FADD.FTZ R21, R105.reuse, R20 ;  /* 0x0000001469157221 */ /* 0x042fe20000010000 */
[----:B0-----:R-:W-:Y:S02]  /*d2c0*/  F2FP.BF16.F32.PACK_AB R150, R90, R89 ;  /* 0x000000595a96723e */ /* 0x001fe400000010ff */
[----:B------:R-:W-:-:S04]  /*d2d0*/  F2FP.BF16.F32.PACK_AB R142, R105, R102 ;  /* 0x00000066698e723e */ /* 0x000fc800000010ff */
[----:B------:R-:W0:Y:S01]  /*d2e0*/  MUFU.EX2 R106, R6 ;  /* 0x00000006006a7308 */ /* 0x000e220000000800 */
[C---:B---3--:R-:W-:Y:S01]  /*d2f0*/  FADD.FTZ R15, R143.reuse, R15 ;  /* 0x0000000f8f0f7221 */ /* 0x048fe20000010000 */
        /* <DEDUP_REMOVED lines=13> */
[----:B0-----:R-:W-:Y:S01]  /*d3d0*/  FADD.FTZ R6, R92, R21 ;  /* 0x000000155c067221 */ /* 0x001fe20000010000 */
[----:B------:R-:W-:-:S06]  /*d3e0*/  IMAD.MOV.U32 R21, RZ, RZ, R3 ;  /* 0x000000ffff157224 */ /* 0x000fcc00078e0003 */
[----:B------:R-:W0:Y:S01]  /*d3f0*/  MUFU.EX2 R111, R111 ;  /* 0x0000006f006f7308 */ /* 0x000e220000000800 */
[----:B-1----:R-:W-:Y:S01]  /*d400*/  FADD.FTZ R15, R166, R15 ;  /* 0x0000000fa60f7221 */ /* 0x002fe20000010000 */
[C---:B--2---:R-:W-:Y:S01]  /*d410*/  FADD.FTZ R7, R109.reuse, R6 ;  /* 0x000000066d077221 */ /* 0x044fe20000010000 */
[----:B------:R-:W-:Y:S02]  /*d420*/  F2FP.BF16.F32.PACK_AB R138, R109, R92 ;  /* 0x0000005c6d8a723e */ /* 0x000fe400000010ff */
[C---:B0-----:R-:W-:Y:S01]  /*d430*/  FADD.FTZ R6, R111.reuse, R15 ;  /* 0x0000000f6f067221 */ /* 0x041fe20000010000 */
[----:B------:R-:W-:Y:S01]  /*d440*/  F2FP.BF16.F32.PACK_AB R139, R111, R166 ;  /* 0x000000a66f8b723e */ /* 0x000fe200000010ff */
[----:B------:R-:W-:Y:S01]  /*d450*/  IMAD.MOV.U32 R15, RZ, RZ, R10 ;  /* 0x000000ffff0f7224 */ /* 0x000fe200078e000a */
[----:B------:R-:W-:Y:S06]  /*d460*/  @P2 BRA `(.L_x_976) ;  /* 0xffffffcc00382947 */ /* 0x000fec000383ffff */
.L_x_959:
        /* <DEDUP_REMOVED lines=67> */
.L_x_977:
[----:B------:R-:W-:Y:S01]  /*d8a0*/  ULEA UR5, UR4, UR57, 0x3 ;  /* 0x0000003904057291 */ /* 0x000fe2000f8e183f */
[----:B------:R-:W-:-:S08]  /*d8b0*/  SHF.L.U32 R3, R3, 0x1f, RZ ;  /* 0x0000001f03037819 */ /* 0x000fd000000006ff */
[----:B------:R0:W1:Y:S01]  /*d8c0*/  SYNCS.PHASECHK.TRANS64.TRYWAIT P2, [UR5+0x2a850], R3 ;  /* 0x02a85003ff0075a7 */ /* 0x0000620008040145 */
[----:B------:R-:W-:Y:S05]  /*d8d0*/  @!P0 BRA `(.L_x_978) ;  /* 0x0000000000048947 */ /* 0x000fea0003800000 */
[----:B------:R-:W-:Y:S01]  /*d8e0*/  BPT.TRAP 0x1 ;  /* 0x000000040000795c */ /* 0x000fe20000300000 */
.L_x_978:
[----:B-1----:R-:W-:Y:S05]  /*d8f0*/  @P2 BRA `(.L_x_979) ;  /* 0x0000000000082947 */ /* 0x002fea0003800000 */
[----:B------:R-:W1:Y:S02]  /*d900*/  SYNCS.PHASECHK.TRANS64.TRYWAIT P0, [UR5+0x2a850], R3 ;  /* 0x02a85003ff0075a7 */ /* 0x000e640008000145 */
[----:B-1----:R-:W-:Y:S05]  /*d910*/  @!P0 BRA `(.L_x_980) ;  /* 0x0000006400a08947 */ /* 0x002fea0003800000 */
.L_x_979:
[----:B------:R-:W-:Y:S01]  /*d920*/  UIADD3 UR57, UR57, 0x400, URZ ;  /* 0x0000040039397890 */ /* 0x000fe2000fffe03f */
[----:B------:R-:W-:Y:S01]  /*d930*/  WARPGROUP.ARRIVE ;  /* 0x00000000000079c5 */ /* 0x000fe20000000000 */
[----:B------:R-:W-:Y:S01]  /*d940*/  UMOV UR7, 0x40000040 ;  /* 0x4000004000077882 */ /* 0x000fe20000000000 */
[----:B-1----:R-:W1:Y:S01]  /*d950*/  SHFL.BFLY PT, R0, R7, 0x2, 0x1f ;  /* 0x0c401f0007007f89 */ /* 0x002e6200000e0000 */
[----:B------:R-:W-:Y:S01]  /*d960*/  USHF.R.U32.HI UR57, URZ, 0x4, UR57 ;  /* 0x000000043f397899 */ /* 0x000fe20008011639 */
[----:B------:R-:W-:Y:S02]  /*d970*/  IMAD.U32 R8, RZ, RZ, UR5 ;  /* 0x00000005ff087e24 */ /* 0x000fe4000f8e00ff */
[----:B0-----:R-:W0:Y:S01]  /*d980*/  SHFL.BFLY PT, R3, R6, 0x2, 0x1f ;  /* 0x0c401f0006037f89 */ /* 0x001e2200000e0000 */
[----:B------:R-:W-:Y:S01]  /*d990*/  ULOP3.LUT UR57, UR57, 0x3fff, URZ, 0xc0, !UPT ;  /* 0x00003fff39397892 */ /* 0x000fe2000f8ec03f */
[----:B------:R-:W-:Y:S02]  /*d9a0*/  @!P1 VIADD R8, R8, 0x2a860 ;  /* 0x0002a86008089836 */ /* 0x000fe40000000000 */
[----:B------:R-:W-:Y:S01]  /*d9b0*/  IMAD.MOV.U32 R4, RZ, RZ, RZ ;  /* 0x000000ffff047224 */ /* 0x000fe200078e00ff */
[----:B------:R-:W-:-:S02]  /*d9c0*/  ULOP3.LUT UR57, UR57, 0x3000000, URZ, 0xfc, !UPT ;  /* 0x0300000039397892 */ /* 0x000fc4000f8efc3f */
[----:B------:R-:W-:Y:S02]  /*d9d0*/  @!P1 PRMT R8, RZ, 0x654, R8 ;  /* 0x00000654ff089816 */ /* 0x000fe40000000008 */
[----:B------:R-:W-:-:S07]  /*d9e0*/  UIMAD UR4, UR4, 0x600, UR57 ;  /* 0x00000600040478a4 */ /* 0x000fce000f8e0239 */
[----:B------:R-:W-:Y:S02]  /*d9f0*/  UMOV UR6, UR4 ;  /* 0x0000000400067c82 */ /* 0x000fe40008000000 */
[----:B------:R-:W-:Y:S01]  /*da00*/  HGMMA.64x128x16.F32.BF16 R24, R156, gdesc[UR4].tnspB, R24, gsb0 ;  /* 0x41e000049c187df0 */ /* 0x000fe20008001818 */
[----:B------:R-:W-:Y:S01]  /*da10*/  UIADD3 UR6, UR4, 0x80, URZ ;  /* 0x0000008004067890 */ /* 0x000fe2000fffe03f */
[----:B-1----:R-:W-:Y:S01]  /*da20*/  FADD.FTZ R0, R0, R7 ;  /* 0x0000000700007221 */ /* 0x002fe20000010000 */
[----:B------:R-:W-:Y:S01]  /*da30*/  UMOV UR7, 0x40000040 ;  /* 0x4000004000077882 */ /* 0x000fe20000000000 */
[----:B------:R-:W-:Y:S02]  /*da40*/  IMAD.MOV.U32 R7, RZ, RZ, RZ ;  /* 0x000000ffff077224 */ /* 0x000fe400078e00ff */
[----:B0-----:R-:W-:Y:S01]  /*da50*/  FADD.FTZ R2, R3, R6 ;  /* 0x0000000603027221 */ /* 0x001fe20000010000 */
[----:B------:R-:W-:Y:S01]  /*da60*/  IMAD.MOV.U32 R6, RZ, RZ, -0x800000 ;  /* 0xff800000ff067424 */ /* 0x000fe200078e00ff */
[----:B------:R-:W0:Y:S04]  /*da70*/  SHFL.BFLY PT, R3, R0, 0x1, 0x1f ;  /* 0x0c201f0000037f89 */ /* 0x000e2800000e0000 */
[----:B------:R-:W1:Y:S01]  /*da80*/  SHFL.BFLY PT, R5, R2, 0x1, 0x1f ;  /* 0x0c201f0002057f89 */ /* 0x000e6200000e0000 */
[----:B0-----:R-:W-:Y:S01]  /*da90*/  FADD.FTZ R9, R0, R3 ;  /* 0x0000000300097221 */ /* 0x001fe20000010000 */
[----:B------:R-:W-:-:S02]  /*daa0*/  IMAD.MOV.U32 R0, RZ, RZ, -0x800000 ;  /* 0xff800000ff007424 */ /* 0x000fc400078e00ff */
[----:B-1----:R-:W-:Y:S02]  /*dab0*/  FADD.FTZ R12, R2, R5 ;  /* 0x00000005020c7221 */ /* 0x002fe40000010000 */
[----:B------:R-:W-:-:S03]  /*dac0*/  FSETP.NE.FTZ.AND P0, PT, R9, RZ, PT ;  /* 0x000000ff0900720b */ /* 0x000fc60003f15000 */
        /* <DEDUP_REMOVED lines=102> */
.L_x_910:
[----:B------:R-:W-:Y:S05]  /*e130*/  @P0 BRA `(.L_x_981) ;  /* 0x0000001400440947 */ /* 0x000fea0003800000 */
[----:B------:R-:W0:Y:S01]  /*e140*/  S2R R7, SR_TID.X ;  /* 0x0000000000077919 */ /* 0x000e220000002100 */
[----:B------:R-:W1:Y:S01]  /*e150*/  LDC R21, c[0x0][0xbe8] ;  /* 0x0002fa00ff157b82 */ /* 0x000e620000000800 */
[----:B------:R-:W-:Y:S01]  /*e160*/  SHF.R.S32.HI R15, RZ, 0x1f, R18 ;  /* 0x0000001fff0f7819 */ /* 0x000fe20000011412 */
[----:B------:R-:W-:Y:S01]  /*e170*/  ULDC.64 UR4, c[0x0][0xbd0] ;  /* 0x0002f40000047ab9 */ /* 0x000fe20000000a00 */
[----:B------:R-:W2:Y:S01]  /*e180*/  S2R R20, SR_CTAID.X ;  /* 0x0000000000147919 */ /* 0x000ea20000002500 */
[----:B------:R-:W-:Y:S01]  /*e190*/  ULDC.64 UR6, c[0x0][0xb38] ;  /* 0x0002ce0000067ab9 */ /* 0x000fe20000000a00 */
[----:B------:R-:W-:Y:S01]  /*e1a0*/  ULDC.64 UR10, c[0x0][0x208] ;  /* 0x00008200000a7ab9 */ /* 0x000fe20000000a00 */
[----:B------:R-:W-:Y:S02]  /*e1b0*/  BSSY B0, `(.L_x_982) ;  /* 0x00000e3000007945 */ /* 0x000fe40003800000 */
        /* <DEDUP_REMOVED lines=9> */
[----:B------:R-:W0:Y:S01]  /*e250*/  LDC.64 R72, c[0x0][0xb40] ;  /* 0x0002d000ff487b82 */ /* 0x000e220000000a00 */
[----:B------:R-:W-:Y:S02]  /*e260*/  LEA.HI R8, R8, R7, RZ, 0x2 ;  /* 0x0000000708087211 */ /* 0x000fe400078f10ff */
[----:B------:R-:W-:Y:S02]  /*e270*/  LOP3.LUT R10, R9, 0xffffff80, RZ, 0xc0, !PT ;  /* 0xffffff80090a7812 */ /* 0x000fe400078ec0ff */
[----:B------:R-:W-:-:S03]  /*e280*/  LOP3.LUT R8, R8, 0xfffffffc, RZ, 0xc0, !PT ;  /* 0xfffffffc08087812 */ /* 0x000fc600078ec0ff */
[C---:B------:R-:W-:Y:S01]  /*e290*/  IMAD.IADD R74, R7.reuse, 0x1, -R10 ;  /* 0x00000001074a7824 */ /* 0x040fe200078e0a0a */
[----:B------:R-:W-:Y:S01]  /*e2a0*/  SHF.R.S32.HI R10, RZ, 0x7, R9 ;  /* 0x00000007ff0a7819 */ /* 0x000fe20000011409 */
[----:B------:R-:W-:Y:S01]  /*e2b0*/  IMAD.IADD R14, R7, 0x1, -R8 ;  /* 0x00000001070e7824 */ /* 0x000fe200078e0a08 */
[----:B------:R-:W5:Y:S02]  /*e2c0*/  @P0 LDC R17, c[0x0][0xbec] ;  /* 0x0002fb00ff110b82 */ /* 0x000f640000000800 */
[----:B------:R-:W-:Y:S02]  /*e2d0*/  SHF.R.S32.HI R11, RZ, 0x1f, R74 ;  /* 0x0000001fff0b7819 */ /* 0x000fe4000001144a */
[----:B------:R-:W-:Y:S02]  /*e2e0*/  LEA.HI R7, R9, R10, RZ, 0x1 ;  /* 0x0000000a09077211 */ /* 0x000fe400078f08ff */
[CC--:B------:R-:W-:Y:S02]  /*e2f0*/  LEA.HI R88, R11.reuse, R74.reuse, RZ, 0x2 ;  /* 0x0000004a0b587211 */ /* 0x0c0fe400078f10ff */
[----:B------:R-:W-:Y:S01]  /*e300*/  LEA.HI R11, R11, R74, RZ, 0x5 ;  /* 0x0000004a0b0b7211 */ /* 0x000fe200078f28ff */
[----:B------:R-:W5:Y:S01]  /*e310*/  @P0 LDC R89, c[0x0][0xbec] ;  /* 0x0002fb00ff590b82 */ /* 0x000f620000000800 */
[----:B------:R-:W-:-:S02]  /*e320*/  SHF.R.S32.HI R12, RZ, 0x2, R88 ;  /* 0x00000002ff0c7819 */ /* 0x000fc40000011458 */
[----:B------:R-:W-:Y:S02]  /*e330*/  SHF.R.S32.HI R13, RZ, 0x1f, R88 ;  /* 0x0000001fff0d7819 */ /* 0x000fe40000011458 */
[----:B------:R-:W-:Y:S02]  /*e340*/  LOP3.LUT R7, R7, 0x3fffffe, RZ, 0xc0, !PT ;  /* 0x03fffffe07077812 */ /* 0x000fe400078ec0ff */
[----:B------:R-:W-:Y:S01]  /*e350*/  LEA.HI R13, R13, R12, RZ, 0x3 ;  /* 0x0000000c0d0d7211 */ /* 0x000fe200078f18ff */
[----:B------:R-:W5:Y:S01]  /*e360*/  @P0 LDC R19, c[0x0][0xbf0] ;  /* 0x0002fc00ff130b82 */ /* 0x000f620000000800 */
[----:B------:R-:W-:Y:S01]  /*e370*/  LEA.HI R9, R14, R14, RZ, 0x1 ;  /* 0x0000000e0e097211 */ /* 0x000fe200078f08ff */
[----:B------:R-:W-:Y:S01]  /*e380*/  IMAD.IADD R7, R10, 0x1, -R7 ;  /* 0x000000010a077824 */ /* 0x000fe200078e0a07 */
[----:B------:R-:W-:Y:S02]  /*e390*/  LOP3.LUT R13, R13, 0xfffffff8, RZ, 0xc0, !PT ;  /* 0xfffffff80d0d7812 */ /* 0x000fe400078ec0ff */
[----:B------:R-:W-:-:S02]  /*e3a0*/  SHF.R.S32.HI R11, RZ, 0x5, R11 ;  /* 0x00000005ff0b7819 */ /* 0x000fc4000001140b */
[----:B------:R-:W-:Y:S01]  /*e3b0*/  LOP3.LUT R9, R9, 0x1ffffffe, RZ, 0xc0, !PT ;  /* 0x1ffffffe09097812 */ /* 0x000fe200078ec0ff */
[----:B------:R-:W-:Y:S01]  /*e3c0*/  IMAD.IADD R8, R12, 0x1, -R13 ;  /* 0x000000010c087824 */ /* 0x000fe200078e0a0d */
[----:B------:R-:W5:Y:S03]  /*e3d0*/  @P0 LDC R90, c[0x0][0xbf0] ;  /* 0x0002fc00ff5a0b82 */ /* 0x000f660000000800 */
[----:B------:R-:W-:Y:S02]  /*e3e0*/  IMAD R8, R11, 0x10, R8 ;  /* 0x000000100b087824 */ /* 0x000fe400078e0208 */
[----:B------:R-:W-:Y:S02]  /*e3f0*/  IMAD R11, R15, UR4, RZ ;  /* 0x000000040f0b7c24 */ /* 0x000fe4000f8e02ff */
[----:B------:R-:W-:Y:S02]  /*e400*/  IMAD.IADD R12, R14, 0x1, -R9 ;  /* 0x000000010e0c7824 */ /* 0x000fe400078e0a09 */
[----:B------:R-:W-:-:S02]  /*e410*/  IMAD R7, R7, 0x40, R8 ;  /* 0x0000004007077824 */ /* 0x000fc400078e0208 */
[----:B------:R-:W-:Y:S01]  /*e420*/  IMAD.WIDE.U32 R8, R18, UR4, RZ ;  /* 0x0000000412087c25 */ /* 0x000fe2000f8e00ff */
[----:B---3--:R-:W-:-:S03]  /*e430*/  USHF.R.S32.HI UR4, URZ, 0x1f, UR9 ;  /* 0x0000001f3f047899 */ /* 0x008fc60008011409 */
[C---:B------:R-:W-:Y:S02]  /*e440*/  IMAD R13, R18.reuse, UR5, R11 ;  /* 0x00000005120d7c24 */ /* 0x040fe4000f8e020b */
[----:B------:R-:W-:Y:S02]  /*e450*/  IMAD R15, R15, UR6, RZ ;  /* 0x000000060f0f7c24 */ /* 0x000fe4000f8e02ff */
[----:B------:R-:W-:Y:S02]  /*e460*/  IMAD.IADD R9, R9, 0x1, R13 ;  /* 0x0000000109097824 */ /* 0x000fe400078e020d */
[----:B------:R-:W-:-:S04]  /*e470*/  IMAD.WIDE.U32 R10, R18, UR6, RZ ;  /* 0x00000006120a7c25 */ /* 0x000fc8000f8e00ff */
[----:B------:R-:W-:Y:S01]  /*e480*/  IMAD R13, R18, UR7, R15 ;  /* 0x00000007120d7c24 */ /* 0x000fe2000f8e020f */
[----:B------:R-:W-:Y:S01]  /*e490*/  ULDC.64 UR6, c[0x0][0xb48] ;  /* 0x0002d20000067ab9 */ /* 0x000fe20000000a00 */
[----:B------:R-:W-:Y:S02]  /*e4a0*/  IMAD R12, R12, 0x8, R7 ;  /* 0x000000080c0c7824 */ /* 0x000fe400078e0207 */
[----:B------:R-:W-:Y:S02]  /*e4b0*/  IMAD.MOV R18, RZ, RZ, -R18 ;  /* 0x000000ffff127224 */ /* 0x000fe400078e0a12 */
[----:B----4-:R-:W-:Y:S02]  /*e4c0*/  IMAD R14, R22, UR4, RZ ;  /* 0x00000004160e7c24 */ /* 0x010fe4000f8e02ff */
[----:B--2---:R-:W-:Y:S02]  /*e4d0*/  IMAD R12, R20, 0x80, R12 ;  /* 0x00000080140c7824 */ /* 0x004fe400078e020c */
[----:B0-----:R-:W-:Y:S01]  /*e4e0*/  IMAD R16, R72, UR4, RZ ;  /* 0x0000000448107c24 */ /* 0x001fe2000f8e02ff */
[----:B------:R-:W-:Y:S01]  /*e4f0*/  ULDC.64 UR4, c[0x0][0xbe0] ;  /* 0x0002f80000047ab9 */ /* 0x000fe20000000a00 */
[----:B-1----:R-:W-:-:S02]  /*e500*/  IMAD R75, R75, R18, UR8 ;  /* 0x000000084b4b7e24 */ /* 0x002fc4000f8e0212 */
[----:B------:R-:W-:Y:S02]  /*e510*/  IMAD.IADD R11, R11, 0x1, R13 ;  /* 0x000000010b0b7824 */ /* 0x000fe400078e020d */
[----:B------:R-:W-:Y:S02]  /*e520*/  IMAD R15, R23, UR9, R14 ;  /* 0x00000009170f7c24 */ /* 0x000fe4000f8e020e */
[----:B------:R-:W-:-:S04]  /*e530*/  IMAD.WIDE.U32 R8, R22, UR9, R8 ;  /* 0x0000000916087c25 */ /* 0x000fc8000f8e0008 */
[----:B-----5:R-:W-:-:S04]  /*e540*/  @P0 IMAD.HI.U32 R14, R12, R17, RZ ;  /* 0x000000110c0e0227 */ /* 0x020fc800078e00ff */
[----:B------:R-:W-:Y:S01]  /*e550*/  IMAD R17, R73, UR9, R16 ;  /* 0x0000000949117c24 */ /* 0x000fe2000f8e0210 */
[----:B------:R-:W-:Y:S01]  /*e560*/  SHF.R.S32.HI R16, RZ, 0x1f, R75 ;  /* 0x0000001fff107819 */ /* 0x000fe2000001144b */
[----:B------:R-:W-:Y:S01]  /*e570*/  IMAD.WIDE.U32 R10, R72, UR9, R10 ;  /* 0x00000009480a7c25 */ /* 0x000fe2000f8e000a */
[----:B------:R-:W-:-:S03]  /*e580*/  ULDC.64 UR8, c[0x0][0xb28] ;  /* 0x0002ca0000087ab9 */ /* 0x000fc60000000a00 */
[----:B------:R-:W-:Y:S02]  /*e590*/  IMAD.IADD R9, R9, 0x1, R15 ;  /* 0x0000000109097824 */ /* 0x000fe400078e020f */
[----:B------:R-:W-:-:S04]  /*e5a0*/  @P0 IMAD.HI.U32 R89, R12, R89, RZ ;  /* 0x000000590c590227 */ /* 0x000fc800078e00ff */
[----:B------:R-:W-:Y:S02]  /*e5b0*/  IMAD.IADD R11, R11, 0x1, R17 ;  /* 0x000000010b0b7824 */ /* 0x000fe400078e0211 */
[----:B------:R-:W-:Y:S01]  /*e5c0*/  IMAD.MOV.U32 R13, RZ, RZ, R12 ;  /* 0x000000ffff0d7224 */ /* 0x000fe200078e000c */
[----:B------:R-:W-:Y:S01]  /*e5d0*/  @P0 SHF.R.U32.HI R13, RZ, R19, R14 ;  /* 0x00000013ff0d0219 */ /* 0x000fe2000001160e */
[----:B------:R-:W-:Y:S02]  /*e5e0*/  IMAD R17, R16, UR6, RZ ;  /* 0x0000000610117c24 */ /* 0x000fe4000f8e02ff */
[----:B------:R-:W-:-:S04]  /*e5f0*/  IMAD.WIDE.U32 R8, R75, UR4, R8 ;  /* 0x000000044b087c25 */ /* 0x000fc8000f8e0008 */
[----:B------:R-:W-:Y:S01]  /*e600*/  IMAD.MOV.U32 R15, RZ, RZ, R12 ;  /* 0x000000ffff0f7224 */ /* 0x000fe200078e000c */
[----:B------:R-:W-:Y:S01]  /*e610*/  @P0 SHF.R.U32.HI R15, RZ, R90, R89 ;  /* 0x0000005aff0f0219 */ /* 0x000fe20000011659 */
[----:B------:R-:W-:Y:S01]  /*e620*/  IMAD R14, R16, UR4, RZ ;  /* 0x00000004100e7c24 */ /* 0x000fe2000f8e02ff */
[----:B------:R-:W-:Y:S01]  /*e630*/  IADD3 R8, P0, R13, R8, RZ ;  /* 0x000000080d087210 */ /* 0x000fe20007f1e0ff */
[C---:B------:R-:W-:Y:S01]  /*e640*/  IMAD R19, R75.reuse, UR7, R17 ;  /* 0x000000074b137c24 */ /* 0x040fe2000f8e0211 */
[--C-:B------:R-:W-:Y:S01]  /*e650*/  SHF.R.S32.HI R17, RZ, 0x1f, R13.reuse ;  /* 0x0000001fff117819 */ /* 0x100fe2000001140d */
[----:B------:R-:W-:Y:S02]  /*e660*/  IMAD.MOV R13, RZ, RZ, -R13 ;  /* 0x000000ffff0d7224 */ /* 0x000fe400078e0a0d */
[----:B------:R-:W-:Y:S01]  /*e670*/  IMAD R16, R75, UR5, R14 ;  /* 0x000000054b107c24 */ /* 0x000fe2000f8e020e */
[--C-:B------:R-:W-:Y:S01]  /*e680*/  SHF.R.S32.HI R14, RZ, 0x1f, R15.reuse ;  /* 0x0000001fff0e7819 */ /* 0x100fe2000001140f */
[----:B------:R-:W-:Y:S01]  /*e690*/  IMAD.MOV R18, RZ, RZ, -R15 ;  /* 0x000000ffff127224 */ /* 0x000fe200078e0a0f */
[----:B------:R-:W-:Y:S01]  /*e6a0*/  ULDC.64 UR4, c[0x0][0xb30] ;  /* 0x0002cc0000047ab9 */ /* 0x000fe20000000a00 */
[----:B------:R-:W-:Y:S01]  /*e6b0*/  IMAD R13, R21, R13, R12 ;  /* 0x0000000d150d7224 */ /* 0x000fe200078e020c */
[----:B------:R-:W-:Y:S01]  /*e6c0*/  IADD3.X R9, R17, R9, R16, P0, !PT ;  /* 0x0000000911097210 */ /* 0x000fe200007fe410 */
[----:B------:R-:W-:Y:S01]  /*e6d0*/  IMAD.WIDE.U32 R10, R75, UR6, R10 ;  /* 0x000000064b0a7c25 */ /* 0x000fe2000f8e000a */
[----:B------:R-:W-:-:S03]  /*e6e0*/  ULDC.64 UR6, c[0x0][0xbc8] ;  /* 0x0002f20000067ab9 */ /* 0x000fc60000000a00 */
[----:B------:R-:W-:Y:S02]  /*e6f0*/  IMAD R14, R14, UR4, RZ ;  /* 0x000000040e0e7c24 */ /* 0x000fe4000f8e02ff */
[----:B------:R-:W-:Y:S01]  /*e700*/  IMAD R17, R21, R18, R12 ;  /* 0x0000001215117224 */ /* 0x000fe200078e020c */
[----:B------:R-:W-:Y:S01]  /*e710*/  SHF.R.S32.HI R12, RZ, 0x1f, R13 ;  /* 0x0000001fff0c7819 */ /* 0x000fe2000001140d */
[----:B------:R-:W-:Y:S02]  /*e720*/  IMAD.IADD R11, R11, 0x1, R19 ;  /* 0x000000010b0b7824 */ /* 0x000fe400078e0213 */
[C---:B------:R-:W-:Y:S01]  /*e730*/  IMAD R19, R15.reuse, UR5, R14 ;  /* 0x000000050f137c24 */ /* 0x040fe2000f8e020e */
[----:B------:R-:W-:Y:S01]  /*e740*/  SHF.R.S32.HI R14, RZ, 0x1f, R17 ;  /* 0x0000001fff0e7819 */ /* 0x000fe20000011411 */
[----:B------:R-:W-:Y:S01]  /*e750*/  IMAD.WIDE.U32 R10, R15, UR4, R10 ;  /* 0x000000040f0a7c25 */ /* 0x000fe2000f8e000a */
[----:B------:R-:W0:Y:S01]  /*e760*/  S2UR UR5, SR_CgaCtaId ;  /* 0x00000000000579c3 */ /* 0x000e220000008800 */
[----:B------:R-:W-:-:S02]  /*e770*/  UMOV UR4, 0x400 ;  /* 0x0000040000047882 */ /* 0x000fc40000000000 */
[----:B------:R-:W-:Y:S02]  /*e780*/  IMAD R12, R12, UR6, RZ ;  /* 0x000000060c0c7c24 */ /* 0x000fe4000f8e02ff */
[----:B------:R-:W-:Y:S02]  /*e790*/  IMAD.IADD R11, R11, 0x1, R19 ;  /* 0x000000010b0b7824 */ /* 0x000fe400078e0213 */
[----:B------:R-:W-:Y:S02]  /*e7a0*/  IMAD R14, R14, UR8, RZ ;  /* 0x000000080e0e7c24 */ /* 0x000fe4000f8e02ff */
        /* <DEDUP_REMOVED lines=10> */
[----:B------:R-:W-:Y:S01]  /*e850*/  IMAD.IADD R9, R11, 0x1, R19 ;  /* 0x000000010b097824 */ /* 0x000fe200078e0213 */
[----:B0-----:R-:W-:Y:S01]  /*e860*/  ULEA UR4, UR5, UR4, 0x18 ;  /* 0x0000000405047291 */ /* 0x001fe2000f8ec03f */
[----:B------:R-:W-:Y:S01]  /*e870*/  IMAD R7, R20, 0x80, R7 ;  /* 0x0000008014077824 */ /* 0x000fe200078e0207 */
[----:B------:R-:W-:Y:S01]  /*e880*/  LEA.HI.X R13, R8, UR7, R13, 0x2, P0 ;  /* 0x00000007080d7c11 */ /* 0x000fe200080f140d */
[----:B------:R-:W-:Y:S01]  /*e890*/  IMAD R20, R21, UR6, RZ ;  /* 0x0000000615147c24 */ /* 0x000fe2000f8e02ff */
[----:B------:R-:W-:Y:S01]  /*e8a0*/  LEA.HI.X R73, R10, UR9, R9, 0x2, P1 ;  /* 0x000000090a497c11 */ /* 0x000fe200088f1409 */
[----:B------:R-:W-:Y:S01]  /*e8b0*/  SHFL.IDX PT, R8, R12, RZ, 0x1c1f ;  /* 0x001c1fff0c087589 */ /* 0x000fe200000e0000 */
[----:B------:R-:W-:Y:S01]  /*e8c0*/  LOP3.LUT P0, RZ, R74, 0x3, RZ, 0xc0, !PT ;  /* 0x000000034aff7812 */ /* 0x000fe2000780c0ff */
[C---:B------:R-:W-:Y:S01]  /*e8d0*/  VIADD R21, R7.reuse, 0x8 ;  /* 0x0000000807157836 */ /* 0x040fe20000000000 */
[----:B------:R-:W-:Y:S01]  /*e8e0*/  UIADD3 UR4, UR4, 0x2a820, URZ ;  /* 0x0002a82004047890 */ /* 0x000fe2000fffe03f */
[----:B------:R-:W0:Y:S01]  /*e8f0*/  SHFL.IDX PT, R9, R13, RZ, 0x1c1f ;  /* 0x001c1fff0d097589 */ /* 0x000e2200000e0000 */
[----:B------:R-:W-:-:S02]  /*e900*/  ISETP.GE.OR P1, PT, R7, R20, P0 ;  /* 0x000000140700720c */ /* 0x000fc40000726670 */
[-C--:B------:R-:W-:Y:S01]  /*e910*/  ISETP.GE.OR P0, PT, R21, R20.reuse, P0 ;  /* 0x000000141500720c */ /* 0x080fe20000706670 */
[----:B------:R-:W-:Y:S01]  /*e920*/  SHFL.IDX PT, R10, R12, 0x1, 0x1c1f ;  /* 0x003c1f000c0a7f89 */ /* 0x000fe200000e0000 */
[----:B------:R-:W-:Y:S01]  /*e930*/  ISETP.GE.AND P2, PT, R7, R20, PT ;  /* 0x000000140700720c */ /* 0x000fe20003f46270 */
[----:B------:R-:W-:Y:S02]  /*e940*/  UPRMT UR4, URZ, 0x654, UR4 ;  /* 0x000006543f047896 */ /* 0x000fe40008000004 */
[----:B------:R1:W2:Y:S04]  /*e950*/  SHFL.IDX PT, R11, R13, 0x1, 0x1c1f ;  /* 0x003c1f000d0b7f89 */ /* 0x0002a800000e0000 */
[----:B------:R3:W4:Y:S03]  /*e960*/  SHFL.IDX PT, R18, R72, RZ, 0x1c1f ;  /* 0x001c1fff48127589 */ /* 0x00072600000e0000 */
[----:B------:R-:W-:Y:S01]  /*e970*/  SYNCS.ARRIVE.TRANS64.RED.A1T0 RZ, [UR4], RZ ;  /* 0x000000ffffff79a7 */ /* 0x000fe20008100404 */
[----:B-1----:R-:W-:Y:S01]  /*e980*/  LOP3.LUT R13, R88, 0x7ffffffc, RZ, 0xc0, !PT ;  /* 0x7ffffffc580d7812 */ /* 0x002fe200078ec0ff */
[----:B------:R3:W1:Y:S04]  /*e990*/  SHFL.IDX PT, R19, R73, RZ, 0x1c1f ;  /* 0x001c1fff49137589 */ /* 0x00066800000e0000 */
[----:B------:R-:W-:Y:S01]  /*e9a0*/  IMAD.IADD R13, R74, 0x1, -R13 ;  /* 0x000000014a0d7824 */ /* 0x000fe200078e0a0d */
[----:B0-----:R3:W-:Y:S03]  /*e9b0*/  @!P1 ST.E desc[UR10][R8.64], R6 ;  /* 0x0000000608009985 */ /* 0x0017e6000c10190a */
[----:B------:R-:W-:Y:S01]  /*e9c0*/  IMAD.SHL.U32 R23, R13, 0x2, RZ ;  /* 0x000000020d177824 */ /* 0x000fe200078e00ff */
[----:B--2---:R3:W-:Y:S01]  /*e9d0*/  @!P0 ST.E desc[UR10][R10.64], R0 ;  /* 0x000000000a008985 */ /* 0x0047e2000c10190a */
[----:B------:R-:W-:Y:S05]  /*e9e0*/  @P2 BRA `(.L_x_983) ;  /* 0x00000004007c2947 */ /* 0x000fea0003800000 */
[C---:B---3--:R-:W-:Y:S01]  /*e9f0*/  VIADD R0, R23.reuse, 0x8 ;  /* 0x0000000817007836 */ /* 0x048fe20000000000 */
[----:B------:R-:W-:Y:S01]  /*ea00*/  ULDC UR4, c[0x0][0xac8] ;  /* 0x0002b20000047ab9 */ /* 0x000fe20000000800 */
[C---:B------:R-:W-:Y:S01]  /*ea10*/  VIADD R10, R23.reuse, 0x10 ;  /* 0x00000010170a7836 */ /* 0x040fe20000000000 */
[C---:B------:R-:W-:Y:S01]  /*ea20*/  ISETP.GE.AND P2, PT, R23.reuse, UR4, PT ;  /* 0x0000000417007c0c */ /* 0x040fe2000bf46270 */
[C---:B------:R-:W-:Y:S01]  /*ea30*/  VIADD R11, R23.reuse, 0x18 ;  /* 0x00000018170b7836 */ /* 0x040fe20000000000 */
[----:B------:R-:W-:Y:S01]  /*ea40*/  ISETP.GE.AND P3, PT, R0, UR4, PT ;  /* 0x0000000400007c0c */ /* 0x000fe2000bf66270 */
[----:B------:R-:W-:Y:S01]  /*ea50*/  VIADD R12, R23, 0x28 ;  /* 0x00000028170c7836 */ /* 0x000fe20000000000 */
[----:B------:R-:W-:Y:S01]  /*ea60*/  ISETP.GE.AND P0, PT, R10, UR4, PT ;  /* 0x000000040a007c0c */ /* 0x000fe2000bf06270 */
[----:B------:R-:W-:Y:S01]  /*ea70*/  ULDC.64 UR6, c[0x0][0x208] ;  /* 0x0000820000067ab9 */ /* 0x000fe20000000a00 */
[----:B------:R-:W-:Y:S01]  /*ea80*/  ISETP.GE.AND P1, PT, R11, UR4, PT ;  /* 0x000000040b007c0c */ /* 0x000fe2000bf26270 */
[----:B------:R-:W-:-:S02]  /*ea90*/  VIADD R13, R23, 0x30 ;  /* 0x00000030170d7836 */ /* 0x000fc40000000000 */
[C---:B------:R-:W-:Y:S02]  /*eaa0*/  VIADD R14, R23.reuse, 0x38 ;  /* 0x00000038170e7836 */ /* 0x040fe40000000000 */
[----:B------:R-:W-:Y:S01]  /*eab0*/  VIADD R15, R23, 0x40 ;  /* 0x00000040170f7836 */ /* 0x000fe20000000000 */
[----:B------:R-:W-:Y:S01]  /*eac0*/  ISETP.GE.AND P4, PT, R13, UR4, PT ;  /* 0x000000040d007c0c */ /* 0x000fe2000bf86270 */
[C---:B-1--4-:R-:W-:Y:S01]  /*ead0*/  @!P2 IMAD.WIDE R6, R23.reuse, 0x4, R18 ;  /* 0x000000041706a825 */ /* 0x052fe200078e0212 */
[----:B------:R-:W-:Y:S02]  /*eae0*/  ISETP.GE.AND P5, PT, R14, UR4, PT ;  /* 0x000000040e007c0c */ /* 0x000fe4000bfa6270 */
[----:B------:R-:W-:Y:S01]  /*eaf0*/  @!P3 LEA.HI R0, R0, R0, RZ, 0x1 ;  /* 0x000000000000b211 */ /* 0x000fe200078f08ff */
[----:B------:R-:W-:Y:S01]  /*eb00*/  VIADD R16, R23, 0x50 ;  /* 0x0000005017107836 */ /* 0x000fe20000000000 */
[----:B------:R0:W-:Y:S01]  /*eb10*/  @!P2 ST.E.64 desc[UR6][R6.64], R24 ;  /* 0x000000180600a985 */ /* 0x0001e2000c101b06 */
[----:B------:R-:W-:Y:S01]  /*eb20*/  ISETP.GE.AND P6, PT, R15, UR4, PT ;  /* 0x000000040f007c0c */ /* 0x000fe2000bfc6270 */
[C---:B------:R-:W-:Y:S01]  /*eb30*/  VIADD R22, R23.reuse, 0x60 ;  /* 0x0000006017167836 */ /* 0x040fe20000000000 */
        /* <DEDUP_REMOVED lines=12> */
[----:B------:R-:W-:Y:S01]  /*ec00*/  @!P0 IMAD.WIDE R6, R7, 0x4, R18 ;  /* 0x0000000407068825 */ /* 0x000fe200078e0212 */
[----:B------:R-:W-:-:S04]  /*ec10*/  @!P2 LEA.HI R0, R0, R0, RZ, 0x1 ;  /* 0x000000000000a211 */ /* 0x000fc800078f08ff */
[----:B------:R0:W-:Y:S01]  /*ec20*/  @!P0 ST.E.64 desc[UR6][R6.64], R32 ;  /* 0x0000002006008985 */ /* 0x0001e2000c101b06 */
[----:B------:R-:W-:Y:S02]  /*ec30*/  @!P3 LEA.HI R12, R12, R12, RZ, 0x1 ;  /* 0x0000000c0c0cb211 */ /* 0x000fe400078f08ff */
[----:B-1----:R-:W-:Y:S02]  /*ec40*/  @!P1 LOP3.LUT R9, R11, 0xfffffffe, RZ, 0xc0, !PT ;  /* 0xfffffffe0b099812 */ /* 0x002fe400078ec0ff */
[----:B------:R-:W-:Y:S02]  /*ec50*/  @!P2 LOP3.LUT R11, R0, 0xfffffffe, RZ, 0xc0, !PT ;  /* 0xfffffffe000ba812 */ /* 0x000fe400078ec0ff */
[----:B------:R-:W-:Y:S01]  /*ec60*/  @!P3 LOP3.LUT R13, R12, 0xfffffffe, RZ, 0xc0, !PT ;  /* 0xfffffffe0c0db812 */ /* 0x000fe200078ec0ff */
[--C-:B------:R-:W-:Y:S01]  /*ec70*/  @!P1 IMAD.WIDE R8, R9, 0x4, R18.reuse ;  /* 0x0000000409089825 */ /* 0x100fe200078e0212 */
[----:B------:R-:W-:Y:S02]  /*ec80*/  @!P6 LEA.HI R0, R15, R15, RZ, 0x1 ;  /* 0x0000000f0f00e211 */ /* 0x000fe400078f08ff */
[----:B------:R-:W-:Y:S01]  /*ec90*/  @!P4 LOP3.LUT R15, R10, 0xfffffffe, RZ, 0xc0, !PT ;  /* 0xfffffffe0a0fc812 */ /* 0x000fe200078ec0ff */
[--C-:B------:R-:W-:Y:S01]  /*eca0*/  @!P2 IMAD.WIDE R10, R11, 0x4, R18.reuse ;  /* 0x000000040b0aa825 */ /* 0x100fe200078e0212 */
[----:B------:R-:W-:Y:S01]  /*ecb0*/  @!P6 LOP3.LUT R25, R0, 0xfffffffe, RZ, 0xc0, !PT ;  /* 0xfffffffe0019e812 */ /* 0x000fe200078ec0ff */
[----:B------:R1:W-:Y:S01]  /*ecc0*/  @!P1 ST.E.64 desc[UR6][R8.64], R36 ;  /* 0x0000002408009985 */ /* 0x0003e2000c101b06 */
[----:B------:R-:W-:Y:S01]  /*ecd0*/  ISETP.GE.AND P1, PT, R16, UR4, PT ;  /* 0x0000000410007c0c */ /* 0x000fe2000bf26270 */
[----:B0-----:R-:W-:-:S02]  /*ece0*/  @!P3 IMAD.WIDE R6, R13, 0x4, R18 ;  /* 0x000000040d06b825 */ /* 0x001fc400078e0212 */
[----:B------:R0:W-:Y:S02]  /*ecf0*/  @!P2 ST.E.64 desc[UR6][R10.64], R40 ;  /* 0x000000280a00a985 */ /* 0x0001e4000c101b06 */
[----:B------:R-:W-:Y:S02]  /*ed00*/  VIADD R0, R23, 0x48 ;  /* 0x0000004817007836 */ /* 0x000fe40000000000 */
[--C-:B------:R-:W-:Y:S01]  /*ed10*/  @!P5 IMAD.WIDE R12, R17, 0x4, R18.reuse ;  /* 0x00000004110cd825 */ /* 0x100fe200078e0212 */
[----:B------:R2:W-:Y:S01]  /*ed20*/  @!P3 ST.E.64 desc[UR6][R6.64], R44 ;  /* 0x0000002c0600b985 */ /* 0x0005e2000c101b06 */
[----:B------:R-:W-:Y:S02]  /*ed30*/  ISETP.GE.AND P3, PT, R22, UR4, PT ;  /* 0x0000000416007c0c */ /* 0x000fe4000bf66270 */
[----:B------:R-:W-:Y:S01]  /*ed40*/  VIADD R17, R23, 0x58 ;  /* 0x0000005817117836 */ /* 0x000fe20000000000 */
[----:B------:R-:W-:Y:S01]  /*ed50*/  ISETP.GE.AND P0, PT, R0, UR4, PT ;  /* 0x0000000400007c0c */ /* 0x000fe2000bf06270 */
[----:B-1----:R-:W-:Y:S01]  /*ed60*/  @!P4 IMAD.WIDE R8, R15, 0x4, R18 ;  /* 0x000000040f08c825 */ /* 0x002fe200078e0212 */
[----:B------:R-:W-:-:S02]  /*ed70*/  @!P1 LEA.HI R16, R16, R16, RZ, 0x1 ;  /* 0x0000001010109211 */ /* 0x000fc400078f08ff */
[----:B------:R-:W-:Y:S01]  /*ed80*/  ISETP.GE.AND P2, PT, R17, UR4, PT ;  /* 0x0000000411007c0c */ /* 0x000fe2000bf46270 */
[----:B------:R-:W-:Y:S01]  /*ed90*/  @!P6 IMAD.WIDE R14, R25, 0x4, R18 ;  /* 0x00000004190ee825 */ /* 0x000fe200078e0212 */
[----:B------:R1:W-:Y:S03]  /*eda0*/  @!P4 ST.E.64 desc[UR6][R8.64], R48 ;  /* 0x000000300800c985 */ /* 0x0003e6000c101b06 */
[C---:B0-----:R-:W-:Y:S01]  /*edb0*/  VIADD R10, R23.reuse, 0x68 ;  /* 0x00000068170a7836 */ /* 0x041fe20000000000 */
[----:B------:R0:W-:Y:S01]  /*edc0*/  @!P5 ST.E.64 desc[UR6][R12.64], R52 ;  /* 0x000000340c00d985 */ /* 0x0001e2000c101b06 */
[C---:B--2---:R-:W-:Y:S01]  /*edd0*/  VIADD R7, R23.reuse, 0x78 ;  /* 0x0000007817077836 */ /* 0x044fe20000000000 */
[----:B------:R-:W-:Y:S01]  /*ede0*/  @!P3 LEA.HI R22, R22, R22, RZ, 0x1 ;  /* 0x000000161616b211 */ /* 0x000fe200078f08ff */
[----:B------:R-:W-:Y:S01]  /*edf0*/  VIADD R11, R23, 0x70 ;  /* 0x00000070170b7836 */ /* 0x000fe20000000000 */
[----:B------:R2:W-:Y:S01]  /*ee00*/  @!P6 ST.E.64 desc[UR6][R14.64], R56 ;  /* 0x000000380e00e985 */ /* 0x0005e2000c101b06 */
[----:B------:R-:W-:-:S02]  /*ee10*/  ISETP.GE.AND P4, PT, R10, UR4, PT ;  /* 0x000000040a007c0c */ /* 0x000fc4000bf86270 */
[----:B------:R-:W-:Y:S02]  /*ee20*/  ISETP.GE.AND P6, PT, R7, UR4, PT ;  /* 0x0000000407007c0c */ /* 0x000fe4000bfc6270 */
[----:B------:R-:W-:Y:S02]  /*ee30*/  ISETP.GE.AND P5, PT, R11, UR4, PT ;  /* 0x000000040b007c0c */ /* 0x000fe4000bfa6270 */
[----:B------:R-:W-:Y:S02]  /*ee40*/  @!P0 LEA.HI R0, R0, R0, RZ, 0x1 ;  /* 0x0000000000008211 */ /* 0x000fe400078f08ff */
[----:B------:R-:W-:Y:S02]  /*ee50*/  @!P2 LEA.HI R17, R17, R17, RZ, 0x1 ;  /* 0x000000111111a211 */ /* 0x000fe400078f08ff */
[----:B-1----:R-:W-:Y:S02]  /*ee60*/  @!P1 LOP3.LUT R9, R16, 0xfffffffe, RZ, 0xc0, !PT ;  /* 0xfffffffe10099812 */ /* 0x002fe400078ec0ff */
[----:B0-----:R-:W-:-:S02]  /*ee70*/  @!P3 LOP3.LUT R13, R22, 0xfffffffe, RZ, 0xc0, !PT ;  /* 0xfffffffe160db812 */ /* 0x001fc400078ec0ff */
        /* <DEDUP_REMOVED lines=22> */
.L_x_983:
[----:B------:R-:W-:Y:S05]  /*efe0*/  BSYNC B0 ;  /* 0x0000000000007941 */ /* 0x000fea0003800000 */
.L_x_982:
[----:B------:R-:W-:Y:S01]  /*eff0*/  ISETP.GE.AND P0, PT, R21, R20, PT ;  /* 0x000000141500720c */ /* 0x000fe20003f06270 */
[----:B0-----:R2:W0:Y:S04]  /*f000*/  SHFL.IDX PT, R15, R73, 0x1, 0x1c1f ;  /* 0x003c1f00490f7f89 */ /* 0x00142800000e0000 */
[----:B------:R2:W0:Y:S08]  /*f010*/  SHFL.IDX PT, R14, R72, 0x1, 0x1c1f ;  /* 0x003c1f00480e7f89 */ /* 0x00043000000e0000 */
[----:B--2---:R-:W-:Y:S05]  /*f020*/  @P0 BRA `(.L_x_902) ;  /* 0x0000004c00140947 */ /* 0x004fea0003800000 */
[----:B------:R-:W-:Y:S01]  /*f030*/  ULDC UR4, c[0x0][0xac8] ;  /* 0x0002b20000047ab9 */ /* 0x000fe20000000800 */
[C---:B---3--:R-:W-:Y:S01]  /*f040*/  VIADD R0, R23.reuse, 0x8 ;  /* 0x0000000817007836 */ /* 0x048fe20000000000 */
[C---:B------:R-:W-:Y:S01]  /*f050*/  ISETP.GE.AND P0, PT, R23.reuse, UR4, PT ;  /* 0x0000000417007c0c */ /* 0x040fe2000bf06270 */
[C---:B------:R-:W-:Y:S01]  /*f060*/  VIADD R6, R23.reuse, 0x10 ;  /* 0x0000001017067836 */ /* 0x040fe20000000000 */
[----:B------:R-:W-:Y:S01]  /*f070*/  ULDC.64 UR6, c[0x0][0x208] ;  /* 0x0000820000067ab9 */ /* 0x000fe20000000a00 */
[C---:B------:R-:W-:Y:S01]  /*f080*/  VIADD R8, R23.reuse, 0x18 ;  /* 0x0000001817087836 */ /* 0x040fe20000000000 */
[----:B------:R-:W-:Y:S01]  /*f090*/  ISETP.GE.AND P5, PT, R0, UR4, PT ;  /* 0x0000000400007c0c */ /* 0x000fe2000bfa6270 */
[C---:B------:R-:W-:Y:S01]  /*f0a0*/  VIADD R11, R23.reuse, 0x28 ;  /* 0x00000028170b7836 */ /* 0x040fe20000000000 */
[----:B------:R-:W-:Y:S01]  /*f0b0*/  ISETP.GE.AND P6, PT, R6, UR4, PT ;  /* 0x0000000406007c0c */ /* 0x000fe2000bfc6270 */
[C---:B------:R-:W-:Y:S02]  /*f0c0*/  VIADD R10, R23.reuse, 0x20 ;  /* 0x00000020170a7836 */ /* 0x040fe40000000000 */
[----:B------:R-:W-:Y:S01]  /*f0d0*/  VIADD R13, R23, 0x38 ;  /* 0x00000038170d7836 */ /* 0x000fe20000000000 */
[----:B------:R-:W-:Y:S01]  /*f0e0*/  ISETP.GE.AND P3, PT, R11, UR4, PT ;  /* 0x000000040b007c0c */ /* 0x000fe2000bf66270 */
[C---:B------:R-:W-:Y:S01]  /*f0f0*/  VIADD R12, R23.reuse, 0x30 ;  /* 0x00000030170c7836 */ /* 0x040fe20000000000 */
[----:B------:R-:W-:Y:S01]  /*f100*/  ISETP.GE.AND P4, PT, R10, UR4, PT ;  /* 0x000000040a007c0c */ /* 0x000fe2000bf86270 */
[----:B0-----:R-:W-:Y:S01]  /*f110*/  @!P0 IMAD.WIDE R2, R23, 0x4, R14 ;  /* 0x0000000417028825 */ /* 0x001fe200078e020e */
[----:B------:R-:W-:-:S02]  /*f120*/  ISETP.GE.AND P1, PT, R13, UR4, PT ;  /* 0x000000040d007c0c */ /* 0x000fc4000bf26270 */
[----:B------:R-:W-:Y:S01]  /*f130*/  ISETP.GE.AND P2, PT, R12, UR4, PT ;  /* 0x000000040c007c0c */ /* 0x000fe2000bf46270 */
[C---:B----4-:R-:W-:Y:S01]  /*f140*/  VIADD R18, R23.reuse, 0x40 ;  /* 0x0000004017127836 */ /* 0x050fe20000000000 */
[----:B------:R0:W-:Y:S01]  /*f150*/  @!P0 ST.E.64 desc[UR6][R2.64], R26 ;  /* 0x0000001a02008985 */ /* 0x0001e2000c101b06 */
[----:B------:R-:W-:Y:S01]  /*f160*/  ISETP.GE.AND P0, PT, R8, UR4, PT ;  /* 0x0000000408007c0c */ /* 0x000fe2000bf06270 */
[C---:B------:R-:W-:Y:S01]  /*f170*/  VIADD R20, R23.reuse, 0x48 ;  /* 0x0000004817147836 */ /* 0x040fe20000000000 */
[----:B------:R-:W-:Y:S01]  /*f180*/  @!P5 LEA.HI R0, R0, R0, RZ, 0x1 ;  /* 0x000000000000d211 */ /* 0x000fe200078f08ff */
[----:B------:R-:W-:Y:S01]  /*f190*/  VIADD R21, R23, 0x70 ;  /* 0x0000007017157836 */ /* 0x000fe20000000000 */
        /* <DEDUP_REMOVED lines=9> */
[----:B------:R-:W-:Y:S01]  /*f230*/  @!P0 LOP3.LUT R9, R8, 0xfffffffe, RZ, 0xc0, !PT ;  /* 0xfffffffe08098812 */ /* 0x000fe200078ec0ff */
[----:B------:R0:W-:Y:S01]  /*f240*/  @!P5 ST.E.64 desc[UR6][R2.64], R30 ;  /* 0x0000001e0200d985 */ /* 0x0001e2000c101b06 */
[----:B------:R-:W-:-:S02]  /*f250*/  ISETP.GE.AND P5, PT, R18, UR4, PT ;  /* 0x0000000412007c0c */ /* 0x000fc4000bfa6270 */
[----:B------:R-:W-:Y:S01]  /*f260*/  @!P2 LEA.HI R12, R12, R12, RZ, 0x1 ;  /* 0x0000000c0c0ca211 */ /* 0x000fe200078f08ff */
[----:B------:R2:W-:Y:S01]  /*f270*/  @!P6 ST.E.64 desc[UR6][R6.64], R34 ;  /* 0x000000220600e985 */ /* 0x0005e2000c101b06 */
[----:B------:R-:W-:Y:S01]  /*f280*/  @!P3 LOP3.LUT R13, R0, 0xfffffffe, RZ, 0xc0, !PT ;  /* 0xfffffffe000db812 */ /* 0x000fe200078ec0ff */
[----:B------:R-:W-:Y:S01]  /*f290*/  VIADD R0, R23, 0x50 ;  /* 0x0000005017007836 */ /* 0x000fe20000000000 */
[----:B------:R-:W-:Y:S02]  /*f2a0*/  @!P4 LOP3.LUT R11, R10, 0xfffffffe, RZ, 0xc0, !PT ;  /* 0xfffffffe0a0bc812 */ /* 0x000fe400078ec0ff */
[----:B------:R-:W-:Y:S02]  /*f2b0*/  @!P2 LOP3.LUT R17, R12, 0xfffffffe, RZ, 0xc0, !PT ;  /* 0xfffffffe0c11a812 */ /* 0x000fe400078ec0ff */
[----:B------:R-:W-:Y:S02]  /*f2c0*/  ISETP.GE.AND P6, PT, R20, UR4, PT ;  /* 0x0000000414007c0c */ /* 0x000fe4000bfc6270 */
[----:B-1----:R-:W-:Y:S01]  /*f2d0*/  @!P1 LOP3.LUT R19, R16, 0xfffffffe, RZ, 0xc0, !PT ;  /* 0xfffffffe10139812 */ /* 0x002fe200078ec0ff */
[----:B0-----:R-:W-:Y:S01]  /*f2e0*/  @!P0 IMAD.WIDE R2, R9, 0x4, R14 ;  /* 0x0000000409028825 */ /* 0x001fe200078e020e */
[----:B------:R-:W-:-:S03]  /*f2f0*/  @!P5 LEA.HI R18, R18, R18, RZ, 0x1 ;  /* 0x000000121212d211 */ /* 0x000fc600078f08ff */
[--C-:B--2---:R-:W-:Y:S01]  /*f300*/  @!P4 IMAD.WIDE R6, R11, 0x4, R14.reuse ;  /* 0x000000040b06c825 */ /* 0x104fe200078e020e */
[----:B------:R0:W-:Y:S01]  /*f310*/  @!P0 ST.E.64 desc[UR6][R2.64], R38 ;  /* 0x0000002602008985 */ /* 0x0001e2000c101b06 */
[----:B------:R-:W-:Y:S02]  /*f320*/  ISETP.GE.AND P0, PT, R0, UR4, PT ;  /* 0x0000000400007c0c */ /* 0x000fe4000bf06270 */
[--C-:B------:R-:W-:Y:S01]  /*f330*/  @!P3 IMAD.WIDE R8, R13, 0x4, R14.reuse ;  /* 0x000000040d08b825 */ /* 0x100fe200078e020e */
[----:B------:R1:W-:Y:S01]  /*f340*/  @!P4 ST.E.64 desc[UR6][R6.64], R42 ;  /* 0x0000002a0600c985 */ /* 0x0003e2000c101b06 */
[----:B------:R-:W-:Y:S02]  /*f350*/  @!P6 LEA.HI R20, R20, R20, RZ, 0x1 ;  /* 0x000000141414e211 */ /* 0x000fe400078f08ff */
[----:B------:R-:W-:Y:S01]  /*f360*/  @!P2 IMAD.WIDE R10, R17, 0x4, R14 ;  /* 0x00000004110aa825 */ /* 0x000fe200078e020e */
[----:B------:R2:W-:Y:S01]  /*f370*/  @!P3 ST.E.64 desc[UR6][R8.64], R46 ;  /* 0x0000002e0800b985 */ /* 0x0005e2000c101b06 */
[----:B------:R-:W-:-:S02]  /*f380*/  ISETP.GE.AND P4, PT, R21, UR4, PT ;  /* 0x0000000415007c0c */ /* 0x000fc4000bf86270 */
[--C-:B------:R-:W-:Y:S01]  /*f390*/  @!P1 IMAD.WIDE R12, R19, 0x4, R14.reuse ;  /* 0x00000004130c9825 */ /* 0x100fe200078e020e */
[----:B------:R3:W-:Y:S01]  /*f3a0*/  @!P2 ST.E.64 desc[UR6][R10.64], R50 ;  /* 0x000000320a00a985 */ /* 0x0007e2000c101b06 */
[----:B0-----:R-:W-:Y:S02]  /*f3b0*/  @!P5 LOP3.LUT R3, R18, 0xfffffffe, RZ, 0xc0, !PT ;  /* 0xfffffffe1203d812 */ /* 0x001fe400078ec0ff */
[C---:B------:R-:W-:Y:S01]  /*f3c0*/  VIADD R16, R23.reuse, 0x58 ;  /* 0x0000005817107836 */ /* 0x040fe20000000000 */
[----:B------:R-:W-:Y:S01]  /*f3d0*/  @!P1 ST.E.64 desc[UR6][R12.64], R54 ;  /* 0x000000360c009985 */ /* 0x000fe2000c101b06 */
[C---:B------:R-:W-:Y:S01]  /*f3e0*/  VIADD R17, R23.reuse, 0x60 ;  /* 0x0000006017117836 */ /* 0x040fe20000000000 */
[----:B------:R-:W-:Y:S01]  /*f3f0*/  @!P0 LEA.HI R0, R0, R0, RZ, 0x1 ;  /* 0x0000000000008211 */ /* 0x000fe200078f08ff */
[----:B------:R-:W-:Y:S01]  /*f400*/  VIADD R19, R23, 0x68 ;  /* 0x0000006817137836 */ /* 0x000fe20000000000 */
[----:B------:R-:W-:Y:S01]  /*f410*/  ISETP.GE.AND P1, PT, R16, UR4, PT ;  /* 0x0000000410007c0c */ /* 0x000fe2000bf26270 */
[----:B------:R-:W-:Y:S01]  /*f420*/  @!P5 IMAD.WIDE R2, R3, 0x4, R14 ;  /* 0x000000040302d825 */ /* 0x000fe200078e020e */
[----:B------:R-:W-:-:S02]  /*f430*/  ISETP.GE.AND P2, PT, R17, UR4, PT ;  /* 0x0000000411007c0c */ /* 0x000fc4000bf46270 */
[----:B------:R-:W-:Y:S01]  /*f440*/  ISETP.GE.AND P3, PT, R19, UR4, PT ;  /* 0x0000000413007c0c */ /* 0x000fe2000bf66270 */
[----:B------:R-:W-:Y:S01]  /*f450*/  VIADD R23, R23, 0x78 ;  /* 0x0000007817177836 */ /* 0x000fe20000000000 */
[----:B-1----:R-:W-:Y:S01]  /*f460*/  @!P6 LOP3.LUT R7, R20, 0xfffffffe, RZ, 0xc0, !PT ;  /* 0xfffffffe1407e812 */ /* 0x002fe200078ec0ff */
[----:B------:R0:W-:Y:S01]  /*f470*/  @!P5 ST.E.64 desc[UR6][R2.64], R58 ;  /* 0x0000003a0200d985 */ /* 0x0001e2000c101b06 */
[----:B--2---:R-:W-:Y:S02]  /*f480*/  @!P0 LOP3.LUT R9, R0, 0xfffffffe, RZ, 0xc0, !PT ;  /* 0xfffffffe00098812 */ /* 0x004fe400078ec0ff */
[----:B------:R-:W-:Y:S01]  /*f490*/  @!P4 LEA.HI R21, R21, R21, RZ, 0x1 ;  /* 0x000000151515c211 */ /* 0x000fe200078f08ff */
[----:B------:R-:W-:Y:S02]  /*f4a0*/  @!P6 IMAD.WIDE R6, R7, 0x4, R14 ;  /* 0x000000040706e825 */ /* 0x000fe400078e020e */
[----:B------:R-:W-:Y:S02]  /*f4b0*/  @!P1 LEA.HI R16, R16, R16, RZ, 0x1 ;  /* 0x0000001010109211 */ /* 0x000fe400078f08ff */
[----:B------:R-:W-:Y:S01]  /*f4c0*/  @!P2 LEA.HI R17, R17, R17, RZ, 0x1 ;  /* 0x000000111111a211 */ /* 0x000fe200078f08ff */
[----:B------:R1:W-:Y:S01]  /*f4d0*/  @!P6 ST.E.64 desc[UR6][R6.64], R62 ;  /* 0x0000003e0600e985 */ /* 0x0003e2000c101b06 */
[----:B------:R-:W-:-:S02]  /*f4e0*/  @!P3 LEA.HI R19, R19, R19, RZ, 0x1 ;  /* 0x000000131313b211 */ /* 0x000fc400078f08ff */
[----:B---3--:R-:W-:Y:S01]  /*f4f0*/  @!P1 LOP3.LUT R11, R16, 0xfffffffe, RZ, 0xc0, !PT ;  /* 0xfffffffe100b9812 */ /* 0x008fe200078ec0ff */
[--C-:B0-----:R-:W-:Y:S01]  /*f500*/  @!P0 IMAD.WIDE R2, R9, 0x4, R14.reuse ;  /* 0x0000000409028825 */ /* 0x101fe200078e020e */
[----:B------:R-:W-:Y:S02]  /*f510*/  @!P2 LOP3.LUT R17, R17, 0xfffffffe, RZ, 0xc0, !PT ;  /* 0xfffffffe1111a812 */ /* 0x000fe400078ec0ff */
[----:B------:R-:W-:Y:S02]  /*f520*/  @!P3 LOP3.LUT R19, R19, 0xfffffffe, RZ, 0xc0, !PT ;  /* 0xfffffffe1313b812 */ /* 0x000fe400078ec0ff */
[----:B------:R2:W-:Y:S01]  /*f530*/  @!P0 ST.E.64 desc[UR6][R2.64], R66 ;  /* 0x0000004202008985 */ /* 0x0005e2000c101b06 */
[----:B------:R-:W-:Y:S01]  /*f540*/  ISETP.GE.AND P0, PT, R23, UR4, PT ;  /* 0x0000000417007c0c */ /* 0x000fe2000bf06270 */
[----:B------:R-:W-:Y:S01]  /*f550*/  @!P2 IMAD.WIDE R8, R17, 0x4, R14 ;  /* 0x000000041108a825 */ /* 0x000fe200078e020e */
[----:B------:R-:W-:-:S03]  /*f560*/  @!P4 LOP3.LUT R13, R21, 0xfffffffe, RZ, 0xc0, !PT ;  /* 0xfffffffe150dc812 */ /* 0x000fc600078ec0ff */
[----:B-1----:R-:W-:-:S04]  /*f570*/  @!P1 IMAD.WIDE R6, R11, 0x4, R14 ;  /* 0x000000040b069825 */ /* 0x002fc800078e020e */
[--C-:B------:R-:W-:Y:S01]  /*f580*/  @!P3 IMAD.WIDE R10, R19, 0x4, R14.reuse ;  /* 0x00000004130ab825 */ /* 0x100fe200078e020e */
[----:B------:R2:W-:Y:S03]  /*f590*/  @!P1 ST.E.64 desc[UR6][R6.64], R70 ;  /* 0x0000004606009985 */ /* 0x0005e6000c101b06 */
[----:B------:R-:W-:Y:S01]  /*f5a0*/  @!P4 IMAD.WIDE R12, R13, 0x4, R14 ;  /* 0x000000040d0cc825 */ /* 0x000fe200078e020e */
[----:B------:R2:W-:Y:S04]  /*f5b0*/  @!P2 ST.E.64 desc[UR6][R8.64], R4 ;  /* 0x000000040800a985 */ /* 0x0005e8000c101b06 */
[----:B------:R2:W-:Y:S04]  /*f5c0*/  @!P3 ST.E.64 desc[UR6][R10.64], R78 ;  /* 0x0000004e0a00b985 */ /* 0x0005e8000c101b06 */
[----:B------:R2:W-:Y:S01]  /*f5d0*/  @!P4 ST.E.64 desc[UR6][R12.64], R82 ;  /* 0x000000520c00c985 */ /* 0x0005e2000c101b06 */
[----:B------:R-:W-:Y:S05]  /*f5e0*/  @P0 BRA `(.L_x_902) ;  /* 0x0000004400a40947 */ /* 0x000fea0003800000 */
[----:B------:R-:W-:Y:S01]  /*f5f0*/  LEA.HI R23, R23, R23, RZ, 0x1 ;  /* 0x0000001717177211 */ /* 0x000fe200078f08ff */
[----:B------:R-:W-:-:S03]  /*f600*/  ULDC.64 UR4, c[0x0][0x208] ;  /* 0x0000820000047ab9 */ /* 0x000fc60000000a00 */
[----:B--2---:R-:W-:-:S05]  /*f610*/  LOP3.LUT R3, R23, 0xfffffffe, RZ, 0xc0, !PT ;  /* 0xfffffffe17037812 */ /* 0x004fca00078ec0ff */
[----:B------:R-:W-:-:S05]  /*f620*/  IMAD.WIDE R2, R3, 0x4, R14 ;  /* 0x0000000403027825 */ /* 0x000fca00078e020e */
[----:B------:R0:W-:Y:S01]  /*f630*/  ST.E.64 desc[UR4][R2.64], R86 ;  /* 0x0000005602007985 */ /* 0x0001e2000c101b04 */
[----:B------:R-:W-:Y:S05]  /*f640*/  BRA `(.L_x_902) ;  /* 0x00000044008c7947 */ /* 0x000fea0003800000 */
.L_x_981:
        /* <DEDUP_REMOVED lines=8> */
[----:B-1----:R-:W-:Y:S02]  /*f6d0*/  IMAD R3, R6, UR4, RZ ;  /* 0x0000000406037c24 */ /* 0x002fe4000f8e02ff */
[----:B------:R-:W-:-:S05]  /*f6e0*/  VIADD R0, R0, 0xffffff80 ;  /* 0xffffff8000007836 */ /* 0x000fca0000000000 */
[----:B------:R-:W-:-:S13]  /*f6f0*/  ISETP.GE.AND P0, PT, R0, R3, PT ;  /* 0x000000030000720c */ /* 0x000fda0003f06270 */
[----:B------:R-:W-:Y:S05]  /*f700*/  @P0 BRA `(.L_x_902) ;  /* 0x00000044005c0947 */ /* 0x000fea0003800000 */
[----:B------:R-:W-:Y:S01]  /*f710*/  ISETP.NE.AND P0, PT, R6, 0x1, PT ;  /* 0x000000010600780c */ /* 0x000fe20003f05270 */
[----:B------:R-:W0:Y:S01]  /*f720*/  S2UR UR4, SR_CTAID.Z ;  /* 0x00000000000479c3 */ /* 0x000e220000002700 */
[----:B------:R-:W-:Y:S01]  /*f730*/  SHF.R.S32.HI R5, RZ, 0x1f, R18 ;  /* 0x0000001fff057819 */ /* 0x000fe20000011412 */
[----:B------:R-:W-:Y:S01]  /*f740*/  ULDC.64 UR6, c[0x0][0xbd0] ;  /* 0x0002f40000067ab9 */ /* 0x000fe20000000a00 */
[----:B------:R-:W-:Y:S01]  /*f750*/  ULDC.64 UR10, c[0x0][0x208] ;  /* 0x00008200000a7ab9 */ /* 0x000fe20000000a00 */
[----:B------:R-:W-:-:S04]  /*f760*/  IMAD.WIDE.U32 R2, R18, UR6, RZ ;  /* 0x0000000612027c25 */ /* 0x000fc8000f8e00ff */
[----:B------:R-:W1:Y:S01]  /*f770*/  LDC.64 R12, c[0x0][0xbd8] ;  /* 0x0002f600ff0c7b82 */ /* 0x000e620000000a00 */
[----:B------:R-:W-:-:S04]  /*f780*/  IMAD R5, R5, UR6, RZ ;  /* 0x0000000605057c24 */ /* 0x000fc8000f8e02ff */
[----:B------:R-:W-:Y:S02]  /*f790*/  IMAD R5, R18, UR7, R5 ;  /* 0x0000000712057c24 */ /* 0x000fe4000f8e0205 */
[----:B------:R-:W-:Y:S01]  /*f7a0*/  IMAD.MOV R18, RZ, RZ, -R18 ;  /* 0x000000ffff127224 */ /* 0x000fe200078e0a12 */
[----:B------:R-:W2:Y:S01]  /*f7b0*/  @P0 LDC R9, c[0x0][0xbec] ;  /* 0x0002fb00ff090b82 */ /* 0x000ea20000000800 */
[----:B------:R-:W-:Y:S02]  /*f7c0*/  IMAD.IADD R3, R3, 0x1, R5 ;  /* 0x0000000103037824 */ /* 0x000fe400078e0205 */
[----:B------:R-:W-:-:S05]  /*f7d0*/  IMAD.MOV.U32 R5, RZ, RZ, R0 ;  /* 0x000000ffff057224 */ /* 0x000fca00078e0000 */
        /* <DEDUP_REMOVED lines=27> */
[----:B------:R-:W-:Y:S01]  /*f990*/  LEA R4, P0, R2, UR4, 0x2 ;  /* 0x0000000402047c11 */ /* 0x000fe2000f8010ff */
[----:B------:R-:W-:-:S05]  /*f9a0*/  IMAD.IADD R3, R3, 0x1, R5 ;  /* 0x0000000103037824 */ /* 0x000fca00078e0205 */
[----:B------:R-:W-:Y:S01]  /*f9b0*/  LEA.HI.X R5, R2, UR5, R3, 0x2, P0 ;  /* 0x0000000502057c11 */ /* 0x000fe200080f1403 */
[----:B------:R-:W-:-:S05]  /*f9c0*/  IMAD.MOV.U32 R3, RZ, RZ, -0x800000 ;  /* 0xff800000ff037424 */ /* 0x000fca00078e00ff */
[----:B------:R0:W-:Y:S01]  /*f9d0*/  STG.E desc[UR10][R4.64], R3 ;  /* 0x0000000304007986 */ /* 0x0001e2000c10190a */
[----:B------:R-:W-:Y:S05]  /*f9e0*/  BRA `(.L_x_902) ;  /* 0x0000004000a47947 */ /* 0x000fea0003800000 */
.L_x_900:
        /* <DEDUP_REMOVED lines=18> */
.L_x_984:
[----:B------:R-:W-:Y:S01]  /*fb10*/  ULDC UR7, c[0x0][0xc50] ;  /* 0x0003140000077ab9 */ /* 0x000fe20000000800 */
[----:B------:R-:W-:Y:S01]  /*fb20*/  UMOV UR36, UR6 ;  /* 0x0000000600247c82 */ /* 0x000fe20008000000 */
[----:B------:R-:W-:-:S11]  /*fb30*/  UISETP.NE.AND UP0, UPT, UR7, 0x1, UPT ;  /* 0x000000010700788c */ /* 0x000fd6000bf05270 */
[----:B------:R-:W-:Y:S01]  /*fb40*/  @UP0 ULDC UR4, c[0x0][0xc54] ;  /* 0x0003150000040ab9 */ /* 0x000fe20000000800 */
[----:B------:R-:W-:Y:S01]  /*fb50*/  @UP0 ULDC UR8, c[0x0][0xc58] ;  /* 0x0003160000080ab9 */ /* 0x000fe20000000800 */
[----:B------:R-:W-:-:S04]  /*fb60*/  UIMAD.WIDE.U32 UR4, UR6, UR4, URZ ;  /* 0x00000004060472a5 */ /* 0x000fc8000f8e003f */
[----:B------:R-:W-:-:S12]  /*fb70*/  @UP0 USHF.R.U32.HI UR36, URZ, UR8, UR5 ;  /* 0x000000083f240299 */ /* 0x000fd80008011605 */
.L_x_985:
[----:B------:R-:W-:Y:S01]  /*fb80*/  ISETP.GE.AND P0, PT, R19, RZ, PT ;  /* 0x000000ff1300720c */ /* 0x000fe20003f06270 */
[----:B------:R-:W-:Y:S01]  /*fb90*/  UIADD3 UR41, -UR36, URZ, URZ ;  /* 0x0000003f24297290 */ /* 0x000fe2000fffe13f */
[----:B------:R-:W-:Y:S02]  /*fba0*/  IMAD.MOV.U32 R9, RZ, RZ, 0x1 ;  /* 0x00000001ff097424 */ /* 0x000fe400078e00ff */
[----:B------:R-:W-:Y:S01]  /*fbb0*/  IMAD.MOV.U32 R0, RZ, RZ, RZ ;  /* 0x000000ffff007224 */ /* 0x000fe200078e00ff */
[----:B------:R-:W-:Y:S01]  /*fbc0*/  UIMAD UR41, UR7, UR41, UR6 ;  /* 0x00000029072972a4 */ /* 0x000fe2000f8e0206 */
[----:B------:R-:W-:-:S07]  /*fbd0*/  IMAD.MOV.U32 R3, RZ, RZ, 0x1 ;  /* 0x00000001ff037424 */ /* 0x000fce00078e00ff */
[----:B------:R-:W-:Y:S05]  /*fbe0*/  @!P0 BRA `(.L_x_986) ;  /* 0x0000003c00648947 */ /* 0x000fea0003800000 */
[----:B------:R-:W0:Y:S01]  /*fbf0*/  S2UR UR42, SR_CTAID.X ;  /* 0x00000000002a79c3 */ /* 0x000e220000002500 */
[----:B------:R-:W-:Y:S01]  /*fc00*/  ULDC UR6, c[0x0][0x448] ;  /* 0x0001120000067ab9 */ /* 0x000fe20000000800 */
[----:B------:R-:W-:Y:S01]  /*fc10*/  ULDC.64 UR4, c[0x0][0x418] ;  /* 0x0001060000047ab9 */ /* 0x000fe20000000a00 */
[----:B------:R-:W-:Y:S02]  /*fc20*/  UISETP.NE.AND UP1, UPT, UR6, 0x1, UPT ;  /* 0x000000010600788c */ /* 0x000fe4000bf25270 */
[----:B------:R-:W-:Y:S01]  /*fc30*/  UISETP.NE.U32.AND UP0, UPT, UR4, URZ, UPT ;  /* 0x0000003f0400728c */ /* 0x000fe2000bf05070 */
[----:B------:R-:W-:Y:S02]  /*fc40*/  ULDC UR11, c[0x0][0x288] ;  /* 0x0000a200000b7ab9 */ /* 0x000fe40000000800 */
[----:B------:R-:W-:Y:S01]  /*fc50*/  ULDC UR4, c[0x0][0x424] ;  /* 0x0001090000047ab9 */ /* 0x000fe20000000800 */
[----:B------:R-:W-:Y:S01]  /*fc60*/  UISETP.NE.AND.EX UP0, UPT, UR5, URZ, UPT, UP0 ;  /* 0x0000003f0500728c */ /* 0x000fe2000bf05300 */
[----:B------:R-:W-:Y:S01]  /*fc70*/  ULDC UR12, c[0x0][0x2f0] ;  /* 0x0000bc00000c7ab9 */ /* 0x000fe20000000800 */
[----:B------:R-:W-:-:S02]  /*fc80*/  UIADD3 UR6, -UR11, 0x1, URZ ;  /* 0x000000010b067890 */ /* 0x000fc4000fffe13f */
[----:B------:R-:W-:Y:S01]  /*fc90*/  USEL UR10, UR4, 0x1, UP0 ;  /* 0x00000001040a7887 */ /* 0x000fe20008000000 */
[----:B------:R-:W-:Y:S02]  /*fca0*/  @UP1 ULDC UR13, c[0x0][0x450] ;  /* 0x00011400000d1ab9 */ /* 0x000fe40000000800 */
[----:B------:R-:W-:Y:S01]  /*fcb0*/  @UP1 ULDC UR4, c[0x0][0x44c] ;  /* 0x0001130000041ab9 */ /* 0x000fe20000000800 */
[----:B------:R-:W-:Y:S02]  /*fcc0*/  UIMAD UR7, UR10, UR12, 0x5f ;  /* 0x0000005f0a0774a4 */ /* 0x000fe4000f8e020c */
[----:B------:R-:W-:Y:S02]  /*fcd0*/  UIMAD UR9, UR10, UR12, UR6 ;  /* 0x0000000c0a0972a4 */ /* 0x000fe4000f8e0206 */
[----:B------:R-:W-:Y:S02]  /*fce0*/  UIMAD.WIDE UR6, UR7, 0x2aaaaaab, URZ ;  /* 0x2aaaaaab070678a5 */ /* 0x000fe4000f8e023f */
[----:B0-----:R-:W-:-:S02]  /*fcf0*/  USHF.L.U32 UR42, UR42, 0x7, URZ ;  /* 0x000000072a2a7899 */ /* 0x001fc4000800063f */
[----:B------:R-:W-:Y:S02]  /*fd00*/  USHF.R.U32.HI UR40, URZ, 0x1f, UR7 ;  /* 0x0000001f3f287899 */ /* 0x000fe40008011607 */
[----:B------:R-:W-:Y:S02]  /*fd10*/  UIADD3 UR8, UR42, 0x7f, URZ ;  /* 0x0000007f2a087890 */ /* 0x000fe4000fffe03f */
[----:B------:R-:W-:Y:S02]  /*fd20*/  ULEA.HI.SX32 UR40, UR7, UR40, 0x1c ;  /* 0x0000002807287291 */ /* 0x000fe4000f8fe23f */
[----:B------:R-:W-:-:S04]  /*fd30*/  UIMAD.WIDE.U32 UR4, UR8, UR4, URZ ;  /* 0x00000004080472a5 */ /* 0x000fc8000f8e003f */
[----:B------:R-:W-:-:S03]  /*fd40*/  @UP1 USHF.R.U32.HI UR8, URZ, UR13, UR5 ;  /* 0x0000000d3f081299 */ /* 0x000fc60008011605 */
[----:B------:R-:W-:Y:S01]  /*fd50*/  ULDC.64 UR4, c[0x0][0x9e0] ;  /* 0x0002780000047ab9 */ /* 0x000fe20000000a00 */
[----:B------:R-:W-:Y:S02]  /*fd60*/  UIADD3 UR9, UR9, UR8, URZ ;  /* 0x0000000809097290 */ /* 0x000fe4000fffe03f */
[----:B------:R-:W-:Y:S02]  /*fd70*/  UISETP.GE.AND UP0, UPT, UR5, 0x1, UPT ;  /* 0x000000010500788c */ /* 0x000fe4000bf06270 */
[----:B------:R-:W-:-:S04]  /*fd80*/  UIADD3 UR4, UR9, UR4, URZ ;  /* 0x0000000409047290 */ /* 0x000fc8000fffe03f */
[----:B------:R-:W-:-:S13]  /*fd90*/  PLOP3.LUT P1, PT, PT, PT, UP0, 0x80, 0x0 ;  /* 0x000000000000781c */ /* 0x000fda0003f2f008 */
[----:B------:R-:W-:Y:S05]  /*fda0*/  @!P1 BRA `(.L_x_987) ;  /* 0x0000000000449947 */ /* 0x000fea0003800000 */
[----:B------:R-:W-:Y:S01]  /*fdb0*/  ISETP.LT.AND P0, PT, RZ, UR9, PT ;  /* 0x00000009ff007c0c */ /* 0x000fe2000bf01270 */
[----:B------:R-:W-:-:S12]  /*fdc0*/  UIADD3 UR8, UR9, -0x1, URZ ;  /* 0xffffffff09087890 */ /* 0x000fd8000fffe03f */
[----:B------:R-:W-:Y:S05]  /*fdd0*/  @P0 BRA `(.L_x_988) ;  /* 0x00000000001c0947 */ /* 0x000fea0003800000 */
[----:B------:R-:W-:Y:S02]  /*fde0*/  UISETP.NE.AND UP0, UPT, UR5, 0x1, UPT ;  /* 0x000000010500788c */ /* 0x000fe4000bf05270 */
[----:B------:R-:W-:-:S09]  /*fdf0*/  UIADD3 UR8, -UR9, URZ, URZ ;  /* 0x0000003f09087290 */ /* 0x000fd2000fffe13f */
[----:B------:R-:W-:Y:S02]  /*fe00*/  @UP0 ULDC.64 UR14, c[0x0][0x9e8] ;  /* 0x00027a00000e0ab9 */ /* 0x000fe40000000a00 */
[----:B------:R-:W-:-:S04]  /*fe10*/  UIMAD.WIDE.U32 UR6, UR8, UR14, URZ ;  /* 0x0000000e080672a5 */ /* 0x000fc8000f8e003f */
[----:B------:R-:W-:-:S04]  /*fe20*/  @UP0 USHF.R.U32.HI UR8, URZ, UR15, UR7 ;  /* 0x0000000f3f080299 */ /* 0x000fc80008011607 */
[----:B------:R-:W-:Y:S01]  /*fe30*/  ULOP3.LUT UR8, URZ, UR8, URZ, 0x33, !UPT ;  /* 0x000000083f087292 */ /* 0x000fe2000f8e333f */
[----:B------:R-:W-:Y:S11]  /*fe40*/  BRA `(.L_x_989) ;  /* 0x0000000000107947 */ /* 0x000ff60003800000 */
.L_x_988:
[----:B------:R-:W-:-:S11]  /*fe50*/  UISETP.NE.AND UP0, UPT, UR5, 0x1, UPT ;  /* 0x000000010500788c */ /* 0x000fd6000bf05270 */
[----:B------:R-:W-:Y:S02]  /*fe60*/  @UP0 ULDC.64 UR14, c[0x0][0x9e8] ;  /* 0x00027a00000e0ab9 */ /* 0x000fe40000000a00 */
[----:B------:R-:W-:-:S04]  /*fe70*/  UIMAD.WIDE.U32 UR6, UR8, UR14, URZ ;  /* 0x0000000e080672a5 */ /* 0x000fc8000f8e003f */
[----:B------:R-:W-:-:S12]  /*fe80*/  @UP0 USHF.R.U32.HI UR8, URZ, UR15, UR7 ;  /* 0x0000000f3f080299 */ /* 0x000fd80008011607 */
.L_x_989:
[----:B------:R-:W-:-:S04]  /*fe90*/  UIMAD UR8, UR8, UR5, UR5 ;  /* 0x00000005080872a4 */ /* 0x000fc8000f8e0205 */
[----:B------:R-:W-:-:S04]  /*fea0*/  UISETP.LT.AND UP0, UPT, UR4, UR8, UPT ;  /* 0x000000080400728c */ /* 0x000fc8000bf01270 */
[----:B------:R-:W-:-:S12]  /*feb0*/  USEL UR4, UR4, UR8, UP0 ;  /* 0x0000000804047287 */ /* 0x000fd80008000000 */
.L_x_987:
[----:B------:R-:W-:Y:S01]  /*fec0*/  UIADD3 UR6, UR4, 0x5f, URZ ;  /* 0x0000005f04067890 */ /* 0x000fe2000fffe03f */
[----:B------:R-:W-:Y:S01]  /*fed0*/  @UP1 ULDC UR8, c[0x0][0x44c] ;  /* 0x0001130000081ab9 */ /* 0x000fe20000000800 */
[----:B------:R-:W-:Y:S02]  /*fee0*/  @UP1 ULDC UR13, c[0x0][0x450] ;  /* 0x00011400000d1ab9 */ /* 0x000fe40000000800 */
[----:B------:R-:W-:Y:S02]  /*fef0*/  UIMAD.WIDE UR6, UR6, 0x2aaaaaab, URZ ;  /* 0x2aaaaaab060678a5 */ /* 0x000fe4000f8e023f */
[----:B------:R-:W-:Y:S02]  /*ff00*/  UIMAD.WIDE.U32 UR8, UR42, UR8, URZ ;  /* 0x000000082a0872a5 */ /* 0x000fe4000f8e003f */
[----:B------:R-:W-:Y:S01]  /*ff10*/  USHF.R.U32.HI UR39, URZ, 0x1f, UR7 ;  /* 0x0000001f3f277899 */ /* 0x000fe20008011607 */
[----:B------:R-:W-:Y:S01]  /*ff20*/  UMOV UR4, UR42 ;  /* 0x0000002a00047c82 */ /* 0x000fe20008000000 */
[----:B------:R-:W-:-:S02]  /*ff30*/  UIMAD UR10, UR10, UR12, -UR11 ;  /* 0x0000000c0a0a72a4 */ /* 0x000fc4000f8e0a0b */
[----:B------:R-:W-:Y:S02]  /*ff40*/  @UP1 USHF.R.U32.HI UR4, URZ, UR13, UR9 ;  /* 0x0000000d3f041299 */ /* 0x000fe40008011609 */
[----:B------:R-:W-:Y:S02]  /*ff50*/  ULEA.HI.SX32 UR39, UR7, UR39, 0x1c ;  /* 0x0000002707277291 */ /* 0x000fe4000f8fe23f */
[----:B------:R-:W-:Y:S02]  /*ff60*/  UIADD3 UR4, UR10, UR4, URZ ;  /* 0x000000040a047290 */ /* 0x000fe4000fffe03f */
[----:B------:R-:W-:Y:S01]  /*ff70*/  UISETP.LT.AND UP0, UPT, UR40, UR39, UPT ;  /* 0x000000272800728c */ /* 0x000fe2000bf01270 */
[----:B------:R-:W-:Y:S02]  /*ff80*/  ULDC UR8, c[0x0][0x9dc] ;  /* 0x0002770000087ab9 */ /* 0x000fe40000000800 */
[----:B------:R-:W-:Y:S02]  /*ff90*/  UIADD3 UR8, UR4, -UR8, URZ ;  /* 0x8000000804087290 */ /* 0x000fe4000fffe03f */
[----:B------:R-:W-:Y:S01]  /*ffa0*/  USEL UR9, UR40, UR39, UP0 ;  /* 0x0000002728097287 */ /* 0x000fe20008000000 */
[----:B------:R-:W-:Y:S11]  /*ffb0*/  @!P1 BRA `(.L_x_990) ;  /* 0x0000000000449947 */ /* 0x000ff60003800000 */
[----:B------:R-:W-:-:S06]  /*ffc0*/  UISETP.GT.AND UP0, UPT, UR4, -0x1, UPT ;  /* 0xffffffff0400788c */ /* 0x000fcc000bf04270 */
[----:B------:R-:W-:-:S13]  /*ffd0*/  PLOP3.LUT P0, PT, PT, PT, UP0, 0x80, 0x0 ;  /* 0x000000000000781c */ /* 0x000fda0003f0f008 */
[----:B------:R-:W-:Y:S05]  /*ffe0*/  @P0 BRA `(.L_x_991) ;  /* 0x00000000001c0947 */ /* 0x000fea0003800000 */
[----:B------:R-:W-:Y:S02]  /*fff0*/  UISETP.NE.AND UP0, UPT, UR5, 0x1, UPT ;  /* 0x000000010500788c */ /* 0x000fe4000bf05270 */
[----:B------:R-:W-:-:S09]  /*10000*/  ULOP3.LUT UR4, URZ, UR4, URZ, 0x33, !UPT ;  /* 0x000000043f047292 */ /* 0x000fd2000f8e333f */
[----:B------:R-:W-:Y:S02]  /*10010*/  @UP0 ULDC.64 UR10, c[0x0][0x9e8] ;  /* 0x00027a00000a0ab9 */ /* 0x000fe40000000a00 */
[----:B------:R-:W-:-:S04]  /*10020*/  UIMAD.WIDE.U32 UR6, UR4, UR10, URZ ;  /* 0x0000000a040672a5 */ /* 0x000fc8000f8e003f */
[----:B------:R-:W-:-:S04]  /*10030*/  @UP0 USHF.R.U32.HI UR4, URZ, UR11, UR7 ;  /* 0x0000000b3f040299 */ /* 0x000fc80008011607 */
[----:B------:R-:W-:Y:S01]  /*10040*/  ULOP3.LUT UR4, URZ, UR4, URZ, 0x33, !UPT ;  /* 0x000000043f047292 */ /* 0x000fe2000f8e333f */
[----:B------:R-:W-:Y:S11]  /*10050*/  BRA `(.L_x_992) ;  /* 0x0000000000107947 */ /* 0x000ff60003800000 */
.L_x_991:
[----:B------:R-:W-:-:S11]  /*10060*/  UISETP.NE.AND UP0, UPT, UR5, 0x1, UPT ;  /* 0x000000010500788c */ /* 0x000fd6000bf05270 */
[----:B------:R-:W-:Y:S02]  /*10070*/  @UP0 ULDC.64 UR10, c[0x0][0x9e8] ;  /* 0x00027a00000a0ab9 */ /* 0x000fe40000000a00 */
[----:B------:R-:W-:-:S04]  /*10080*/  UIMAD.WIDE.U32 UR6, UR4, UR10, URZ ;  /* 0x0000000a040672a5 */ /* 0x000fc8000f8e003f */
[----:B------:R-:W-:-:S12]  /*10090*/  @UP0 USHF.R.U32.HI UR4, URZ, UR11, UR7 ;  /* 0x0000000b3f040299 */ /* 0x000fd80008011607 */
.L_x_992:
[----:B------:R-:W-:-:S04]  /*100a0*/  UIMAD UR4, UR4, UR5, URZ ;  /* 0x00000005040472a4 */ /* 0x000fc8000f8e023f */
[----:B------:R-:W-:-:S04]  /*100b0*/  UISETP.LT.AND UP0, UPT, UR8, UR4, UPT ;  /* 0x000000040800728c */ /* 0x000fc8000bf01270 */
[----:B------:R-:W-:-:S12]  /*100c0*/  USEL UR8, UR8, UR4, !UP0 ;  /* 0x0000000408087287 */ /* 0x000fd8000c000000 */
.L_x_990:
[----:B------:R-:W-:-:S04]  /*100d0*/  UIMAD.WIDE UR4, UR8, 0x2aaaaaab, URZ ;  /* 0x2aaaaaab080478a5 */ /* 0x000fc8000f8e023f */
[----:B------:R-:W-:-:S04]  /*100e0*/  USHF.R.U32.HI UR4, URZ, 0x1f, UR5 ;  /* 0x0000001f3f047899 */ /* 0x000fc80008011605 */
[----:B------:R-:W-:Y:S02]  /*100f0*/  ULEA.HI.SX32 UR4, UR5, UR4, 0x1c ;  /* 0x0000000405047291 */ /* 0x000fe4000f8fe23f */
[----:B------:R-:W-:Y:S02]  /*10100*/  USHF.R.U32.HI UR5, URZ, 0x10, UR41 ;  /* 0x000000103f057899 */ /* 0x000fe40008011629 */
[----:B------:R-:W-:Y:S02]  /*10110*/  ULOP3.LUT UR41, UR41, 0xffff, URZ, 0xc0, !UPT ;  /* 0x0000ffff29297892 */ /* 0x000fe4000f8ec03f */
[----:B------:R-:W-:Y:S01]  /*10120*/  VIMNMX R7, RZ, UR4, !PT ;  /* 0x00000004ff077c48 */ /* 0x000fe2000ffe0100 */
[----:B------:R-:W-:-:S03]  /*10130*/  UISETP.NE.AND UP0, UPT, UR5, URZ, UPT ;  /* 0x0000003f0500728c */ /* 0x000fc6000bf05270 */
[----:B------:R-:W-:Y:S01]  /*10140*/  ISETP.LT.AND P0, PT, R7, UR9, PT ;  /* 0x0000000907007c0c */ /* 0x000fe2000bf01270 */
[----:B------:R0:W-:Y:S04]  /*10150*/  STL [R1+0x8], R7 ;  /* 0x0000080701007387 */ /* 0x0001e80000100800 */
[----:B------:R0:W-:Y:S03]  /*10160*/  STL [R1+0xc], RZ ;  /* 0x00000cff01007387 */ /* 0x0001e60000100800 */
[----:B------:R-:W-:-:S05]  /*10170*/  @!UP0 ULDC UR5, c[0x0][0x9f0] ;  /* 0x00027c0000058ab9 */ /* 0x000fca0000000800 */
[----:B0-----:R-:W-:Y:S05]  /*10180*/  @!P0 BRA `(.L_x_993) ;  /* 0x0000000000708947 */ /* 0x001fea0003800000 */
[----:B------:R-:W-:Y:S01]  /*10190*/  IMAD.U32 R6, RZ, RZ, UR5 ;  /* 0x00000005ff067e24 */ /* 0x000fe2000f8e00ff */
[----:B------:R-:W-:Y:S01]  /*101a0*/  UIADD3 UR4, UR5, -0x1, UR9 ;  /* 0xffffffff05047890 */ /* 0x000fe2000fffe009 */
[----:B------:R-:W-:-:S03]  /*101b0*/  IMAD.MOV.U32 R2, RZ, RZ, RZ ;  /* 0x000000ffff027224 */ /* 0x000fc600078e00ff */
[-C--:B------:R-:W-:Y:S02]  /*101c0*/  IABS R0, R6.reuse ;  /* 0x0000000600007213 */ /* 0x080fe40000000000 */
[----:B------:R-:W-:Y:S02]  /*101d0*/  IABS R6, R6 ;  /* 0x0000000600067213 */ /* 0x000fe40000000000 */
[----:B------:R-:W0:Y:S08]  /*101e0*/  I2F.RP R4, R0 ;  /* 0x0000000000047306 */ /* 0x000e300000209400 */
[----:B0-----:R-:W0:Y:S02]  /*101f0*/  MUFU.RCP R4, R4 ;  /* 0x0000000400047308 */ /* 0x001e240000001000 */
[----:B0-----:R-:W-:-:S06]  /*10200*/  VIADD R3, R4, 0xffffffe ;  /* 0x0ffffffe04037836 */ /* 0x001fcc0000000000 */
[----:B------:R-:W0:Y:S02]  /*10210*/  F2I.FTZ.U32.TRUNC.NTZ R3, R3 ;  /* 0x0000000300037305 */ /* 0x000e24000021f000 */
[----:B0-----:R-:W-:-:S04]  /*10220*/  IMAD.MOV R5, RZ, RZ, -R3 ;  /* 0x000000ffff057224 */ /* 0x001fc800078e0a03 */
[----:B------:R-:W-:-:S04]  /*10230*/  IMAD R5, R5, R0, RZ ;  /* 0x0000000005057224 */ /* 0x000fc800078e02ff */
[----:B------:R-:W-:Y:S01]  /*10240*/  IMAD.HI.U32 R5, R3, R5, R2 ;  /* 0x0000000503057227 */ /* 0x000fe200078e0002 */
[----:B------:R-:W-:-:S03]  /*10250*/  IADD3 R2, -R7, UR4, RZ ;  /* 0x0000000407027c10 */ /* 0x000fc6000fffe1ff */
[----:B------:R-:W-:Y:S01]  /*10260*/  IMAD.MOV R3, RZ, RZ, -R6 ;  /* 0x000000ffff037224 */ /* 0x000fe200078e0a06 */
[----:B------:R-:W-:Y:S02]  /*10270*/  IABS R4, R2 ;  /* 0x0000000200047213 */ /* 0x000fe40000000000 */
[----:B------:R-:W-:-:S03]  /*10280*/  LOP3.LUT R2, R2, UR5, RZ, 0x3c, !PT ;  /* 0x0000000502027c12 */ /* 0x000fc6000f8e3cff */
[----:B------:R-:W-:Y:S01]  /*10290*/  IMAD.HI.U32 R5, R5, R4, RZ ;  /* 0x0000000405057227 */ /* 0x000fe200078e00ff */
[----:B------:R-:W-:-:S03]  /*102a0*/  ISETP.GE.AND P2, PT, R2, RZ, PT ;  /* 0x000000ff0200720c */ /* 0x000fc60003f46270 */
[----:B------:R-:W-:-:S05]  /*102b0*/  IMAD R3, R5, R3, R4 ;  /* 0x0000000305037224 */ /* 0x000fca00078e0204 */
[----:B------:R-:W-:-:S13]  /*102c0*/  ISETP.GT.U32.AND P1, PT, R0, R3, PT ;  /* 0x000000030000720c */ /* 0x000fda0003f24070 */
[----:B------:R-:W-:Y:S02]  /*102d0*/  @!P1 IMAD.IADD R3, R3, 0x1, -R0 ;  /* 0x0000000103039824 */ /* 0x000fe400078e0a00 */
[----:B------:R-:W-:Y:S01]  /*102e0*/  @!P1 VIADD R5, R5, 0x1 ;  /* 0x0000000105059836 */ /* 0x000fe20000000000 */
[----:B------:R-:W-:Y:S02]  /*102f0*/  ISETP.NE.AND P1, PT, RZ, UR5, PT ;  /* 0x00000005ff007c0c */ /* 0x000fe4000bf25270 */
[----:B------:R-:W-:-:S13]  /*10300*/  ISETP.GE.U32.AND P0, PT, R3, R0, PT ;  /* 0x000000000300720c */ /* 0x000fda0003f06070 */
[----:B------:R-:W-:-:S04]  /*10310*/  @P0 VIADD R5, R5, 0x1 ;  /* 0x0000000105050836 */ /* 0x000fc80000000000 */
[----:B------:R-:W-:Y:S01]  /*10320*/  @!P2 IMAD.MOV R5, RZ, RZ, -R5 ;  /* 0x000000ffff05a224 */ /* 0x000fe200078e0a05 */
[----:B------:R-:W-:-:S05]  /*10330*/  @!P1 LOP3.LUT R5, RZ, UR5, RZ, 0x33, !PT ;  /* 0x00000005ff059c12 */ /* 0x000fca000f8e33ff */
[----:B------:R0:W-:Y:S02]  /*10340*/  STL [R1+0xc], R5 ;  /* 0x00000c0501007387 */ /* 0x0001e40000100800 */
.L_x_993:
[----:B------:R-:W2:Y:S01]  /*10350*/  LDL R2, [R1+0xc] ;  /* 0x00000c0001027983 */ /* 0x000ea20000100800 */
[----:B------:R-:W-:Y:S02]  /*10360*/  IMAD.MOV.U32 R9, RZ, RZ, 0x1 ;  /* 0x00000001ff097424 */ /* 0x000fe400078e00ff */
[----:B------:R-:W-:Y:S02]  /*10370*/  IMAD.MOV.U32 R3, RZ, RZ, 0x1 ;  /* 0x00000001ff037424 */ /* 0x000fe400078e00ff */
[----:B--2---:R-:W-:-:S05]  /*10380*/  IMAD R0, R2, UR41, R7 ;  /* 0x0000002902007c24 */ /* 0x004fca000f8e0207 */
[----:B------:R-:W-:Y:S01]  /*10390*/  VIADDMNMX R18, R0, R2, UR9, PT ;  /* 0x0000000900127e46 */ /* 0x000fe2000b800102 */
[----:B------:R1:W-:Y:S03]  /*103a0*/  STL [R1+0x4], R0 ;  /* 0x0000040001007387 */ /* 0x0003e60000100800 */
[----:B------:R-:W-:Y:S01]  /*103b0*/  ISETP.GT.AND P0, PT, R18, R0, PT ;  /* 0x000000001200720c */ /* 0x000fe20003f04270 */
[----:B------:R2:W-:Y:S01]  /*103c0*/  STL [R1+0x10], R18 ;  /* 0x0000101201007387 */ /* 0x0005e20000100800 */
[----:B-1----:R-:W-:-:S11]  /*103d0*/  IMAD.MOV.U32 R0, RZ, RZ, RZ ;  /* 0x000000ffff007224 */ /* 0x002fd600078e00ff */
[----:B--2---:R-:W-:Y:S05]  /*103e0*/  @!P0 BRA `(.L_x_986) ;  /* 0x0000003400648947 */ /* 0x004fea0003800000 */
[----:B------:R-:W1:Y:S01]  /*103f0*/  S2UR UR4, SR_CgaCtaId ;  /* 0x00000000000479c3 */ /* 0x000e620000008800 */
[----:B------:R-:W-:Y:S02]  /*10400*/  UMOV UR38, 0x400 ;  /* 0x0000040000267882 */ /* 0x000fe40000000000 */
[----:B-1----:R-:W-:-:S04]  /*10410*/  ULEA UR38, UR4, UR38, 0x18 ;  /* 0x0000002604267291 */ /* 0x002fc8000f8ec03f */
        /* <DEDUP_REMOVED lines=8> */
[----:B------:R-:W-:Y:S02]  /*104a0*/  IMAD.U32 R4, RZ, RZ, UR6 ;  /* 0x00000006ff047e24 */ /* 0x000fe4000f8e00ff */
[----:B------:R-:W1:Y:S01]  /*104b0*/  LDC.64 R2, c[0x4][R2] ;  /* 0x0100000002027b82 */ /* 0x000e620000000a00 */
[----:B0-----:R-:W-:Y:S02]  /*104c0*/  IMAD.U32 R5, RZ, RZ, UR7 ;  /* 0x00000007ff057e24 */ /* 0x001fe4000f8e00ff */
        /* <DEDUP_REMOVED lines=8> */
[----:B-1----:R-:W-:Y:S05]  /*10550*/  CALL.ABS.NOINC R2 ;  /* 0x0000000002007343 */ /* 0x002fea0003c00000 */
.L_x_994:
        /* <DEDUP_REMOVED lines=8> */
[----:B------:R1:W2:Y:S01]  /*105e0*/  LDC.64 R2, c[0x4][R16] ;  /* 0x0100000010027b82 */ /* 0x0002a20000000a00 */
[----:B------:R-:W-:Y:S02]  /*105f0*/  IMAD.U32 R4, RZ, RZ, UR6 ;  /* 0x00000006ff047e24 */ /* 0x000fe4000f8e00ff */
[----:B0-----:R-:W-:Y:S02]  /*10600*/  IMAD.U32 R5, RZ, RZ, UR7 ;  /* 0x00000007ff057e24 */ /* 0x001fe4000f8e00ff */
[----:B------:R-:W-:Y:S02]  /*10610*/  IMAD.U32 R6, RZ, RZ, UR8 ;  /* 0x00000008ff067e24 */ /* 0x000fe4000f8e00ff */
[----:B------:R-:W-:-:S02]  /*10620*/  IMAD.U32 R7, RZ, RZ, UR9 ;  /* 0x00000009ff077e24 */ /* 0x000fc4000f8e00ff */
[----:B------:R-:W-:Y:S02]  /*10630*/  IMAD.U32 R10, RZ, RZ, UR4 ;  /* 0x00000004ff0a7e24 */ /* 0x000fe4000f8e00ff */
[----:B------:R-:W-:Y:S02]  /*10640*/  IMAD.U32 R11, RZ, RZ, UR5 ;  /* 0x00000005ff0b7e24 */ /* 0x000fe4000f8e00ff */
[----:B------:R-:W-:Y:S02]  /*10650*/  IMAD.MOV.U32 R8, RZ, RZ, 0x70 ;  /* 0x00000070ff087424 */ /* 0x000fe400078e00ff */
[----:B------:R-:W-:Y:S02]  /*10660*/  IMAD.MOV.U32 R12, RZ, RZ, 0x1 ;  /* 0x00000001ff0c7424 */ /* 0x000fe400078e00ff */
[----:B-1----:R-:W-:-:S07]  /*10670*/  IMAD.MOV.U32 R13, RZ, RZ, RZ ;  /* 0x000000ffff0d7224 */ /* 0x002fce00078e00ff */
[----:B------:R-:W-:-:S07]  /*10680*/  LEPC R20, `(.L_x_996) ;  /* 0x000000001014794e */ /* 0x000fce0000000000 */
[----:B--2---:R-:W-:Y:S05]  /*10690*/  CALL.ABS.NOINC R2 ;  /* 0x0000000002007343 */ /* 0x004fea0003c00000 */
.L_x_996:
        /* <DEDUP_REMOVED lines=15> */
.L_x_995:
[----:B------:R-:W1:Y:S01]  /*10790*/  LDC.64 R2, c[0x0][0x9f8] ;  /* 0x00027e00ff027b82 */ /* 0x000e620000000a00 */
[----:B------:R-:W-:Y:S01]  /*107a0*/  ULDC.64 UR4, c[0x0][0x208] ;  /* 0x0000820000047ab9 */ /* 0x000fe20000000a00 */
[----:B-1----:R-:W-:-:S04]  /*107b0*/  ISETP.NE.U32.AND P0, PT, R2, RZ, PT ;  /* 0x000000ff0200720c */ /* 0x002fc80003f05070 */
[----:B------:R-:W-:-:S13]  /*107c0*/  ISETP.NE.AND.EX P0, PT, R3, RZ, PT, P0 ;  /* 0x000000ff0300720c */ /* 0x000fda0003f05300 */
[----:B------:R-:W1:Y:S02]  /*107d0*/  @P0 LDC.64 R2, c[0x0][0x9f8] ;  /* 0x00027e00ff020b82 */ /* 0x000e640000000a00 */
[----:B-1----:R-:W-:-:S05]  /*107e0*/  @P0 IMAD.WIDE R2, R19, 0x4, R2 ;  /* 0x0000000413020825 */ /* 0x002fca00078e0202 */
[----:B------:R1:W2:Y:S01]  /*107f0*/  @P0 LDG.E R19, desc[UR4][R2.64] ;  /* 0x0000000402130981 */ /* 0x0002a2000c1e1900 */
[----:B------:R-:W-:Y:S01]  /*10800*/  UMOV UR4, 0xffffffff ;  /* 0xffffffff00047882 */ /* 0x000fe20000000000 */
[----:B------:R-:W-:Y:S01]  /*10810*/  LOP3.LUT R17, R17, 0xfffffffe, RZ, 0xc0, !PT ;  /* 0xfffffffe11117812 */ /* 0x000fe200078ec0ff */
[----:B------:R-:W-:Y:S01]  /*10820*/  VIADD R18, R18, 0xffffffff ;  /* 0xffffffff12127836 */ /* 0x000fe20000000000 */
[----:B------:R-:W3:Y:S01]  /*10830*/  S2R R0, SR_TID.X ;  /* 0x0000000000007919 */ /* 0x000ee20000002100 */
[----:B-1----:R-:W1:Y:S02]  /*10840*/  LDC.64 R2, c[0x0][0x418] ;  /* 0x00010600ff027b82 */ /* 0x002e640000000a00 */
[----:B-1----:R-:W-:Y:S02]  /*10850*/  ISETP.NE.U32.AND P0, PT, R2, RZ, PT ;  /* 0x000000ff0200720c */ /* 0x002fe40003f05070 */
[----:B---3--:R-:W-:Y:S02]  /*10860*/  SHF.R.U32.HI R0, RZ, 0x5, R0 ;  /* 0x00000005ff007819 */ /* 0x008fe40000011600 */
[----:B------:R-:W-:-:S02]  /*10870*/  ISETP.NE.AND.EX P1, PT, R3, RZ, PT, P0 ;  /* 0x000000ff0300720c */ /* 0x000fc40003f25300 */
[----:B------:R-:W-:-:S11]  /*10880*/  LOP3.LUT R0, R0, 0x3, RZ, 0xc0, !PT ;  /* 0x0000000300007812 */ /* 0x000fd600078ec0ff */
[----:B------:R-:W-:Y:S02]  /*10890*/  @P1 LOP3.LUT R17, R17, 0x1, RZ, 0xfc, !PT ;  /* 0x0000000111111812 */ /* 0x000fe400078efcff */
[----:B--2---:R-:W-:Y:S02]  /*108a0*/  SHF.R.S32.HI R6, RZ, 0x1f, R19 ;  /* 0x0000001fff067819 */ /* 0x004fe40000011413 */
[----:B------:R-:W-:-:S03]  /*108b0*/  SEL R16, R19, RZ, !P1 ;  /* 0x000000ff13107207 */ /* 0x000fc60004800000 */
[----:B------:R1:W-:Y:S01]  /*108c0*/  STL [R1], R6 ;  /* 0x0000000601007387 */ /* 0x0003e20000100800 */
[----:B------:R-:W-:Y:S05]  /*108d0*/  BRA.DIV UR4, `(.L_x_997) ;  /* 0x0000003604c87947 */ /* 0x000fea000b800000 */
[----:B------:R2:W3:Y:S02]  /*108e0*/  SHFL.IDX PT, R14, R0, RZ, 0x1f ;  /* 0x00001fff000e7589 */ /* 0x0004e400000e0000 */
.L_x_1077:
[----:B---3--:R-:W-:Y:S02]  /*108f0*/  ISETP.NE.AND P0, PT, R14, RZ, PT ;  /* 0x000000ff0e00720c */ /* 0x008fe40003f05270 */
[----:B------:R-:W-:Y:S02]  /*10900*/  PLOP3.LUT P2, PT, PT, PT, PT, 0x8, 0x0 ;  /* 0x000000000000781c */ /* 0x000fe40003f4e170 */
[----:B------:R-:W-:-:S11]  /*10910*/  LOP3.LUT R17, R17, 0xfffffffd, RZ, 0xc0, !PT ;  /* 0xfffffffd11117812 */ /* 0x000fd600078ec0ff */
[----:B------:R-:W-:Y:S01]  /*10920*/  @P2 LOP3.LUT R17, R17, 0x2, RZ, 0xfc, !PT ;  /* 0x0000000211112812 */ /* 0x000fe200078efcff */
[----:B------:R-:W-:Y:S06]  /*10930*/  @P0 BRA `(.L_x_998) ;  /* 0x0000000400140947 */ /* 0x000fec0003800000 */
[----:B------:R-:W-:-:S03]  /*10940*/  UMOV UR4, 0xffffffff ;  /* 0xffffffff00047882 */ /* 0x000fc60000000000 */
[----:B------:R-:W-:Y:S05]  /*10950*/  BRA.DIV UR4, `(.L_x_999) ;  /* 0x0000003604c87947 */ /* 0x000fea000b800000 */
[----:B------:R-:W-:-:S13]  /*10960*/  ELECT P6, URZ, PT ;  /* 0x00000000003f782f */ /* 0x000fda00038c0000 */
.L_x_1080:
[----:B------:R-:W-:Y:S05]  /*10970*/  @!P6 BRA `(.L_x_998) ;  /* 0x000000040004e947 */ /* 0x000fea0003800000 */
[----:B------:R-:W-:Y:S01]  /*10980*/  IMAD.MOV.U32 R16, RZ, RZ, R19 ;  /* 0x000000ffff107224 */ /* 0x000fe200078e0013 */
[----:B------:R-:W-:Y:S06]  /*10990*/  @!P1 BRA `(.L_x_1000) ;  /* 0x0000000000489947 */ /* 0x000fec0003800000 */
[----:B------:R-:W3:Y:S01]  /*109a0*/  LDC R7, c[0x0][0x43c] ;  /* 0x00010f00ff077b82 */ /* 0x000ee20000000800 */
[----:B------:R-:W-:Y:S01]  /*109b0*/  ULDC.64 UR4, c[0x0][0x428] ;  /* 0x00010a0000047ab9 */ /* 0x000fe20000000a00 */
[----:B------:R-:W-:Y:S01]  /*109c0*/  ULDC.64 UR6, c[0x0][0x208] ;  /* 0x0000820000067ab9 */ /* 0x000fe20000000a00 */
[----:B---3--:R-:W-:-:S13]  /*109d0*/  ISETP.NE.AND P0, PT, R7, 0x1, PT ;  /* 0x000000010700780c */ /* 0x008fda0003f05270 */
[----:B0-----:R-:W2:Y:S02]  /*109e0*/  @P0 LDC.64 R4, c[0x0][0x440] ;  /* 0x00011000ff040b82 */ /* 0x001ea40000000a00 */
[----:B--2---:R-:W-:-:S04]  /*109f0*/  @P0 IMAD.HI.U32 R0, R18, R4, RZ ;  /* 0x0000000412000227 */ /* 0x004fc800078e00ff */
[----:B------:R-:W-:Y:S01]  /*10a00*/  IMAD.MOV.U32 R4, RZ, RZ, R18 ;  /* 0x000000ffff047224 */ /* 0x000fe200078e0012 */
[----:B------:R-:W-:-:S04]  /*10a10*/  @P0 SHF.R.U32.HI R4, RZ, R5, R0 ;  /* 0x00000005ff040219 */ /* 0x000fc80000011600 */
[--C-:B------:R-:W-:Y:S01]  /*10a20*/  SHF.R.S32.HI R5, RZ, 0x1f, R4.reuse ;  /* 0x0000001fff057819 */ /* 0x100fe20000011404 */
[----:B------:R-:W-:-:S04]  /*10a30*/  IMAD.MOV R0, RZ, RZ, -R4 ;  /* 0x000000ffff007224 */ /* 0x000fc800078e0a04 */
[----:B------:R-:W-:Y:S02]  /*10a40*/  IMAD R18, R7, R0, R18 ;  /* 0x0000000007127224 */ /* 0x000fe400078e0212 */
[----:B------:R-:W-:Y:S02]  /*10a50*/  IMAD R0, R6, UR4, RZ ;  /* 0x0000000406007c24 */ /* 0x000fe4000f8e02ff */
[----:B------:R-:W-:-:S04]  /*10a60*/  IMAD.WIDE.U32 R4, R19, UR4, R4 ;  /* 0x0000000413047c25 */ /* 0x000fc8000f8e0004 */
[----:B------:R-:W-:Y:S01]  /*10a70*/  IMAD R7, R19, UR5, R0 ;  /* 0x0000000513077c24 */ /* 0x000fe2000f8e0200 */
[----:B------:R-:W-:-:S03]  /*10a80*/  LEA R2, P0, R4, R2, 0x2 ;  /* 0x0000000204027211 */ /* 0x000fc600078010ff */
[----:B------:R-:W-:-:S05]  /*10a90*/  IMAD.IADD R0, R5, 0x1, R7 ;  /* 0x0000000105007824 */ /* 0x000fca00078e0207 */
[----:B------:R-:W-:-:S05]  /*10aa0*/  LEA.HI.X R3, R4, R3, R0, 0x2, P0 ;  /* 0x0000000304037211 */ /* 0x000fca00000f1400 */
[----:B------:R3:W5:Y:S02]  /*10ab0*/  LDG.E R16, desc[UR6][R2.64] ;  /* 0x0000000602107981 */ /* 0x000764000c1e1900 */
.L_x_1000:
[----:B--2---:R-:W-:Y:S01]  /*10ac0*/  IMAD.MOV.U32 R0, RZ, RZ, 0x1 ;  /* 0x00000001ff007424 */ /* 0x004fe200078e00ff */
[----:B-1----:R-:W3:Y:S04]  /*10ad0*/  S2R R6, SR_TID.X ;  /* 0x0000000000067919 */ /* 0x002ee80000002100 */
[----:B------:R-:W-:-:S04]  /*10ae0*/  SHF.L.U32 R0, R0, 0x1f, RZ ;  /* 0x0000001f00007819 */ /* 0x000fc800000006ff */
[----:B------:R-:W1:Y:S01]  /*10af0*/  SYNCS.PHASECHK.TRANS64.TRYWAIT P0, [UR38+0x2a840], R0 ;  /* 0x02a84000ff0075a7 */ /* 0x000e620008000166 */
[----:B---3--:R-:W-:-:S04]  /*10b00*/  LOP3.LUT R2, R6, 0x7f, RZ, 0xc0, !PT ;  /* 0x0000007f06027812 */ /* 0x008fc800078ec0ff */
[----:B------:R-:W-:Y:S01]  /*10b10*/  ISETP.NE.AND P1, PT, R2, RZ, PT ;  /* 0x000000ff0200720c */ /* 0x000fe20003f25270 */
[----:B-1----:R-:W-:-:S12]  /*10b20*/  @!P0 BRA `(.L_x_1001) ;  /* 0x0000003400748947 */ /* 0x002fd80003800000 */
.L_x_1081:
[----:B------:R-:W-:Y:S05]  /*10b30*/  @P1 BRA `(.L_x_1002) ;  /* 0x0000000000181947 */ /* 0x000fea0003800000 */
[----:B------:R-:W2:Y:S01]  /*10b40*/  S2R R2, SR_TID.X ;  /* 0x0000000000027919 */ /* 0x000ea20000002100 */
[----:B-1----:R-:W-:-:S04]  /*10b50*/  IMAD.MOV.U32 R0, RZ, RZ, 0x9000 ;  /* 0x00009000ff007424 */ /* 0x002fc800078e00ff */
[----:B------:R3:W-:Y:S01]  /*10b60*/  SYNCS.ARRIVE.TRANS64 RZ, [UR38+0x2a830], R0 ;  /* 0x02a83000ffff79a7 */ /* 0x0007e20008000026 */
[----:B--2---:R-:W-:-:S13]  /*10b70*/  LOP3.LUT P0, RZ, R2, 0x1f, RZ, 0xc0, !PT ;  /* 0x0000001f02ff7812 */ /* 0x004fda000780c0ff */
[----:B---3--:R-:W-:Y:S05]  /*10b80*/  @!P0 BRA `(.L_x_1002) ;  /* 0x0000000000048947 */ /* 0x008fea0003800000 */
[----:B------:R-:W-:Y:S01]  /*10b90*/  BPT.TRAP 0x1 ;  /* 0x000000040000795c */ /* 0x000fe20000300000 */
.L_x_1002:
[----:B------:R-:W-:Y:S01]  /*10ba0*/  R2UR UR11, R18 ;  /* 0x00000000120b72ca */ /* 0x000fe200000e0000 */
[----:B------:R-:W-:Y:S01]  /*10bb0*/  ULDC.64 UR4, c[0x0][0x198] ;  /* 0x0000660000047ab9 */ /* 0x000fe20000000a00 */
[----:B-----5:R-:W-:Y:S01]  /*10bc0*/  R2UR UR13, R16 ;  /* 0x00000000100d72ca */ /* 0x020fe200000e0000 */
[----:B------:R-:W-:Y:S01]  /*10bd0*/  UIADD3 UR4, UP0, UR4, 0x370, URZ ;  /* 0x0000037004047890 */ /* 0x000fe2000ff1e03f */
[----:B------:R-:W-:Y:S01]  /*10be0*/  PLOP3.LUT P0, PT, PT, PT, PT, 0x80, 0x0 ;  /* 0x000000000000781c */ /* 0x000fe20003f0f070 */
[----:B------:R-:W-:Y:S01]  /*10bf0*/  UIADD3 UR8, UR38, 0x18400, URZ ;  /* 0x0001840026087890 */ /* 0x000fe2000fffe03f */
[----:B------:R-:W-:Y:S01]  /*10c00*/  LOP3.LUT R17, R17, 0xfffffffd, RZ, 0xc0, !PT ;  /* 0xfffffffd11117812 */ /* 0x000fe200078ec0ff */
[----:B------:R-:W-:Y:S02]  /*10c10*/  UIADD3 UR9, UR38, 0x2a830, URZ ;  /* 0x0002a83026097890 */ /* 0x000fe4000fffe03f */
[----:B------:R-:W-:Y:S02]  /*10c20*/  UIADD3.X UR5, URZ, UR5, URZ, UP0, !UPT ;  /* 0x000000053f057290 */ /* 0x000fe400087fe43f */
[----:B------:R-:W-:-:S02]  /*10c30*/  UIADD3 UR24, UR38, 0x1b400, URZ ;  /* 0x0001b40026187890 */ /* 0x000fc4000fffe03f */
[----:B------:R-:W-:Y:S02]  /*10c40*/  UIMAD UR11, UR11, 0x60, URZ ;  /* 0x000000600b0b78a4 */ /* 0x000fe4000f8e023f */
        /* <DEDUP_REMOVED lines=13> */
[----:B------:R-:W-:Y:S01]  /*10d20*/  UMOV UR21, UR13 ;  /* 0x0000000d00157c82 */ /* 0x000fe20008000000 */
[----:B------:R3:W-:Y:S01]  /*10d30*/  UTMALDG.4D [UR8], [UR4], desc[UR6] ;  /* 0x00000608040075b4 */ /* 0x0007e20008019000 */
[----:B------:R-:W-:Y:S01]  /*10d40*/  UMOV UR19, UR11 ;  /* 0x0000000b00137c82 */ /* 0x000fe20008000000 */
[----:B------:R-:W-:Y:S01]  /*10d50*/  @P0 LOP3.LUT R17, R17, 0x2, RZ, 0xfc, !PT ;  /* 0x0000000211110812 */ /* 0x000fe200078efcff */
[----:B------:R3:W-:Y:S01]  /*10d60*/  UTMALDG.4D [UR24], [UR4], desc[UR6] ;  /* 0x00000618040075b4 */ /* 0x0007e20008019000 */
[----:B------:R3:W-:Y:S02]  /*10d70*/  UTMALDG.4D [UR16], [UR4], desc[UR6] ;  /* 0x00000610040075b4 */ /* 0x0007e40008019000 */
[----:B---3--:R-:W-:-:S03]  /*10d80*/  NOP ;  /* 0x0000000000007918 */ /* 0x008fc60000000000 */
.L_x_998:
        /* <DEDUP_REMOVED lines=11> */
[----:B-1----:R-:W1:Y:S01]  /*10e40*/  LDC.64 R2, c[0x4][R2] ;  /* 0x0100000002027b82 */ /* 0x002e620000000a00 */
        /* <DEDUP_REMOVED lines=9> */
[----:B-12---:R-:W-:Y:S05]  /*10ee0*/  CALL.ABS.NOINC R2 ;  /* 0x0000000002007343 */ /* 0x006fea0003c00000 */
.L_x_1003:
[----:B------:R-:W0:Y:S01]  /*10ef0*/  S2R R4, SR_CTAID.Z ;  /* 0x0000000000047919 */ /* 0x000e220000002700 */
[----:B------:R-:W3:Y:S01]  /*10f00*/  LDC R8, c[0x0][0x448] ;  /* 0x00011200ff087b82 */ /* 0x000ee20000000800 */
[----:B------:R-:W-:Y:S01]  /*10f10*/  USHF.R.S32.HI UR4, URZ, 0x1f, UR36 ;  /* 0x0000001f3f047899 */ /* 0x000fe20008011424 */
[----:B------:R-:W4:Y:S01]  /*10f20*/  S2R R11, SR_TID.X ;  /* 0x00000000000b7919 */ /* 0x000f220000002100 */
[----:B------:R-:W-:Y:S02]  /*10f30*/  ULDC.64 UR8, c[0x0][0x2d8] ;  /* 0x0000b60000087ab9 */ /* 0x000fe40000000a00 */
[----:B------:R-:W-:-:S03]  /*10f40*/  UIMAD UR6, UR4, UR8, URZ ;  /* 0x00000008040672a4 */ /* 0x000fc6000f8e023f */
[----:B-1----:R-:W2:Y:S01]  /*10f50*/  LDC.64 R2, c[0x0][0x2e0] ;  /* 0x0000b800ff027b82 */ /* 0x002ea20000000a00 */
[----:B------:R-:W-:Y:S02]  /*10f60*/  UIMAD.WIDE.U32 UR4, UR36, UR8, URZ ;  /* 0x00000008240472a5 */ /* 0x000fe4000f8e003f */
[----:B------:R-:W-:-:S04]  /*10f70*/  UIMAD UR6, UR36, UR9, UR6 ;  /* 0x00000009240672a4 */ /* 0x000fc8000f8e0206 */
[----:B------:R-:W-:Y:S01]  /*10f80*/  UIADD3 UR5, UR5, UR6, URZ ;  /* 0x0000000605057290 */ /* 0x000fe2000fffe03f */
[----:B---3--:R-:W-:Y:S02]  /*10f90*/  ISETP.NE.AND P0, PT, R8, 0x1, PT ;  /* 0x000000010800780c */ /* 0x008fe40003f05270 */
[----:B0-----:R-:W-:Y:S02]  /*10fa0*/  SHF.R.S32.HI R5, RZ, 0x1f, R4 ;  /* 0x0000001fff057819 */ /* 0x001fe40000011404 */
[----:B----4-:R-:W-:-:S03]  /*10fb0*/  LOP3.LUT R9, R11, 0x7f, RZ, 0xc0, !PT ;  /* 0x0000007f0b097812 */ /* 0x010fc600078ec0ff */
[-C--:B--2---:R-:W-:Y:S02]  /*10fc0*/  IMAD R0, R5, R2.reuse, RZ ;  /* 0x0000000205007224 */ /* 0x084fe400078e02ff */
[----:B------:R-:W-:Y:S02]  /*10fd0*/  IMAD.SHL.U32 R7, R11, 0x10, RZ ;  /* 0x000000100b077824 */ /* 0x000fe400078e00ff */
[C---:B------:R-:W-:Y:S02]  /*10fe0*/  IMAD R5, R4.reuse, R3, R0 ;  /* 0x0000000304057224 */ /* 0x040fe400078e0200 */
[----:B------:R-:W-:Y:S01]  /*10ff0*/  IMAD.WIDE.U32 R2, R4, R2, UR4 ;  /* 0x0000000404027e25 */ /* 0x000fe2000f8e0002 */
[----:B------:R-:W0:Y:S01]  /*11000*/  @P0 LDC R0, c[0x0][0x450] ;  /* 0x00011400ff000b82 */ /* 0x000e220000000800 */
[----:B------:R-:W-:Y:S01]  /*11010*/  SHF.R.U32.HI R4, RZ, 0x3, R9 ;  /* 0x00000003ff047819 */ /* 0x000fe20000011609 */
[----:B------:R-:W-:Y:S01]  /*11020*/  ULDC.64 UR4, c[0x0][0x2d0] ;  /* 0x0000b40000047ab9 */ /* 0x000fe20000000a00 */
[----:B------:R-:W-:-:S02]  /*11030*/  IMAD.IADD R3, R3, 0x1, R5 ;  /* 0x0000000103037824 */ /* 0x000fc400078e0205 */
[----:B------:R-:W-:-:S03]  /*11040*/  LOP3.LUT R6, R4, 0x70, R7, 0xf8, !PT ;  /* 0x0000007004067812 */ /* 0x000fc600078ef807 */
[----:B------:R-:W1:Y:S02]  /*11050*/  @P0 LDC R5, c[0x0][0x44c] ;  /* 0x00011300ff050b82 */ /* 0x000e640000000800 */
[----:B------:R-:W-:-:S04]  /*11060*/  VIADD R6, R6, UR42 ;  /* 0x0000002a06067c36 */ /* 0x000fc80008000000 */
[----:B-1----:R-:W-:-:S04]  /*11070*/  @P0 IMAD.HI.U32 R7, R6, R5, RZ ;  /* 0x0000000506070227 */ /* 0x002fc800078e00ff */
[----:B------:R-:W-:Y:S01]  /*11080*/  IMAD.MOV.U32 R5, RZ, RZ, R6 ;  /* 0x000000ffff057224 */ /* 0x000fe200078e0006 */
[----:B0-----:R-:W-:-:S05]  /*11090*/  @P0 SHF.R.U32.HI R5, RZ, R0, R7 ;  /* 0x00000000ff050219 */ /* 0x001fca0000011607 */
[----:B------:R-:W-:Y:S02]  /*110a0*/  IMAD.MOV R7, RZ, RZ, -R5 ;  /* 0x000000ffff077224 */ /* 0x000fe400078e0a05 */
[----:B------:R-:W-:-:S04]  /*110b0*/  IMAD.WIDE.U32 R2, R5, UR4, R2 ;  /* 0x0000000405027c25 */ /* 0x000fc8000f8e0002 */
[----:B------:R-:W-:Y:S01]  /*110c0*/  IMAD R0, R8, R7, R6 ;  /* 0x0000000708007224 */ /* 0x000fe200078e0206 */
[----:B------:R-:W-:Y:S01]  /*110d0*/  SHF.R.S32.HI R6, RZ, 0x1f, R5 ;  /* 0x0000001fff067819 */ /* 0x000fe20000011405 */
[----:B------:R-:W-:-:S04]  /*110e0*/  IMAD.SHL.U32 R7, R9, 0x8, RZ ;  /* 0x0000000809077824 */ /* 0x000fc800078e00ff */
[----:B------:R-:W-:-:S04]  /*110f0*/  IMAD R6, R6, UR4, RZ ;  /* 0x0000000406067c24 */ /* 0x000fc8000f8e02ff */
[----:B------:R-:W-:Y:S01]  /*11100*/  IMAD R5, R5, UR5, R6 ;  /* 0x0000000505057c24 */ /* 0x000fe2000f8e0206 */
[----:B------:R-:W-:-:S03]  /*11110*/  ULDC.64 UR4, c[0x0][0x2c8] ;  /* 0x0000b20000047ab9 */ /* 0x000fc60000000a00 */
[----:B------:R-:W-:Y:S01]  /*11120*/  IMAD.IADD R3, R3, 0x1, R5 ;  /* 0x0000000103037824 */ /* 0x000fe200078e0205 */
[----:B------:R-:W-:Y:S01]  /*11130*/  SHF.R.S32.HI R5, RZ, 0x1f, R0 ;  /* 0x0000001fff057819 */ /* 0x000fe20000011400 */
[----:B------:R-:W-:-:S04]  /*11140*/  IMAD.WIDE.U32 R2, R0, UR4, R2 ;  /* 0x0000000400027c25 */ /* 0x000fc8000f8e0002 */
[----:B------:R-:W-:-:S04]  /*11150*/  IMAD R5, R5, UR4, RZ ;  /* 0x0000000405057c24 */ /* 0x000fc8000f8e02ff */
[----:B------:R-:W-:Y:S01]  /*11160*/  IMAD R5, R0, UR5, R5 ;  /* 0x0000000500057c24 */ /* 0x000fe2000f8e0205 */
[----:B------:R-:W-:Y:S02]  /*11170*/  ULDC.64 UR4, c[0x0][0x280] ;  /* 0x0000a00000047ab9 */ /* 0x000fe40000000a00 */
[----:B------:R-:W-:Y:S01]  /*11180*/  LEA R0, P0, R2, UR4, 0x1 ;  /* 0x0000000402007c11 */ /* 0x000fe2000f8008ff */
[----:B------:R-:W-:Y:S01]  /*11190*/  IMAD.IADD R3, R3, 0x1, R5 ;  /* 0x0000000103037824 */ /* 0x000fe200078e0205 */
[----:B------:R-:W-:-:S04]  /*111a0*/  ULDC UR4, c[0x0][0x2b8] ;  /* 0x0000ae0000047ab9 */ /* 0x000fc80000000800 */
        /* <DEDUP_REMOVED lines=14> */
[----:B------:R-:W-:Y:S01]  /*11290*/  SHFL.IDX PT, R2, R6, RZ, 0x181f ;  /* 0x00181fff06027589 */ /* 0x000fe200000e0000 */
[----:B------:R-:W-:Y:S01]  /*112a0*/  ULDC UR4, c[0x0][0x288] ;  /* 0x0000a20000047ab9 */ /* 0x000fe20000000800 */
[----:B------:R-:W-:Y:S01]  /*112b0*/  VIADD R4, R4, UR42 ;  /* 0x0000002a04047c36 */ /* 0x000fe20008000000 */
[----:B------:R-:W-:Y:S01]  /*112c0*/  ULDC.64 UR6, c[0x0][0x208] ;  /* 0x0000820000067ab9 */ /* 0x000fe20000000a00 */
[----:B------:R-:W0:Y:S01]  /*112d0*/  SHFL.IDX PT, R3, R0, RZ, 0x181f ;  /* 0x00181fff00037589 */ /* 0x000e2200000e0000 */
[----:B------:R-:W-:Y:S02]  /*112e0*/  IMAD R5, R8, UR4, RZ ;  /* 0x0000000408057c24 */ /* 0x000fe4000f8e02ff */
[C---:B------:R-:W-:Y:S01]  /*112f0*/  VIADD R8, R4.reuse, 0x10 ;  /* 0x0000001004087836 */ /* 0x040fe20000000000 */
[----:B------:R-:W-:Y:S02]  /*11300*/  SHFL.IDX PT, R14, R0, 0x1, 0x181f ;  /* 0x00381f00000e7f89 */ /* 0x000fe400000e0000 */
[----:B------:R-:W-:-:S13]  /*11310*/  ISETP.GE.AND P3, PT, R4, R5, PT ;  /* 0x000000050400720c */ /* 0x000fda0003f66270 */
        /* <DEDUP_REMOVED lines=8> */
[----:B------:R-:W-:-:S03]  /*113a0*/  ISETP.GE.AND P3, PT, R8, R5, PT ;  /* 0x000000050800720c */ /* 0x000fc60003f66270 */
[----:B------:R-:W1:Y:S01]  /*113b0*/  SHFL.IDX PT, R8, R6, 0x1, 0x181f ;  /* 0x00381f0006087f89 */ /* 0x000e6200000e0000 */
[----:B0-----:R-:W-:-:S09]  /*113c0*/  VIADD R2, R4, 0x20 ;  /* 0x0000002004027836 */ /* 0x001fd20000000000 */
[----:B------:R-:W-:Y:S01]  /*113d0*/  @!P3 LEA R20, R7, UR38, 0x1 ;  /* 0x000000260714bc11 */ /* 0x000fe2000f8e08ff */
[----:B-1----:R-:W-:Y:S02]  /*113e0*/  IMAD.MOV.U32 R9, RZ, RZ, R8 ;  /* 0x000000ffff097224 */ /* 0x002fe400078e0008 */
[----:B------:R-:W-:Y:S02]  /*113f0*/  IMAD.MOV.U32 R8, RZ, RZ, R14 ;  /* 0x000000ffff087224 */ /* 0x000fe400078e000e */
[----:B------:R-:W-:Y:S02]  /*11400*/  SHFL.IDX PT, R14, R0, 0x2, 0x181f ;  /* 0x00581f00000e7f89 */ /* 0x000fe400000e0000 */
        /* <DEDUP_REMOVED lines=49> */
[----:B------:R-:W1:Y:S04]  /*11720*/  SHFL.IDX PT, R2, R6, 0x6, 0x181f ;  /* 0x00d81f0006027f89 */ /* 0x000e6800000e0000 */
[----:B0-----:R0:W2:Y:S06]  /*11730*/  SHFL.IDX PT, R8, R6, 0x7, 0x181f ;  /* 0x00f81f0006087f89 */ /* 0x0010ac00000e0000 */
[----:B------:R-:W-:Y:S01]  /*11740*/  @!P3 LEA R21, R7, UR38, 0x1 ;  /* 0x000000260715bc11 */ /* 0x000fe2000f8e08ff */
[----:B-1----:R-:W-:-:S02]  /*11750*/  IMAD.MOV.U32 R3, RZ, RZ, R2 ;  /* 0x000000ffff037224 */ /* 0x002fc400078e0002 */
[----:B------:R-:W-:Y:S02]  /*11760*/  IMAD.MOV.U32 R2, RZ, RZ, R14 ;  /* 0x000000ffff027224 */ /* 0x000fe400078e000e */
[----:B------:R0:W1:Y:S02]  /*11770*/  SHFL.IDX PT, R14, R0, 0x7, 0x181f ;  /* 0x00f81f00000e7f89 */ /* 0x00006400000e0000 */
[----:B------:R-:W-:-:S05]  /*11780*/  @!P3 IMAD.WIDE.U32 R2, R10, 0x2, R2 ;  /* 0x000000020a02b825 */ /* 0x000fca00078e0002 */
[----:B------:R0:W-:Y:S04]  /*11790*/  @!P3 LDGSTS.E.BYPASS.LTC128B.128 [R21+0xf400], desc[UR6][R2.64], !P2 ;  /* 0x0f4000000215bfae */ /* 0x0001e8000d101d46 */
[----:B------:R0:W-:Y:S04]  /*117a0*/  @!P3 LDGSTS.E.BYPASS.LTC128B.128 [R21+0x13400], desc[UR6][R2.64+0x80], !P0 ;  /* 0x134000800215bfae */ /* 0x0001e8000c101d46 */
[----:B--2---:R0:W-:Y:S02]  /*117b0*/  @!P3 LDGSTS.E.BYPASS.LTC128B.128 [R21+0x17400], desc[UR6][R2.64+0x100], !P1 ;  /* 0x174001000215bfae */ /* 0x0041e4000c901d46 */
.L_x_1098:
[----:B------:R-:W-:Y:S01]  /*117c0*/  VIADD R4, R4, 0x70 ;  /* 0x0000007004047836 */ /* 0x000fe20000000000 */
[----:B------:R-:W-:Y:S01]  /*117d0*/  BSSY B0, `(.L_x_1005) ;  /* 0x000000e000007945 */ /* 0x000fe20003800000 */
[----:B01----:R-:W-:Y:S02]  /*117e0*/  IMAD.MOV.U32 R2, RZ, RZ, R14 ;  /* 0x000000ffff027224 */ /* 0x003fe400078e000e */
[----:B------:R-:W-:Y:S01]  /*117f0*/  IMAD.MOV.U32 R3, RZ, RZ, R8 ;  /* 0x000000ffff037224 */ /* 0x000fe200078e0008 */
[----:B------:R-:W-:-:S13]  /*11800*/  ISETP.GE.AND P3, PT, R4, R5, PT ;  /* 0x000000050400720c */ /* 0x000fda0003f66270 */
[----:B------:R-:W-:Y:S05]  /*11810*/  @P3 BRA `(.L_x_1006) ;  /* 0x0000000000243947 */ /* 0x000fea0003800000 */
[----:B------:R-:W-:Y:S01]  /*11820*/  IMAD.WIDE.U32 R10, R10, 0x2, R2 ;  /* 0x000000020a0a7825 */ /* 0x000fe200078e0002 */
[----:B------:R-:W-:Y:S01]  /*11830*/  LEA R7, R7, UR38, 0x1 ;  /* 0x0000002607077c11 */ /* 0x000fe2000f8e08ff */
[----:B------:R-:W-:-:S04]  /*11840*/  ULDC.64 UR4, c[0x0][0x208] ;  /* 0x0000820000047ab9 */ /* 0x000fc80000000a00 */
[----:B------:R-:W-:Y:S01]  /*11850*/  @!PT LDS RZ, [RZ] ;  /* 0x00000000fffff984 */ /* 0x000fe20000000800 */
[----:B------:R-:W-:Y:S01]  /*11860*/  @!PT LDS RZ, [RZ] ;  /* 0x00000000fffff984 */ /* 0x000fe20000000800 */
[----:B------:R-:W-:Y:S01]  /*11870*/  @!PT LDS RZ, [RZ] ;  /* 0x00000000fffff984 */ /* 0x000fe20000000800 */
[----:B------:R0:W-:Y:S04]  /*11880*/  LDGSTS.E.BYPASS.LTC128B.128 [R7+0xfc00], desc[UR4][R10.64], !P2 ;  /* 0x0fc000000a077fae */ /* 0x0001e8000d101d44 */
[----:B------:R0:W-:Y:S04]  /*11890*/  LDGSTS.E.BYPASS.LTC128B.128 [R7+0x13c00], desc[UR4][R10.64+0x80], !P0 ;  /* 0x13c000800a077fae */ /* 0x0001e8000c101d44 */
[----:B------:R0:W-:Y:S02]  /*118a0*/  LDGSTS.E.BYPASS.LTC128B.128 [R7+0x17c00], desc[UR4][R10.64+0x100], !P1 ;  /* 0x17c001000a077fae */ /* 0x0001e4000c901d44 */
.L_x_1006:
[----:B------:R-:W-:Y:S05]  /*118b0*/  BSYNC B0 ;  /* 0x0000000000007941 */ /* 0x000fea0003800000 */
.L_x_1005:
        /* <DEDUP_REMOVED lines=13> */
.L_x_1099:
[----:B------:R-:W-:Y:S02]  /*11990*/  IMAD.MOV.U32 R9, RZ, RZ, 0x1 ;  /* 0x00000001ff097424 */ /* 0x000fe400078e00ff */
[----:B-1----:R-:W-:Y:S01]  /*119a0*/  IMAD.MOV.U32 R0, RZ, RZ, RZ ;  /* 0x000000ffff007224 */ /* 0x002fe200078e00ff */
[----:B------:R-:W-:Y:S06]  /*119b0*/  @!P1 BRA `(.L_x_1008) ;  /* 0x0000001800f89947 */ /* 0x000fec0003800000 */
[----:B------:R-:W2:Y:S04]  /*119c0*/  LDL.LU R2, [R1+0xc] ;  /* 0x00000c0001027983 */ /* 0x000ea80000300800 */
[----:B------:R-:W3:Y:S04]  /*119d0*/  LDL.LU R4, [R1+0x8] ;  /* 0x0000080001047983 */ /* 0x000ee80000300800 */
[----:B------:R-:W4:Y:S01]  /*119e0*/  LDL.LU R3, [R1+0x4] ;  /* 0x0000040001037983 */ /* 0x000f220000300800 */
[----:B------:R-:W-:Y:S01]  /*119f0*/  UIADD3 UR4, UR41, 0x1, URZ ;  /* 0x0000000129047890 */ /* 0x000fe2000fffe03f */
[----:B------:R-:W-:-:S05]  /*11a00*/  IMAD.MOV.U32 R9, RZ, RZ, 0x1 ;  /* 0x00000001ff097424 */ /* 0x000fca00078e00ff */
[----:B--2---:R-:W-:Y:S01]  /*11a10*/  IMAD R2, R2, UR4, RZ ;  /* 0x0000000402027c24 */ /* 0x004fe2000f8e02ff */
[----:B------:R-:W-:-:S04]  /*11a20*/  ULOP3.LUT UR4, URZ, UR39, URZ, 0x33, !UPT ;  /* 0x000000273f047292 */ /* 0x000fc8000f8e333f */
[----:B------:R-:W-:Y:S02]  /*11a30*/  LOP3.LUT R2, RZ, R2, RZ, 0x33, !PT ;  /* 0x00000002ff027212 */ /* 0x000fe400078e33ff */
[----:B----4-:R-:W-:Y:S02]  /*11a40*/  LOP3.LUT R3, RZ, R3, RZ, 0x33, !PT ;  /* 0x00000003ff037212 */ /* 0x010fe400078e33ff */
[----:B---3--:R-:W-:Y:S01]  /*11a50*/  VIADDMNMX R2, R2, -R4, UR4, !PT ;  /* 0x0000000402027e46 */ /* 0x008fe2000f800904 */
[----:B------:R-:W-:Y:S01]  /*11a60*/  ULOP3.LUT UR4, URZ, UR40, URZ, 0x33, !UPT ;  /* 0x000000283f047292 */ /* 0x000fe2000f8e333f */
[----:B------:R-:W1:Y:S05]  /*11a70*/  S2R R4, SR_TID.X ;  /* 0x0000000000047919 */ /* 0x000e6a0000002100 */
[----:B------:R-:W-:-:S04]  /*11a80*/  VIMNMX R2, R2, UR4, !PT ;  /* 0x0000000402027c48 */ /* 0x000fc8000ffe0100 */
[----:B------:R-:W-:-:S05]  /*11a90*/  VIADDMNMX R3, R2, 0x2, R3, !PT ;  /* 0x0000000202037846 */ /* 0x000fca0007800103 */
[----:B------:R-:W-:-:S05]  /*11aa0*/  VIADD R5, R3, 0xfffffffe ;  /* 0xfffffffe03057836 */ /* 0x000fca0000000000 */
[-C--:B------:R-:W-:Y:S02]  /*11ab0*/  ISETP.NE.AND P0, PT, R5, R2.reuse, PT ;  /* 0x000000020500720c */ /* 0x080fe40003f05270 */
[----:B------:R-:W-:-:S05]  /*11ac0*/  LOP3.LUT R2, RZ, R2, RZ, 0x33, !PT ;  /* 0x00000002ff027212 */ /* 0x000fca00078e33ff */
[----:B------:R-:W-:-:S05]  /*11ad0*/  IMAD.IADD R2, R3, 0x1, R2 ;  /* 0x0000000103027824 */ /* 0x000fca00078e0202 */
[----:B0-----:R-:W-:Y:S02]  /*11ae0*/  LOP3.LUT R11, R2, 0x1, RZ, 0xc0, !PT ;  /* 0x00000001020b7812 */ /* 0x001fe400078ec0ff */
[----:B-1----:R-:W-:Y:S01]  /*11af0*/  LOP3.LUT R10, R4, 0x1f, RZ, 0xc0, !PT ;  /* 0x0000001f040a7812 */ /* 0x002fe200078ec0ff */
[----:B------:R-:W-:Y:S01]  /*11b00*/  IMAD.MOV.U32 R4, RZ, RZ, R16 ;  /* 0x000000ffff047224 */ /* 0x000fe200078e0010 */
[----:B------:R-:W-:Y:S06]  /*11b10*/  @!P0 BRA `(.L_x_1009) ;  /* 0x0000001000748947 */ /* 0x000fec0003800000 */
[----:B------:R-:W-:Y:S01]  /*11b20*/  BSSY B0, `(.L_x_1009) ;  /* 0x000011c000007945 */ /* 0x000fe20003800000 */
[----:B------:R-:W-:Y:S02]  /*11b30*/  IMAD.IADD R7, R2, 0x1, -R11 ;  /* 0x0000000102077824 */ /* 0x000fe400078e0a0b */
[----:B------:R-:W-:Y:S02]  /*11b40*/  IMAD.MOV.U32 R8, RZ, RZ, 0x1 ;  /* 0x00000001ff087424 */ /* 0x000fe400078e00ff */
[----:B------:R-:W-:-:S07]  /*11b50*/  IMAD.MOV.U32 R4, RZ, RZ, R16 ;  /* 0x000000ffff047224 */ /* 0x000fce00078e0010 */
.L_x_1042:
[----:B------:R-:W-:Y:S01]  /*11b60*/  LOP3.LUT P0, RZ, R17, 0x2, RZ, 0xc0, !PT ;  /* 0x0000000211ff7812 */ /* 0x000fe2000780c0ff */
[----:B------:R-:W-:Y:S01]  /*11b70*/  VIADD R7, R7, 0xfffffffe ;  /* 0xfffffffe07077836 */ /* 0x000fe20000000000 */
[----:B------:R-:W-:Y:S04]  /*11b80*/  BSSY B1, `(.L_x_1010) ;  /* 0x0000088000017945 */ /* 0x000fe80003800000 */
[----:B------:R-:W-:-:S07]  /*11b90*/  ISETP.NE.AND P1, PT, R7, RZ, PT ;  /* 0x000000ff0700720c */ /* 0x000fce0003f25270 */
[----:B------:R-:W-:Y:S06]  /*11ba0*/  @!P0 BRA `(.L_x_1011) ;  /* 0x0000000800148947 */ /* 0x000fec0003800000 */
[----:B------:R-:W-:Y:S01]  /*11bb0*/  LOP3.LUT P0, RZ, R17, 0x1, RZ, 0xc0, !PT ;  /* 0x0000000111ff7812 */ /* 0x000fe2000780c0ff */
[----:B------:R-:W-:-:S12]  /*11bc0*/  IMAD.MOV.U32 R9, RZ, RZ, R6 ;  /* 0x000000ffff097224 */ /* 0x000fd800078e0006 */
[----:B------:R-:W-:Y:S05]  /*11bd0*/  @!P0 BRA `(.L_x_1012) ;  /* 0x0000000000508947 */ /* 0x000fea0003800000 */
[----:B------:R-:W2:Y:S01]  /*11be0*/  LDL R12, [R1] ;  /* 0x00000000010c7983 */ /* 0x000ea20000100800 */
[----:B------:R-:W0:Y:S01]  /*11bf0*/  LDC R5, c[0x0][0x43c] ;  /* 0x00010f00ff057b82 */ /* 0x000e220000000800 */
[----:B------:R-:W-:Y:S01]  /*11c00*/  ULDC.64 UR4, c[0x0][0x428] ;  /* 0x00010a0000047ab9 */ /* 0x000fe20000000a00 */
[----:B------:R-:W-:Y:S01]  /*11c10*/  ULDC.64 UR6, c[0x0][0x208] ;  /* 0x0000820000067ab9 */ /* 0x000fe20000000a00 */
        /* <DEDUP_REMOVED lines=8> */
[----:B------:R-:W-:-:S04]  /*11ca0*/  IMAD.WIDE.U32 R2, R19, UR4, R2 ;  /* 0x0000000413027c25 */ /* 0x000fc8000f8e0002 */
[----:B--2---:R-:W-:-:S04]  /*11cb0*/  IMAD R4, R12, UR4, RZ ;  /* 0x000000040c047c24 */ /* 0x004fc8000f8e02ff */
[----:B------:R-:W-:Y:S01]  /*11cc0*/  IMAD R5, R19, UR5, R4 ;  /* 0x0000000513057c24 */ /* 0x000fe2000f8e0204 */
[----:B------:R-:W-:Y:S02]  /*11cd0*/  ULDC.64 UR4, c[0x0][0x418] ;  /* 0x0001060000047ab9 */ /* 0x000fe40000000a00 */
[----:B------:R-:W-:Y:S01]  /*11ce0*/  LEA R4, P0, R2, UR4, 0x2 ;  /* 0x0000000402047c11 */ /* 0x000fe2000f8010ff */
[----:B------:R-:W-:-:S05]  /*11cf0*/  IMAD.IADD R5, R5, 0x1, R3 ;  /* 0x0000000105057824 */ /* 0x000fca00078e0203 */
[----:B------:R-:W-:-:S05]  /*11d00*/  LEA.HI.X R5, R2, UR5, R5, 0x2, P0 ;  /* 0x0000000502057c11 */ /* 0x000fca00080f1405 */
[----:B------:R0:W5:Y:S02]  /*11d10*/  LDG.E R4, desc[UR6][R4.64] ;  /* 0x0000000604047981 */ /* 0x000164000c1e1900 */
.L_x_1012:
[----:B------:R-:W1:Y:S01]  /*11d20*/  S2R R2, SR_TID.X ;  /* 0x0000000000027919 */ /* 0x000e620000002100 */
[----:B------:R-:W-:Y:S01]  /*11d30*/  BSSY B2, `(.L_x_1013) ;  /* 0x0000006000027945 */ /* 0x000fe20003800000 */
[----:B-1----:R-:W-:Y:S02]  /*11d40*/  LOP3.LUT R3, R2, 0x7f, RZ, 0xc0, !PT ;  /* 0x0000007f02037812 */ /* 0x002fe400078ec0ff */
[----:B------:R-:W-:Y:S02]  /*11d50*/  SHF.L.U32 R2, R8, 0x1f, RZ ;  /* 0x0000001f08027819 */ /* 0x000fe400000006ff */
[----:B------:R-:W-:Y:S02]  /*11d60*/  ISETP.NE.AND P2, PT, R3, RZ, PT ;  /* 0x000000ff0300720c */ /* 0x000fe40003f45270 */
[----:B------:R-:W1:Y:S02]  /*11d70*/  SYNCS.PHASECHK.TRANS64.TRYWAIT P0, [UR38+0x2a848], R2 ;  /* 0x02a84802ff0075a7 */ /* 0x000e640008000166 */
[----:B-1----:R-:W-:Y:S09]  /*11d80*/  @!P0 BRA `(.L_x_1014) ;  /* 0x0000002c00d48947 */ /* 0x002ff20003800000 */
.L_x_1100:
[----:B------:R-:W-:Y:S05]  /*11d90*/  BSYNC B2 ;  /* 0x0000000000027941 */ /* 0x000fea0003800000 */
.L_x_1013:
[----:B------:R-:W-:Y:S04]  /*11da0*/  BSSY B2, `(.L_x_1015) ;  /* 0x0000007000027945 */ /* 0x000fe80003800000 */
[----:B------:R-:W-:Y:S05]  /*11db0*/  @P2 BRA `(.L_x_1016) ;  /* 0x0000000000142947 */ /* 0x000fea0003800000 */
[----:B------:R-:W-:Y:S01]  /*11dc0*/  ISETP.NE.AND P0, PT, R10, RZ, PT ;  /* 0x000000ff0a00720c */ /* 0x000fe20003f05270 */
[----:B-1----:R-:W-:-:S04]  /*11dd0*/  IMAD.MOV.U32 R3, RZ, RZ, 0x9000 ;  /* 0x00009000ff037424 */ /* 0x002fc800078e00ff */
[----:B------:R2:W-:Y:S08]  /*11de0*/  SYNCS.ARRIVE.TRANS64 RZ, [UR38+0x2a838], R3 ;  /* 0x02a83803ffff79a7 */ /* 0x0005f00008000026 */
[----:B--2---:R-:W-:Y:S05]  /*11df0*/  @!P0 BRA `(.L_x_1016) ;  /* 0x0000000000048947 */ /* 0x004fea0003800000 */
[----:B------:R-:W-:Y:S01]  /*11e00*/  BPT.TRAP 0x1 ;  /* 0x000000040000795c */ /* 0x000fe20000300000 */
.L_x_1016:
[----:B------:R-:W-:Y:S05]  /*11e10*/  BSYNC B2 ;  /* 0x0000000000027941 */ /* 0x000fea0003800000 */
.L_x_1015:
[----:B0-----:R-:W-:Y:S01]  /*11e20*/  IMAD.MOV.U32 R5, RZ, RZ, RZ ;  /* 0x000000ffff057224 */ /* 0x001fe200078e00ff */
[----:B------:R-:W-:Y:S01]  /*11e30*/  ULDC.64 UR4, c[0x0][0x198] ;  /* 0x0000660000047ab9 */ /* 0x000fe20000000a00 */
[----:B------:R-:W-:Y:S01]  /*11e40*/  PLOP3.LUT P0, PT, PT, PT, PT, 0x80, 0x0 ;  /* 0x000000000000781c */ /* 0x000fe20003f0f070 */
[----:B------:R-:W-:Y:S01]  /*11e50*/  UIADD3 UR4, UP0, UR4, 0x370, URZ ;  /* 0x0000037004047890 */ /* 0x000fe2000ff1e03f */
[----:B-1----:R-:W-:Y:S01]  /*11e60*/  IMAD R3, R9, 0x60, RZ ;  /* 0x0000006009037824 */ /* 0x002fe200078e02ff */
[----:B------:R-:W-:Y:S01]  /*11e70*/  R2UR UR34, R5 ;  /* 0x00000000052272ca */ /* 0x000fe200000e0000 */
[----:B------:R-:W-:Y:S02]  /*11e80*/  UIADD3 UR32, UR38, 0x21400, URZ ;  /* 0x0002140026207890 */ /* 0x000fe4000fffe03f */
[----:B------:R-:W-:Y:S02]  /*11e90*/  UIADD3 UR33, UR38, 0x2a838, URZ ;  /* 0x0002a83826217890 */ /* 0x000fe4000fffe03f */
[----:B------:R-:W-:Y:S01]  /*11ea0*/  UIADD3.X UR5, URZ, UR5, URZ, UP0, !UPT ;  /* 0x000000053f057290 */ /* 0x000fe200087fe43f */
[----:B------:R-:W-:Y:S01]  /*11eb0*/  UMOV UR6, 0x0 ;  /* 0x0000000000067882 */ /* 0x000fe20000000000 */
[----:B------:R-:W-:-:S10]  /*11ec0*/  UMOV UR7, 0x14f00000 ;  /* 0x14f0000000077882 */ /* 0x000fd40000000000 */
.L_x_1017:
[----:B------:R-:W-:-:S13]  /*11ed0*/  @P0 ELECT P3, URZ, PT ;  /* 0x00000000003f082f */ /* 0x000fda0003860000 */
[----:B-----5:R-:W-:Y:S02]  /*11ee0*/  @P3 R2UR UR37, R4 ;  /* 0x00000000042532ca */ /* 0x020fe400000e0000 */
[----:B------:R-:W-:Y:S02]  /*11ef0*/  @P3 R2UR UR35, R3 ;  /* 0x00000000032332ca */ /* 0x000fe400000e0000 */
[----:B------:R-:W-:Y:S02]  /*11f00*/  @P3 PLOP3.LUT P0, PT, P3, PT, PT, 0x8, 0x0 ;  /* 0x000000000000381c */ /* 0x000fe40001f0e170 */
[----:B------:R-:W-:-:S09]  /*11f10*/  PLOP3.LUT P3, PT, PT, PT, PT, 0x8, 0x0 ;  /* 0x000000000000781c */ /* 0x000fd20003f6e170 */
[----:B------:R0:W-:Y:S02]  /*11f20*/  UTMALDG.4D [UR32], [UR4], desc[UR6] ;  /* 0x00000620040075b4 */ /* 0x0001e40008019000 */
[----:B0-----:R-:W-:Y:S05]  /*11f30*/  @P0 BRA.U.ANY `(.L_x_1017) ;  /* 0xfffffffd00e40947 */ /* 0x001fea000393ffff */
[----:B------:R-:W-:Y:S01]  /*11f40*/  IMAD.MOV.U32 R12, RZ, RZ, 0x40 ;  /* 0x00000040ff0c7424 */ /* 0x000fe200078e00ff */
[----:B------:R-:W-:Y:S01]  /*11f50*/  PLOP3.LUT P0, PT, PT, PT, PT, 0x80, 0x0 ;  /* 0x000000000000781c */ /* 0x000fe20003f0f070 */
[----:B------:R-:W-:Y:S01]  /*11f60*/  UIADD3 UR8, UR38, 0x24400, URZ ;  /* 0x0002440026087890 */ /* 0x000fe2000fffe03f */
[----:B------:R-:W-:Y:S02]  /*11f70*/  UMOV UR6, 0x0 ;  /* 0x0000000000067882 */ /* 0x000fe40000000000 */
[----:B------:R-:W-:Y:S01]  /*11f80*/  R2UR UR10, R12 ;  /* 0x000000000c0a72ca */ /* 0x000fe200000e0000 */
[----:B------:R-:W-:-:S14]  /*11f90*/  UMOV UR7, 0x14f00000 ;  /* 0x14f0000000077882 */ /* 0x000fdc0000000000 */
.L_x_1018:
        /* <DEDUP_REMOVED lines=14> */
.L_x_1019:
        /* <DEDUP_REMOVED lines=12> */
.L_x_1101:
[----:B------:R-:W-:Y:S05]  /*12140*/  BSYNC B2 ;  /* 0x0000000000027941 */ /* 0x000fea0003800000 */
.L_x_1020:
[----:B------:R-:W-:Y:S01]  /*12150*/  BSSY B2, `(.L_x_1022) ;  /* 0x0000009000027945 */ /* 0x000fe20003800000 */
[----:B0-----:R-:W-:Y:S02]  /*12160*/  IMAD.MOV.U32 R2, RZ, RZ, 0x0 ;  /* 0x00000000ff027424 */ /* 0x001fe400078e00ff */
[----:B------:R-:W-:Y:S01]  /*12170*/  IMAD.MOV.U32 R3, RZ, RZ, 0x14f00000 ;  /* 0x14f00000ff037424 */ /* 0x000fe200078e00ff */
[----:B------:R-:W-:Y:S06]  /*12180*/  @P2 BRA `(.L_x_1023) ;  /* 0x0000000000142947 */ /* 0x000fec0003800000 */
[----:B------:R-:W-:Y:S01]  /*12190*/  ISETP.NE.AND P0, PT, R10, RZ, PT ;  /* 0x000000ff0a00720c */ /* 0x000fe20003f05270 */
[----:B------:R-:W-:-:S04]  /*121a0*/  IMAD.MOV.U32 R13, RZ, RZ, 0x6000 ;  /* 0x00006000ff0d7424 */ /* 0x000fc800078e00ff */
[----:B------:R0:W-:Y:S08]  /*121b0*/  SYNCS.ARRIVE.TRANS64 RZ, [UR38+0x2a850], R13 ;  /* 0x02a8500dffff79a7 */ /* 0x0001f00008000026 */
[----:B0-----:R-:W-:Y:S05]  /*121c0*/  @!P0 BRA `(.L_x_1023) ;  /* 0x0000000000048947 */ /* 0x001fea0003800000 */
[----:B------:R-:W-:Y:S01]  /*121d0*/  BPT.TRAP 0x1 ;  /* 0x000000040000795c */ /* 0x000fe20000300000 */
.L_x_1023:
[----:B------:R-:W-:Y:S05]  /*121e0*/  BSYNC B2 ;  /* 0x0000000000027941 */ /* 0x000fea0003800000 */
.L_x_1022:
[----:B------:R-:W-:Y:S01]  /*121f0*/  R2UR UR6, R2 ;  /* 0x00000000020672ca */ /* 0x000fe200000e0000 */
[----:B------:R-:W-:Y:S01]  /*12200*/  ULDC.64 UR4, c[0x0][0x198] ;  /* 0x0000660000047ab9 */ /* 0x000fe20000000a00 */
[----:B------:R-:W-:Y:S01]  /*12210*/  R2UR UR7, R3 ;  /* 0x00000000030772ca */ /* 0x000fe200000e0000 */
[----:B------:R-:W-:Y:S01]  /*12220*/  UIADD3 UR4, UP0, UR4, 0x470, URZ ;  /* 0x0000047004047890 */ /* 0x000fe2000ff1e03f */
[----:B------:R-:W-:Y:S01]  /*12230*/  R2UR UR10, R5 ;  /* 0x00000000050a72ca */ /* 0x000fe200000e0000 */
[----:B------:R-:W-:Y:S01]  /*12240*/  IMAD R5, R18, 0x60, RZ ;  /* 0x0000006012057824 */ /* 0x000fe200078e02ff */
[----:B------:R-:W-:Y:S01]  /*12250*/  PLOP3.LUT P0, PT, PT, PT, PT, 0x80, 0x0 ;  /* 0x000000000000781c */ /* 0x000fe20003f0f070 */
[----:B------:R-:W-:Y:S02]  /*12260*/  UIADD3 UR8, UR38, 0x400, URZ ;  /* 0x0000040026087890 */ /* 0x000fe4000fffe03f */
[----:B------:R-:W-:Y:S02]  /*12270*/  UIADD3 UR9, UR38, 0x2a850, URZ ;  /* 0x0002a85026097890 */ /* 0x000fe4000fffe03f */
[----:B------:R-:W-:-:S12]  /*12280*/  UIADD3.X UR5, URZ, UR5, URZ, UP0, !UPT ;  /* 0x000000053f057290 */ /* 0x000fd800087fe43f */
.L_x_1024:
        /* <DEDUP_REMOVED lines=13> */
.L_x_1025:
        /* <DEDUP_REMOVED lines=10> */
.L_x_1011:
[----:B------:R-:W-:Y:S05]  /*12400*/  BSYNC B1 ;  /* 0x0000000000017941 */ /* 0x000fea0003800000 */
.L_x_1010:
[----:B------:R-:W-:Y:S01]  /*12410*/  LOP3.LUT P0, RZ, R17, 0x2, RZ, 0xc0, !PT ;  /* 0x0000000211ff7812 */ /* 0x000fe2000780c0ff */
[----:B------:R-:W-:Y:S01]  /*12420*/  BSSY B1, `(.L_x_1026) ;  /* 0x0000088000017945 */ /* 0x000fe20003800000 */
[----:B------:R-:W-:-:S11]  /*12430*/  LOP3.LUT R9, R8, 0x1, RZ, 0x3c, !PT ;  /* 0x0000000108097812 */ /* 0x000fd600078e3cff */
[----:B------:R-:W-:Y:S05]  /*12440*/  @!P0 BRA `(.L_x_1027) ;  /* 0x0000000800148947 */ /* 0x000fea0003800000 */
[----:B------:R-:W-:Y:S01]  /*12450*/  LOP3.LUT P0, RZ, R17, 0x1, RZ, 0xc0, !PT ;  /* 0x0000000111ff7812 */ /* 0x000fe2000780c0ff */
[----:B------:R-:W-:-:S12]  /*12460*/  VIADD R12, R6, 0xffffffff ;  /* 0xffffffff060c7836 */ /* 0x000fd80000000000 */
        /* <DEDUP_REMOVED lines=9> */
[----:B------:R-:W-:-:S05]  /*12500*/  @P0 SHF.R.U32.HI R2, RZ, R3, R4 ;  /* 0x00000003ff020219 */ /* 0x000fca0000011604 */
[----:B------:R-:W-:-:S04]  /*12510*/  IMAD.MOV R3, RZ, RZ, -R2 ;  /* 0x000000ffff037224 */ /* 0x000fc800078e0a02 */
[----:B------:R-:W-:Y:S01]  /*12520*/  IMAD R12, R5, R3, R12 ;  /* 0x00000003050c7224 */ /* 0x000fe200078e020c */
[----:B------:R-:W-:-:S03]  /*12530*/  SHF.R.S32.HI R3, RZ, 0x1f, R2 ;  /* 0x0000001fff037819 */ /* 0x000fc60000011402 */
[----:B------:R-:W-:-:S04]  /*12540*/  IMAD.WIDE.U32 R2, R19, UR4, R2 ;  /* 0x0000000413027c25 */ /* 0x000fc8000f8e0002 */
[----:B--2---:R-:W-:-:S04]  /*12550*/  IMAD R4, R13, UR4, RZ ;  /* 0x000000040d047c24 */ /* 0x004fc8000f8e02ff */
[----:B------:R-:W-:Y:S01]  /*12560*/  IMAD R4, R19, UR5, R4 ;  /* 0x0000000513047c24 */ /* 0x000fe2000f8e0204 */
[----:B------:R-:W-:-:S03]  /*12570*/  ULDC.64 UR4, c[0x0][0x418] ;  /* 0x0001060000047ab9 */ /* 0x000fc60000000a00 */
[----:B------:R-:W-:Y:S01]  /*12580*/  IMAD.IADD R3, R4, 0x1, R3 ;  /* 0x0000000104037824 */ /* 0x000fe200078e0203 */
[----:B------:R-:W-:-:S04]  /*12590*/  LEA R4, P0, R2, UR4, 0x2 ;  /* 0x0000000402047c11 */ /* 0x000fc8000f8010ff */
[----:B------:R-:W-:-:S05]  /*125a0*/  LEA.HI.X R5, R2, UR5, R3, 0x2, P0 ;  /* 0x0000000502057c11 */ /* 0x000fca00080f1403 */
[----:B------:R0:W5:Y:S04]  /*125b0*/  LDG.E R4, desc[UR6][R4.64] ;  /* 0x0000000604047981 */ /* 0x000168000c1e1900 */
.L_x_1028:
[----:B------:R-:W1:Y:S01]  /*125c0*/  S2R R2, SR_TID.X ;  /* 0x0000000000027919 */ /* 0x000e620000002100 */
[----:B------:R-:W-:Y:S01]  /*125d0*/  BSSY B2, `(.L_x_1029) ;  /* 0x0000006000027945 */ /* 0x000fe20003800000 */
[----:B-1----:R-:W-:Y:S02]  /*125e0*/  LOP3.LUT R3, R2, 0x7f, RZ, 0xc0, !PT ;  /* 0x0000007f02037812 */ /* 0x002fe400078ec0ff */
[----:B------:R-:W-:Y:S02]  /*125f0*/  SHF.L.U32 R2, R9, 0x1f, RZ ;  /* 0x0000001f09027819 */ /* 0x000fe400000006ff */
[----:B------:R-:W-:Y:S02]  /*12600*/  ISETP.NE.AND P2, PT, R3, RZ, PT ;  /* 0x000000ff0300720c */ /* 0x000fe40003f45270 */
[----:B------:R-:W1:Y:S02]  /*12610*/  SYNCS.PHASECHK.TRANS64.TRYWAIT P0, [UR38+0x2a840], R2 ;  /* 0x02a84002ff0075a7 */ /* 0x000e640008000166 */
[----:B-1----:R-:W-:Y:S09]  /*12620*/  @!P0 BRA `(.L_x_1030) ;  /* 0x0000002400dc8947 */ /* 0x002ff20003800000 */
.L_x_1102:
[----:B------:R-:W-:Y:S05]  /*12630*/  BSYNC B2 ;  /* 0x0000000000027941 */ /* 0x000fea0003800000 */
.L_x_1029:
[----:B------:R-:W-:Y:S04]  /*12640*/  BSSY B2, `(.L_x_1031) ;  /* 0x0000007000027945 */ /* 0x000fe80003800000 */
[----:B------:R-:W-:Y:S05]  /*12650*/  @P2 BRA `(.L_x_1032) ;  /* 0x0000000000142947 */ /* 0x000fea0003800000 */
[----:B------:R-:W-:Y:S01]  /*12660*/  ISETP.NE.AND P0, PT, R10, RZ, PT ;  /* 0x000000ff0a00720c */ /* 0x000fe20003f05270 */
[----:B-1----:R-:W-:-:S04]  /*12670*/  IMAD.MOV.U32 R2, RZ, RZ, 0x9000 ;  /* 0x00009000ff027424 */ /* 0x002fc800078e00ff */
[----:B------:R2:W-:Y:S08]  /*12680*/  SYNCS.ARRIVE.TRANS64 RZ, [UR38+0x2a830], R2 ;  /* 0x02a83002ffff79a7 */ /* 0x0005f00008000026 */
[----:B--2---:R-:W-:Y:S05]  /*12690*/  @!P0 BRA `(.L_x_1032) ;  /* 0x0000000000048947 */ /* 0x004fea0003800000 */
[----:B------:R-:W-:Y:S01]  /*126a0*/  BPT.TRAP 0x1 ;  /* 0x000000040000795c */ /* 0x000fe20000300000 */
.L_x_1032:
[----:B------:R-:W-:Y:S05]  /*126b0*/  BSYNC B2 ;  /* 0x0000000000027941 */ /* 0x000fea0003800000 */
.L_x_1031:
        /* <DEDUP_REMOVED lines=11> */
.L_x_1033:
[----:B------:R-:W-:-:S13]  /*12770*/  @P0 ELECT P3, URZ, PT ;  /* 0x00000000003f082f */ /* 0x000fda0003860000 */
[----:B-----5:R-:W-:Y:S01]  /*12780*/  @P3 R2UR UR13, R4 ;  /* 0x00000000040d32ca */ /* 0x020fe200000e0000 */
[----:B------:R-:W-:Y:S01]  /*12790*/  UMOV UR12, UR36 ;  /* 0x00000024000c7c82 */ /* 0x000fe20008000000 */
        /* <DEDUP_REMOVED lines=11> */
.L_x_1034:
        /* <DEDUP_REMOVED lines=13> */
.L_x_1035:
        /* <DEDUP_REMOVED lines=12> */
.L_x_1103:
[----:B------:R-:W-:Y:S05]  /*129e0*/  BSYNC B2 ;  /* 0x0000000000027941 */ /* 0x000fea0003800000 */
.L_x_1036:
        /* <DEDUP_REMOVED lines=9> */
.L_x_1039:
[----:B------:R-:W-:Y:S05]  /*12a80*/  BSYNC B2 ;  /* 0x0000000000027941 */ /* 0x000fea0003800000 */
.L_x_1038:
        /* <DEDUP_REMOVED lines=10> */
.L_x_1040:
        /* <DEDUP_REMOVED lines=13> */
.L_x_1041:
        /* <DEDUP_REMOVED lines=10> */
.L_x_1027:
[----:B------:R-:W-:Y:S05]  /*12ca0*/  BSYNC B1 ;  /* 0x0000000000017941 */ /* 0x000fea0003800000 */
.L_x_1026:
[----:B------:R-:W-:Y:S02]  /*12cb0*/  VIADD R6, R6, 0xfffffffe ;  /* 0xfffffffe06067836 */ /* 0x000fe40000000000 */
[----:B------:R-:W-:Y:S01]  /*12cc0*/  IMAD.MOV.U32 R8, RZ, RZ, R9 ;  /* 0x000000ffff087224 */ /* 0x000fe200078e0009 */
[----:B------:R-:W-:Y:S06]  /*12cd0*/  @P1 BRA `(.L_x_1042) ;  /* 0xffffffec00a01947 */ /* 0x000fec000383ffff */
[----:B------:R-:W-:Y:S05]  /*12ce0*/  BSYNC B0 ;  /* 0x0000000000007941 */ /* 0x000fea0003800000 */
.L_x_1009:
[----:B------:R-:W-:Y:S01]  /*12cf0*/  ISETP.NE.AND P0, PT, R11, RZ, PT ;  /* 0x000000ff0b00720c */ /* 0x000fe20003f05270 */
[----:B------:R-:W-:-:S12]  /*12d00*/  BSSY B0, `(.L_x_1008) ;  /* 0x0000089000007945 */ /* 0x000fd80003800000 */
[----:B------:R-:W-:Y:S05]  /*12d10*/  @!P0 BRA `(.L_x_1043) ;  /* 0x00000008001c8947 */ /* 0x000fea0003800000 */
[----:B------:R-:W-:Y:S01]  /*12d20*/  LOP3.LUT P1, RZ, R17, 0x2, RZ, 0xc0, !PT ;  /* 0x0000000211ff7812 */ /* 0x000fe2000782c0ff */
[----:B------:R-:W-:-:S12]  /*12d30*/  IMAD.MOV.U32 R0, RZ, RZ, 0x1 ;  /* 0x00000001ff007424 */ /* 0x000fd800078e00ff */
[----:B------:R-:W-:Y:S05]  /*12d40*/  @!P1 BRA `(.L_x_1043) ;  /* 0x0000000800109947 */ /* 0x000fea0003800000 */
[----:B------:R-:W-:-:S13]  /*12d50*/  LOP3.LUT P1, RZ, R17, 0x1, RZ, 0xc0, !PT ;  /* 0x0000000111ff7812 */ /* 0x000fda000782c0ff */
[----:B------:R-:W-:Y:S05]  /*12d60*/  @!P1 BRA `(.L_x_1044) ;  /* 0x0000000000549947 */ /* 0x000fea0003800000 */
[----:B------:R-:W2:Y:S01]  /*12d70*/  LDL.LU R5, [R1] ;  /* 0x0000000001057983 */ /* 0x000ea20000300800 */
[----:B------:R-:W0:Y:S01]  /*12d80*/  LDC R8, c[0x0][0x43c] ;  /* 0x00010f00ff087b82 */ /* 0x000e220000000800 */
[----:B------:R-:W-:Y:S01]  /*12d90*/  IMAD.MOV.U32 R7, RZ, RZ, R6 ;  /* 0x000000ffff077224 */ /* 0x000fe200078e0006 */
[----:B------:R-:W-:Y:S01]  /*12da0*/  ULDC.64 UR4, c[0x0][0x428] ;  /* 0x00010a0000047ab9 */ /* 0x000fe20000000a00 */
[----:B------:R-:W-:Y:S01]  /*12db0*/  ULDC.64 UR6, c[0x0][0x208] ;  /* 0x0000820000067ab9 */ /* 0x000fe20000000a00 */
[----:B0-----:R-:W-:-:S13]  /*12dc0*/  ISETP.NE.AND P0, PT, R8, 0x1, PT ;  /* 0x000000010800780c */ /* 0x001fda0003f05270 */
[----:B------:R-:W0:Y:S02]  /*12dd0*/  @P0 LDC.64 R2, c[0x0][0x440] ;  /* 0x00011000ff020b82 */ /* 0x000e240000000a00 */
[----:B0-----:R-:W-:-:S05]  /*12de0*/  @P0 IMAD.HI.U32 R2, R6, R2, RZ ;  /* 0x0000000206020227 */ /* 0x001fca00078e00ff */
[----:B------:R-:W-:-:S04]  /*12df0*/  @P0 SHF.R.U32.HI R7, RZ, R3, R2 ;  /* 0x00000003ff070219 */ /* 0x000fc80000011602 */
[----:B------:R-:W-:Y:S01]  /*12e00*/  SHF.R.S32.HI R3, RZ, 0x1f, R7 ;  /* 0x0000001fff037819 */ /* 0x000fe20000011407 */
[----:B--2---:R-:W-:-:S04]  /*12e10*/  IMAD R2, R5, UR4, RZ ;  /* 0x0000000405027c24 */ /* 0x004fc8000f8e02ff */
[----:B------:R-:W-:Y:S02]  /*12e20*/  IMAD R5, R19, UR5, R2 ;  /* 0x0000000513057c24 */ /* 0x000fe4000f8e0202 */
[----:B------:R-:W-:-:S04]  /*12e30*/  IMAD.MOV.U32 R2, RZ, RZ, R7 ;  /* 0x000000ffff027224 */ /* 0x000fc800078e0007 */
[----:B------:R-:W-:Y:S01]  /*12e40*/  IMAD.WIDE.U32 R2, R19, UR4, R2 ;  /* 0x0000000413027c25 */ /* 0x000fe2000f8e0002 */
[----:B------:R-:W-:-:S03]  /*12e50*/  ULDC.64 UR4, c[0x0][0x418] ;  /* 0x0001060000047ab9 */ /* 0x000fc60000000a00 */
[----:B------:R-:W-:Y:S01]  /*12e60*/  IMAD.IADD R3, R5, 0x1, R3 ;  /* 0x0000000105037824 */ /* 0x000fe200078e0203 */
[----:B------:R-:W-:-:S04]  /*12e70*/  LEA R4, P0, R2, UR4, 0x2 ;  /* 0x0000000402047c11 */ /* 0x000fc8000f8010ff */
[----:B------:R-:W-:-:S05]  /*12e80*/  LEA.HI.X R5, R2, UR5, R3, 0x2, P0 ;  /* 0x0000000502057c11 */ /* 0x000fca00080f1403 */
[----:B------:R0:W5:Y:S01]  /*12e90*/  LDG.E R4, desc[UR6][R4.64] ;  /* 0x0000000604047981 */ /* 0x000162000c1e1900 */
[----:B------:R-:W-:-:S04]  /*12ea0*/  IMAD.MOV R3, RZ, RZ, -R7 ;  /* 0x000000ffff037224 */ /* 0x000fc800078e0a07 */
[----:B------:R-:W-:-:S07]  /*12eb0*/  IMAD R6, R8, R3, R6 ;  /* 0x0000000308067224 */ /* 0x000fce00078e0206 */
.L_x_1044:
[----:B------:R-:W1:Y:S01]  /*12ec0*/  S2R R2, SR_TID.X ;  /* 0x0000000000027919 */ /* 0x000e620000002100 */
[----:B------:R-:W-:Y:S01]  /*12ed0*/  BSSY B1, `(.L_x_1045) ;  /* 0x0000006000017945 */ /* 0x000fe20003800000 */
[----:B-1----:R-:W-:Y:S02]  /*12ee0*/  LOP3.LUT R3, R2, 0x7f, RZ, 0xc0, !PT ;  /* 0x0000007f02037812 */ /* 0x002fe400078ec0ff */
[----:B------:R-:W-:Y:S02]  /*12ef0*/  SHF.L.U32 R2, R9, 0x1f, RZ ;  /* 0x0000001f09027819 */ /* 0x000fe400000006ff */
[----:B------:R-:W-:Y:S02]  /*12f00*/  ISETP.NE.AND P1, PT, R3, RZ, PT ;  /* 0x000000ff0300720c */ /* 0x000fe40003f25270 */
[----:B------:R-:W1:Y:S02]  /*12f10*/  SYNCS.PHASECHK.TRANS64.TRYWAIT P0, [UR38+0x2a848], R2 ;  /* 0x02a84802ff0075a7 */ /* 0x000e640008000166 */
[----:B-1----:R-:W-:Y:S09]  /*12f20*/  @!P0 BRA `(.L_x_1046) ;  /* 0x0000001c00cc8947 */ /* 0x002ff20003800000 */
.L_x_1104:
[----:B------:R-:W-:Y:S05]  /*12f30*/  BSYNC B1 ;  /* 0x0000000000017941 */ /* 0x000fea0003800000 */
.L_x_1045:
[----:B------:R-:W-:Y:S04]  /*12f40*/  BSSY B1, `(.L_x_1047) ;  /* 0x0000007000017945 */ /* 0x000fe80003800000 */
[----:B------:R-:W-:Y:S05]  /*12f50*/  @P1 BRA `(.L_x_1048) ;  /* 0x0000000000141947 */ /* 0x000fea0003800000 */
[----:B------:R-:W-:Y:S01]  /*12f60*/  ISETP.NE.AND P0, PT, R10, RZ, PT ;  /* 0x000000ff0a00720c */ /* 0x000fe20003f05270 */
[----:B-1----:R-:W-:-:S04]  /*12f70*/  IMAD.MOV.U32 R3, RZ, RZ, 0x9000 ;  /* 0x00009000ff037424 */ /* 0x002fc800078e00ff */
[----:B------:R2:W-:Y:S08]  /*12f80*/  SYNCS.ARRIVE.TRANS64 RZ, [UR38+0x2a838], R3 ;  /* 0x02a83803ffff79a7 */ /* 0x0005f00008000026 */
[----:B--2---:R-:W-:Y:S05]  /*12f90*/  @!P0 BRA `(.L_x_1048) ;  /* 0x0000000000048947 */ /* 0x004fea0003800000 */
[----:B------:R-:W-:Y:S01]  /*12fa0*/  BPT.TRAP 0x1 ;  /* 0x000000040000795c */ /* 0x000fe20000300000 */
.L_x_1048:
[----:B------:R-:W-:Y:S05]  /*12fb0*/  BSYNC B1 ;  /* 0x0000000000017941 */ /* 0x000fea0003800000 */
.L_x_1047:
        /* <DEDUP_REMOVED lines=11> */
.L_x_1049:
        /* <DEDUP_REMOVED lines=14> */
.L_x_1050:
        /* <DEDUP_REMOVED lines=13> */
.L_x_1051:
        /* <DEDUP_REMOVED lines=8> */
[----:B------:R-:W0:Y:S01]  /*132a0*/  SYNCS.PHASECHK.TRANS64.TRYWAIT P0, [UR38+0x2a860], R2 ;  /* 0x02a86002ff0075a7 */ /* 0x000e220008000166 */
[----:B------:R-:W-:Y:S04]  /*132b0*/  BSSY B1, `(.L_x_1052) ;  /* 0x0000002000017945 */ /* 0x000fe80003800000 */
[----:B0-----:R-:W-:Y:S05]  /*132c0*/  @!P0 BRA `(.L_x_1053) ;  /* 0x0000001800fc8947 */ /* 0x001fea0003800000 */
.L_x_1105:
[----:B------:R-:W-:Y:S05]  /*132d0*/  BSYNC B1 ;  /* 0x0000000000017941 */ /* 0x000fea0003800000 */
.L_x_1052:
        /* <DEDUP_REMOVED lines=9> */
.L_x_1055:
[----:B------:R-:W-:Y:S05]  /*13370*/  BSYNC B1 ;  /* 0x0000000000017941 */ /* 0x000fea0003800000 */
.L_x_1054:
        /* <DEDUP_REMOVED lines=10> */
.L_x_1056:
        /* <DEDUP_REMOVED lines=13> */
.L_x_1057:
        /* <DEDUP_REMOVED lines=10> */
.L_x_1043:
[----:B------:R-:W-:Y:S05]  /*13590*/  BSYNC B0 ;  /* 0x0000000000007941 */ /* 0x000fea0003800000 */
.L_x_1008:
[----:B------:R-:W-:Y:S01]  /*135a0*/  LOP3.LUT P0, RZ, R17, 0x2, RZ, 0xc0, !PT ;  /* 0x0000000211ff7812 */ /* 0x000fe2000780c0ff */
[----:B------:R-:W-:-:S12]  /*135b0*/  BSSY B0, `(.L_x_1058) ;  /* 0x0000036000007945 */ /* 0x000fd80003800000 */
[----:B------:R-:W-:Y:S05]  /*135c0*/  @!P0 BRA `(.L_x_1059) ;  /* 0x0000000000d08947 */ /* 0x000fea0003800000 */
[----:B------:R-:W1:Y:S01]  /*135d0*/  S2R R2, SR_TID.X ;  /* 0x0000000000027919 */ /* 0x000e620000002100 */
[----:B------:R-:W-:Y:S01]  /*135e0*/  LEA R3, R0, UR38, 0x3 ;  /* 0x0000002600037c11 */ /* 0x000fe2000f8e18ff */
[----:B------:R-:W-:Y:S01]  /*135f0*/  BSSY B1, `(.L_x_1060) ;  /* 0x0000006000017945 */ /* 0x000fe20003800000 */
[----:B-1----:R-:W-:Y:S02]  /*13600*/  LOP3.LUT R4, R2, 0x7f, RZ, 0xc0, !PT ;  /* 0x0000007f02047812 */ /* 0x002fe400078ec0ff */
[----:B------:R-:W-:Y:S02]  /*13610*/  SHF.L.U32 R2, R9, 0x1f, RZ ;  /* 0x0000001f09027819 */ /* 0x000fe400000006ff */
[----:B------:R-:W-:Y:S02]  /*13620*/  ISETP.NE.AND P1, PT, R4, RZ, PT ;  /* 0x000000ff0400720c */ /* 0x000fe40003f25270 */
[----:B------:R-:W1:Y:S02]  /*13630*/  SYNCS.PHASECHK.TRANS64.TRYWAIT P0, [R3+URZ+0x2a860], R2 ;  /* 0x02a86002030075a7 */ /* 0x000e64000800017f */
[----:B-1----:R-:W-:Y:S09]  /*13640*/  @!P0 BRA `(.L_x_1061) ;  /* 0x0000001800348947 */ /* 0x002ff20003800000 */
.L_x_1106:
[----:B------:R-:W-:Y:S05]  /*13650*/  BSYNC B1 ;  /* 0x0000000000017941 */ /* 0x000fea0003800000 */
.L_x_1060:
        /* <DEDUP_REMOVED lines=8> */
.L_x_1063:
[----:B------:R-:W-:Y:S05]  /*136e0*/  BSYNC B1 ;  /* 0x0000000000017941 */ /* 0x000fea0003800000 */
.L_x_1062:
[----:B------:R-:W-:Y:S01]  /*136f0*/  R2UR UR4, R0 ;  /* 0x00000000000472ca */ /* 0x000fe200000e0000 */
[----:B------:R-:W-:Y:S01]  /*13700*/  ULDC.64 UR6, c[0x0][0x198] ;  /* 0x0000660000067ab9 */ /* 0x000fe20000000a00 */
[----:B------:R-:W-:Y:S01]  /*13710*/  R2UR UR9, R3 ;  /* 0x00000000030972ca */ /* 0x000fe200000e0000 */
[----:B------:R-:W-:Y:S01]  /*13720*/  UIADD3 UR6, UP0, UR6, 0x470, URZ ;  /* 0x0000047006067890 */ /* 0x000fe2000ff1e03f */
[----:B------:R-:W-:Y:S01]  /*13730*/  PLOP3.LUT P0, PT, PT, PT, PT, 0x80, 0x0 ;  /* 0x000000000000781c */ /* 0x000fe20003f0f070 */
[----:B------:R-:W-:Y:S01]  /*13740*/  IMAD R18, R18, 0x60, RZ ;  /* 0x0000006012127824 */ /* 0x000fe200078e02ff */
[----:B------:R-:W-:Y:S01]  /*13750*/  UMOV UR14, 0x0 ;  /* 0x00000000000e7882 */ /* 0x000fe20000000000 */
[----:B------:R-:W-:Y:S01]  /*13760*/  UIADD3.X UR7, URZ, UR7, URZ, UP0, !UPT ;  /* 0x000000073f077290 */ /* 0x000fe200087fe43f */
[----:B------:R-:W-:Y:S01]  /*13770*/  UMOV UR15, 0x14f00000 ;  /* 0x14f00000000f7882 */ /* 0x000fe20000000000 */
[----:B------:R-:W-:-:S04]  /*13780*/  UMOV UR10, URZ ;  /* 0x0000003f000a7c82 */ /* 0x000fc80008000000 */
[----:B------:R-:W-:Y:S02]  /*13790*/  UIMAD UR4, UR4, 0x6000, UR38 ;  /* 0x00006000040478a4 */ /* 0x000fe4000f8e0226 */
[----:B------:R-:W-:Y:S02]  /*137a0*/  UIADD3 UR9, UR9, 0x2a850, URZ ;  /* 0x0002a85009097890 */ /* 0x000fe4000fffe03f */
[----:B------:R-:W-:-:S12]  /*137b0*/  UIADD3 UR8, UR4, 0x400, URZ ;  /* 0x0000040004087890 */ /* 0x000fd8000fffe03f */
.L_x_1064:
        /* <DEDUP_REMOVED lines=13> */
.L_x_1065:
        /* <DEDUP_REMOVED lines=8> */
.L_x_1059:
[----:B------:R-:W-:Y:S05]  /*13910*/  BSYNC B0 ;  /* 0x0000000000007941 */ /* 0x000fea0003800000 */
.L_x_1058:
[----:B------:R-:W-:Y:S02]  /*13920*/  VIADD R0, R0, 0x1 ;  /* 0x0000000100007836 */ /* 0x000fe40000000000 */
[----:B-1----:R-:W-:-:S03]  /*13930*/  IMAD.MOV.U32 R3, RZ, RZ, RZ ;  /* 0x000000ffff037224 */ /* 0x002fc600078e00ff */
[----:B------:R-:W-:-:S04]  /*13940*/  ISETP.NE.AND P0, PT, R0, 0x2, PT ;  /* 0x000000020000780c */ /* 0x000fc80003f05270 */
[----:B------:R-:W-:Y:S02]  /*13950*/  SEL R2, RZ, 0x1, P0 ;  /* 0x00000001ff027807 */ /* 0x000fe40000000000 */
[----:B------:R-:W-:Y:S02]  /*13960*/  SEL R0, R0, RZ, P0 ;  /* 0x000000ff00007207 */ /* 0x000fe40000000000 */
[----:B------:R-:W-:-:S07]  /*13970*/  LOP3.LUT R9, R9, R2, RZ, 0x3c, !PT ;  /* 0x0000000209097212 */ /* 0x000fce00078e3cff */
.L_x_986:
[----:B0-----:R-:W0:Y:S01]  /*13980*/  S2R R5, SR_CgaCtaId ;  /* 0x0000000000057919 */ /* 0x001e220000008800 */
[----:B------:R-:W-:Y:S02]  /*13990*/  MOV R2, 0x400 ;  /* 0x0000040000027802 */ /* 0x000fe40000000f00 */
[----:B------:R-:W-:Y:S02]  /*139a0*/  SHF.L.U32 R3, R3, 0x1f, RZ ;  /* 0x0000001f03037819 */ /* 0x000fe400000006ff */
[----:B0-----:R-:W-:-:S04]  /*139b0*/  LEA R2, R5, R2, 0x18 ;  /* 0x0000000205027211 */ /* 0x001fc800078ec0ff */
[----:B------:R-:W0:Y:S02]  /*139c0*/  SYNCS.PHASECHK.TRANS64.TRYWAIT P0, [R2+URZ+0x2a820], R3 ;  /* 0x02a82003020075a7 */ /* 0x000e24000800017f */
[----:B0-----:R-:W-:Y:S05]  /*139d0*/  @!P0 BRA `(.L_x_1066) ;  /* 0x0000001400648947 */ /* 0x001fea0003800000 */
.L_x_1107:
[----:B------:R-:W-:-:S03]  /*139e0*/  UMOV UR4, 0xffffffff ;  /* 0xffffffff00047882 */ /* 0x000fc60000000000 */
[----:B------:R-:W-:Y:S05]  /*139f0*/  BRA.DIV UR4, `(.L_x_1067) ;  /* 0x0000001604707947 */ /* 0x000fea000b800000 */
[----:B0-----:R-:W0:Y:S02]  /*13a00*/  S2R R3, SR_TID.X ;  /* 0x0000000000037919 */ /* 0x001e240000002100 */
[----:B0-----:R-:W-:-:S04]  /*13a10*/  SHF.R.U32.HI R3, RZ, 0x5, R3 ;  /* 0x00000005ff037819 */ /* 0x001fc80000011603 */
[----:B------:R-:W-:-:S05]  /*13a20*/  LOP3.LUT R3, R3, 0x3, RZ, 0xc0, !PT ;  /* 0x0000000303037812 */ /* 0x000fca00078ec0ff */
[----:B------:R0:W1:Y:S02]  /*13a30*/  SHFL.IDX PT, R14, R3, RZ, 0x1f ;  /* 0x00001fff030e7589 */ /* 0x00006400000e0000 */
.L_x_1110:
[----:B-1----:R-:W-:-:S13]  /*13a40*/  ISETP.NE.AND P0, PT, R14, RZ, PT ;  /* 0x000000ff0e00720c */ /* 0x002fda0003f05270 */
[----:B------:R-:W-:Y:S05]  /*13a50*/  @P0 BRA `(.L_x_902) ;  /* 0x0000000000880947 */ /* 0x000fea0003800000 */
[----:B------:R-:W-:-:S03]  /*13a60*/  UMOV UR4, 0xffffffff ;  /* 0xffffffff00047882 */ /* 0x000fc60000000000 */
[----:B------:R-:W-:Y:S05]  /*13a70*/  BRA.DIV UR4, `(.L_x_1068) ;  /* 0x0000001604847947 */ /* 0x000fea000b800000 */
[----:B------:R-:W-:-:S13]  /*13a80*/  ELECT P6, URZ, PT ;  /* 0x00000000003f782f */ /* 0x000fda00038c0000 */
.L_x_1113:
[----:B------:R-:W-:Y:S05]  /*13a90*/  @!P6 BRA `(.L_x_902) ;  /* 0x000000000078e947 */ /* 0x000fea0003800000 */
[----:B0-----:R-:W2:Y:S02]  /*13aa0*/  LDL.LU R3, [R1+0x14] ;  /* 0x0000140001037983 */ /* 0x001ea40000300800 */
[----:B--2---:R-:W-:-:S04]  /*13ab0*/  LOP3.LUT R3, R3, 0x2, RZ, 0xfc, !PT ;  /* 0x0000000203037812 */ /* 0x004fc800078efcff */
[----:B------:R-:W-:-:S13]  /*13ac0*/  ISETP.NE.AND P2, PT, R3, 0x3, PT ;  /* 0x000000030300780c */ /* 0x000fda0003f45270 */
[----:B------:R-:W-:Y:S05]  /*13ad0*/  @!P2 BRA `(.L_x_1069) ;  /* 0x000000000004a947 */ /* 0x000fea0003800000 */
[----:B------:R-:W-:Y:S01]  /*13ae0*/  BPT.TRAP 0x1 ;  /* 0x000000040000795c */ /* 0x000fe20000300000 */
.L_x_1069:
[----:B------:R-:W-:Y:S01]  /*13af0*/  VIADD R7, R2, 0x2a840 ;  /* 0x0002a84002077836 */ /* 0x000fe20000000000 */
[----:B------:R-:W-:Y:S01]  /*13b00*/  SHF.L.U32 R5, R9, 0x1f, RZ ;  /* 0x0000001f09057819 */ /* 0x000fe200000006ff */
[C---:B------:R-:W-:Y:S02]  /*13b10*/  VIADD R3, R0.reuse, 0x1 ;  /* 0x0000000100037836 */ /* 0x040fe40000000000 */
[----:B------:R-:W-:-:S03]  /*13b20*/  IMAD R6, R0, 0x8, R7 ;  /* 0x0000000800067824 */ /* 0x000fc600078e0207 */
[C---:B------:R-:W-:Y:S01]  /*13b30*/  ISETP.NE.AND P1, PT, R3.reuse, 0x2, PT ;  /* 0x000000020300780c */ /* 0x040fe20003f25270 */
[----:B------:R-:W0:Y:S03]  /*13b40*/  SYNCS.PHASECHK.TRANS64.TRYWAIT P0, [R6+URZ], R5 ;  /* 0x00000005060075a7 */ /* 0x000e26000800017f */
[----:B------:R-:W-:Y:S02]  /*13b50*/  SEL R4, RZ, 0x1, P1 ;  /* 0x00000001ff047807 */ /* 0x000fe40000800000 */
[----:B------:R-:W-:Y:S02]  /*13b60*/  SEL R8, R3, RZ, P1 ;  /* 0x000000ff03087207 */ /* 0x000fe40000800000 */
[----:B------:R-:W-:-:S03]  /*13b70*/  LOP3.LUT R4, R9, R4, RZ, 0x3c, !PT ;  /* 0x0000000409047212 */ /* 0x000fc600078e3cff */
[----:B------:R-:W-:Y:S01]  /*13b80*/  IMAD R3, R8, 0x8, R7 ;  /* 0x0000000808037824 */ /* 0x000fe200078e0207 */
[----:B------:R-:W-:Y:S01]  /*13b90*/  SHF.L.U32 R4, R4, 0x1f, RZ ;  /* 0x0000001f04047819 */ /* 0x000fe200000006ff */
[----:B0-----:R-:W-:Y:S06]  /*13ba0*/  @!P0 BRA `(.L_x_1070) ;  /* 0x0000001400588947 */ /* 0x001fec0003800000 */
.L_x_1114:
[----:B------:R-:W1:Y:S02]  /*13bb0*/  SYNCS.PHASECHK.TRANS64.TRYWAIT P0, [R3+URZ], R4 ;  /* 0x00000004030075a7 */ /* 0x000e64000800017f */
[----:B-1----:R-:W-:Y:S05]  /*13bc0*/  @!P0 BRA `(.L_x_1071) ;  /* 0x0000001400648947 */ /* 0x002fea0003800000 */
.L_x_1115:
[----:B------:R-:W-:Y:S05]  /*13bd0*/  @!P2 BRA `(.L_x_1072) ;  /* 0x000000000004a947 */ /* 0x000fea0003800000 */
[----:B------:R-:W-:Y:S01]  /*13be0*/  BPT.TRAP 0x1 ;  /* 0x000000040000795c */ /* 0x000fe20000300000 */
.L_x_1072:
[----:B-1----:R-:W-:-:S04]  /*13bf0*/  VIADD R3, R2, 0x2a860 ;  /* 0x0002a86002037836 */ /* 0x002fc80000000000 */
[----:B------:R-:W-:-:S04]  /*13c00*/  IMAD R0, R0, 0x8, R3 ;  /* 0x0000000800007824 */ /* 0x000fc800078e0203 */
[----:B------:R-:W1:Y:S02]  /*13c10*/  SYNCS.PHASECHK.TRANS64.TRYWAIT P0, [R0+URZ], R5 ;  /* 0x00000005000075a7 */ /* 0x000e64000800017f */
[----:B-1----:R-:W-:Y:S05]  /*13c20*/  @!P0 BRA `(.L_x_1073) ;  /* 0x0000001400608947 */ /* 0x002fea0003800000 */
.L_x_1116:
[----:B------:R-:W-:-:S07]  /*13c30*/  IMAD R3, R8, 0x8, R3 ;  /* 0x0000000808037824 */ /* 0x000fce00078e0203 */
.L_x_1074:
[----:B--2---:R2:W3:Y:S02]  /*13c40*/  SYNCS.PHASECHK.TRANS64.TRYWAIT P0, [R3+URZ], R4 ;  /* 0x00000004030075a7 */ /* 0x0044e4000800017f */
[----:B---3--:R-:W-:Y:S05]  /*13c50*/  @!P0 NANOSLEEP.SYNCS 0x989680 ;  /* 0x009896800000895d */ /* 0x008fea0003900000 */
[----:B------:R-:W3:Y:S02]  /*13c60*/  @!P0 SYNCS.PHASECHK.TRANS64 P0, [R3+URZ], R4 ;  /* 0x00000004030085a7 */ /* 0x000ee4000800007f */
[----:B---3--:R-:W-:Y:S05]  /*13c70*/  @!P0 BRA `(.L_x_1074) ;  /* 0xfffffffc00f08947 */ /* 0x008fea000383ffff */
.L_x_902:
[----:B------:R-:W-:Y:S05]  /*13c80*/  BSYNC B6 ;  /* 0x0000000000067941 */ /* 0x000fea0003800000 */
.L_x_899:
[----:B------:R-:W-:Y:S05]  /*13c90*/  EXIT ;  /* 0x000000000000794d */ /* 0x000fea0003800000 */
.L_x_912:
[----:B0-----:R-:W-:-:S04]  /*13ca0*/  IMAD.U32 R3, RZ, RZ, UR57 ;  /* 0x00000039ff037e24 */ /* 0x001fc8000f8e00ff */
[----:B------:R0:W1:Y:S03]  /*13cb0*/  SYNCS.PHASECHK.TRANS64.TRYWAIT P1, [R3+URZ+0x2a800], R2 ;  /* 0x02a80002030075a7 */ /* 0x000066000802017f */
[----:B-1----:R-:W-:Y:S05]  /*13cc0*/  @!P1 NANOSLEEP.SYNCS 0x989680 ;  /* 0x009896800000995d */ /* 0x002fea0003900000 */
[----:B------:R-:W1:Y:S02]  /*13cd0*/  @!P1 SYNCS.PHASECHK.TRANS64 P1, [R3+URZ+0x2a800], R2 ;  /* 0x02a80002030095a7 */ /* 0x000e64000802007f */
[----:B-1----:R-:W-:Y:S05]  /*13ce0*/  @!P1 BRA `(.L_x_912) ;  /* 0xfffffffc00ec9947 */ /* 0x002fea000383ffff */
[----:B------:R-:W-:Y:S05]  /*13cf0*/  BRA `(.L_x_1075) ;  /* 0xfffffed8006c7947 */ /* 0x000fea000383ffff */
.L_x_916:
[----:B0-----:R-:W-:-:S04]  /*13d00*/  IMAD.U32 R3, RZ, RZ, UR57 ;  /* 0x00000039ff037e24 */ /* 0x001fc8000f8e00ff */
[----:B------:R0:W2:Y:S03]  /*13d10*/  SYNCS.PHASECHK.TRANS64.TRYWAIT P2, [R3+URZ+0x2a830], R2 ;  /* 0x02a83002030075a7 */ /* 0x0000a6000804017f */
[----:B--2---:R-:W-:Y:S05]  /*13d20*/  @!P2 NANOSLEEP.SYNCS 0x989680 ;  /* 0x009896800000a95d */ /* 0x004fea0003900000 */
[----:B------:R-:W2:Y:S02]  /*13d30*/  @!P2 SYNCS.PHASECHK.TRANS64 P2, [R3+URZ+0x2a830], R2 ;  /* 0x02a830020300a5a7 */ /* 0x000ea4000804007f */
[----:B--2---:R-:W-:Y:S05]  /*13d40*/  @!P2 BRA `(.L_x_916) ;  /* 0xfffffffc00eca947 */ /* 0x004fea000383ffff */
[----:B------:R-:W-:Y:S05]  /*13d50*/  BRA `(.L_x_915) ;  /* 0xfffffed800887947 */ /* 0x000fea000383ffff */
.L_x_932:
[----:B-1----:R-:W-:-:S04]  /*13d60*/  IMAD.U32 R22, RZ, RZ, UR59 ;  /* 0x0000003bff167e24 */ /* 0x002fc8000f8e00ff */
[----:B------:R1:W2:Y:S03]  /*13d70*/  SYNCS.PHASECHK.TRANS64.TRYWAIT P2, [R22+URZ+0x2a830], R13 ;  /* 0x02a8300d160075a7 */ /* 0x0002a6000804017f */
[----:B--2---:R-:W-:Y:S05]  /*13d80*/  @!P2 NANOSLEEP.SYNCS 0x989680 ;  /* 0x009896800000a95d */ /* 0x004fea0003900000 */
[----:B------:R-:W2:Y:S02]  /*13d90*/  @!P2 SYNCS.PHASECHK.TRANS64 P2, [R22+URZ+0x2a830], R13 ;  /* 0x02a8300d1600a5a7 */ /* 0x000ea4000804007f */
[----:B--2---:R-:W-:Y:S05]  /*13da0*/  @!P2 BRA `(.L_x_932) ;  /* 0xfffffffc00eca947 */ /* 0x004fea000383ffff */
[----:B------:R-:W-:Y:S05]  /*13db0*/  BRA `(.L_x_931) ;  /* 0xffffff0c002c7947 */ /* 0x000fea000383ffff */
.L_x_936:
[----:B01----:R-:W-:-:S04]  /*13dc0*/  IMAD.U32 R13, RZ, RZ, UR11 ;  /* 0x0000000bff0d7e24 */ /* 0x003fc8000f8e00ff */
[----:B------:R0:W1:Y:S03]  /*13dd0*/  SYNCS.PHASECHK.TRANS64.TRYWAIT P2, [R13+URZ+0x2a850], R0 ;  /* 0x02a850000d0075a7 */ /* 0x000066000804017f */
[----:B-1----:R-:W-:Y:S05]  /*13de0*/  @!P2 NANOSLEEP.SYNCS 0x989680 ;  /* 0x009896800000a95d */ /* 0x002fea0003900000 */
[----:B------:R-:W1:Y:S02]  /*13df0*/  @!P2 SYNCS.PHASECHK.TRANS64 P2, [R13+URZ+0x2a850], R0 ;  /* 0x02a850000d00a5a7 */ /* 0x000e64000804007f */
[----:B-1----:R-:W-:Y:S05]  /*13e00*/  @!P2 BRA `(.L_x_936) ;  /* 0xfffffffc00eca947 */ /* 0x002fea000383ffff */
[----:B------:R-:W-:Y:S05]  /*13e10*/  BRA `(.L_x_935) ;  /* 0xffffff1400387947 */ /* 0x000fea000383ffff */
.L_x_953:
[----:B-1----:R-:W-:-:S04]  /*13e20*/  IMAD.U32 R11, RZ, RZ, UR56 ;  /* 0x00000038ff0b7e24 */ /* 0x002fc8000f8e00ff */
[----:B------:R1:W2:Y:S03]  /*13e30*/  SYNCS.PHASECHK.TRANS64.TRYWAIT P2, [R11+URZ+0x2a830], R10 ;  /* 0x02a8300a0b0075a7 */ /* 0x0002a6000804017f */
[----:B--2---:R-:W-:Y:S05]  /*13e40*/  @!P2 NANOSLEEP.SYNCS 0x989680 ;  /* 0x009896800000a95d */ /* 0x004fea0003900000 */
[----:B------:R-:W2:Y:S02]  /*13e50*/  @!P2 SYNCS.PHASECHK.TRANS64 P2, [R11+URZ+0x2a830], R10 ;  /* 0x02a8300a0b00a5a7 */ /* 0x000ea4000804007f */
[----:B--2---:R-:W-:Y:S05]  /*13e60*/  @!P2 BRA `(.L_x_953) ;  /* 0xfffffffc00eca947 */ /* 0x004fea000383ffff */
[----:B------:R-:W-:Y:S05]  /*13e70*/  BRA `(.L_x_952) ;  /* 0xffffff4000747947 */ /* 0x000fea000383ffff */
.L_x_957:
[----:B-1----:R-:W-:-:S04]  /*13e80*/  IMAD.U32 R11, RZ, RZ, UR11 ;  /* 0x0000000bff0b7e24 */ /* 0x002fc8000f8e00ff */
[----:B------:R1:W3:Y:S03]  /*13e90*/  SYNCS.PHASECHK.TRANS64.TRYWAIT P2, [R11+URZ+0x2a850], R0 ;  /* 0x02a850000b0075a7 */ /* 0x0002e6000804017f */
[----:B---3--:R-:W-:Y:S05]  /*13ea0*/  @!P2 NANOSLEEP.SYNCS 0x989680 ;  /* 0x009896800000a95d */ /* 0x008fea0003900000 */
[----:B------:R-:W3:Y:S02]  /*13eb0*/  @!P2 SYNCS.PHASECHK.TRANS64 P2, [R11+URZ+0x2a850], R0 ;  /* 0x02a850000b00a5a7 */ /* 0x000ee4000804007f */
[----:B---3--:R-:W-:Y:S05]  /*13ec0*/  @!P2 BRA `(.L_x_957) ;  /* 0xfffffffc00eca947 */ /* 0x008fea000383ffff */
[----:B------:R-:W-:Y:S05]  /*13ed0*/  BRA `(.L_x_956) ;  /* 0xffffff4800807947 */ /* 0x000fea000383ffff */
.L_x_963:
[----:B-1----:R-:W-:-:S04]  /*13ee0*/  IMAD.U32 R11, RZ, RZ, UR56 ;  /* 0x00000038ff0b7e24 */ /* 0x002fc8000f8e00ff */
[----:B------:R1:W2:Y:S03]  /*13ef0*/  SYNCS.PHASECHK.TRANS64.TRYWAIT P2, [R11+URZ+0x2a830], R10 ;  /* 0x02a8300a0b0075a7 */ /* 0x0002a6000804017f */
[----:B--2---:R-:W-:Y:S05]  /*13f00*/  @!P2 NANOSLEEP.SYNCS 0x989680 ;  /* 0x009896800000a95d */ /* 0x004fea0003900000 */
[----:B------:R-:W2:Y:S02]  /*13f10*/  @!P2 SYNCS.PHASECHK.TRANS64 P2, [R11+URZ+0x2a830], R10 ;  /* 0x02a8300a0b00a5a7 */ /* 0x000ea4000804007f */
[----:B--2---:R-:W-:Y:S05]  /*13f20*/  @!P2 BRA `(.L_x_963) ;  /* 0xfffffffc00eca947 */ /* 0x004fea000383ffff */
[----:B------:R-:W-:Y:S05]  /*13f30*/  BRA `(.L_x_962) ;  /* 0xffffff6000c07947 */ /* 0x000fea000383ffff */
.L_x_967:
[----:B-1----:R-:W-:-:S04]  /*13f40*/  IMAD.U32 R11, RZ, RZ, UR11 ;  /* 0x0000000bff0b7e24 */ /* 0x002fc8000f8e00ff */
[----:B------:R1:W3:Y:S03]  /*13f50*/  SYNCS.PHASECHK.TRANS64.TRYWAIT P2, [R11+URZ+0x2a850], R0 ;  /* 0x02a850000b0075a7 */ /* 0x0002e6000804017f */
[----:B---3--:R-:W-:Y:S05]  /*13f60*/  @!P2 NANOSLEEP.SYNCS 0x989680 ;  /* 0x009896800000a95d */ /* 0x008fea0003900000 */
[----:B------:R-:W3:Y:S02]  /*13f70*/  @!P2 SYNCS.PHASECHK.TRANS64 P2, [R11+URZ+0x2a850], R0 ;  /* 0x02a850000b00a5a7 */ /* 0x000ee4000804007f */
[----:B---3--:R-:W-:Y:S05]  /*13f80*/  @!P2 BRA `(.L_x_967) ;  /* 0xfffffffc00eca947 */ /* 0x008fea000383ffff */
[----:B------:R-:W-:Y:S05]  /*13f90*/  BRA `(.L_x_966) ;  /* 0xffffff6800cc7947 */ /* 0x000fea000383ffff */
.L_x_980:
[----:B-1----:R-:W-:-:S04]  /*13fa0*/  IMAD.U32 R0, RZ, RZ, UR5 ;  /* 0x00000005ff007e24 */ /* 0x002fc8000f8e00ff */
[----:B------:R1:W2:Y:S03]  /*13fb0*/  SYNCS.PHASECHK.TRANS64.TRYWAIT P0, [R0+URZ+0x2a850], R3 ;  /* 0x02a85003000075a7 */ /* 0x0002a6000800017f */
[----:B--2---:R-:W-:Y:S05]  /*13fc0*/  @!P0 NANOSLEEP.SYNCS 0x989680 ;  /* 0x009896800000895d */ /* 0x004fea0003900000 */
[----:B------:R-:W2:Y:S02]  /*13fd0*/  @!P0 SYNCS.PHASECHK.TRANS64 P0, [R0+URZ+0x2a850], R3 ;  /* 0x02a85003000085a7 */ /* 0x000ea4000800007f */
[----:B--2---:R-:W-:Y:S05]  /*13fe0*/  @!P0 BRA `(.L_x_980) ;  /* 0xfffffffc00ec8947 */ /* 0x004fea000383ffff */
[----:B------:R-:W-:Y:S05]  /*13ff0*/  BRA `(.L_x_979) ;  /* 0xffffff9800487947 */ /* 0x000fea000383ffff */
.L_x_997:
[----:B------:R-:W-:Y:S02]  /*14000*/  IMAD.MOV.U32 R13, RZ, RZ, R0 ;  /* 0x000000ffff0d7224 */ /* 0x000fe400078e0000 */
[----:B------:R-:W-:Y:S02]  /*14010*/  IMAD.MOV.U32 R12, RZ, RZ, RZ ;  /* 0x000000ffff0c7224 */ /* 0x000fe400078e00ff */
[----:B------:R-:W-:Y:S02]  /*14020*/  IMAD.MOV.U32 R11, RZ, RZ, 0x1f ;  /* 0x0000001fff0b7424 */ /* 0x000fe400078e00ff */
[----:B------:R-:W-:-:S07]  /*14030*/  IMAD.MOV.U32 R15, RZ, RZ, -0x1 ;  /* 0xffffffffff0f7424 */ /* 0x000fce00078e00ff */
[----:B01----:R-:W-:Y:S05]  /*14040*/  WARPSYNC.COLLECTIVE R15, `(.L_x_1076) ;  /* 0x000000000f087348 */ /* 0x003fea0003c00000 */
[----:B------:R2:W3:Y:S02]  /*14050*/  SHFL.IDX P6, R14, R13, R12, R11 ;  /* 0x0000000c0d0e7389 */ /* 0x0004e400000c000b */
[----:B0123--:R-:W-:Y:S01]  /*14060*/  ENDCOLLECTIVE ;  /* 0x000000000000791b */ /* 0x00ffe20003800000 */
.L_x_1076:
[----:B------:R-:W-:Y:S05]  /*14070*/  BRA `(.L_x_1077) ;  /* 0xffffffc8001c7947 */ /* 0x000fea000383ffff */
.L_x_999:
[----:B------:R-:W-:Y:S01]  /*14080*/  BSSY B0, `(.L_x_1078) ;  /* 0x0000006000007945 */ /* 0x000fe20003800000 */
[----:B------:R-:W-:-:S07]  /*14090*/  IMAD.MOV.U32 R15, RZ, RZ, -0x1 ;  /* 0xffffffffff0f7424 */ /* 0x000fce00078e00ff */
[----:B012---:R-:W-:Y:S05]  /*140a0*/  WARPSYNC.COLLECTIVE R15, `(.L_x_1079) ;  /* 0x000000000f0c7348 */ /* 0x007fea0003c00000 */
[----:B------:R-:W-:Y:S02]  /*140b0*/  ELECT P6, UR62, PT ;  /* 0x00000000003e782f */ /* 0x000fe400038c0000 */
[----:B------:R-:W-:Y:S01]  /*140c0*/  MOV R14, UR62 ;  /* 0x0000003e000e7c02 */ /* 0x000fe20008000f00 */
[----:B012---:R-:W-:Y:S10]  /*140d0*/  ENDCOLLECTIVE ;  /* 0x000000000000791b */ /* 0x007ff40003800000 */
.L_x_1079:
[----:B------:R-:W-:Y:S05]  /*140e0*/  BSYNC B0 ;  /* 0x0000000000007941 */ /* 0x000fea0003800000 */
.L_x_1078:
[----:B------:R-:W-:Y:S05]  /*140f0*/  BRA `(.L_x_1080) ;  /* 0xffffffc8001c7947 */ /* 0x000fea000383ffff */
.L_x_1001:
[----:B-1----:R-:W-:-:S04]  /*14100*/  IMAD.U32 R3, RZ, RZ, UR38 ;  /* 0x00000026ff037e24 */ /* 0x002fc8000f8e00ff */
[----:B------:R1:W2:Y:S03]  /*14110*/  SYNCS.PHASECHK.TRANS64.TRYWAIT P0, [R3+URZ+0x2a840], R0 ;  /* 0x02a84000030075a7 */ /* 0x0002a6000800017f */
[----:B--2---:R-:W-:Y:S05]  /*14120*/  @!P0 NANOSLEEP.SYNCS 0x989680 ;  /* 0x009896800000895d */ /* 0x004fea0003900000 */
[----:B------:R-:W2:Y:S02]  /*14130*/  @!P0 SYNCS.PHASECHK.TRANS64 P0, [R3+URZ+0x2a840], R0 ;  /* 0x02a84000030085a7 */ /* 0x000ea4000800007f */
[----:B--2---:R-:W-:Y:S05]  /*14140*/  @!P0 BRA `(.L_x_1001) ;  /* 0xfffffffc00ec8947 */ /* 0x004fea000383ffff */
[----:B------:R-:W-:Y:S05]  /*14150*/  BRA `(.L_x_1081) ;  /* 0xffffffc800747947 */ /* 0x000fea000383ffff */
.L_x_1004:
[----:B------:R-:W-:Y:S02]  /*14160*/  IMAD.MOV.U32 R13, RZ, RZ, R6 ;  /* 0x000000ffff0d7224 */ /* 0x000fe400078e0006 */
[----:B------:R-:W-:Y:S02]  /*14170*/  IMAD.MOV.U32 R12, RZ, RZ, RZ ;  /* 0x000000ffff0c7224 */ /* 0x000fe400078e00ff */
[----:B------:R-:W-:Y:S02]  /*14180*/  IMAD.MOV.U32 R11, RZ, RZ, 0x181f ;  /* 0x0000181fff0b7424 */ /* 0x000fe400078e00ff */
[----:B------:R-:W-:Y:S02]  /*14190*/  IMAD.MOV.U32 R15, RZ, RZ, -0x1 ;  /* 0xffffffffff0f7424 */ /* 0x000fe400078e00ff */
[----:B------:R-:W-:-:S07]  /*141a0*/  VIADD R4, R4, UR42 ;  /* 0x0000002a04047c36 */ /* 0x000fce0008000000 */
[----:B------:R-:W-:Y:S05]  /*141b0*/  WARPSYNC.COLLECTIVE R15, `(.L_x_1082) ;  /* 0x000000000f087348 */ /* 0x000fea0003c00000 */
[----:B------:R0:W1:Y:S02]  /*141c0*/  SHFL.IDX P6, R14, R13, R12, R11 ;  /* 0x0000000c0d0e7389 */ /* 0x00006400000c000b */
[----:B01----:R-:W-:Y:S01]  /*141d0*/  ENDCOLLECTIVE ;  /* 0x000000000000791b */ /* 0x003fe20003800000 */
.L_x_1082:
[----:B------:R-:W-:Y:S02]  /*141e0*/  IMAD.MOV.U32 R13, RZ, RZ, R0 ;  /* 0x000000ffff0d7224 */ /* 0x000fe400078e0000 */
[----:B------:R-:W-:-:S07]  /*141f0*/  IMAD.MOV.U32 R2, RZ, RZ, R14 ;  /* 0x000000ffff027224 */ /* 0x000fce00078e000e */
[----:B------:R-:W-:Y:S05]  /*14200*/  WARPSYNC.COLLECTIVE R15, `(.L_x_1083) ;  /* 0x000000000f087348 */ /* 0x000fea0003c00000 */
[----:B------:R0:W1:Y:S02]  /*14210*/  SHFL.IDX P6, R14, R13, R12, R11 ;  /* 0x0000000c0d0e7389 */ /* 0x00006400000c000b */
[----:B01----:R-:W-:Y:S01]  /*14220*/  ENDCOLLECTIVE ;  /* 0x000000000000791b */ /* 0x003fe20003800000 */
.L_x_1083:
[----:B------:R-:W-:Y:S01]  /*14230*/  ULDC UR4, c[0x0][0x288] ;  /* 0x0000a20000047ab9 */ /* 0x000fe20000000800 */
[----:B------:R-:W-:Y:S01]  /*14240*/  ULDC.64 UR6, c[0x0][0x208] ;  /* 0x0000820000067ab9 */ /* 0x000fe20000000a00 */
[----:B------:R-:W-:Y:S02]  /*14250*/  IMAD R5, R8, UR4, RZ ;  /* 0x0000000408057c24 */ /* 0x000fe4000f8e02ff */
[----:B------:R-:W-:-:S03]  /*14260*/  VIADD R8, R4, 0x10 ;  /* 0x0000001004087836 */ /* 0x000fc60000000000 */
[----:B------:R-:W-:Y:S01]  /*14270*/  ISETP.GE.AND P3, PT, R4, R5, PT ;  /* 0x000000050400720c */ /* 0x000fe20003f66270 */
[----:B------:R-:W-:Y:S02]  /*14280*/  IMAD.MOV.U32 R13, RZ, RZ, R6 ;  /* 0x000000ffff0d7224 */ /* 0x000fe400078e0006 */
[----:B------:R-:W-:-:S10]  /*14290*/  IMAD.MOV.U32 R12, RZ, RZ, 0x1 ;  /* 0x00000001ff0c7424 */ /* 0x000fd400078e00ff */
[----:B------:R-:W-:Y:S01]  /*142a0*/  @!P3 LEA R21, R7, UR38, 0x1 ;  /* 0x000000260715bc11 */ /* 0x000fe2000f8e08ff */
[----:B------:R-:W-:-:S05]  /*142b0*/  IMAD.MOV.U32 R3, RZ, RZ, R14 ;  /* 0x000000ffff037224 */ /* 0x000fca00078e000e */
[----:B------:R-:W-:-:S04]  /*142c0*/  LOP3.LUT R3, R3, R2, RZ, 0x3c, !PT ;  /* 0x0000000203037212 */ /* 0x000fc800078e3cff */
[----:B------:R-:W-:-:S04]  /*142d0*/  LOP3.LUT R2, R3, R2, RZ, 0x3c, !PT ;  /* 0x0000000203027212 */ /* 0x000fc800078e3cff */
[----:B------:R-:W-:-:S03]  /*142e0*/  LOP3.LUT R3, R3, R2, RZ, 0x3c, !PT ;  /* 0x0000000203037212 */ /* 0x000fc600078e3cff */
[----:B------:R-:W-:-:S05]  /*142f0*/  @!P3 IMAD.WIDE.U32 R2, R10, 0x2, R2 ;  /* 0x000000020a02b825 */ /* 0x000fca00078e0002 */
[----:B------:R-:W-:Y:S01]  /*14300*/  @!PT LDS RZ, [RZ] ;  /* 0x00000000fffff984 */ /* 0x000fe20000000800 */
[----:B------:R-:W-:Y:S01]  /*14310*/  @!PT LDS RZ, [RZ] ;  /* 0x00000000fffff984 */ /* 0x000fe20000000800 */
[----:B------:R-:W-:Y:S01]  /*14320*/  @!PT LDS RZ, [RZ] ;  /* 0x00000000fffff984 */ /* 0x000fe20000000800 */
[----:B------:R0:W-:Y:S04]  /*14330*/  @!P3 LDGSTS.E.BYPASS.LTC128B.128 [R21+0xc400], desc[UR6][R2.64], !P2 ;  /* 0x0c4000000215bfae */ /* 0x0001e8000d101d46 */
[----:B------:R0:W-:Y:S04]  /*14340*/  @!P3 LDGSTS.E.BYPASS.LTC128B.128 [R21+0x10400], desc[UR6][R2.64+0x80], !P0 ;  /* 0x104000800215bfae */ /* 0x0001e8000c101d46 */
[----:B------:R0:W-:Y:S01]  /*14350*/  @!P3 LDGSTS.E.BYPASS.LTC128B.128 [R21+0x14400], desc[UR6][R2.64+0x100], !P1 ;  /* 0x144001000215bfae */ /* 0x0001e2000c901d46 */
[----:B------:R-:W-:-:S13]  /*14360*/  ISETP.GE.AND P3, PT, R8, R5, PT ;  /* 0x000000050800720c */ /* 0x000fda0003f66270 */
[----:B0-----:R-:W-:Y:S05]  /*14370*/  WARPSYNC.COLLECTIVE R15, `(.L_x_1084) ;  /* 0x000000000f087348 */ /* 0x001fea0003c00000 */
[----:B------:R1:W2:Y:S02]  /*14380*/  SHFL.IDX P6, R14, R13, R12, R11 ;  /* 0x0000000c0d0e7389 */ /* 0x0002a400000c000b */
[----:B012---:R-:W-:Y:S01]  /*14390*/  ENDCOLLECTIVE ;  /* 0x000000000000791b */ /* 0x007fe20003800000 */
.L_x_1084:
[----:B------:R-:W-:Y:S01]  /*143a0*/  VIADD R2, R4, 0x20 ;  /* 0x0000002004027836 */ /* 0x000fe20000000000 */
[----:B------:R-:W-:Y:S01]  /*143b0*/  @!P3 LEA R20, R7, UR38, 0x1 ;  /* 0x000000260714bc11 */ /* 0x000fe2000f8e08ff */
[----:B------:R-:W-:Y:S02]  /*143c0*/  IMAD.MOV.U32 R13, RZ, RZ, R0 ;  /* 0x000000ffff0d7224 */ /* 0x000fe400078e0000 */
[----:B------:R-:W-:-:S07]  /*143d0*/  IMAD.MOV.U32 R8, RZ, RZ, R14 ;  /* 0x000000ffff087224 */ /* 0x000fce00078e000e */
[----:B------:R-:W-:Y:S05]  /*143e0*/  WARPSYNC.COLLECTIVE R15, `(.L_x_1085) ;  /* 0x000000000f087348 */ /* 0x000fea0003c00000 */
[----:B------:R0:W1:Y:S02]  /*143f0*/  SHFL.IDX P6, R14, R13, R12, R11 ;  /* 0x0000000c0d0e7389 */ /* 0x00006400000c000b */
[----:B01----:R-:W-:Y:S01]  /*14400*/  ENDCOLLECTIVE ;  /* 0x000000000000791b */ /* 0x003fe20003800000 */
.L_x_1085:
[----:B------:R-:W-:Y:S01]  /*14410*/  ULDC.64 UR4, c[0x0][0x208] ;  /* 0x0000820000047ab9 */ /* 0x000fe20000000a00 */
[----:B------:R-:W-:Y:S02]  /*14420*/  IMAD.MOV.U32 R9, RZ, RZ, R8 ;  /* 0x000000ffff097224 */ /* 0x000fe400078e0008 */
[----:B------:R-:W-:Y:S02]  /*14430*/  IMAD.MOV.U32 R13, RZ, RZ, R6 ;  /* 0x000000ffff0d7224 */ /* 0x000fe400078e0006 */
[----:B------:R-:W-:Y:S02]  /*14440*/  IMAD.MOV.U32 R12, RZ, RZ, 0x2 ;  /* 0x00000002ff0c7424 */ /* 0x000fe400078e00ff */
[----:B------:R-:W-:-:S04]  /*14450*/  IMAD.MOV.U32 R8, RZ, RZ, R14 ;  /* 0x000000ffff087224 */ /* 0x000fc800078e000e */
        /* <DEDUP_REMOVED lines=11> */
.L_x_1086:
[----:B------:R-:W-:Y:S01]  /*14510*/  VIADD R8, R4, 0x30 ;  /* 0x0000003004087836 */ /* 0x000fe20000000000 */
[----:B------:R-:W-:Y:S01]  /*14520*/  @!P3 LEA R21, R7, UR38, 0x1 ;  /* 0x000000260715bc11 */ /* 0x000fe2000f8e08ff */
[----:B------:R-:W-:Y:S02]  /*14530*/  IMAD.MOV.U32 R13, RZ, RZ, R0 ;  /* 0x000000ffff0d7224 */ /* 0x000fe400078e0000 */
[----:B------:R-:W-:-:S07]  /*14540*/  IMAD.MOV.U32 R2, RZ, RZ, R14 ;  /* 0x000000ffff027224 */ /* 0x000fce00078e000e */
[----:B------:R-:W-:Y:S05]  /*14550*/  WARPSYNC.COLLECTIVE R15, `(.L_x_1087) ;  /* 0x000000000f087348 */ /* 0x000fea0003c00000 */
[----:B------:R0:W1:Y:S02]  /*14560*/  SHFL.IDX P6, R14, R13, R12, R11 ;  /* 0x0000000c0d0e7389 */ /* 0x00006400000c000b */
[----:B01----:R-:W-:Y:S01]  /*14570*/  ENDCOLLECTIVE ;  /* 0x000000000000791b */ /* 0x003fe20003800000 */
.L_x_1087:
        /* <DEDUP_REMOVED lines=16> */
.L_x_1088:
[----:B------:R-:W-:Y:S01]  /*14680*/  VIADD R2, R4, 0x40 ;  /* 0x0000004004027836 */ /* 0x000fe20000000000 */
[----:B------:R-:W-:Y:S01]  /*14690*/  @!P3 LEA R20, R7, UR38, 0x1 ;  /* 0x000000260714bc11 */ /* 0x000fe2000f8e08ff */
[----:B------:R-:W-:Y:S02]  /*146a0*/  IMAD.MOV.U32 R13, RZ, RZ, R0 ;  /* 0x000000ffff0d7224 */ /* 0x000fe400078e0000 */
[----:B------:R-:W-:-:S07]  /*146b0*/  IMAD.MOV.U32 R8, RZ, RZ, R14 ;  /* 0x000000ffff087224 */ /* 0x000fce00078e000e */
[----:B------:R-:W-:Y:S05]  /*146c0*/  WARPSYNC.COLLECTIVE R15, `(.L_x_1089) ;  /* 0x000000000f087348 */ /* 0x000fea0003c00000 */
[----:B------:R0:W1:Y:S02]  /*146d0*/  SHFL.IDX P6, R14, R13, R12, R11 ;  /* 0x0000000c0d0e7389 */ /* 0x00006400000c000b */
[----:B01----:R-:W-:Y:S01]  /*146e0*/  ENDCOLLECTIVE ;  /* 0x000000000000791b */ /* 0x003fe20003800000 */
.L_x_1089:
        /* <DEDUP_REMOVED lines=16> */
.L_x_1090:
[----:B------:R-:W-:Y:S01]  /*147f0*/  VIADD R8, R4, 0x50 ;  /* 0x0000005004087836 */ /* 0x000fe20000000000 */
[----:B------:R-:W-:Y:S01]  /*14800*/  @!P3 LEA R21, R7, UR38, 0x1 ;  /* 0x000000260715bc11 */ /* 0x000fe2000f8e08ff */
[----:B------:R-:W-:Y:S02]  /*14810*/  IMAD.MOV.U32 R13, RZ, RZ, R0 ;  /* 0x000000ffff0d7224 */ /* 0x000fe400078e0000 */
[----:B------:R-:W-:-:S07]  /*14820*/  IMAD.MOV.U32 R2, RZ, RZ, R14 ;  /* 0x000000ffff027224 */ /* 0x000fce00078e000e */
[----:B------:R-:W-:Y:S05]  /*14830*/  WARPSYNC.COLLECTIVE R15, `(.L_x_1091) ;  /* 0x000000000f087348 */ /* 0x000fea0003c00000 */
[----:B------:R0:W1:Y:S02]  /*14840*/  SHFL.IDX P6, R14, R13, R12, R11 ;  /* 0x0000000c0d0e7389 */ /* 0x00006400000c000b */
[----:B01----:R-:W-:Y:S01]  /*14850*/  ENDCOLLECTIVE ;  /* 0x000000000000791b */ /* 0x003fe20003800000 */
.L_x_1091:
        /* <DEDUP_REMOVED lines=16> */
.L_x_1092:
[----:B------:R-:W-:Y:S01]  /*14960*/  VIADD R2, R4, 0x60 ;  /* 0x0000006004027836 */ /* 0x000fe20000000000 */
[----:B------:R-:W-:Y:S01]  /*14970*/  @!P3 LEA R20, R7, UR38, 0x1 ;  /* 0x000000260714bc11 */ /* 0x000fe2000f8e08ff */
[----:B------:R-:W-:Y:S02]  /*14980*/  IMAD.MOV.U32 R13, RZ, RZ, R0 ;  /* 0x000000ffff0d7224 */ /* 0x000fe400078e0000 */
[----:B------:R-:W-:-:S07]  /*14990*/  IMAD.MOV.U32 R8, RZ, RZ, R14 ;  /* 0x000000ffff087224 */ /* 0x000fce00078e000e */
[----:B------:R-:W-:Y:S05]  /*149a0*/  WARPSYNC.COLLECTIVE R15, `(.L_x_1093) ;  /* 0x000000000f087348 */ /* 0x000fea0003c00000 */
[----:B------:R0:W1:Y:S02]  /*149b0*/  SHFL.IDX P6, R14, R13, R12, R11 ;  /* 0x0000000c0d0e7389 */ /* 0x00006400000c000b */
[----:B01----:R-:W-:Y:S01]  /*149c0*/  ENDCOLLECTIVE ;  /* 0x000000000000791b */ /* 0x003fe20003800000 */
.L_x_1093:
        /* <DEDUP_REMOVED lines=16> */
.L_x_1094:
[----:B------:R-:W-:Y:S01]  /*14ad0*/  @!P3 LEA R21, R7, UR38, 0x1 ;  /* 0x000000260715bc11 */ /* 0x000fe2000f8e08ff */
[----:B------:R-:W-:Y:S02]  /*14ae0*/  IMAD.MOV.U32 R13, RZ, RZ, R0 ;  /* 0x000000ffff0d7224 */ /* 0x000fe400078e0000 */
[----:B------:R-:W-:-:S07]  /*14af0*/  IMAD.MOV.U32 R2, RZ, RZ, R14 ;  /* 0x000000ffff027224 */ /* 0x000fce00078e000e */
[----:B------:R-:W-:Y:S05]  /*14b00*/  WARPSYNC.COLLECTIVE R15, `(.L_x_1095) ;  /* 0x000000000f087348 */ /* 0x000fea0003c00000 */
[----:B------:R0:W1:Y:S02]  /*14b10*/  SHFL.IDX P6, R14, R13, R12, R11 ;  /* 0x0000000c0d0e7389 */ /* 0x00006400000c000b */
[----:B01----:R-:W-:Y:S01]  /*14b20*/  ENDCOLLECTIVE ;  /* 0x000000000000791b */ /* 0x003fe20003800000 */
.L_x_1095:
        /* <DEDUP_REMOVED lines=11> */
[----:B------:R0:W-:Y:S02]  /*14be0*/  @!P3 LDGSTS.E.BYPASS.LTC128B.128 [R21+0x17400], desc[UR4][R2.64+0x100], !P1 ;  /* 0x174001000215bfae */ /* 0x0001e4000c901d44 */
[----:B0-----:R-:W-:Y:S05]  /*14bf0*/  WARPSYNC.COLLECTIVE R15, `(.L_x_1096) ;  /* 0x000000000f087348 */ /* 0x001fea0003c00000 */
[----:B------:R1:W2:Y:S02]  /*14c00*/  SHFL.IDX P6, R14, R13, R12, R11 ;  /* 0x0000000c0d0e7389 */ /* 0x0002a400000c000b */
[----:B012---:R-:W-:Y:S01]  /*14c10*/  ENDCOLLECTIVE ;  /* 0x000000000000791b */ /* 0x007fe20003800000 */
.L_x_1096:
[----:B------:R-:W-:Y:S02]  /*14c20*/  IMAD.MOV.U32 R13, RZ, RZ, R0 ;  /* 0x000000ffff0d7224 */ /* 0x000fe400078e0000 */
[----:B------:R-:W-:-:S07]  /*14c30*/  IMAD.MOV.U32 R8, RZ, RZ, R14 ;  /* 0x000000ffff087224 */ /* 0x000fce00078e000e */
[----:B------:R-:W-:Y:S05]  /*14c40*/  WARPSYNC.COLLECTIVE R15, `(.L_x_1097) ;  /* 0x000000000f087348 */ /* 0x000fea0003c00000 */
[----:B------:R0:W1:Y:S02]  /*14c50*/  SHFL.IDX P6, R14, R13, R12, R11 ;  /* 0x0000000c0d0e7389 */ /* 0x00006400000c000b */
[----:B01----:R-:W-:Y:S01]  /*14c60*/  ENDCOLLECTIVE ;  /* 0x000000000000791b */ /* 0x003fe20003800000 */
.L_x_1097:
[----:B------:R-:W-:Y:S05]  /*14c70*/  BRA `(.L_x_1098) ;  /* 0xffffffc800d07947 */ /* 0x000fea000383ffff */
.L_x_1007:
[----:B-1----:R-:W-:-:S04]  /*14c80*/  IMAD.U32 R3, RZ, RZ, UR38 ;  /* 0x00000026ff037e24 */ /* 0x002fc8000f8e00ff */
[----:B------:R1:W2:Y:S03]  /*14c90*/  SYNCS.PHASECHK.TRANS64.TRYWAIT P0, [R3+URZ+0x2a820], R0 ;  /* 0x02a82000030075a7 */ /* 0x0002a6000800017f */
[----:B--2---:R-:W-:Y:S05]  /*14ca0*/  @!P0 NANOSLEEP.SYNCS 0x989680 ;  /* 0x009896800000895d */ /* 0x004fea0003900000 */
[----:B------:R-:W2:Y:S02]  /*14cb0*/  @!P0 SYNCS.PHASECHK.TRANS64 P0, [R3+URZ+0x2a820], R0 ;  /* 0x02a82000030085a7 */ /* 0x000ea4000800007f */
[----:B--2---:R-:W-:Y:S05]  /*14cc0*/  @!P0 BRA `(.L_x_1007) ;  /* 0xfffffffc00ec8947 */ /* 0x004fea000383ffff */
[----:B------:R-:W-:Y:S05]  /*14cd0*/  BRA `(.L_x_1099) ;  /* 0xffffffcc002c7947 */ /* 0x000fea000383ffff */
.L_x_1014:
[----:B-1----:R-:W-:-:S04]  /*14ce0*/  IMAD.U32 R3, RZ, RZ, UR38 ;  /* 0x00000026ff037e24 */ /* 0x002fc8000f8e00ff */
[----:B------:R1:W2:Y:S03]  /*14cf0*/  SYNCS.PHASECHK.TRANS64.TRYWAIT P0, [R3+URZ+0x2a848], R2 ;  /* 0x02a84802030075a7 */ /* 0x0002a6000800017f */
[----:B--2---:R-:W-:Y:S05]  /*14d00*/  @!P0 NANOSLEEP.SYNCS 0x989680 ;  /* 0x009896800000895d */ /* 0x004fea0003900000 */
[----:B------:R-:W2:Y:S02]  /*14d10*/  @!P0 SYNCS.PHASECHK.TRANS64 P0, [R3+URZ+0x2a848], R2 ;  /* 0x02a84802030085a7 */ /* 0x000ea4000800007f */
[----:B--2---:R-:W-:Y:S05]  /*14d20*/  @!P0 BRA `(.L_x_1014) ;  /* 0xfffffffc00ec8947 */ /* 0x004fea000383ffff */
[----:B------:R-:W-:Y:S05]  /*14d30*/  BRA `(.L_x_1100) ;  /* 0xffffffd000147947 */ /* 0x000fea000383ffff */
.L_x_1021:
[----:B0-----:R-:W-:-:S04]  /*14d40*/  IMAD.U32 R3, RZ, RZ, UR38 ;  /* 0x00000026ff037e24 */ /* 0x001fc8000f8e00ff */
[----:B------:R0:W1:Y:S03]  /*14d50*/  SYNCS.PHASECHK.TRANS64.TRYWAIT P0, [R3+URZ+0x2a860], R2 ;  /* 0x02a86002030075a7 */ /* 0x000066000800017f */
[----:B-1----:R-:W-:Y:S05]  /*14d60*/  @!P0 NANOSLEEP.SYNCS 0x989680 ;  /* 0x009896800000895d */ /* 0x002fea0003900000 */
[----:B------:R-:W1:Y:S02]  /*14d70*/  @!P0 SYNCS.PHASECHK.TRANS64 P0, [R3+URZ+0x2a860], R2 ;  /* 0x02a86002030085a7 */ /* 0x000e64000800007f */
[----:B-1----:R-:W-:Y:S05]  /*14d80*/  @!P0 BRA `(.L_x_1021) ;  /* 0xfffffffc00ec8947 */ /* 0x002fea000383ffff */
[----:B------:R-:W-:Y:S05]  /*14d90*/  BRA `(.L_x_1101) ;  /* 0xffffffd000e87947 */ /* 0x000fea000383ffff */
.L_x_1030:
[----:B-1----:R-:W-:-:S04]  /*14da0*/  IMAD.U32 R3, RZ, RZ, UR38 ;  /* 0x00000026ff037e24 */ /* 0x002fc8000f8e00ff */
[----:B------:R1:W2:Y:S03]  /*14db0*/  SYNCS.PHASECHK.TRANS64.TRYWAIT P0, [R3+URZ+0x2a840], R2 ;  /* 0x02a84002030075a7 */ /* 0x0002a6000800017f */
[----:B--2---:R-:W-:Y:S05]  /*14dc0*/  @!P0 NANOSLEEP.SYNCS 0x989680 ;  /* 0x009896800000895d */ /* 0x004fea0003900000 */
[----:B------:R-:W2:Y:S02]  /*14dd0*/  @!P0 SYNCS.PHASECHK.TRANS64 P0, [R3+URZ+0x2a840], R2 ;  /* 0x02a84002030085a7 */ /* 0x000ea4000800007f */
[----:B--2---:R-:W-:Y:S05]  /*14de0*/  @!P0 BRA `(.L_x_1030) ;  /* 0xfffffffc00ec8947 */ /* 0x004fea000383ffff */
[----:B------:R-:W-:Y:S05]  /*14df0*/  BRA `(.L_x_1102) ;  /* 0xffffffd8000c7947 */ /* 0x000fea000383ffff */
.L_x_1037:
[----:B0-----:R-:W-:-:S04]  /*14e00*/  IMAD.U32 R3, RZ, RZ, UR38 ;  /* 0x00000026ff037e24 */ /* 0x001fc8000f8e00ff */
[----:B------:R0:W1:Y:S03]  /*14e10*/  SYNCS.PHASECHK.TRANS64.TRYWAIT P0, [R3+URZ+0x2a868], R2 ;  /* 0x02a86802030075a7 */ /* 0x000066000800017f */
[----:B-1----:R-:W-:Y:S05]  /*14e20*/  @!P0 NANOSLEEP.SYNCS 0x989680 ;  /* 0x009896800000895d */ /* 0x002fea0003900000 */
[----:B------:R-:W1:Y:S02]  /*14e30*/  @!P0 SYNCS.PHASECHK.TRANS64 P0, [R3+URZ+0x2a868], R2 ;  /* 0x02a86802030085a7 */ /* 0x000e64000800007f */
[----:B-1----:R-:W-:Y:S05]  /*14e40*/  @!P0 BRA `(.L_x_1037) ;  /* 0xfffffffc00ec8947 */ /* 0x002fea000383ffff */
[----:B------:R-:W-:Y:S05]  /*14e50*/  BRA `(.L_x_1103) ;  /* 0xffffffd800e07947 */ /* 0x000fea000383ffff */
.L_x_1046:
[----:B-1----:R-:W-:-:S04]  /*14e60*/  IMAD.U32 R3, RZ, RZ, UR38 ;  /* 0x00000026ff037e24 */ /* 0x002fc8000f8e00ff */
[----:B------:R1:W2:Y:S03]  /*14e70*/  SYNCS.PHASECHK.TRANS64.TRYWAIT P0, [R3+URZ+0x2a848], R2 ;  /* 0x02a84802030075a7 */ /* 0x0002a6000800017f */
[----:B--2---:R-:W-:Y:S05]  /*14e80*/  @!P0 NANOSLEEP.SYNCS 0x989680 ;  /* 0x009896800000895d */ /* 0x004fea0003900000 */
[----:B------:R-:W2:Y:S02]  /*14e90*/  @!P0 SYNCS.PHASECHK.TRANS64 P0, [R3+URZ+0x2a848], R2 ;  /* 0x02a84802030085a7 */ /* 0x000ea4000800007f */
[----:B--2---:R-:W-:Y:S05]  /*14ea0*/  @!P0 BRA `(.L_x_1046) ;  /* 0xfffffffc00ec8947 */ /* 0x004fea000383ffff */
[----:B------:R-:W-:Y:S05]  /*14eb0*/  BRA `(.L_x_1104) ;  /* 0xffffffe0001c7947 */ /* 0x000fea000383ffff */
.L_x_1053:
[----:B0-----:R-:W-:-:S04]  /*14ec0*/  IMAD.U32 R3, RZ, RZ, UR38 ;  /* 0x00000026ff037e24 */ /* 0x001fc8000f8e00ff */
[----:B------:R0:W1:Y:S03]  /*14ed0*/  SYNCS.PHASECHK.TRANS64.TRYWAIT P0, [R3+URZ+0x2a860], R2 ;  /* 0x02a86002030075a7 */ /* 0x000066000800017f */
[----:B-1----:R-:W-:Y:S05]  /*14ee0*/  @!P0 NANOSLEEP.SYNCS 0x989680 ;  /* 0x009896800000895d */ /* 0x002fea0003900000 */
[----:B------:R-:W1:Y:S02]  /*14ef0*/  @!P0 SYNCS.PHASECHK.TRANS64 P0, [R3+URZ+0x2a860], R2 ;  /* 0x02a86002030085a7 */ /* 0x000e64000800007f */
[----:B-1----:R-:W-:Y:S05]  /*14f00*/  @!P0 BRA `(.L_x_1053) ;  /* 0xfffffffc00ec8947 */ /* 0x002fea000383ffff */
[----:B------:R-:W-:Y:S05]  /*14f10*/  BRA `(.L_x_1105) ;  /* 0xffffffe000ec7947 */ /* 0x000fea000383ffff */
.L_x_1061:
[----:B-1----:R1:W2:Y:S02]  /*14f20*/  SYNCS.PHASECHK.TRANS64.TRYWAIT P0, [R3+URZ+0x2a860], R2 ;  /* 0x02a86002030075a7 */ /* 0x0022a4000800017f */
[----:B--2---:R-:W-:Y:S05]  /*14f30*/  @!P0 NANOSLEEP.SYNCS 0x989680 ;  /* 0x009896800000895d */ /* 0x004fea0003900000 */
[----:B------:R-:W2:Y:S02]  /*14f40*/  @!P0 SYNCS.PHASECHK.TRANS64 P0, [R3+URZ+0x2a860], R2 ;  /* 0x02a86002030085a7 */ /* 0x000ea4000800007f */
[----:B--2---:R-:W-:Y:S05]  /*14f50*/  @!P0 BRA `(.L_x_1061) ;  /* 0xfffffffc00f08947 */ /* 0x004fea000383ffff */
[----:B------:R-:W-:Y:S05]  /*14f60*/  BRA `(.L_x_1106) ;  /* 0xffffffe400b87947 */ /* 0x000fea000383ffff */
.L_x_1066:
[----:B0-----:R0:W1:Y:S02]  /*14f70*/  SYNCS.PHASECHK.TRANS64.TRYWAIT P0, [R2+URZ+0x2a820], R3 ;  /* 0x02a82003020075a7 */ /* 0x001064000800017f */
[----:B-1----:R-:W-:Y:S05]  /*14f80*/  @!P0 NANOSLEEP.SYNCS 0x989680 ;  /* 0x009896800000895d */ /* 0x002fea0003900000 */
[----:B------:R-:W1:Y:S02]  /*14f90*/  @!P0 SYNCS.PHASECHK.TRANS64 P0, [R2+URZ+0x2a820], R3 ;  /* 0x02a82003020085a7 */ /* 0x000e64000800007f */
[----:B-1----:R-:W-:Y:S05]  /*14fa0*/  @!P0 BRA `(.L_x_1066) ;  /* 0xfffffffc00f08947 */ /* 0x002fea000383ffff */
[----:B------:R-:W-:Y:S05]  /*14fb0*/  BRA `(.L_x_1107) ;  /* 0xffffffe800887947 */ /* 0x000fea000383ffff */
.L_x_1067:
        /* <DEDUP_REMOVED lines=11> */
.L_x_1109:
[----:B------:R-:W-:Y:S05]  /*15070*/  BSYNC B0 ;  /* 0x0000000000007941 */ /* 0x000fea0003800000 */
.L_x_1108:
[----:B------:R-:W-:Y:S05]  /*15080*/  BRA `(.L_x_1110) ;  /* 0xffffffe8006c7947 */ /* 0x000fea000383ffff */
.L_x_1068:
[----:B------:R-:W-:Y:S01]  /*15090*/  BSSY B0, `(.L_x_1111) ;  /* 0x0000006000007945 */ /* 0x000fe20003800000 */
[----:B------:R-:W-:-:S07]  /*150a0*/  IMAD.MOV.U32 R15, RZ, RZ, -0x1 ;  /* 0xffffffffff0f7424 */ /* 0x000fce00078e00ff */
[----:B0-----:R-:W-:Y:S05]  /*150b0*/  WARPSYNC.COLLECTIVE R15, `(.L_x_1112) ;  /* 0x000000000f0c7348 */ /* 0x001fea0003c00000 */
[----:B------:R-:W-:Y:S02]  /*150c0*/  ELECT P6, UR62, PT ;  /* 0x00000000003e782f */ /* 0x000fe400038c0000 */
[----:B------:R-:W-:Y:S01]  /*150d0*/  MOV R14, UR62 ;  /* 0x0000003e000e7c02 */ /* 0x000fe20008000f00 */
[----:B0-----:R-:W-:Y:S10]  /*150e0*/  ENDCOLLECTIVE ;  /* 0x000000000000791b */ /* 0x001ff40003800000 */
.L_x_1112:
[----:B------:R-:W-:Y:S05]  /*150f0*/  BSYNC B0 ;  /* 0x0000000000007941 */ /* 0x000fea0003800000 */
.L_x_1111:
[----:B------:R-:W-:Y:S05]  /*15100*/  BRA `(.L_x_1113) ;  /* 0xffffffe800607947 */ /* 0x000fea000383ffff */
.L_x_1070:
[----:B0-----:R0:W1:Y:S02]  /*15110*/  SYNCS.PHASECHK.TRANS64.TRYWAIT P0, [R6+URZ], R5 ;  /* 0x00000005060075a7 */ /* 0x001064000800017f */
[----:B-1----:R-:W-:Y:S05]  /*15120*/  @!P0 NANOSLEEP.SYNCS 0x989680 ;  /* 0x009896800000895d */ /* 0x002fea0003900000 */
[----:B------:R-:W1:Y:S02]  /*15130*/  @!P0 SYNCS.PHASECHK.TRANS64 P0, [R6+URZ], R5 ;  /* 0x00000005060085a7 */ /* 0x000e64000800007f */
[----:B-1----:R-:W-:Y:S05]  /*15140*/  @!P0 BRA `(.L_x_1070) ;  /* 0xfffffffc00f08947 */ /* 0x002fea000383ffff */
[----:B------:R-:W-:Y:S05]  /*15150*/  BRA `(.L_x_1114) ;  /* 0xffffffe800947947 */ /* 0x000fea000383ffff */
.L_x_1071:
[----:B-1----:R1:W2:Y:S02]  /*15160*/  SYNCS.PHASECHK.TRANS64.TRYWAIT P0, [R3+URZ], R4 ;  /* 0x00000004030075a7 */ /* 0x0022a4000800017f */
[----:B--2---:R-:W-:Y:S05]  /*15170*/  @!P0 NANOSLEEP.SYNCS 0x989680 ;  /* 0x009896800000895d */ /* 0x004fea0003900000 */
[----:B------:R-:W2:Y:S02]  /*15180*/  @!P0 SYNCS.PHASECHK.TRANS64 P0, [R3+URZ], R4 ;  /* 0x00000004030085a7 */ /* 0x000ea4000800007f */
[----:B--2---:R-:W-:Y:S05]  /*15190*/  @!P0 BRA `(.L_x_1071) ;  /* 0xfffffffc00f08947 */ /* 0x004fea000383ffff */
[----:B------:R-:W-:Y:S05]  /*151a0*/  BRA `(.L_x_1115) ;  /* 0xffffffe800887947 */ /* 0x000fea000383ffff */
.L_x_1073:
[----:B-1----:R1:W2:Y:S02]  /*151b0*/  SYNCS.PHASECHK.TRANS64.TRYWAIT P0, [R0+URZ], R5 ;  /* 0x00000005000075a7 */ /* 0x0022a4000800017f */
[----:B--2---:R-:W-:Y:S05]  /*151c0*/  @!P0 NANOSLEEP.SYNCS 0x989680 ;  /* 0x009896800000895d */ /* 0x004fea0003900000 */
[----:B------:R-:W2:Y:S02]  /*151d0*/  @!P0 SYNCS.PHASECHK.TRANS64 P0, [R0+URZ], R5 ;  /* 0x00000005000085a7 */ /* 0x000ea4000800007f */
[----:B--2---:R-:W-:Y:S05]  /*151e0*/  @!P0 BRA `(.L_x_1073) ;  /* 0xfffffffc00f08947 */ /* 0x004fea000383ffff */
[----:B------:R-:W-:Y:S05]  /*151f0*/  BRA `(.L_x_1116) ;  /* 0xffffffe8008c7947 */ /* 0x000fea000383ffff */
.L_x_1117:
        /* <DEDUP_REMOVED lines=16> */
.L_x_2983:


//--------------------- .text._ZN7cutlass13device_kernelIN5flash11enable_sm90INS1_16FlashAttnFwdSm90INS1_25CollectiveMainloopFwdSm90ILi2EN4cute5tupleIJNS5_1CILi1EEES8_S8_EEENS6_IJNS7_ILi128EEENS7_ILi96EEENS7_ILi192EEEEEELi128ENS_10bfloat16_tEfNS_4arch4Sm90ELb0ELb1ELb1ELb1ELb0ELb0ELb0ELb1ELb1ELb1ELb1ELb0EEENS1_21CollectiveEpilogueFwdINS6_IJSA_SA_SB_EEES9_SE_SG_Li256ELb1ELb1ELb1ELb0EEENS1_36VarlenDynamicPersistentTileSchedulerILi128ELi96ELi256ELi128ELb1ELb1ELb1ELb1ELb0ELb1EEEEEEEEEvNT_6ParamsE --------------------------
	.section	.text._ZN7cutlass13device_kernelIN5flash11enable_sm90INS1_16FlashAttnFwdSm90INS1_25CollectiveMainloopFwdSm90ILi2EN4cute5tupleIJNS5_1CILi1EEES8_S8_EEENS6_IJNS7_ILi128EEENS7_ILi96EEENS7_ILi192EEEEEELi128ENS_10bfloat16_tEfNS_4arch4Sm90ELb0ELb1ELb1ELb1ELb0ELb0ELb0ELb1ELb1ELb1ELb1ELb0EEENS1_21CollectiveEpilogueFwdINS6_IJSA_SA_SB_EEES9_SE_SG_Li256ELb1ELb1ELb1ELb0EEENS1_36VarlenDynamicPersistentTileSchedulerILi128ELi96ELi256ELi128ELb1ELb1ELb1ELb1ELb0ELb1EEEEEEEEEvNT_6ParamsE,"ax",@progbits
	.align	128
.text._ZN7cutlass13device_kernelIN5flash11enable_sm90INS1_16FlashAttnFwdSm90INS1_25CollectiveMainloopFwdSm90ILi2EN4cute5tupleIJNS5_1CILi1EEES8_S8_EEENS6_IJNS7_ILi128EEENS7_ILi96EEENS7_ILi192EEEEEELi128ENS_10bfloat16_tEfNS_4arch4Sm90ELb0ELb1ELb1ELb1ELb0ELb0ELb0ELb1ELb1ELb1ELb1ELb0EEENS1_21CollectiveEpilogueFwdINS6_IJSA_SA_SB_EEES9_SE_SG_Li256ELb1ELb1ELb1ELb0EEENS1_36VarlenDynamicPersistentTileSchedulerILi128ELi96ELi256ELi128ELb1ELb1ELb1ELb1ELb0ELb1EEEEEEEEEvNT_6ParamsE:
        .type           _ZN7cutlass13device_kernelIN5flash11enable_sm90INS1_16FlashAttnFwdSm90INS1_25CollectiveMainloopFwdSm90ILi2EN4cute5tupleIJNS5_1CILi1EEES8_S8_EEENS6_IJNS7_ILi128EEENS7_ILi96EEENS7_ILi192EEEEEELi128ENS_10bfloat16_tEfNS_4arch4Sm90ELb0ELb1ELb1ELb1ELb0ELb0ELb0ELb1ELb1ELb1ELb1ELb0EEENS1_21CollectiveEpilogueFwdINS6_IJSA_SA_SB_EEES9_SE_SG_Li256ELb1ELb1ELb1ELb0EEENS1_36VarlenDynamicPersistentTileSchedulerILi128ELi96ELi256ELi128ELb1ELb1ELb1ELb1ELb0ELb1EEEEEEEEEvNT_6ParamsE,@function
        .size           _ZN7cutlass13device_kernelIN5flash11enable_sm90INS1_16FlashAttnFwdSm90INS1_25CollectiveMainloopFwdSm90ILi2EN4cute5tupleIJNS5_1CILi1EEES8_S8_EEENS6_IJNS7_ILi128EEENS7_ILi96EEENS7_ILi192EEEEEELi128ENS_10bfloat16_tEfNS_4arch4Sm90ELb0ELb1ELb1ELb1ELb0ELb0ELb0ELb1ELb1ELb1ELb1ELb0EEENS1_21CollectiveEpilogueFwdINS6_IJSA_SA_SB_EEES9_SE_SG_Li256ELb1ELb1ELb1ELb0EEENS1_36VarlenDynamicPersistentTileSchedulerILi128ELi96ELi256ELi128ELb1ELb1ELb1ELb1ELb0ELb1EEEEEEEEEvNT_6ParamsE,(.L_x_2984 - _ZN7cutlass13device_kernelIN5flash11enable_sm90INS1_16FlashAttnFwdSm90INS1_25CollectiveMainloopFwdSm90ILi2EN4cute5tupleIJNS5_1CILi1EEES8_S8_EEENS6_IJNS7_ILi128EEENS7_ILi96EEENS7_ILi192EEEEEELi128ENS_10bfloat16_tEfNS_4arch4Sm90ELb0ELb1ELb1ELb1ELb0ELb0ELb0ELb1ELb1ELb1ELb1ELb0EEENS1_21CollectiveEpilogueFwdINS6_IJSA_SA_SB_EEES9_SE_SG_Li256ELb1ELb1ELb1ELb0EEENS1_36VarlenDynamicPersistentTileSchedulerILi128ELi96ELi256ELi128ELb1ELb1ELb1ELb1ELb0ELb1EEEEEEEEEvNT_6ParamsE)
        .other          _ZN7cutlass13device_kernelIN5flash11enable_sm90INS1_16FlashAttnFwdSm90INS1_25CollectiveMainloopFwdSm90ILi2EN4cute5tupleIJNS5_1CILi1EEES8_S8_EEENS6_IJNS7_ILi128EEENS7_ILi96EEENS7_ILi192EEEEEELi128ENS_10bfloat16_tEfNS_4arch4Sm90ELb0ELb1ELb1ELb1ELb0ELb0ELb0ELb1ELb1ELb1ELb1ELb0EEENS1_21CollectiveEpilogueFwdINS6_IJSA_SA_SB_EEES9_SE_SG_Li256ELb1ELb1ELb1ELb0EEENS1_36VarlenDynamicPersistentTileSchedulerILi128ELi96ELi256ELi128ELb1ELb1ELb1ELb1ELb0ELb1EEEEEEEEEvNT_6ParamsE,@"STO_CUDA_ENTRY STV_DEFAULT"
_ZN7cutlass13device_kernelIN5flash11enable_sm90INS1_16FlashAttnFwdSm90INS1_25CollectiveMainloopFwdSm90ILi2EN4cute5tupleIJNS5_1CILi1EEES8_S8_EEENS6_IJNS7_ILi128EEENS7_ILi96EEENS7_ILi192EEEEEELi128ENS_10bfloat16_tEfNS_4arch4Sm90ELb0ELb1ELb1ELb1ELb0ELb0ELb0ELb1ELb1ELb1ELb1ELb0EEENS1_21CollectiveEpilogueFwdINS6_IJSA_SA_SB_EEES9_SE_SG_Li256ELb1ELb1ELb1ELb0EEENS1_36VarlenDynamicPersistentTileSchedulerILi128ELi96ELi256ELi128ELb1ELb1ELb1ELb1ELb0ELb1EEEEEEEEEvNT_6ParamsE:
        /* <DEDUP_REMOVED lines=18> */
.L_x_1119:
[----:B------:R-:W-:Y:S05]  /*0120*/  BSYNC B0 ;  /* 0x0000000000007941 */ /* 0x000fea0003800000 */
.L_x_1118:
        /* <DEDUP_REMOVED lines=41> */
.L_x_1120:
        /* <DEDUP_REMOVED lines=22> */
.L_x_1121:
        /* <DEDUP_REMOVED lines=18> */
.L_x_1122:
        /* <DEDUP_REMOVED lines=22> */
.L_x_1123:
        /* <DEDUP_REMOVED lines=22> */
.L_x_1124:
[----:B0-----:R-:W-:Y:S01]  /*0900*/  UMOV UR4, 0x1 ;  /* 0x0000000100047882 */ /* 0x001fe20000000000 */
[----:B------:R-:W-:Y:S01]  /*0910*/  PLOP3.LUT P0, PT, PT, PT, UP0, 0x80, 0x0 ;  /* 0x000000000000781c */ /* 0x000fe20003f0f008 */
[----:B------:R-:W-:Y:S01]  /*0920*/  USEL UR4, UR4, 0x2, !UP0 ;  /* 0x0000000204047887 */ /* 0x000fe2000c000000 */
[----:B------:R-:W-:-:S05]  /*0930*/  NOP ;  /* 0x0000000000007918 */ /* 0x000fca0000000000 */
[----:B------:R-:W-:-:S05]  /*0940*/  IMAD.U32 R2, RZ, RZ, UR4 ;  /* 0x00000004ff027e24 */ /* 0x000fca000f8e00ff */
[----:B------:R0:W-:Y:S01]  /*0950*/  STL [R1+0x5c], R2 ;  /* 0x00005c0201007387 */ /* 0x0001e20000100800 */
[----:B-12-4-:R-:W-:Y:S06]  /*0960*/  BAR.SYNC.DEFER_BLOCKING 0x0 ;  /* 0x0000000000007b1d */ /* 0x016fec0000010000 */
[----:B------:R-:W-:Y:S05]  /*0970*/  @!P0 BRA `(.L_x_1125) ;  /* 0x00000114000c8947 */ /* 0x000fea0003800000 */
.L_x_1126:
        /* <DEDUP_REMOVED lines=14> */
[----:B------:R-:W2:Y:S01]  /*0a60*/  LDL R0, [R1+0x5c] ;  /* 0x00005c0001007983 */ /* 0x000ea20000100800 */
[----:B------:R-:W-:Y:S01]  /*0a70*/  VIADD R205, R6, 0xffffff80 ;  /* 0xffffff8006cd7836 */ /* 0x000fe20000000000 */
[----:B------:R-:W-:Y:S01]  /*0a80*/  R2UR UR5, R13 ;  /* 0x000000000d0572ca */ /* 0x000fe200000e0000 */
[----:B------:R-:W-:Y:S01]  /*0a90*/  UMOV UR36, URZ ;  /* 0x0000003f00247c82 */ /* 0x000fe20008000000 */
[----:B------:R-:W-:Y:S01]  /*0aa0*/  R2UR UR6, R14 ;  /* 0x000000000e0672ca */ /* 0x000fe200000e0000 */
[----:B------:R-:W-:Y:S01]  /*0ab0*/  UMOV UR37, URZ ;  /* 0x0000003f00257c82 */ /* 0x000fe20008000000 */
[----:B------:R-:W-:Y:S02]  /*0ac0*/  R2UR UR7, R15 ;  /* 0x000000000f0772ca */ /* 0x000fe400000e0000 */
[----:B--2---:R-:W-:Y:S02]  /*0ad0*/  R2UR UR4, R0 ;  /* 0x00000000000472ca */ /* 0x004fe400000e0000 */
[----:B------:R-:W-:-:S04]  /*0ae0*/  SHF.R.S32.HI R0, RZ, 0x1f, R205 ;  /* 0x0000001fff007819 */ /* 0x000fc800000114cd */
[CC--:B0-----:R-:W-:Y:S02]  /*0af0*/  LEA.HI R2, R0.reuse, R205.reuse, RZ, 0x7 ;  /* 0x000000cd00027211 */ /* 0x0c1fe400078f38ff */
[-C--:B------:R-:W-:Y:S02]  /*0b00*/  LEA.HI R3, R0, R205.reuse, RZ, 0x4 ;  /* 0x000000cd00037211 */ /* 0x080fe400078f20ff */
[----:B------:R-:W-:Y:S02]  /*0b10*/  LOP3.LUT R4, R2, 0xffffff80, RZ, 0xc0, !PT ;  /* 0xffffff8002047812 */ /* 0x000fe400078ec0ff */
[----:B------:R-:W-:Y:S01]  /*0b20*/  SHF.R.S32.HI R6, RZ, 0x4, R3 ;  /* 0x00000004ff067819 */ /* 0x000fe20000011403 */
[----:B------:R-:W-:Y:S01]  /*0b30*/  ULOP3.LUT UR8, UR4, 0x1, URZ, 0xfc, !UPT ;  /* 0x0000000104087892 */ /* 0x000fe2000f8efc3f */
[----:B------:R-:W-:Y:S01]  /*0b40*/  SHF.R.S32.HI R199, RZ, 0x7, R2 ;  /* 0x00000007ffc77819 */ /* 0x000fe20000011402 */
[----:B------:R-:W-:Y:S01]  /*0b50*/  IMAD.IADD R183, R205, 0x1, -R4 ;  /* 0x00000001cdb77824 */ /* 0x000fe200078e0a04 */
[----:B------:R-:W-:Y:S01]  /*0b60*/  LEA.HI R4, R0, R205, RZ, 0x5 ;  /* 0x000000cd00047211 */ /* 0x000fe200078f28ff */
[----:B------:R-:W-:Y:S01]  /*0b70*/  UMOV UR4, URZ ;  /* 0x0000003f00047c82 */ /* 0x000fe20008000000 */
[----:B------:R-:W-:Y:S01]  /*0b80*/  LEA.HI R2, R2, R199, RZ, 0x1 ;  /* 0x000000c702027211 */ /* 0x000fe200078f08ff */
[----:B------:R-:W-:Y:S01]  /*0b90*/  IMAD.U32 R202, RZ, RZ, UR8 ;  /* 0x00000008ffca7e24 */ /* 0x000fe2000f8e00ff */
[----:B------:R-:W-:Y:S01]  /*0ba0*/  SHF.R.S32.HI R8, RZ, 0x1f, R183 ;  /* 0x0000001fff087819 */ /* 0x000fe200000114b7 */
[----:B------:R-:W-:Y:S01]  /*0bb0*/  IMAD.SHL.U32 R5, R4, 0x20, RZ ;  /* 0x0000002004057824 */ /* 0x000fe200078e00ff */
[C---:B------:R-:W-:Y:S01]  /*0bc0*/  LOP3.LUT R4, R3.reuse, 0x3fffff0, RZ, 0xc0, !PT ;  /* 0x03fffff003047812 */ /* 0x040fe200078ec0ff */
[----:B------:R-:W-:Y:S01]  /*0bd0*/  IMAD.U32 R182, RZ, RZ, UR4 ;  /* 0x00000004ffb67e24 */ /* 0x000fe2000f8e00ff */
[----:B------:R-:W-:-:S02]  /*0be0*/  LEA.HI R3, R3, R6, RZ, 0x1 ;  /* 0x0000000603037211 */ /* 0x000fc400078f08ff */
[----:B------:R-:W-:Y:S01]  /*0bf0*/  LOP3.LUT R5, R5, 0xfffffc00, RZ, 0xc0, !PT ;  /* 0xfffffc0005057812 */ /* 0x000fe200078ec0ff */
[----:B------:R-:W-:Y:S01]  /*0c00*/  IMAD.IADD R4, R205, 0x1, -R4 ;  /* 0x00000001cd047824 */ /* 0x000fe200078e0a04 */
[----:B------:R-:W-:Y:S02]  /*0c10*/  LOP3.LUT R3, R3, 0x1ffffffe, RZ, 0xc0, !PT ;  /* 0x1ffffffe03037812 */ /* 0x000fe400078ec0ff */
[----:B------:R-:W-:Y:S01]  /*0c20*/  LEA.HI R7, R8, R183, RZ, 0x2 ;  /* 0x000000b708077211 */ /* 0x000fe200078f10ff */
[----:B------:R-:W-:Y:S01]  /*0c30*/  IMAD R4, R4, 0x40, R5 ;  /* 0x0000004004047824 */ /* 0x000fe200078e0205 */
[-C--:B------:R-:W-:Y:S01]  /*0c40*/  LEA.HI R5, R0, R205.reuse, RZ, 0x2 ;  /* 0x000000cd00057211 */ /* 0x080fe200078f10ff */
[----:B------:R-:W-:Y:S01]  /*0c50*/  IMAD.IADD R3, R6, 0x1, -R3 ;  /* 0x0000000106037824 */ /* 0x000fe200078e0a03 */
[----:B------:R-:W-:Y:S02]  /*0c60*/  LEA.HI R0, R0, R205, RZ, 0x3 ;  /* 0x000000cd00007211 */ /* 0x000fe400078f18ff */
[----:B------:R-:W-:Y:S01]  /*0c70*/  SHF.R.S32.HI R9, RZ, 0x2, R7 ;  /* 0x00000002ff097819 */ /* 0x000fe20000011407 */
[----:B------:R-:W-:Y:S01]  /*0c80*/  IMAD R201, R3, 0x8, R4 ;  /* 0x0000000803c97824 */ /* 0x000fe200078e0204 */
[----:B------:R-:W-:-:S02]  /*0c90*/  LOP3.LUT R4, R5, 0xfffffffc, RZ, 0xc0, !PT ;  /* 0xfffffffc05047812 */ /* 0x000fc400078ec0ff */
[----:B------:R-:W-:Y:S02]  /*0ca0*/  SHF.R.S32.HI R10, RZ, 0x1f, R7 ;  /* 0x0000001fff0a7819 */ /* 0x000fe40000011407 */
[----:B------:R-:W-:Y:S01]  /*0cb0*/  LEA.HI R8, R8, R183, RZ, 0x5 ;  /* 0x000000b708087211 */ /* 0x000fe200078f28ff */
[----:B------:R-:W-:Y:S01]  /*0cc0*/  IMAD.IADD R3, R205, 0x1, -R4 ;  /* 0x00000001cd037824 */ /* 0x000fe200078e0a04 */
[----:B------:R-:W-:Y:S02]  /*0cd0*/  LOP3.LUT R4, R2, 0x3fffffe, RZ, 0xc0, !PT ;  /* 0x03fffffe02047812 */ /* 0x000fe400078ec0ff */
[----:B------:R-:W-:Y:S02]  /*0ce0*/  LOP3.LUT R2, R0, 0xfffffff8, RZ, 0xc0, !PT ;  /* 0xfffffff800027812 */ /* 0x000fe400078ec0ff */
[----:B------:R-:W-:Y:S01]  /*0cf0*/  LEA.HI R10, R10, R9, RZ, 0x3 ;  /* 0x000000090a0a7211 */ /* 0x000fe200078f18ff */
[----:B------:R-:W-:Y:S01]  /*0d00*/  IMAD.IADD R4, R199, 0x1, -R4 ;  /* 0x00000001c7047824 */ /* 0x000fe200078e0a04 */
[----:B------:R-:W-:Y:S01]  /*0d10*/  SHF.R.S32.HI R8, RZ, 0x5, R8 ;  /* 0x00000005ff087819 */ /* 0x000fe20000011408 */
[----:B------:R-:W-:Y:S01]  /*0d20*/  IMAD.IADD R161, R205, 0x1, -R2 ;  /* 0x00000001cda17824 */ /* 0x000fe200078e0a02 */
[----:B------:R-:W-:-:S02]  /*0d30*/  LOP3.LUT R2, R7, 0x7ffffffc, RZ, 0xc0, !PT ;  /* 0x7ffffffc07027812 */ /* 0x000fc400078ec0ff */
[----:B------:R-:W-:Y:S01]  /*0d40*/  LOP3.LUT R10, R10, 0xfffffff8, RZ, 0xc0, !PT ;  /* 0xfffffff80a0a7812 */ /* 0x000fe200078ec0ff */
[----:B------:R-:W-:Y:S01]  /*0d50*/  IMAD.SHL.U32 R22, R161, 0x8, RZ ;  /* 0x00000008a1167824 */ /* 0x000fe200078e00ff */
[----:B------:R-:W-:Y:S01]  /*0d60*/  LEA.HI R5, R3, R3, RZ, 0x1 ;  /* 0x0000000303057211 */ /* 0x000fe200078f08ff */
[----:B------:R-:W-:Y:S01]  /*0d70*/  IMAD.IADD R2, R183, 0x1, -R2 ;  /* 0x00000001b7027824 */ /* 0x000fe200078e0a02 */
[----:B------:R-:W-:Y:S01]  /*0d80*/  SHF.R.S32.HI R180, RZ, 0x3, R0 ;  /* 0x00000003ffb47819 */ /* 0x000fe20000011400 */
[----:B------:R-:W-:Y:S01]  /*0d90*/  IMAD.IADD R9, R9, 0x1, -R10 ;  /* 0x0000000109097824 */ /* 0x000fe200078e0a0a */
[----:B------:R-:W-:Y:S01]  /*0da0*/  LOP3.LUT R6, R5, 0x1ffffffe, RZ, 0xc0, !PT ;  /* 0x1ffffffe05067812 */ /* 0x000fe200078ec0ff */
[----:B------:R-:W-:Y:S01]  /*0db0*/  IMAD.SHL.U32 R18, R2, 0x2, RZ ;  /* 0x0000000202127824 */ /* 0x000fe200078e00ff */
[----:B------:R-:W-:Y:S01]  /*0dc0*/  SHF.R.S32.HI R204, RZ, 0x1f, R22 ;  /* 0x0000001fffcc7819 */ /* 0x000fe20000011416 */
[----:B------:R-:W-:Y:S02]  /*0dd0*/  IMAD R9, R8, 0x10, R9 ;  /* 0x0000001008097824 */ /* 0x000fe400078e0209 */
[----:B------:R-:W-:-:S02]  /*0de0*/  VIADD R160, R22, 0x40 ;  /* 0x0000004016a07836 */ /* 0x000fc40000000000 */
[C---:B------:R-:W-:Y:S02]  /*0df0*/  VIADD R179, R18.reuse, 0x8 ;  /* 0x0000000812b37836 */ /* 0x040fe40000000000 */
[C---:B------:R-:W-:Y:S01]  /*0e00*/  VIADD R178, R18.reuse, 0x10 ;  /* 0x0000001012b27836 */ /* 0x040fe20000000000 */
[----:B------:R-:W-:Y:S01]  /*0e10*/  SHF.R.S32.HI R203, RZ, 0x1f, R160 ;  /* 0x0000001fffcb7819 */ /* 0x000fe200000114a0 */
        /* <DEDUP_REMOVED lines=24> */
[----:B------:R-:W-:Y:S01]  /*0fa0*/  VIADD R165, R18, 0x78 ;  /* 0x0000007812a57836 */ /* 0x000fe20000000000 */
[----:B------:R-:W-:Y:S01]  /*0fb0*/  SHF.R.S32.HI R186, RZ, 0x1f, R167 ;  /* 0x0000001fffba7819 */ /* 0x000fe200000114a7 */
[----:B------:R-:W-:Y:S01]  /*0fc0*/  IMAD.IADD R19, R3, 0x1, -R6 ;  /* 0x0000000103137824 */ /* 0x000fe200078e0a06 */
[----:B------:R-:W-:Y:S01]  /*0fd0*/  SHF.R.S32.HI R185, RZ, 0x1f, R166 ;  /* 0x0000001fffb97819 */ /* 0x000fe200000114a6 */
[----:B------:R-:W-:Y:S01]  /*0fe0*/  IMAD R200, R4, 0x40, R9 ;  /* 0x0000004004c87824 */ /* 0x000fe200078e0209 */
[----:B------:R-:W-:-:S03]  /*0ff0*/  SHF.R.S32.HI R184, RZ, 0x1f, R165 ;  /* 0x0000001fffb87819 */ /* 0x000fc600000114a5 */
[----:B------:R-:W-:-:S07]  /*1000*/  IMAD R19, R19, 0x8, R200 ;  /* 0x0000000813137824 */ /* 0x000fce00078e02c8 */
.L_x_1230:
[----:B01234-:R-:W0:Y:S01]  /*1010*/  LDC.64 R2, c[0x0][0xa28] ;  /* 0x00028a00ff027b82 */ /* 0x01fe220000000a00 */
[----:B------:R-:W-:Y:S01]  /*1020*/  IMAD.U32 R9, RZ, RZ, UR7 ;  /* 0x00000007ff097e24 */ /* 0x000fe2000f8e00ff */
[----:B------:R-:W-:Y:S01]  /*1030*/  ULDC.64 UR8, c[0x0][0x208] ;  /* 0x0000820000087ab9 */ /* 0x000fe20000000a00 */
[----:B------:R-:W-:-:S05]  /*1040*/  IMAD.MOV.U32 R7, RZ, RZ, RZ ;  /* 0x000000ffff077224 */ /* 0x000fca00078e00ff */
[----:B------:R-:W1:Y:S08]  /*1050*/  LDC.64 R4, c[0x0][0xa18] ;  /* 0x00028600ff047b82 */ /* 0x000e700000000a00 */
[----:B------:R-:W2:Y:S01]  /*1060*/  LDC R17, c[0x0][0x288] ;  /* 0x0000a200ff117b82 */ /* 0x000ea20000000800 */
[----:B------:R-:W-:Y:S01]  /*1070*/  ULOP3.LUT UR4, UR6, 0xff000000, URZ, 0xc0, !UPT ;  /* 0xff00000006047892 */ /* 0x000fe2000f8ec03f */
[----:B------:R-:W-:Y:S01]  /*1080*/  ULDC.64 UR10, c[0x0][0xa20] ;  /* 0x00028800000a7ab9 */ /* 0x000fe20000000a00 */
[----:B0-----:R-:W-:-:S05]  /*1090*/  ISETP.NE.U32.AND P0, PT, R2, RZ, PT ;  /* 0x000000ff0200720c */ /* 0x001fca0003f05070 */
[----:B------:R-:W0:Y:S01]  /*10a0*/  LDC R0, c[0x0][0x424] ;  /* 0x00010900ff007b82 */ /* 0x000e220000000800 */
[----:B------:R-:W-:Y:S02]  /*10b0*/  ISETP.NE.AND.EX P0, PT, R3, RZ, PT, P0 ;  /* 0x000000ff0300720c */ /* 0x000fe40003f05300 */
[----:B-1----:R-:W-:-:S05]  /*10c0*/  ISETP.NE.U32.AND P1, PT, R4, RZ, PT ;  /* 0x000000ff0400720c */ /* 0x002fca0003f25070 */
[----:B------:R-:W1:Y:S01]  /*10d0*/  LDC R11, c[0x0][0x2f0] ;  /* 0x0000bc00ff0b7b82 */ /* 0x000e620000000800 */
[----:B------:R-:W-:-:S07]  /*10e0*/  ISETP.NE.AND.EX P1, PT, R5, RZ, PT, P1 ;  /* 0x000000ff0500720c */ /* 0x000fce0003f25310 */
[----:B------:R-:W3:Y:S08]  /*10f0*/  @P0 LDC.64 R2, c[0x0][0xa28] ;  /* 0x00028a00ff020b82 */ /* 0x000ef00000000a00 */
[----:B------:R-:W4:Y:S01]  /*1100*/  @P1 LDC.64 R4, c[0x0][0xa18] ;  /* 0x00028600ff041b82 */ /* 0x000f220000000a00 */
[----:B---3--:R-:W-:Y:S01]  /*1110*/  @P0 IMAD.WIDE R2, R9, 0x4, R2 ;  /* 0x0000000409020825 */ /* 0x008fe200078e0202 */
[----:B------:R-:W-:-:S04]  /*1120*/  USHF.R.U32.HI UR4, URZ, 0x8, UR4 ;  /* 0x000000083f047899 */ /* 0x000fc80008011604 */
[----:B------:R3:W5:Y:S01]  /*1130*/  @P0 LDG.E R7, desc[UR8][R2.64] ;  /* 0x0000000802070981 */ /* 0x000762000c1e1900 */
[----:B----4-:R-:W-:Y:S02]  /*1140*/  @P1 IMAD.WIDE R4, R9, 0x4, R4 ;  /* 0x0000000409041825 */ /* 0x010fe400078e0204 */
[----:B------:R-:W4:Y:S03]  /*1150*/  LDC.64 R8, c[0x0][0x418] ;  /* 0x00010600ff087b82 */ /* 0x000f260000000a00 */
[----:B--2---:R3:W5:Y:S01]  /*1160*/  @P1 LDG.E R17, desc[UR8][R4.64] ;  /* 0x0000000804111981 */ /* 0x004762000c1e1900 */
[----:B------:R-:W-:Y:S01]  /*1170*/  ULOP3.LUT UR8, UR6, 0xff0000, URZ, 0xc0, !UPT ;  /* 0x00ff000006087892 */ /* 0x000fe2000f8ec03f */
[----:B------:R-:W-:-:S03]  /*1180*/  ISETP.NE.U32.AND P2, PT, RZ, UR10, PT ;  /* 0x0000000aff007c0c */ /* 0x000fc6000bf45070 */
[----:B------:R-:W-:Y:S01]  /*1190*/  ULEA.HI UR8, UR8, UR4, URZ, 0x10 ;  /* 0x0000000408087291 */ /* 0x000fe2000f8f803f */
[----:B------:R-:W-:Y:S01]  /*11a0*/  ISETP.NE.AND.EX P2, PT, RZ, UR11, PT, P2 ;  /* 0x0000000bff007c0c */ /* 0x000fe2000bf45320 */
[----:B------:R-:W-:-:S06]  /*11b0*/  ULOP3.LUT UR4, UR6, 0xffff, URZ, 0xc0, !UPT ;  /* 0x0000ffff06047892 */ /* 0x000fcc000f8ec03f */
[----:B------:R-:W-:Y:S01]  /*11c0*/  IMAD.U32 R164, RZ, RZ, UR4 ;  /* 0x00000004ffa47e24 */ /* 0x000fe2000f8e00ff */
[----:B----4-:R-:W-:-:S04]  /*11d0*/  ISETP.NE.U32.AND P0, PT, R8, RZ, PT ;  /* 0x000000ff0800720c */ /* 0x010fc80003f05070 */
[----:B------:R-:W-:-:S04]  /*11e0*/  ISETP.NE.AND.EX P0, PT, R9, RZ, PT, P0 ;  /* 0x000000ff0900720c */ /* 0x000fc80003f05300 */
[----:B0-----:R-:W-:Y:S01]  /*11f0*/  SEL R0, R0, 0x1, P0 ;  /* 0x0000000100007807 */ /* 0x001fe20000000000 */
[----:B-1-3--:R-:W-:Y:S08]  /*1200*/  @P1 BRA `(.L_x_1127) ;  /* 0x00000000002c1947 */ /* 0x00aff00003800000 */
[----:B------:R-:W-:Y:S02]  /*1210*/  ULDC.64 UR10, c[0x0][0xa00] ;  /* 0x00028000000a7ab9 */ /* 0x000fe40000000a00 */
[----:B------:R-:W-:-:S04]  /*1220*/  ISETP.NE.U32.AND P0, PT, RZ, UR10, PT ;  /* 0x0000000aff007c0c */ /* 0x000fc8000bf05070 */
[----:B------:R-:W-:-:S13]  /*1230*/  ISETP.NE.AND.EX P0, PT, RZ, UR11, PT, P0 ;  /* 0x0000000bff007c0c */ /* 0x000fda000bf05300 */
[----:B------:R-:W-:Y:S05]  /*1240*/  @!P0 BRA `(.L_x_1127) ;  /* 0x00000000001c8947 */ /* 0x000fea0003800000 */
[----:B------:R-:W0:Y:S01]  /*1250*/  LDC.64 R2, c[0x0][0xa00] ;  /* 0x00028000ff027b82 */ /* 0x000e220000000a00 */
[----:B------:R-:W-:Y:S01]  /*1260*/  IMAD.U32 R5, RZ, RZ, UR7 ;  /* 0x00000007ff057e24 */ /* 0x000fe2000f8e00ff */
[----:B------:R-:W-:-:S03]  /*1270*/  ULDC.64 UR10, c[0x0][0x208] ;  /* 0x00008200000a7ab9 */ /* 0x000fc60000000a00 */
[----:B0-----:R-:W-:-:S05]  /*1280*/  IMAD.WIDE R2, R5, 0x4, R2 ;  /* 0x0000000405027825 */ /* 0x001fca00078e0202 */
[----:B-----5:R-:W2:Y:S04]  /*1290*/  LDG.E R17, desc[UR10][R2.64] ;  /* 0x0000000a02117981 */ /* 0x020ea8000c1e1900 */
[----:B------:R-:W2:Y:S02]  /*12a0*/  LDG.E R4, desc[UR10][R2.64+0x4] ;  /* 0x0000040a02047981 */ /* 0x000ea4000c1e1900 */
[----:B--2---:R-:W-:-:S07]  /*12b0*/  IMAD.IADD R17, R4, 0x1, -R17 ;  /* 0x0000000104117824 */ /* 0x004fce00078e0a11 */
.L_x_1127:
[----:B------:R-:W-:Y:S02]  /*12c0*/  IMAD R16, R0, R11, RZ ;  /* 0x0000000b00107224 */ /* 0x000fe400078e02ff */
[----:B------:R-:W-:Y:S01]  /*12d0*/  IMAD.U32 R181, RZ, RZ, UR7 ;  /* 0x00000007ffb57e24 */ /* 0x000fe2000f8e00ff */
[----:B------:R-:W-:Y:S06]  /*12e0*/  @!P2 BRA `(.L_x_1128) ;  /* 0x00000000001ca947 */ /* 0x000fec0003800000 */
[----:B------:R-:W-:Y:S01]  /*12f0*/  ULDC.64 UR10, c[0x0][0xa20] ;  /* 0x00028800000a7ab9 */ /* 0x000fe20000000a00 */
[----:B------:R-:W-:Y:S01]  /*1300*/  ULDC.64 UR12, c[0x0][0x208] ;  /* 0x00008200000c7ab9 */ /* 0x000fe20000000a00 */
[----:B------:R-:W-:-:S06]  /*1310*/  UIMAD.WIDE UR6, UR7, 0x4, UR10 ;  /* 0x00000004070678a5 */ /* 0x000fcc000f8e020a */
[----:B------:R-:W-:Y:S02]  /*1320*/  IMAD.U32 R2, RZ, RZ, UR6 ;  /* 0x00000006ff027e24 */ /* 0x000fe4000f8e00ff */
[----:B------:R-:W-:-:S05]  /*1330*/  IMAD.U32 R3, RZ, RZ, UR7 ;  /* 0x00000007ff037e24 */ /* 0x000fca000f8e00ff */
[----:B------:R0:W5:Y:S01]  /*1340*/  LDG.E R16, desc[UR12][R2.64] ;  /* 0x0000000c02107981 */ /* 0x000162000c1e1900 */
[----:B------:R-:W-:Y:S05]  /*1350*/  BRA `(.L_x_1129) ;  /* 0x00000000002c7947 */ /* 0x000fea0003800000 */
.L_x_1128:
        /* <DEDUP_REMOVED lines=8> */
[----:B------:R-:W2:Y:S04]  /*13e0*/  LDG.E R16, desc[UR10][R2.64] ;  /* 0x0000000a02107981 */ /* 0x000ea8000c1e1900 */
[----:B------:R-:W2:Y:S02]  /*13f0*/  LDG.E R5, desc[UR10][R2.64+0x4] ;  /* 0x0000040a02057981 */ /* 0x000ea4000c1e1900 */
[----:B--2---:R-:W-:-:S07]  /*1400*/  IMAD.IADD R16, R5, 0x1, -R16 ;  /* 0x0000000105107824 */ /* 0x004fce00078e0a10 */
.L_x_1129:
[----:B------:R-:W-:Y:S01]  /*1410*/  ULDC UR4, c[0x0][0x448] ;  /* 0x0001120000047ab9 */ /* 0x000fe20000000800 */
[----:B-----5:R-:W-:Y:S01]  /*1420*/  IMAD.IADD R16, R16, 0x1, -R7 ;  /* 0x0000000110107824 */ /* 0x020fe200078e0a07 */
[----:B------:R-:W-:Y:S02]  /*1430*/  UISETP.NE.AND UP0, UPT, UR4, 0x1, UPT ;  /* 0x000000010400788c */ /* 0x000fe4000bf05270 */
[----:B------:R-:W-:Y:S02]  /*1440*/  USHF.L.U32 UR60, UR5, 0x7, URZ ;  /* 0x00000007053c7899 */ /* 0x000fe4000800063f */
[----:B------:R-:W-:Y:S01]  /*1450*/  IADD3 R0, R16, 0x1, -R17 ;  /* 0x0000000110007810 */ /* 0x000fe20007ffe811 */
[----:B------:R-:W-:Y:S01]  /*1460*/  ULDC.64 UR4, c[0x0][0x9e0] ;  /* 0x0002780000047ab9 */ /* 0x000fe20000000a00 */
[----:B------:R-:W-:Y:S02]  /*1470*/  UIADD3 UR9, UR60, 0x7f, URZ ;  /* 0x0000007f3c097890 */ /* 0x000fe4000fffe03f */
[----:B------:R-:W-:Y:S01]  /*1480*/  R2UR UR10, R0 ;  /* 0x00000000000a72ca */ /* 0x000fe200000e0000 */
[----:B------:R-:W-:-:S02]  /*1490*/  UISETP.GE.AND UP1, UPT, UR5, 0x1, UPT ;  /* 0x000000010500788c */ /* 0x000fc4000bf26270 */
[----:B------:R-:W-:Y:S01]  /*14a0*/  @UP0 ULDC UR6, c[0x0][0x44c] ;  /* 0x0001130000060ab9 */ /* 0x000fe20000000800 */
[----:B------:R-:W-:Y:S01]  /*14b0*/  @UP0 ULDC UR11, c[0x0][0x450] ;  /* 0x00011400000b0ab9 */ /* 0x000fe20000000800 */
[----:B------:R-:W-:Y:S02]  /*14c0*/  UIMAD.WIDE.U32 UR6, UR9, UR6, URZ ;  /* 0x00000006090672a5 */ /* 0x000fe4000f8e003f */
[----:B------:R-:W-:Y:S02]  /*14d0*/  PLOP3.LUT P1, PT, PT, PT, UP1, 0x80, 0x0 ;  /* 0x000000000000781c */ /* 0x000fe40003f2f018 */
[----:B------:R-:W-:-:S04]  /*14e0*/  @UP0 USHF.R.U32.HI UR9, URZ, UR11, UR7 ;  /* 0x0000000b3f090299 */ /* 0x000fc80008011607 */
[----:B------:R-:W-:-:S04]  /*14f0*/  UIADD3 UR9, UR10, UR9, URZ ;  /* 0x000000090a097290 */ /* 0x000fc8000fffe03f */
[----:B------:R-:W-:-:S06]  /*1500*/  UIADD3 UR4, UR9, UR4, URZ ;  /* 0x0000000409047290 */ /* 0x000fcc000fffe03f */
[----:B------:R-:W-:Y:S01]  /*1510*/  IMAD.U32 R0, RZ, RZ, UR4 ;  /* 0x00000004ff007e24 */ /* 0x000fe2000f8e00ff */
[----:B------:R-:W-:Y:S06]  /*1520*/  @!P1 BRA `(.L_x_1130) ;  /* 0x0000000000409947 */ /* 0x000fec0003800000 */
        /* <DEDUP_REMOVED lines=10> */
.L_x_1131:
[----:B------:R-:W-:-:S11]  /*15d0*/  UISETP.NE.AND UP1, UPT, UR5, 0x1, UPT ;  /* 0x000000010500788c */ /* 0x000fd6000bf25270 */
[----:B------:R-:W-:Y:S02]  /*15e0*/  @UP1 ULDC.64 UR10, c[0x0][0x9e8] ;  /* 0x00027a00000a1ab9 */ /* 0x000fe40000000a00 */
[----:B------:R-:W-:-:S04]  /*15f0*/  UIMAD.WIDE.U32 UR6, UR4, UR10, URZ ;  /* 0x0000000a040672a5 */ /* 0x000fc8000f8e003f */
[----:B------:R-:W-:-:S12]  /*1600*/  @UP1 USHF.R.U32.HI UR4, URZ, UR11, UR7 ;  /* 0x0000000b3f041299 */ /* 0x000fd80008011607 */
.L_x_1132:
[----:B------:R-:W-:-:S06]  /*1610*/  UIMAD UR4, UR4, UR5, UR5 ;  /* 0x00000005040472a4 */ /* 0x000fcc000f8e0205 */
[----:B------:R-:W-:-:S07]  /*1620*/  VIMNMX R0, R0, UR4, PT ;  /* 0x0000000400007c48 */ /* 0x000fce000bfe0100 */
.L_x_1130:
[----:B------:R-:W-:Y:S01]  /*1630*/  IMAD.IADD R82, R16, 0x1, -R17 ;  /* 0x0000000110527824 */ /* 0x000fe200078e0a11 */
[----:B------:R-:W-:Y:S01]  /*1640*/  @UP0 ULDC UR6, c[0x0][0x44c] ;  /* 0x0001130000060ab9 */ /* 0x000fe20000000800 */
[----:B0-----:R-:W-:Y:S01]  /*1650*/  VIADD R2, R0, 0x5f ;  /* 0x0000005f00027836 */ /* 0x001fe20000000000 */
[----:B------:R-:W-:Y:S01]  /*1660*/  UIMAD.WIDE.U32 UR6, UR60, UR6, URZ ;  /* 0x000000063c0672a5 */ /* 0x000fe2000f8e003f */
[----:B------:R-:W-:Y:S01]  /*1670*/  VIADD R0, R16, 0x5f ;  /* 0x0000005f10007836 */ /* 0x000fe20000000000 */
[----:B------:R-:W-:Y:S01]  /*1680*/  R2UR UR9, R82 ;  /* 0x00000000520972ca */ /* 0x000fe200000e0000 */
[----:B------:R-:W-:Y:S01]  /*1690*/  @UP0 ULDC UR10, c[0x0][0x450] ;  /* 0x00011400000a0ab9 */ /* 0x000fe20000000800 */
[----:B------:R-:W-:Y:S01]  /*16a0*/  IMAD.HI R2, R2, 0x2aaaaaab, RZ ;  /* 0x2aaaaaab02027827 */ /* 0x000fe200078e02ff */
[----:B------:R-:W-:Y:S01]  /*16b0*/  UMOV UR4, UR60 ;  /* 0x0000003c00047c82 */ /* 0x000fe20008000000 */
[----:B------:R-:W-:Y:S02]  /*16c0*/  @UP0 USHF.R.U32.HI UR4, URZ, UR10, UR7 ;  /* 0x0000000a3f040299 */ /* 0x000fe40008011607 */
[----:B------:R-:W-:Y:S01]  /*16d0*/  IMAD.HI R0, R0, 0x2aaaaaab, RZ ;  /* 0x2aaaaaab00007827 */ /* 0x000fe200078e02ff */
[----:B------:R-:W-:-:S04]  /*16e0*/  SHF.R.U32.HI R5, RZ, 0x1f, R2 ;  /* 0x0000001fff057819 */ /* 0x000fc80000011602 */
[----:B------:R-:W-:Y:S02]  /*16f0*/  SHF.R.U32.HI R3, RZ, 0x1f, R0 ;  /* 0x0000001fff037819 */ /* 0x000fe40000011600 */
[----:B------:R-:W-:Y:S01]  /*1700*/  UIADD3 UR4, UR9, UR4, URZ ;  /* 0x0000000409047290 */ /* 0x000fe2000fffe03f */
[----:B------:R-:W-:Y:S02]  /*1710*/  LEA.HI.SX32 R2, R2, R5, 0x1c ;  /* 0x0000000502027211 */ /* 0x000fe400078fe2ff */
[----:B------:R-:W-:Y:S01]  /*1720*/  ULDC UR9, c[0x0][0x9dc] ;  /* 0x0002770000097ab9 */ /* 0x000fe20000000800 */
[----:B------:R-:W-:Y:S01]  /*1730*/  LEA.HI.SX32 R3, R0, R3, 0x1c ;  /* 0x0000000300037211 */ /* 0x000fe200078fe2ff */
[----:B------:R-:W-:-:S03]  /*1740*/  UIADD3 UR9, UR4, -UR9, URZ ;  /* 0x8000000904097290 */ /* 0x000fc6000fffe03f */
[----:B------:R-:W-:Y:S01]  /*1750*/  VIMNMX R83, R3, R2, PT ;  /* 0x0000000203537248 */ /* 0x000fe20003fe0100 */
[----:B------:R-:W-:Y:S08]  /*1760*/  @!P1 BRA `(.L_x_1133) ;  /* 0x0000000000449947 */ /* 0x000ff00003800000 */
        /* <DEDUP_REMOVED lines=10> */
.L_x_1134:
[----:B------:R-:W-:-:S11]  /*1810*/  UISETP.NE.AND UP0, UPT, UR5, 0x1, UPT ;  /* 0x000000010500788c */ /* 0x000fd6000bf05270 */
[----:B------:R-:W-:Y:S02]  /*1820*/  @UP0 ULDC.64 UR10, c[0x0][0x9e8] ;  /* 0x00027a00000a0ab9 */ /* 0x000fe40000000a00 */
[----:B------:R-:W-:-:S04]  /*1830*/  UIMAD.WIDE.U32 UR6, UR4, UR10, URZ ;  /* 0x0000000a040672a5 */ /* 0x000fc8000f8e003f */
[----:B------:R-:W-:-:S12]  /*1840*/  @UP0 USHF.R.U32.HI UR4, URZ, UR11, UR7 ;  /* 0x0000000b3f040299 */ /* 0x000fd80008011607 */
.L_x_1135:
[----:B------:R-:W-:-:S04]  /*1850*/  UIMAD UR4, UR4, UR5, URZ ;  /* 0x00000005040472a4 */ /* 0x000fc8000f8e023f */
[----:B------:R-:W-:-:S04]  /*1860*/  UISETP.LT.AND UP0, UPT, UR9, UR4, UPT ;  /* 0x000000040900728c */ /* 0x000fc8000bf01270 */
[----:B------:R-:W-:-:S12]  /*1870*/  USEL UR9, UR9, UR4, !UP0 ;  /* 0x0000000409097287 */ /* 0x000fd8000c000000 */
.L_x_1133:
[----:B------:R-:W-:Y:S02]  /*1880*/  UIMAD.WIDE UR4, UR9, 0x2aaaaaab, URZ ;  /* 0x2aaaaaab090478a5 */ /* 0x000fe4000f8e023f */
[----:B------:R-:W-:Y:S02]  /*1890*/  ULOP3.LUT UR6, UR8, 0xff, URZ, 0xc0, !UPT ;  /* 0x000000ff08067892 */ /* 0x000fe4000f8ec03f */
[----:B------:R-:W-:-:S04]  /*18a0*/  USHF.R.U32.HI UR4, URZ, 0x1f, UR5 ;  /* 0x0000001f3f047899 */ /* 0x000fc80008011605 */
[----:B------:R-:W-:Y:S01]  /*18b0*/  ULEA.HI.SX32 UR4, UR5, UR4, 0x1c ;  /* 0x0000000405047291 */ /* 0x000fe2000f8fe23f */
[----:B------:R-:W-:Y:S01]  /*18c0*/  IMAD.U32 R163, RZ, RZ, UR6 ;  /* 0x00000006ffa37e24 */ /* 0x000fe2000f8e00ff */
[----:B------:R-:W-:Y:S02]  /*18d0*/  USHF.R.U32.HI UR5, URZ, 0x10, UR8 ;  /* 0x000000103f057899 */ /* 0x000fe40008011608 */
[----:B------:R-:W-:-:S04]  /*18e0*/  UISETP.LT.AND UP0, UPT, URZ, UR4, UPT ;  /* 0x000000043f00728c */ /* 0x000fc8000bf01270 */
[----:B------:R-:W-:Y:S01]  /*18f0*/  USEL UR9, URZ, UR4, !UP0 ;  /* 0x000000043f097287 */ /* 0x000fe2000c000000 */
[----:B------:R-:W-:Y:S02]  /*1900*/  IMAD.U32 R162, RZ, RZ, UR5 ;  /* 0x00000005ffa27e24 */ /* 0x000fe4000f8e00ff */
[----:B------:R-:W-:-:S03]  /*1910*/  UMOV UR4, URZ ;  /* 0x0000003f00047c82 */ /* 0x000fc60008000000 */
[----:B------:R-:W-:-:S13]  /*1920*/  ISETP.GT.AND P0, PT, R83, UR9, PT ;  /* 0x0000000953007c0c */ /* 0x000fda000bf04270 */
[----:B------:R-:W-:Y:S05]  /*1930*/  @!P0 BRA `(.L_x_1136) ;  /* 0x00000000009c8947 */ /* 0x000fea0003800000 */
[----:B------:R-:W-:Y:S01]  /*1940*/  R2UR UR5, R162 ;  /* 0x00000000a20572ca */ /* 0x000fe200000e0000 */
[----:B------:R-:W-:-:S12]  /*1950*/  ULDC UR4, c[0x0][0x9f0] ;  /* 0x00027c0000047ab9 */ /* 0x000fd80000000800 */
[----:B------:R-:W-:-:S04]  /*1960*/  UISETP.NE.AND UP0, UPT, UR5, URZ, UPT ;  /* 0x0000003f0500728c */ /* 0x000fc8000bf05270 */
[----:B------:R-:W-:-:S03]  /*1970*/  USEL UR10, UR5, UR4, UP0 ;  /* 0x00000004050a7287 */ /* 0x000fc60008000000 */
[----:B------:R-:W-:-:S03]  /*1980*/  UMOV UR4, URZ ;  /* 0x0000003f00047c82 */ /* 0x000fc60008000000 */
[----:B------:R-:W-:-:S05]  /*1990*/  IMAD.U32 R4, RZ, RZ, UR10 ;  /* 0x0000000aff047e24 */ /* 0x000fca000f8e00ff */
[----:B------:R-:W-:-:S04]  /*19a0*/  IABS R0, R4 ;  /* 0x0000000400007213 */ /* 0x000fc80000000000 */
[----:B------:R-:W-:Y:S02]  /*19b0*/  R2UR UR11, R0 ;  /* 0x00000000000b72ca */ /* 0x000fe400000e0000 */
[----:B------:R-:W-:Y:S02]  /*19c0*/  IADD3 R0, R4, -0x1, R83 ;  /* 0xffffffff04007810 */ /* 0x000fe40007ffe053 */
[----:B------:R-:W-:Y:S02]  /*19d0*/  IABS R4, R4 ;  /* 0x0000000400047213 */ /* 0x000fe40000000000 */
[----:B------:R-:W-:-:S03]  /*19e0*/  R2UR UR6, R0 ;  /* 0x00000000000672ca */ /* 0x000fc600000e0000 */
[----:B------:R-:W-:-:S04]  /*19f0*/  IMAD.MOV R4, RZ, RZ, -R4 ;  /* 0x000000ffff047224 */ /* 0x000fc800078e0a04 */
[----:B------:R-:W0:Y:S06]  /*1a00*/  I2F.RP R2, UR11 ;  /* 0x0000000b00027d06 */ /* 0x000e2c0008209400 */
[----:B------:R-:W-:-:S06]  /*1a10*/  UIADD3 UR6, -UR9, UR6, URZ ;  /* 0x0000000609067290 */ /* 0x000fcc000fffe13f */
[----:B------:R-:W-:Y:S01]  /*1a20*/  IMAD.U32 R0, RZ, RZ, UR6 ;  /* 0x00000006ff007e24 */ /* 0x000fe2000f8e00ff */
[----:B------:R-:W-:Y:S01]  /*1a30*/  ULOP3.LUT UR6, UR6, UR10, URZ, 0x3c, !UPT ;  /* 0x0000000a06067292 */ /* 0x000fe2000f8e3c3f */
[----:B0-----:R-:W0:Y:S03]  /*1a40*/  MUFU.RCP R2, R2 ;  /* 0x0000000200027308 */ /* 0x001e260000001000 */
[----:B------:R-:W-:-:S04]  /*1a50*/  IABS R0, R0 ;  /* 0x0000000000007213 */ /* 0x000fc80000000000 */
[----:B------:R-:W-:Y:S01]  /*1a60*/  R2UR UR8, R0 ;  /* 0x00000000000872ca */ /* 0x000fe200000e0000 */
[----:B------:R-:W-:Y:S02]  /*1a70*/  IMAD.MOV.U32 R0, RZ, RZ, R4 ;  /* 0x000000ffff007224 */ /* 0x000fe400078e0004 */
[----:B0-----:R-:W-:-:S06]  /*1a80*/  VIADD R3, R2, 0xffffffe ;  /* 0x0ffffffe02037836 */ /* 0x001fcc0000000000 */
[----:B------:R-:W0:Y:S02]  /*1a90*/  F2I.FTZ.U32.TRUNC.NTZ R3, R3 ;  /* 0x0000000300037305 */ /* 0x000e24000021f000 */
[----:B0-----:R-:W-:-:S13]  /*1aa0*/  R2UR UR5, R3 ;  /* 0x00000000030572ca */ /* 0x001fda00000e0000 */
[----:B------:R-:W-:-:S04]  /*1ab0*/  UIADD3 UR7, URZ, -UR5, URZ ;  /* 0x800000053f077290 */ /* 0x000fc8000fffe03f */
[----:B------:R-:W-:-:S04]  /*1ac0*/  UIMAD UR7, UR7, UR11, URZ ;  /* 0x0000000b070772a4 */ /* 0x000fc8000f8e023f */
[----:B------:R-:W-:-:S03]  /*1ad0*/  UIMAD.WIDE.U32 UR4, UR5, UR7, UR4 ;  /* 0x00000007050472a5 */ /* 0x000fc6000f8e0004 */
[----:B------:R-:W-:Y:S01]  /*1ae0*/  R2UR UR7, R0 ;  /* 0x00000000000772ca */ /* 0x000fe200000e0000 */
[----:B------:R-:W-:-:S12]  /*1af0*/  UIMAD.WIDE.U32 UR4, UR5, UR8, URZ ;  /* 0x00000008050472a5 */ /* 0x000fd8000f8e003f */
[----:B------:R-:W-:-:S04]  /*1b00*/  UIMAD UR4, UR5, UR7, UR8 ;  /* 0x00000007050472a4 */ /* 0x000fc8000f8e0208 */
[----:B------:R-:W-:-:S11]  /*1b10*/  UISETP.GT.U32.AND UP1, UPT, UR11, UR4, UPT ;  /* 0x000000040b00728c */ /* 0x000fd6000bf24070 */
[----:B------:R-:W-:Y:S02]  /*1b20*/  @!UP1 UIADD3 UR4, UR4, -UR11, URZ ;  /* 0x8000000b04049290 */ /* 0x000fe4000fffe03f */
[----:B------:R-:W-:Y:S02]  /*1b30*/  @!UP1 UIADD3 UR5, UR5, 0x1, URZ ;  /* 0x0000000105059890 */ /* 0x000fe4000fffe03f */
[----:B------:R-:W-:Y:S02]  /*1b40*/  UISETP.GE.U32.AND UP0, UPT, UR4, UR11, UPT ;  /* 0x0000000b0400728c */ /* 0x000fe4000bf06070 */
[----:B------:R-:W-:-:S09]  /*1b50*/  UISETP.GE.AND UP1, UPT, UR6, URZ, UPT ;  /* 0x0000003f0600728c */ /* 0x000fd2000bf26270 */
[----:B------:R-:W-:Y:S02]  /*1b60*/  @UP0 UIADD3 UR5, UR5, 0x1, URZ ;  /* 0x0000000105050890 */ /* 0x000fe4000fffe03f */
[----:B------:R-:W-:-:S05]  /*1b70*/  UISETP.NE.AND UP0, UPT, UR10, URZ, UPT ;  /* 0x0000003f0a00728c */ /* 0x000fca000bf05270 */
[----:B------:R-:W-:Y:S02]  /*1b80*/  UMOV UR4, UR5 ;  /* 0x0000000500047c82 */ /* 0x000fe40008000000 */
[----:B------:R-:W-:-:S04]  /*1b90*/  @!UP1 UIADD3 UR4, -UR4, URZ, URZ ;  /* 0x0000003f04049290 */ /* 0x000fc8000fffe13f */
[----:B------:R-:W-:-:S12]  /*1ba0*/  @!UP0 ULOP3.LUT UR4, URZ, UR10, URZ, 0x33, !UPT ;  /* 0x0000000a3f048292 */ /* 0x000fd8000f8e333f */
.L_x_1136:
[----:B------:R-:W-:Y:S01]  /*1bb0*/  R2UR UR5, R163 ;  /* 0x00000000a30572ca */ /* 0x000fe200000e0000 */
[----:B------:R-:W-:Y:S01]  /*1bc0*/  IMAD.U32 R2, RZ, RZ, UR4 ;  /* 0x00000004ff027e24 */ /* 0x000fe2000f8e00ff */
[----:B------:R-:W-:Y:S01]  /*1bd0*/  PLOP3.LUT P0, PT, PT, PT, PT, 0x80, 0x0 ;  /* 0x000000000000781c */ /* 0x000fe20003f0f070 */
[----:B------:R-:W-:Y:S01]  /*1be0*/  IMAD.MOV.U32 R0, RZ, RZ, RZ ;  /* 0x000000ffff007224 */ /* 0x000fe200078e00ff */
[----:B------:R-:W-:Y:S01]  /*1bf0*/  CS2R R86, SRZ ;  /* 0x0000000000567805 */ /* 0x000fe2000001ff00 */
[----:B------:R-:W-:Y:S01]  /*1c00*/  IMAD.MOV.U32 R92, RZ, RZ, RZ ;  /* 0x000000ffff5c7224 */ /* 0x000fe200078e00ff */
[----:B------:R-:W-:Y:S02]  /*1c10*/  CS2R R84, SRZ ;  /* 0x0000000000547805 */ /* 0x000fe4000001ff00 */
[----:B------:R-:W-:Y:S02]  /*1c20*/  CS2R R94, SRZ ;  /* 0x00000000005e7805 */ /* 0x000fe4000001ff00 */
[----:B------:R-:W-:-:S02]  /*1c30*/  CS2R R80, SRZ ;  /* 0x0000000000507805 */ /* 0x000fc4000001ff00 */
[----:B------:R-:W-:Y:S02]  /*1c40*/  CS2R R78, SRZ ;  /* 0x00000000004e7805 */ /* 0x000fe4000001ff00 */
[----:B------:R-:W-:Y:S02]  /*1c50*/  CS2R R76, SRZ ;  /* 0x00000000004c7805 */ /* 0x000fe4000001ff00 */
[----:B------:R-:W-:Y:S02]  /*1c60*/  CS2R R74, SRZ ;  /* 0x00000000004a7805 */ /* 0x000fe4000001ff00 */
[----:B------:R-:W-:Y:S01]  /*1c70*/  CS2R R72, SRZ ;  /* 0x0000000000487805 */ /* 0x000fe2000001ff00 */
[----:B------:R-:W-:Y:S01]  /*1c80*/  UIMAD UR5, UR5, UR4, UR9 ;  /* 0x00000004050572a4 */ /* 0x000fe2000f8e0209 */
[----:B------:R-:W-:Y:S02]  /*1c90*/  CS2R R70, SRZ ;  /* 0x0000000000467805 */ /* 0x000fe4000001ff00 */
[----:B------:R-:W-:-:S02]  /*1ca0*/  CS2R R68, SRZ ;  /* 0x0000000000447805 */ /* 0x000fc4000001ff00 */
[----:B------:R-:W-:Y:S02]  /*1cb0*/  CS2R R66, SRZ ;  /* 0x0000000000427805 */ /* 0x000fe4000001ff00 */
[----:B------:R-:W-:Y:S02]  /*1cc0*/  CS2R R64, SRZ ;  /* 0x0000000000407805 */ /* 0x000fe4000001ff00 */
[----:B------:R-:W-:Y:S02]  /*1cd0*/  CS2R R62, SRZ ;  /* 0x00000000003e7805 */ /* 0x000fe4000001ff00 */
[----:B------:R-:W-:Y:S01]  /*1ce0*/  VIADDMNMX R83, R2, UR5, R83, PT ;  /* 0x0000000502537c46 */ /* 0x000fe2000b800153 */
[----:B------:R-:W-:Y:S01]  /*1cf0*/  IMAD.U32 R23, RZ, RZ, UR5 ;  /* 0x00000005ff177e24 */ /* 0x000fe2000f8e00ff */
[----:B------:R-:W-:Y:S02]  /*1d00*/  CS2R R60, SRZ ;  /* 0x00000000003c7805 */ /* 0x000fe4000001ff00 */
[----:B------:R-:W-:-:S02]  /*1d10*/  CS2R R58, SRZ ;  /* 0x00000000003a7805 */ /* 0x000fc4000001ff00 */
[----:B------:R-:W-:Y:S02]  /*1d20*/  ISETP.GT.AND P1, PT, R83, UR5, PT ;  /* 0x0000000553007c0c */ /* 0x000fe4000bf24270 */
        /* <DEDUP_REMOVED lines=49> */
.L_x_1138:
[----:B------:R-:W-:Y:S02]  /*2040*/  R2UR UR6, R182 ;  /* 0x00000000b60672ca */ /* 0x000fe400000e0000 */
[----:B------:R-:W-:-:S11]  /*2050*/  R2UR UR5, R202 ;  /* 0x00000000ca0572ca */ /* 0x000fd600000e0000 */
[----:B------:R-:W-:Y:S02]  /*2060*/  ULEA.HI UR4, UR6, UR6, URZ, 0x1 ;  /* 0x0000000606047291 */ /* 0x000fe4000f8f083f */
[----:B------:R-:W-:Y:S02]  /*2070*/  IMAD.U32 R2, RZ, RZ, UR5 ;  /* 0x00000005ff027e24 */ /* 0x000fe4000f8e00ff */
[----:B------:R-:W-:-:S03]  /*2080*/  ULOP3.LUT UR4, UR4, 0xfffffffe, URZ, 0xc0, !UPT ;  /* 0xfffffffe04047892 */ /* 0x000fc6000f8ec03f */
[----:B------:R-:W-:Y:S01]  /*2090*/  ISETP.NE.AND P0, PT, R2, 0x3, PT ;  /* 0x000000030200780c */ /* 0x000fe20003f05270 */
[----:B------:R-:W-:-:S06]  /*20a0*/  UIADD3 UR4, UR6, -UR4, URZ ;  /* 0x8000000406047290 */ /* 0x000fcc000fffe03f */
[----:B------:R-:W-:-:S05]  /*20b0*/  IMAD.U32 R0, RZ, RZ, UR4 ;  /* 0x00000004ff007e24 */ /* 0x000fca000f8e00ff */
[----:B------:R-:W-:-:S04]  /*20c0*/  SHF.L.U32 R0, R0, 0x1f, RZ ;  /* 0x0000001f00007819 */ /* 0x000fc800000006ff */
[----:B------:R-:W0:Y:S02]  /*20d0*/  SYNCS.PHASECHK.TRANS64.TRYWAIT P1, [UR38+0x2a800], R0 ;  /* 0x02a80000ff0075a7 */ /* 0x000e240008020166 */
[----:B0-----:R-:W-:Y:S05]  /*20e0*/  @!P1 BRA `(.L_x_1139) ;  /* 0x0000017000a09947 */ /* 0x001fea0003800000 */
.L_x_1365:
[----:B------:R-:W-:Y:S05]  /*20f0*/  @!P0 BRA `(.L_x_1140) ;  /* 0x0000000000048947 */ /* 0x000fea0003800000 */
[----:B------:R-:W-:Y:S01]  /*2100*/  BPT.TRAP 0x1 ;  /* 0x000000040000795c */ /* 0x000fe20000300000 */
.L_x_1140:
[----:B------:R-:W-:Y:S02]  /*2110*/  IMAD.U32 R21, RZ, RZ, UR37 ;  /* 0x00000025ff157e24 */ /* 0x000fe4000f8e00ff */
[----:B0-----:R-:W-:-:S03]  /*2120*/  IMAD.U32 R0, RZ, RZ, UR36 ;  /* 0x00000024ff007e24 */ /* 0x001fc6000f8e00ff */
[----:B------:R-:W-:Y:S02]  /*2130*/  LEA R21, R21, UR38, 0x3 ;  /* 0x0000002615157c11 */ /* 0x000fe4000f8e18ff */
[----:B------:R-:W-:-:S04]  /*2140*/  SHF.L.U32 R0, R0, 0x1f, RZ ;  /* 0x0000001f00007819 */ /* 0x000fc800000006ff */
[----:B------:R0:W1:Y:S01]  /*2150*/  SYNCS.PHASECHK.TRANS64.TRYWAIT P2, [R21+URZ+0x2a830], R0 ;  /* 0x02a83000150075a7 */ /* 0x000062000804017f */
[----:B------:R-:W-:Y:S05]  /*2160*/  @!P0 BRA `(.L_x_1141) ;  /* 0x0000000000048947 */ /* 0x000fea0003800000 */
[----:B------:R-:W-:Y:S01]  /*2170*/  BPT.TRAP 0x1 ;  /* 0x000000040000795c */ /* 0x000fe20000300000 */
.L_x_1141:
[----:B------:R-:W2:Y:S02]  /*2180*/  S2R R2, SR_TID.X ;  /* 0x0000000000027919 */ /* 0x000ea40000002100 */
[----:B--2---:R-:W-:-:S04]  /*2190*/  LOP3.LUT R2, R2, 0x7f, RZ, 0xc0, !PT ;  /* 0x0000007f02027812 */ /* 0x004fc800078ec0ff */
[----:B------:R-:W-:Y:S01]  /*21a0*/  ISETP.NE.AND P1, PT, R2, RZ, PT ;  /* 0x000000ff0200720c */ /* 0x000fe20003f25270 */
[----:B-1----:R-:W-:-:S12]  /*21b0*/  @P2 BRA `(.L_x_1142) ;  /* 0x0000000000082947 */ /* 0x002fd80003800000 */
[----:B------:R-:W1:Y:S02]  /*21c0*/  SYNCS.PHASECHK.TRANS64.TRYWAIT P2, [R21+URZ+0x2a830], R0 ;  /* 0x02a83000150075a7 */ /* 0x000e64000804017f */
[----:B-1----:R-:W-:Y:S05]  /*21d0*/  @!P2 BRA `(.L_x_1143) ;  /* 0x00000170007ca947 */ /* 0x002fea0003800000 */
.L_x_1142:
[----:B------:R-:W-:Y:S05]  /*21e0*/  WARPSYNC.ALL ;  /* 0x0000000000007948 */ /* 0x000fea0003800000 */
[----:B------:R-:W-:Y:S01]  /*21f0*/  UIADD3 UR4, UR38, 0x18400, URZ ;  /* 0x0001840026047890 */ /* 0x000fe2000fffe03f */
[----:B------:R-:W-:Y:S01]  /*2200*/  WARPGROUP.ARRIVE ;  /* 0x00000000000079c5 */ /* 0x000fe20000000000 */
[----:B------:R-:W-:Y:S01]  /*2210*/  UMOV UR9, 0x40000040 ;  /* 0x4000004000097882 */ /* 0x000fe20000000000 */
[----:B------:R-:W-:Y:S01]  /*2220*/  UMOV UR11, 0x40000040 ;  /* 0x40000040000b7882 */ /* 0x000fe20000000000 */
[----:B------:R-:W-:Y:S01]  /*2230*/  USHF.R.U32.HI UR4, URZ, 0x4, UR4 ;  /* 0x000000043f047899 */ /* 0x000fe20008011604 */
[----:B------:R-:W-:Y:S01]  /*2240*/  IMAD.U32 R5, RZ, RZ, UR9 ;  /* 0x00000009ff057e24 */ /* 0x000fe2000f8e00ff */
[----:B------:R-:W-:Y:S01]  /*2250*/  UMOV UR57, 0x40000040 ;  /* 0x4000004000397882 */ /* 0x000fe20000000000 */
[----:B------:R-:W-:Y:S01]  /*2260*/  UMOV UR59, 0x40000040 ;  /* 0x40000040003b7882 */ /* 0x000fe20000000000 */
[----:B------:R-:W-:Y:S01]  /*2270*/  ULOP3.LUT UR4, UR4, 0x3fff, URZ, 0xc0, !UPT ;  /* 0x00003fff04047892 */ /* 0x000fe2000f8ec03f */
[----:B------:R-:W-:Y:S01]  /*2280*/  VIADD R12, R19, UR60 ;  /* 0x0000003c130c7c36 */ /* 0x000fe20008000000 */
[----:B------:R-:W-:Y:S01]  /*2290*/  UMOV UR53, 0x40000040 ;  /* 0x4000004000357882 */ /* 0x000fe20000000000 */
[----:B------:R-:W-:Y:S01]  /*22a0*/  UMOV UR55, 0x40000040 ;  /* 0x4000004000377882 */ /* 0x000fe20000000000 */
[----:B------:R-:W-:-:S02]  /*22b0*/  ULOP3.LUT UR61, UR4, 0x10000, URZ, 0xfc, !UPT ;  /* 0x00010000043d7892 */ /* 0x000fc4000f8efc3f */
[----:B------:R-:W-:Y:S02]  /*22c0*/  ULOP3.LUT UR4, UR39, 0x10000, URZ, 0xfc, !UPT ;  /* 0x0001000027047892 */ /* 0x000fe4000f8efc3f */
[----:B------:R-:W-:Y:S02]  /*22d0*/  UIMAD UR5, UR37, 0x900, UR61 ;  /* 0x00000900250578a4 */ /* 0x000fe4000f8e023d */
[----:B------:R-:W-:Y:S02]  /*22e0*/  UIADD3 UR56, UR4, 0x2, URZ ;  /* 0x0000000204387890 */ /* 0x000fe4000fffe03f */
[----:B------:R-:W-:Y:S01]  /*22f0*/  UIADD3 UR58, UR5, 0x2, URZ ;  /* 0x00000002053a7890 */ /* 0x000fe2000fffe03f */
[----:B------:R-:W-:Y:S02]  /*2300*/  UMOV UR8, UR4 ;  /* 0x0000000400087c82 */ /* 0x000fe40008000000 */
[----:B------:R-:W-:Y:S01]  /*2310*/  UMOV UR10, UR5 ;  /* 0x00000005000a7c82 */ /* 0x000fe20008000000 */
[----:B------:R-:W-:Y:S01]  /*2320*/  UIADD3 UR52, UR4, 0x4, URZ ;  /* 0x0000000404347890 */ /* 0x000fe2000fffe03f */
[----:B------:R-:W-:Y:S01]  /*2330*/  HGMMA.64x96x16.F32.BF16 R24, gdesc[UR8], RZ, !UPT, gsb0 ;  /* 0x01600000081879f0 */ /* 0x000fe2000c0018ff */
[----:B------:R-:W-:Y:S01]  /*2340*/  UIADD3 UR54, UR5, 0x4, URZ ;  /* 0x0000000405367890 */ /* 0x000fe2000fffe03f */
[----:B------:R-:W-:Y:S01]  /*2350*/  IMAD.U32 R4, RZ, RZ, UR8 ;  /* 0x00000008ff047e24 */ /* 0x000fe2000f8e00ff */
        /* <DEDUP_REMOVED lines=38> */
[----:B------:R-:W-:-:S06]  /*25c0*/  UISETP.NE.AND UP0, UPT, UR5, 0x1, UPT ;  /* 0x000000010500788c */ /* 0x000fcc000bf05270 */
[----:B------:R-:W-:Y:S02]  /*25d0*/  PLOP3.LUT P2, PT, PT, PT, UP0, 0x80, 0x0 ;  /* 0x000000000000781c */ /* 0x000fe40003f4f008 */
[----:B------:R-:W-:-:S03]  /*25e0*/  PLOP3.LUT P3, PT, PT, PT, UP0, 0x80, 0x0 ;  /* 0x000000000000781c */ /* 0x000fc60003f6f008 */
[----:B------:R-:W-:-:S08]  /*25f0*/  @UP0 ULDC UR5, c[0x0][0x44c] ;  /* 0x0001130000050ab9 */ /* 0x000fd00000000800 */
[----:B------:R-:W-:Y:S01]  /*2600*/  @P2 IMAD.HI.U32 R14, R12, UR5, RZ ;  /* 0x000000050c0e2c27 */ /* 0x000fe2000f8e00ff */
[----:B------:R-:W-:Y:S01]  /*2610*/  @UP0 ULDC UR5, c[0x0][0x450] ;  /* 0x0001140000050ab9 */ /* 0x000fe20000000800 */
[----:B------:R-:W-:Y:S02]  /*2620*/  WARPGROUP.DEPBAR.LE gsb0, 0x0 ;  /* 0x00008000000079c5 */ /* 0x000fe40000010000 */
[----:B------:R-:W-:-:S06]  /*2630*/  WARPGROUP.ARRIVE ;  /* 0x00000000000079c5 */ /* 0x000fcc0000000000 */
[----:B------:R-:W-:Y:S03]  /*2640*/  HGMMA.64x96x16.F32.BF16 R24, gdesc[UR56], R24, gsb0 ;  /* 0x01600000381879f0 */ /* 0x000fe60008001818 */
[----:B------:R-:W-:Y:S02]  /*2650*/  WARPGROUP.DEPBAR.LE gsb0, 0x0 ;  /* 0x00008000000079c5 */ /* 0x000fe40000010000 */
[----:B------:R-:W-:-:S06]  /*2660*/  WARPGROUP.ARRIVE ;  /* 0x00000000000079c5 */ /* 0x000fcc0000000000 */
[----:B------:R-:W-:Y:S01]  /*2670*/  HGMMA.64x96x16.F32.BF16 R24, gdesc[UR52], R24, gsb0 ;  /* 0x01600000341879f0 */ /* 0x000fe20008001818 */
[----:B------:R-:W-:Y:S02]  /*2680*/  ULDC UR54, c[0x0][0x9dc] ;  /* 0x0002770000367ab9 */ /* 0x000fe40000000800 */
[----:B------:R-:W-:Y:S01]  /*2690*/  ULOP3.LUT UR54, URZ, UR54, URZ, 0x33, !UPT ;  /* 0x000000363f367292 */ /* 0x000fe2000f8e333f */
[----:B------:R-:W-:Y:S02]  /*26a0*/  WARPGROUP.DEPBAR.LE gsb0, 0x0 ;  /* 0x00008000000079c5 */ /* 0x000fe40000010000 */
[----:B------:R-:W-:-:S06]  /*26b0*/  WARPGROUP.ARRIVE ;  /* 0x00000000000079c5 */ /* 0x000fcc0000000000 */
[----:B------:R-:W-:Y:S01]  /*26c0*/  HGMMA.64x96x16.F32.BF16 R24, gdesc[UR8], R24, gsb0 ;  /* 0x01600000081879f0 */ /* 0x000fe20008001818 */
[----:B------:R-:W-:Y:S02]  /*26d0*/  ULDC.64 UR10, c[0x0][0x9e0] ;  /* 0x00027800000a7ab9 */ /* 0x000fe40000000a00 */
[----:B------:R-:W-:-:S06]  /*26e0*/  UISETP.GE.AND UP1, UPT, UR11, 0x1, UPT ;  /* 0x000000010b00788c */ /* 0x000fcc000bf26270 */
[----:B------:R-:W-:Y:S01]  /*26f0*/  PLOP3.LUT P2, PT, PT, PT, UP1, 0x40, 0x0 ;  /* 0x000000000000781c */ /* 0x000fe20003f4e818 */
        /* <DEDUP_REMOVED lines=26> */
[----:B------:R-:W-:Y:S01]  /*28a0*/  FMUL.FTZ R51, R51, UR4 ;  /* 0x0000000433337c20 */ /* 0x000fe20008410000 */
[----:B------:R-:W-:Y:S01]  /*28b0*/  FMUL.FTZ R64, R64, UR4 ;  /* 0x0000000440407c20 */ /* 0x000fe20008410000 */
[----:B------:R-:W-:Y:S01]  /*28c0*/  IMAD.MOV.U32 R24, RZ, RZ, R12 ;  /* 0x000000ffff187224 */ /* 0x000fe200078e000c */
[----:B------:R-:W-:Y:S01]  /*28d0*/  @P3 SHF.R.U32.HI R24, RZ, UR5, R14 ;  /* 0x00000005ff183c19 */ /* 0x000fe2000801160e */
[----:B------:R-:W-:-:S02]  /*28e0*/  @!P1 VIADD R12, R21, 0x2a840 ;  /* 0x0002a840150c9836 */ /* 0x000fc40000000000 */
[----:B------:R-:W-:Y:S01]  /*28f0*/  FMUL.FTZ R11, R34, UR4 ;  /* 0x00000004220b7c20 */ /* 0x000fe20008410000 */
[----:B------:R-:W-:Y:S01]  /*2900*/  FMUL.FTZ R25, R25, UR4 ;  /* 0x0000000419197c20 */ /* 0x000fe20008410000 */
[----:B------:R-:W2:Y:S01]  /*2910*/  MUFU.TANH R34, R51 ;  /* 0x0000003300227308 */ /* 0x000ea20000002400 */
[----:B01----:R-:W-:Y:S01]  /*2920*/  FMUL.FTZ R0, R26, UR4 ;  /* 0x000000041a007c20 */ /* 0x003fe20008410000 */
[----:B------:R-:W-:Y:S01]  /*2930*/  FMUL.FTZ R33, R33, UR4 ;  /* 0x0000000421217c20 */ /* 0x000fe20008410000 */
[----:B------:R-:W-:Y:S01]  /*2940*/  FMUL.FTZ R2, R37, UR4 ;  /* 0x0000000425027c20 */ /* 0x000fe20008410000 */
[----:B------:R-:W-:Y:S01]  /*2950*/  @!P1 PRMT R12, RZ, 0x654, R12 ;  /* 0x00000654ff0c9816 */ /* 0x000fe2000000000c */
[----:B------:R-:W-:Y:S02]  /*2960*/  IMAD.MOV.U32 R26, RZ, RZ, -0x60 ;  /* 0xffffffa0ff1a7424 */ /* 0x000fe400078e00ff */
[----:B------:R-:W-:Y:S01]  /*2970*/  FMUL.FTZ R3, R27, UR4 ;  /* 0x000000041b037c20 */ /* 0x000fe20008410000 */
[----:B------:R-:W-:Y:S01]  /*2980*/  FMUL.FTZ R9, R30, UR4 ;  /* 0x000000041e097c20 */ /* 0x000fe20008410000 */
[----:B------:R0:W1:Y:S01]  /*2990*/  MUFU.TANH R51, R64 ;  /* 0x0000004000337308 */ /* 0x0000620000002400 */
[----:B------:R-:W-:Y:S01]  /*29a0*/  FMUL.FTZ R10, R31, UR4 ;  /* 0x000000041f0a7c20 */ /* 0x000fe20008410000 */
[----:B------:R-:W-:Y:S01]  /*29b0*/  FMUL.FTZ R13, R35, UR4 ;  /* 0x00000004230d7c20 */ /* 0x000fe20008410000 */
[----:B------:R3:W-:Y:S01]  /*29c0*/  @!P1 SYNCS.ARRIVE.TRANS64.RED.A1T0 RZ, [R12+URZ], RZ ;  /* 0x000000ff0cff99a7 */ /* 0x0007e2000810043f */
[----:B------:R-:W-:Y:S01]  /*29d0*/  FMUL.FTZ R28, R28, UR4 ;  /* 0x000000041c1c7c20 */ /* 0x000fe20008410000 */
[----:B------:R-:W-:Y:S01]  /*29e0*/  FMUL.FTZ R29, R29, UR4 ;  /* 0x000000041d1d7c20 */ /* 0x000fe20008410000 */
[----:B------:R-:W-:Y:S01]  /*29f0*/  FMUL.FTZ R32, R32, UR4 ;  /* 0x0000000420207c20 */ /* 0x000fe20008410000 */
[----:B------:R-:W-:Y:S01]  /*2a00*/  FMUL.FTZ R36, R36, UR4 ;  /* 0x0000000424247c20 */ /* 0x000fe20008410000 */
[----:B------:R4:W1:Y:S01]  /*2a10*/  MUFU.TANH R72, R25 ;  /* 0x0000001900487308 */ /* 0x0008620000002400 */
[----:B0-----:R-:W0:Y:S01]  /*2a20*/  SHFL.IDX PT, R64, R24, RZ, 0x1c1f ;  /* 0x001c1fff18407589 */ /* 0x001e2200000e0000 */
[----:B------:R-:W-:Y:S01]  /*2a30*/  FMUL.FTZ R15, R38, UR4 ;  /* 0x00000004260f7c20 */ /* 0x000fe20008410000 */
[----:B------:R-:W-:Y:S01]  /*2a40*/  FMUL.FTZ R39, R39, UR4 ;  /* 0x0000000427277c20 */ /* 0x000fe20008410000 */
[----:B------:R-:W-:Y:S01]  /*2a50*/  FMUL.FTZ R40, R40, UR4 ;  /* 0x0000000428287c20 */ /* 0x000fe20008410000 */
[----:B------:R-:W-:Y:S01]  /*2a60*/  FMUL.FTZ R41, R41, UR4 ;  /* 0x0000000429297c20 */ /* 0x000fe20008410000 */
[----:B------:R-:W-:Y:S01]  /*2a70*/  FMUL.FTZ R37, R42, UR4 ;  /* 0x000000042a257c20 */ /* 0x000fe20008410000 */
[----:B------:R-:W-:Y:S01]  /*2a80*/  FMUL.FTZ R35, R43, UR4 ;  /* 0x000000042b237c20 */ /* 0x000fe20008410000 */
[----:B------:R5:W0:Y:S01]  /*2a90*/  MUFU.TANH R27, R33 ;  /* 0x00000021001b7308 */ /* 0x000a220000002400 */
[----:B----4-:R-:W-:-:S02]  /*2aa0*/  IMAD R25, R83, R26, 0x61 ;  /* 0x0000006153197424 */ /* 0x010fc400078e021a */
[----:B------:R-:W-:Y:S01]  /*2ab0*/  FMUL.FTZ R44, R44, UR4 ;  /* 0x000000042c2c7c20 */ /* 0x000fe20008410000 */
[----:B------:R-:W-:Y:S01]  /*2ac0*/  FMUL.FTZ R45, R45, UR4 ;  /* 0x000000042d2d7c20 */ /* 0x000fe20008410000 */
[----:B------:R-:W-:Y:S01]  /*2ad0*/  FMUL.FTZ R31, R47, UR4 ;  /* 0x000000042f1f7c20 */ /* 0x000fe20008410000 */
[----:B------:R-:W-:Y:S01]  /*2ae0*/  FMUL.FTZ R48, R48, UR4 ;  /* 0x0000000430307c20 */ /* 0x000fe20008410000 */
[----:B------:R-:W-:Y:S01]  /*2af0*/  FMUL.FTZ R49, R49, UR4 ;  /* 0x0000000431317c20 */ /* 0x000fe20008410000 */
[----:B------:R-:W-:Y:S01]  /*2b00*/  FMUL.FTZ R50, R50, UR4 ;  /* 0x0000000432327c20 */ /* 0x000fe20008410000 */
[----:B------:R4:W0:Y:S01]  /*2b10*/  MUFU.TANH R30, R2 ;  /* 0x00000002001e7308 */ /* 0x0008220000002400 */
[----:B-----5:R-:W-:Y:S01]  /*2b20*/  FMUL.FTZ R33, R46, UR4 ;  /* 0x000000042e217c20 */ /* 0x020fe20008410000 */
        /* <DEDUP_REMOVED lines=8> */
[----:B----4-:R-:W-:Y:S01]  /*2bb0*/  FMUL.FTZ R2, R63, UR4 ;  /* 0x000000043f027c20 */ /* 0x010fe20008410000 */
[----:B------:R-:W-:Y:S01]  /*2bc0*/  FMUL.FTZ R65, R65, UR4 ;  /* 0x0000000441417c20 */ /* 0x000fe20008410000 */
[----:B------:R-:W-:Y:S01]  /*2bd0*/  FMUL.FTZ R8, R66, UR4 ;  /* 0x0000000442087c20 */ /* 0x000fe20008410000 */
[----:B------:R-:W-:Y:S01]  /*2be0*/  FMUL.FTZ R6, R67, UR4 ;  /* 0x0000000443067c20 */ /* 0x000fe20008410000 */
[----:B------:R-:W-:Y:S01]  /*2bf0*/  FMUL.FTZ R68, R68, UR4 ;  /* 0x0000000444447c20 */ /* 0x000fe20008410000 */
[----:B------:R-:W-:Y:S01]  /*2c00*/  FMUL.FTZ R14, R70, UR4 ;  /* 0x00000004460e7c20 */ /* 0x000fe20008410000 */
[----:B---3--:R-:W-:Y:S01]  /*2c10*/  FMUL.FTZ R12, R71, UR4 ;  /* 0x00000004470c7c20 */ /* 0x008fe20008410000 */
[----:B------:R-:W-:Y:S01]  /*2c20*/  FMUL.FTZ R59, R59, UR4 ;  /* 0x000000043b3b7c20 */ /* 0x000fe20008410000 */
[----:B------:R-:W-:Y:S01]  /*2c30*/  FMUL.FTZ R69, R69, UR4 ;  /* 0x0000000445457c20 */ /* 0x000fe20008410000 */
[----:B------:R-:W-:Y:S01]  /*2c40*/  IADD3 R26, R16, R25, -R18 ;  /* 0x00000019101a7210 */ /* 0x000fe20007ffe812 */
[----:B------:R-:W3:Y:S01]  /*2c50*/  MUFU.TANH R7, R7 ;  /* 0x0000000700077308 */ /* 0x000ee20000002400 */
[----:B------:R-:W-:Y:S01]  /*2c60*/  FMUL.FTZ R55, R55, UR4 ;  /* 0x0000000437377c20 */ /* 0x000fe20008410000 */
[----:B------:R-:W-:Y:S01]  /*2c70*/  FMUL.FTZ R61, R61, UR4 ;  /* 0x000000043d3d7c20 */ /* 0x000fe20008410000 */
[----:B------:R-:W-:-:S02]  /*2c80*/  IMAD R21, R83, -0x60, R16 ;  /* 0xffffffa053157824 */ /* 0x000fc400078e0210 */
[----:B------:R-:W-:Y:S02]  /*2c90*/  IMAD.IADD R26, R26, 0x1, -R17 ;  /* 0x000000011a1a7824 */ /* 0x000fe400078e0a11 */
[----:B------:R-:W-:Y:S01]  /*2ca0*/  VIADD R63, R25, 0xffffffff ;  /* 0xffffffff193f7836 */ /* 0x000fe20000000000 */
[----:B------:R-:W4:Y:S01]  /*2cb0*/  MUFU.TANH R0, R0 ;  /* 0x0000000000007308 */ /* 0x000f220000002400 */
[----:B------:R-:W-:Y:S01]  /*2cc0*/  VIADD R46, R26, UR10 ;  /* 0x0000000a1a2e7c36 */ /* 0x000fe20008000000 */
[----:B------:R-:W-:Y:S01]  /*2cd0*/  IADD3 R43, -R18, 0x60, R21 ;  /* 0x00000060122b7810 */ /* 0x000fe20007ffe115 */
[----:B------:R-:W-:-:S03]  /*2ce0*/  IMAD.IADD R62, R63, 0x1, -R18 ;  /* 0x000000013f3e7824 */ /* 0x000fc600078e0a12 */
[----:B0-----:R-:W-:Y:S02]  /*2cf0*/  VIADDMNMX R21, R64, R46, R43, PT ;  /* 0x0000002e40157246 */ /* 0x001fe4000380012b */
        /* <DEDUP_REMOVED lines=40> */
[----:B------:R5:W0:Y:S02]  /*2f80*/  MUFU.TANH R55, R61 ;  /* 0x0000003d00377308 */ /* 0x000a240000002400 */
[----:B-----5:R-:W-:-:S04]  /*2f90*/  VIADD R61, R26, UR54 ;  /* 0x000000361a3d7c36 */ /* 0x020fc80008000000 */
[----:B------:R-:W-:Y:S01]  /*2fa0*/  IMAD.IADD R25, R61, 0x1, R64 ;  /* 0x000000013d197824 */ /* 0x000fe200078e0240 */
[----:B-1234-:R-:W-:Y:S06]  /*2fb0*/  @P2 BRA `(.L_x_1144) ;  /* 0x0000000000542947 */ /* 0x01efec0003800000 */
[----:B------:R-:W-:Y:S01]  /*2fc0*/  IADD3 R26, -R17, R16, R64 ;  /* 0x00000010111a7210 */ /* 0x000fe20007ffe140 */
[----:B------:R-:W-:Y:S03]  /*2fd0*/  BSSY B0, `(.L_x_1145) ;  /* 0x0000010000007945 */ /* 0x000fe60003800000 */
[----:B------:R-:W-:-:S13]  /*2fe0*/  ISETP.GT.AND P2, PT, R26, -0x1, PT ;  /* 0xffffffff1a00780c */ /* 0x000fda0003f44270 */
[----:B------:R-:W-:Y:S05]  /*2ff0*/  @P2 BRA `(.L_x_1146) ;  /* 0x0000000000202947 */ /* 0x000fea0003800000 */
[----:B------:R-:W-:Y:S01]  /*3000*/  UISETP.NE.AND UP2, UPT, UR11, 0x1, UPT ;  /* 0x000000010b00788c */ /* 0x000fe2000bf45270 */
[----:B------:R-:W-:-:S05]  /*3010*/  LOP3.LUT R26, RZ, R26, RZ, 0x33, !PT ;  /* 0x0000001aff1a7212 */ /* 0x000fca00078e33ff */
[----:B------:R-:W-:-:S05]  /*3020*/  PLOP3.LUT P2, PT, PT, PT, UP2, 0x80, 0x0 ;  /* 0x000000000000781c */ /* 0x000fca0003f4f028 */
[----:B------:R-:W-:-:S08]  /*3030*/  @UP2 ULDC.64 UR4, c[0x0][0x9e8] ;  /* 0x00027a0000042ab9 */ /* 0x000fd00000000a00 */
[----:B------:R-:W-:-:S05]  /*3040*/  @P2 IMAD.HI.U32 R59, R26, UR4, RZ ;  /* 0x000000041a3b2c27 */ /* 0x000fca000f8e00ff */
[----:B------:R-:W-:-:S04]  /*3050*/  @P2 SHF.R.U32.HI R26, RZ, UR5, R59 ;  /* 0x00000005ff1a2c19 */ /* 0x000fc8000801163b */
[----:B------:R-:W-:Y:S01]  /*3060*/  LOP3.LUT R26, RZ, R26, RZ, 0x33, !PT ;  /* 0x0000001aff1a7212 */ /* 0x000fe200078e33ff */
[----:B------:R-:W-:Y:S06]  /*3070*/  BRA `(.L_x_1147) ;  /* 0x0000000000147947 */ /* 0x000fec0003800000 */
.L_x_1146:
[----:B------:R-:W-:-:S06]  /*3080*/  UISETP.NE.AND UP2, UPT, UR11, 0x1, UPT ;  /* 0x000000010b00788c */ /* 0x000fcc000bf45270 */
[----:B------:R-:W-:-:S05]  /*3090*/  PLOP3.LUT P2, PT, PT, PT, UP2, 0x80, 0x0 ;  /* 0x000000000000781c */ /* 0x000fca0003f4f028 */
[----:B------:R-:W-:-:S08]  /*30a0*/  @UP2 ULDC.64 UR4, c[0x0][0x9e8] ;  /* 0x00027a0000042ab9 */ /* 0x000fd00000000a00 */
[----:B------:R-:W-:-:S05]  /*30b0*/  @P2 IMAD.HI.U32 R59, R26, UR4, RZ ;  /* 0x000000041a3b2c27 */ /* 0x000fca000f8e00ff */
[----:B------:R-:W-:-:S07]  /*30c0*/  @P2 SHF.R.U32.HI R26, RZ, UR5, R59 ;  /* 0x00000005ff1a2c19 */ /* 0x000fce000801163b */
.L_x_1147:
[----:B------:R-:W-:Y:S05]  /*30d0*/  BSYNC B0 ;  /* 0x0000000000007941 */ /* 0x000fea0003800000 */
.L_x_1145:
[----:B------:R-:W-:-:S05]  /*30e0*/  IMAD R26, R26, UR11, R62 ;  /* 0x0000000b1a1a7c24 */ /* 0x000fca000f8e023e */
[----:B------:R-:W-:Y:S02]  /*30f0*/  VIMNMX R25, R25, R26, !PT ;  /* 0x0000001a19197248 */ /* 0x000fe40007fe0100 */
[----:B------:R-:W-:-:S07]  /*3100*/  VIADDMNMX R21, R26, UR11, R21, PT ;  /* 0x0000000b1a157c46 */ /* 0x000fce000b800115 */
.L_x_1144:
        /* <DEDUP_REMOVED lines=8> */
[C---:B------:R-:W-:Y:S02]  /*3190*/  ISETP.GT.AND P4, PT, R25.reuse, 0x9, !P6 ;  /* 0x000000091900780c */ /* 0x040fe40007784270 */
[----:B------:R-:W-:Y:S02]  /*31a0*/  ISETP.GT.AND P5, PT, R25, 0x8, !P3 ;  /* 0x000000081900780c */ /* 0x000fe40005fa4270 */
[----:B------:R-:W-:Y:S02]  /*31b0*/  ISETP.LT.OR P4, PT, R21, 0xa, P4 ;  /* 0x0000000a1500780c */ /* 0x000fe40002781670 */
[----:B------:R-:W-:Y:S02]  /*31c0*/  ISETP.GE.AND P6, PT, R63, 0x11, PT ;  /* 0x000000113f00780c */ /* 0x000fe40003fc6270 */
[----:B0-----:R-:W-:-:S02]  /*31d0*/  FSEL R93, R29, -INF , !P4 ;  /* 0xff8000001d5d7808 */ /* 0x001fc40006000000 */
[----:B------:R-:W-:Y:S02]  /*31e0*/  ISETP.LT.OR P5, PT, R21, 0x9, P5 ;  /* 0x000000091500780c */ /* 0x000fe40002fa1670 */
[----:B------:R-:W-:Y:S02]  /*31f0*/  ISETP.GT.AND P4, PT, R25, 0x10, !P6 ;  /* 0x000000101900780c */ /* 0x000fe40007784270 */
[----:B------:R-:W-:Y:S01]  /*3200*/  FSEL R91, R28, -INF , !P5 ;  /* 0xff8000001c5b7808 */ /* 0x000fe20006800000 */
[----:B-1----:R-:W-:Y:S01]  /*3210*/  IMAD.IADD R28, R61, 0x1, R24 ;  /* 0x000000013d1c7824 */ /* 0x002fe200078e0218 */
        /* <DEDUP_REMOVED lines=81> */
[----:B------:R-:W-:Y:S02]  /*3730*/  P2R R66, PR, RZ, 0x40 ;  /* 0x00000040ff427803 */ /* 0x000fe40000000000 */
[----:B------:R-:W-:Y:S02]  /*3740*/  FSEL R51, R51, -INF , !P4 ;  /* 0xff80000033337808 */ /* 0x000fe40006000000 */
[----:B------:R-:W-:Y:S02]  /*3750*/  ISETP.GE.AND P4, PT, R63, 0x52, PT ;  /* 0x000000523f00780c */ /* 0x000fe40003f86270 */
[----:B------:R-:W-:Y:S02]  /*3760*/  VIADDMNMX R26, R24, R46, R43, PT ;  /* 0x0000002e181a7246 */ /* 0x000fe4000380012b */
        /* <DEDUP_REMOVED lines=12> */
[----:B------:R-:W-:-:S04]  /*3830*/  ISETP.GE.AND P6, PT, R63, 0x5a, PT ;  /* 0x0000005a3f00780c */ /* 0x000fc80003fc6270 */
[----:B------:R-:W-:Y:S02]  /*3840*/  P2R R63, PR, RZ, 0x40 ;  /* 0x00000040ff3f7803 */ /* 0x000fe40000000000 */
[----:B------:R-:W-:-:S04]  /*3850*/  ISETP.GT.AND P6, PT, R25, 0x59, !P6 ;  /* 0x000000591900780c */ /* 0x000fc800077c4270 */
[----:B------:R-:W-:-:S04]  /*3860*/  ISETP.LT.OR P6, PT, R21, 0x5a, P6 ;  /* 0x0000005a1500780c */ /* 0x000fc800037c1670 */
[----:B------:R-:W-:Y:S02]  /*3870*/  FSEL R47, R47, -INF , !P6 ;  /* 0xff8000002f2f7808 */ /* 0x000fe40007000000 */
[----:B------:R-:W-:-:S13]  /*3880*/  PLOP3.LUT P6, PT, PT, PT, UP1, 0x40, 0x0 ;  /* 0x000000000000781c */ /* 0x000fda0003fce818 */
[----:B------:R-:W-:Y:S05]  /*3890*/  @P6 BRA `(.L_x_1148) ;  /* 0x00000000005c6947 */ /* 0x000fea0003800000 */
        /* <DEDUP_REMOVED lines=8> */
[----:B------:R-:W-:Y:S01]  /*3920*/  @P6 IMAD.HI.U32 R21, R7, UR4, RZ ;  /* 0x0000000407156c27 */ /* 0x000fe2000f8e00ff */
[----:B------:R-:W-:-:S13]  /*3930*/  PLOP3.LUT P6, PT, PT, PT, UP2, 0x80, 0x0 ;  /* 0x000000000000781c */ /* 0x000fda0003fcf028 */
[----:B------:R-:W-:-:S04]  /*3940*/  @P6 SHF.R.U32.HI R7, RZ, UR5, R21 ;  /* 0x00000005ff076c19 */ /* 0x000fc80008011615 */
[----:B------:R-:W-:Y:S01]  /*3950*/  LOP3.LUT R7, RZ, R7, RZ, 0x33, !PT ;  /* 0x00000007ff077212 */ /* 0x000fe200078e33ff */
[----:B------:R-:W-:Y:S06]  /*3960*/  BRA `(.L_x_1151) ;  /* 0x0000000000187947 */ /* 0x000fec0003800000 */
.L_x_1150:
[----:B------:R-:W-:-:S06]  /*3970*/  UISETP.NE.AND UP2, UPT, UR11, 0x1, UPT ;  /* 0x000000010b00788c */ /* 0x000fcc000bf45270 */
[----:B------:R-:W-:-:S05]  /*3980*/  PLOP3.LUT P6, PT, PT, PT, UP2, 0x80, 0x0 ;  /* 0x000000000000781c */ /* 0x000fca0003fcf028 */
[----:B------:R-:W-:-:S08]  /*3990*/  @UP2 ULDC.64 UR4, c[0x0][0x9e8] ;  /* 0x00027a0000042ab9 */ /* 0x000fd00000000a00 */
[----:B------:R-:W-:Y:S01]  /*39a0*/  @P6 IMAD.HI.U32 R21, R7, UR4, RZ ;  /* 0x0000000407156c27 */ /* 0x000fe2000f8e00ff */
[----:B------:R-:W-:-:S13]  /*39b0*/  PLOP3.LUT P6, PT, PT, PT, UP2, 0x80, 0x0 ;  /* 0x000000000000781c */ /* 0x000fda0003fcf028 */
[----:B------:R-:W-:-:S07]  /*39c0*/  @P6 SHF.R.U32.HI R7, RZ, UR5, R21 ;  /* 0x00000005ff076c19 */ /* 0x000fce0008011615 */
.L_x_1151:
[----:B------:R-:W-:Y:S05]  /*39d0*/  BSYNC B0 ;  /* 0x0000000000007941 */ /* 0x000fea0003800000 */
.L_x_1149:
[----:B------:R-:W-:-:S05]  /*39e0*/  IMAD R7, R7, UR11, R62 ;  /* 0x0000000b07077c24 */ /* 0x000fca000f8e023e */
[----:B------:R-:W-:Y:S02]  /*39f0*/  VIMNMX R28, R28, R7, !PT ;  /* 0x000000071c1c7248 */ /* 0x000fe40007fe0100 */
[----:B------:R-:W-:-:S07]  /*3a00*/  VIADDMNMX R26, R7, UR11, R26, PT ;  /* 0x0000000b071a7c46 */ /* 0x000fce000b80011a */
.L_x_1148:
[C---:B------:R-:W-:Y:S01]  /*3a10*/  ISETP.GT.AND P2, PT, R28.reuse, 0x1, !P2 ;  /* 0x000000011c00780c */ /* 0x040fe20005744270 */
[----:B------:R-:W-:Y:S01]  /*3a20*/  ULDC UR4, c[0x0][0x988] ;  /* 0x0002620000047ab9 */ /* 0x000fe20000000800 */
[----:B------:R-:W-:Y:S01]  /*3a30*/  ISETP.GT.AND P3, PT, R28, 0x8, !P3 ;  /* 0x000000081c00780c */ /* 0x000fe20005f64270 */
[----:B------:R-:W-:Y:S01]  /*3a40*/  @UP0 ULDC UR14, c[0x0][0x450] ;  /* 0x00011400000e0ab9 */ /* 0x000fe20000000800 */
[C---:B------:R-:W-:Y:S01]  /*3a50*/  ISETP.LT.OR P2, PT, R26.reuse, 0x2, P2 ;  /* 0x000000021a00780c */ /* 0x040fe20001741670 */
[----:B------:R-:W-:Y:S01]  /*3a60*/  UMOV UR6, UR60 ;  /* 0x0000003c00067c82 */ /* 0x000fe20008000000 */
        /* <DEDUP_REMOVED lines=10> */
[----:B------:R-:W-:Y:S02]  /*3b10*/  ISETP.NE.AND P6, PT, R36, RZ, PT ;  /* 0x000000ff2400720c */ /* 0x000fe40003fc5270 */
        /* <DEDUP_REMOVED lines=17> */
[----:B------:R-:W-:Y:S02]  /*3c30*/  ISETP.GT.AND P2, PT, R28, 0x19, !P6 ;  /* 0x000000191c00780c */ /* 0x000fe40007744270 */
[----:B------:R-:W-:Y:S02]  /*3c40*/  FMNMX.FTZ R10, R85, R10, !PT ;  /* 0x0000000a550a7209 */ /* 0x000fe40007810000 */
        /* <DEDUP_REMOVED lines=34> */
[----:B------:R-:W-:Y:S01]  /*3e70*/  ISETP.NE.AND P3, PT, R56, RZ, PT ;  /* 0x000000ff3800720c */ /* 0x000fe20003f65270 */
[----:B------:R-:W0:Y:S01]  /*3e80*/  SHFL.BFLY PT, R7, R24, 0x2, 0x1f ;  /* 0x0c401f0018077f89 */ /* 0x000e2200000e0000 */
[----:B------:R-:W-:Y:S02]  /*3e90*/  ISETP.LT.OR P2, PT, R26, 0x31, P2 ;  /* 0x000000311a00780c */ /* 0x000fe40001741670 */
[----:B------:R-:W-:Y:S02]  /*3ea0*/  ISETP.NE.AND P6, PT, R27, RZ, PT ;  /* 0x000000ff1b00720c */ /* 0x000fe40003fc5270 */
[----:B------:R-:W-:Y:S02]  /*3eb0*/  FSEL R21, R50, -INF , !P2 ;  /* 0xff80000032157808 */ /* 0x000fe40005000000 */
[----:B------:R-:W-:-:S02]  /*3ec0*/  ISETP.NE.AND P2, PT, R48, RZ, PT ;  /* 0x000000ff3000720c */ /* 0x000fc40003f45270 */
[C---:B------:R-:W-:Y:S02]  /*3ed0*/  ISETP.GT.AND P4, PT, R28.reuse, 0x51, !P4 ;  /* 0x000000511c00780c */ /* 0x040fe40006784270 */
[C---:B------:R-:W-:Y:S02]  /*3ee0*/  ISETP.GT.AND P2, PT, R28.reuse, 0x31, !P2 ;  /* 0x000000311c00780c */ /* 0x040fe40005744270 */
[----:B------:R-:W-:Y:S02]  /*3ef0*/  ISETP.GT.AND P5, PT, R28, 0x58, !P5 ;  /* 0x000000581c00780c */ /* 0x000fe40006fa4270 */
[C---:B------:R-:W-:Y:S02]  /*3f00*/  ISETP.LT.OR P2, PT, R26.reuse, 0x32, P2 ;  /* 0x000000321a00780c */ /* 0x040fe40001741670 */
[----:B------:R-:W-:Y:S02]  /*3f10*/  ISETP.LT.OR P4, PT, R26, 0x52, P4 ;  /* 0x000000521a00780c */ /* 0x000fe40002781670 */
[----:B------:R-:W-:-:S02]  /*3f20*/  FSEL R11, R34, -INF , !P2 ;  /* 0xff800000220b7808 */ /* 0x000fc40005000000 */
[----:B------:R-:W-:Y:S02]  /*3f30*/  ISETP.NE.AND P2, PT, R76, RZ, PT ;  /* 0x000000ff4c00720c */ /* 0x000fe40003f45270 */
[----:B------:R-:W-:Y:S02]  /*3f40*/  ISETP.LT.OR P5, PT, R26, 0x59, P5 ;  /* 0x000000591a00780c */ /* 0x000fe40002fa1670 */
[----:B------:R-:W-:Y:S02]  /*3f50*/  ISETP.GT.AND P2, PT, R28, 0x38, !P2 ;  /* 0x000000381c00780c */ /* 0x000fe40005744270 */
[----:B0-----:R-:W-:Y:S02]  /*3f60*/  FMNMX.FTZ R25, R24, R7, !PT ;  /* 0x0000000718197209 */ /* 0x001fe40007810000 */
[----:B------:R-:W-:Y:S02]  /*3f70*/  ISETP.LT.OR P2, PT, R26, 0x39, P2 ;  /* 0x000000391a00780c */ /* 0x000fe40001741670 */
[----:B------:R-:W-:Y:S01]  /*3f80*/  R2UR UR7, R82 ;  /* 0x00000000520772ca */ /* 0x000fe200000e0000 */
[----:B------:R-:W0:Y:S01]  /*3f90*/  SHFL.BFLY PT, R10, R25, 0x1, 0x1f ;  /* 0x0c201f00190a7f89 */ /* 0x000e2200000e0000 */
[----:B------:R-:W-:-:S02]  /*3fa0*/  FSEL R9, R54, -INF , !P2 ;  /* 0xff80000036097808 */ /* 0x000fc40005000000 */
[----:B------:R-:W-:-:S04]  /*3fb0*/  ISETP.NE.AND P2, PT, R52, RZ, PT ;  /* 0x000000ff3400720c */ /* 0x000fc80003f45270 */
[----:B------:R-:W-:-:S04]  /*3fc0*/  ISETP.GT.AND P2, PT, R28, 0x39, !P2 ;  /* 0x000000391c00780c */ /* 0x000fc80005744270 */
[----:B------:R-:W-:-:S04]  /*3fd0*/  ISETP.LT.OR P2, PT, R26, 0x3a, P2 ;  /* 0x0000003a1a00780c */ /* 0x000fc80001741670 */
[----:B------:R-:W-:Y:S02]  /*3fe0*/  FSEL R15, R38, -INF , !P2 ;  /* 0xff800000260f7808 */ /* 0x000fe40005000000 */
[----:B------:R-:W-:-:S04]  /*3ff0*/  ISETP.NE.AND P2, PT, R78, RZ, PT ;  /* 0x000000ff4e00720c */ /* 0x000fc80003f45270 */
[----:B------:R-:W-:Y:S02]  /*4000*/  ISETP.GT.AND P2, PT, R28, 0x40, !P2 ;  /* 0x000000401c00780c */ /* 0x000fe40005744270 */
[----:B0-----:R-:W-:Y:S01]  /*4010*/  FMNMX.FTZ R7, R25, R10, !PT ;  /* 0x0000000a19077209 */ /* 0x001fe20007810000 */
[----:B------:R-:W-:Y:S01]  /*4020*/  IMAD.U32 R10, RZ, RZ, UR4 ;  /* 0x00000004ff0a7e24 */ /* 0x000fe2000f8e00ff */
[----:B------:R-:W-:Y:S01]  /*4030*/  ISETP.LT.OR P2, PT, R26, 0x41, P2 ;  /* 0x000000411a00780c */ /* 0x000fe20001741670 */
[----:B------:R-:W-:Y:S02]  /*4040*/  @UP0 ULDC UR4, c[0x0][0x44c] ;  /* 0x0001130000040ab9 */ /* 0x000fe40000000800 */
[----:B------:R-:W-:Y:S01]  /*4050*/  FMUL.FTZ R27, R7, R10 ;  /* 0x0000000a071b7220 */ /* 0x000fe20000410000 */
[----:B------:R-:W-:Y:S01]  /*4060*/  FSEL R3, R58, -INF , !P2 ;  /* 0xff8000003a037808 */ /* 0x000fe20005000000 */
[----:B------:R-:W-:Y:S01]  /*4070*/  UIMAD.WIDE.U32 UR4, UR60, UR4, URZ ;  /* 0x000000043c0472a5 */ /* 0x000fe2000f8e003f */
[----:B------:R-:W-:-:S02]  /*4080*/  ISETP.GT.AND P2, PT, R28, 0x41, !P3 ;  /* 0x000000411c00780c */ /* 0x000fc40005f44270 */
[----:B------:R-:W-:Y:S01]  /*4090*/  ISETP.NE.AND P3, PT, R84, RZ, PT ;  /* 0x000000ff5400720c */ /* 0x000fe20003f65270 */
[----:B------:R-:W-:Y:S01]  /*40a0*/  @UP0 USHF.R.U32.HI UR6, URZ, UR14, UR5 ;  /* 0x0000000e3f060299 */ /* 0x000fe20008011605 */
[----:B------:R-:W-:Y:S02]  /*40b0*/  ISETP.LT.OR P2, PT, R26, 0x42, P2 ;  /* 0x000000421a00780c */ /* 0x000fe40001741670 */
[----:B------:R-:W-:Y:S01]  /*40c0*/  ISETP.GT.AND P3, PT, R28, 0x50, !P3 ;  /* 0x000000501c00780c */ /* 0x000fe20005f64270 */
[----:B------:R-:W-:Y:S01]  /*40d0*/  UIADD3 UR4, UR7, UR6, URZ ;  /* 0x0000000607047290 */ /* 0x000fe2000fffe03f */
[----:B------:R-:W-:Y:S02]  /*40e0*/  FSEL R13, R42, -INF , !P2 ;  /* 0xff8000002a0d7808 */ /* 0x000fe40005000000 */
[----:B------:R-:W-:Y:S01]  /*40f0*/  ISETP.GT.AND P2, PT, R28, RZ, !P6 ;  /* 0x000000ff1c00720c */ /* 0x000fe20007744270 */
[----:B------:R-:W-:Y:S01]  /*4100*/  UIADD3 UR10, UR4, UR10, URZ ;  /* 0x0000000a040a7290 */ /* 0x000fe2000fffe03f */
[----:B------:R-:W-:-:S02]  /*4110*/  ISETP.NE.AND P6, PT, R80, RZ, PT ;  /* 0x000000ff5000720c */ /* 0x000fc40003fc5270 */
[C---:B------:R-:W-:Y:S02]  /*4120*/  ISETP.LT.OR P2, PT, R26.reuse, 0x1, P2 ;  /* 0x000000011a00780c */ /* 0x040fe40001741670 */
[----:B------:R-:W-:Y:S02]  /*4130*/  ISETP.LT.OR P3, PT, R26, 0x51, P3 ;  /* 0x000000511a00780c */ /* 0x000fe40001f61670 */
[----:B------:R-:W-:Y:S02]  /*4140*/  FSEL R0, R0, -INF , !P2 ;  /* 0xff80000000007808 */ /* 0x000fe40005000000 */
[----:B------:R-:W-:-:S04]  /*4150*/  FSETP.NEU.FTZ.AND P2, PT, R7, -INF , PT ;  /* 0xff8000000700780b */ /* 0x000fc80003f5d000 */
[----:B------:R-:W-:Y:S02]  /*4160*/  FSEL R30, R27, RZ, P2 ;  /* 0x000000ff1b1e7208 */ /* 0x000fe40001000000 */
[----:B------:R-:W-:Y:S02]  /*4170*/  ISETP.GT.AND P2, PT, R28, 0x48, !P6 ;  /* 0x000000481c00780c */ /* 0x000fe40007744270 */
[----:B------:R-:W-:Y:S01]  /*4180*/  ISETP.NE.AND P6, PT, R63, RZ, PT ;  /* 0x000000ff3f00720c */ /* 0x000fe20003fc5270 */
[-CC-:B------:R-:W-:Y:S01]  /*4190*/  FFMA.FTZ R25, R89, R10.reuse, -R30.reuse ;  /* 0x0000000a59197223 */ /* 0x180fe2000001081e */
[----:B------:R-:W-:Y:S01]  /*41a0*/  ISETP.LT.OR P2, PT, R26, 0x49, P2 ;  /* 0x000000491a00780c */ /* 0x000fe20001741670 */
[-CC-:B------:R-:W-:Y:S01]  /*41b0*/  FFMA.FTZ R158, R91, R10.reuse, -R30.reuse ;  /* 0x0000000a5b9e7223 */ /* 0x180fe2000001081e */
[----:B------:R-:W-:Y:S01]  /*41c0*/  ISETP.GT.AND P6, PT, R28, 0x59, !P6 ;  /* 0x000000591c00780c */ /* 0x000fe200077c4270 */
[-CC-:B------:R-:W-:Y:S01]  /*41d0*/  FFMA.FTZ R27, R93, R10.reuse, -R30.reuse ;  /* 0x0000000a5d1b7223 */ /* 0x180fe2000001081e */
[----:B------:R-:W-:Y:S01]  /*41e0*/  FSEL R63, R20, -INF , !P2 ;  /* 0xff800000143f7808 */ /* 0x000fe20005000000 */
[-CC-:B------:R-:W-:Y:S01]  /*41f0*/  FFMA.FTZ R156, R29, R10.reuse, -R30.reuse ;  /* 0x0000000a1d9c7223 */ /* 0x180fe2000001081e */
[----:B------:R-:W-:Y:S01]  /*4200*/  FMNMX.FTZ R20, R0, R65, !PT ;  /* 0x0000004100147209 */ /* 0x000fe20007810000 */
[----:B------:R-:W-:Y:S01]  /*4210*/  MUFU.EX2 R25, R25 ;  /* 0x0000001900197308 */ /* 0x000fe20000000800 */
[----:B------:R-:W-:Y:S01]  /*4220*/  ISETP.NE.AND P2, PT, R60, RZ, PT ;  /* 0x000000ff3c00720c */ /* 0x000fe20003f45270 */
[--C-:B------:R-:W-:Y:S01]  /*4230*/  FFMA.FTZ R152, R95, R10, -R30.reuse ;  /* 0x0000000a5f987223 */ /* 0x100fe2000001081e */
[----:B------:R-:W-:Y:S01]  /*4240*/  FMNMX.FTZ R20, R61, R20, !PT ;  /* 0x000000143d147209 */ /* 0x000fe20007810000 */
[-CC-:B------:R-:W-:Y:S01]  /*4250*/  FFMA.FTZ R29, R97, R10.reuse, -R30.reuse ;  /* 0x0000000a611d7223 */ /* 0x180fe2000001081e */
[----:B------:R-:W-:Y:S01]  /*4260*/  ISETP.GT.AND P2, PT, R28, 0x49, !P2 ;  /* 0x000000491c00780c */ /* 0x000fe20005744270 */
[--C-:B------:R-:W-:Y:S01]  /*4270*/  FFMA.FTZ R45, R45, R10, -R30.reuse ;  /* 0x0000000a2d2d7223 */ /* 0x100fe2000001081e */
[----:B------:R-:W-:Y:S01]  /*4280*/  FMNMX.FTZ R20, R57, R20, !PT ;  /* 0x0000001439147209 */ /* 0x000fe20007810000 */
[----:B------:R-:W0:Y:S01]  /*4290*/  MUFU.EX2 R156, R156 ;  /* 0x0000009c009c7308 */ /* 0x000e220000000800 */
[----:B------:R-:W-:Y:S01]  /*42a0*/  ISETP.LT.OR P2, PT, R26, 0x4a, P2 ;  /* 0x0000004a1a00780c */ /* 0x000fe20001741670 */
[--C-:B------:R-:W-:Y:S01]  /*42b0*/  FFMA.FTZ R154, R99, R10, -R30.reuse ;  /* 0x0000000a639a7223 */ /* 0x100fe2000001081e */
[----:B------:R-:W-:Y:S01]  /*42c0*/  FMNMX.FTZ R20, R53, R20, !PT ;  /* 0x0000001435147209 */ /* 0x000fe20007810000 */
[-CC-:B------:R-:W-:Y:S01]  /*42d0*/  FFMA.FTZ R24, R101, R10.reuse, -R30.reuse ;  /* 0x0000000a65187223 */ /* 0x180fe2000001081e */
[----:B------:R-:W-:Y:S01]  /*42e0*/  FSEL R89, R2, -INF , !P2 ;  /* 0xff80000002597808 */ /* 0x000fe20005000000 */
[--C-:B------:R-:W-:Y:S01]  /*42f0*/  FFMA.FTZ R2, R87, R10, -R30.reuse ;  /* 0x0000000a57027223 */ /* 0x100fe2000001081e */
[----:B------:R-:W-:Y:S01]  /*4300*/  FMNMX.FTZ R20, R49, R20, !PT ;  /* 0x0000001431147209 */ /* 0x000fe20007810000 */
[----:B------:R-:W1:Y:S01]  /*4310*/  MUFU.EX2 R158, R158 ;  /* 0x0000009e009e7308 */ /* 0x000e620000000800 */
[----:B------:R-:W-:Y:S01]  /*4320*/  FSEL R87, R8, -INF , !P3 ;  /* 0xff80000008577808 */ /* 0x000fe20005800000 */
[--C-:B------:R-:W-:Y:S01]  /*4330*/  FFMA.FTZ R8, R79, R10, -R30.reuse ;  /* 0x0000000a4f087223 */ /* 0x100fe2000001081e */
[----:B------:R-:W-:Y:S01]  /*4340*/  FMNMX.FTZ R20, R43, R20, !PT ;  /* 0x000000142b147209 */ /* 0x000fe20007810000 */
[-CC-:B------:R-:W-:Y:S01]  /*4350*/  FFMA.FTZ R81, R81, R10.reuse, -R30.reuse ;  /* 0x0000000a51517223 */ /* 0x180fe2000001081e */
[----:B------:R-:W-:Y:S01]  /*4360*/  FSEL R91, R6, -INF , !P4 ;  /* 0xff800000065b7808 */ /* 0x000fe20006000000 */
[--C-:B------:R-:W-:Y:S01]  /*4370*/  FFMA.FTZ R6, R85, R10, -R30.reuse ;  /* 0x0000000a55067223 */ /* 0x100fe2000001081e */
[----:B------:R-:W-:Y:S01]  /*4380*/  FMNMX.FTZ R20, R39, R20, !PT ;  /* 0x0000001427147209 */ /* 0x000fe20007810000 */
[----:B------:R-:W-:Y:S01]  /*4390*/  MUFU.EX2 R150, R8 ;  /* 0x0000000800967308 */ /* 0x000fe20000000800 */
[----:B------:R-:W-:Y:S01]  /*43a0*/  ISETP.LT.OR P6, PT, R26, 0x5a, P6 ;  /* 0x0000005a1a00780c */ /* 0x000fe200037c1670 */
[--C-:B------:R-:W-:Y:S01]  /*43b0*/  FFMA.FTZ R77, R77, R10, -R30.reuse ;  /* 0x0000000a4d4d7223 */ /* 0x100fe2000001081e */
[----:B------:R-:W-:Y:S01]  /*43c0*/  FMNMX.FTZ R20, R37, R20, !PT ;  /* 0x0000001425147209 */ /* 0x000fe20007810000 */
[-CC-:B------:R-:W-:Y:S01]  /*43d0*/  FFMA.FTZ R75, R75, R10.reuse, -R30.reuse ;  /* 0x0000000a4b4b7223 */ /* 0x180fe2000001081e */
[----:B------:R-:W-:Y:S01]  /*43e0*/  FSEL R85, R14, -INF , !P5 ;  /* 0xff8000000e557808 */ /* 0x000fe20006800000 */
[--C-:B------:R-:W-:Y:S01]  /*43f0*/  FFMA.FTZ R73, R73, R10, -R30.reuse ;  /* 0x0000000a49497223 */ /* 0x100fe2000001081e */
[----:B------:R-:W-:Y:S01]  /*4400*/  FMNMX.FTZ R20, R35, R20, !PT ;  /* 0x0000001423147209 */ /* 0x000fe20007810000 */
[----:B------:R-:W2:Y:S01]  /*4410*/  MUFU.EX2 R27, R27 ;  /* 0x0000001b001b7308 */ /* 0x000ea20000000800 */
[----:B------:R-:W-:Y:S01]  /*4420*/  FSEL R93, R12, -INF , !P6 ;  /* 0xff8000000c5d7808 */ /* 0x000fe20007000000 */
[--C-:B------:R-:W-:Y:S01]  /*4430*/  FFMA.FTZ R71, R71, R10, -R30.reuse ;  /* 0x0000000a47477223 */ /* 0x100fe2000001081e */
[----:B------:R-:W-:Y:S01]  /*4440*/  FMNMX.FTZ R20, R33, R20, !PT ;  /* 0x0000001421147209 */ /* 0x000fe20007810000 */
[-CC-:B------:R-:W-:Y:S01]  /*4450*/  FFMA.FTZ R69, R69, R10.reuse, -R30.reuse ;  /* 0x0000000a45457223 */ /* 0x180fe2000001081e */
[-CC-:B------:R-:W-:Y:S01]  /*4460*/  FFMA.FTZ R67, R67, R10.reuse, -R30.reuse ;  /* 0x0000000a43437223 */ /* 0x180fe2000001081e */
[--C-:B------:R-:W-:Y:S01]  /*4470*/  FFMA.FTZ R59, R59, R10, -R30.reuse ;  /* 0x0000000a3b3b7223 */ /* 0x100fe2000001081e */
[----:B------:R-:W-:Y:S01]  /*4480*/  FMNMX.FTZ R20, R31, R20, !PT ;  /* 0x000000141f147209 */ /* 0x000fe20007810000 */
[----:B------:R-:W-:Y:S01]  /*4490*/  MUFU.EX2 R97, R6 ;  /* 0x0000000600617308 */ /* 0x000fe20000000800 */
[-CC-:B------:R-:W-:Y:S01]  /*44a0*/  FFMA.FTZ R55, R55, R10.reuse, -R30.reuse ;  /* 0x0000000a37377223 */ /* 0x180fe2000001081e */
[--C-:B------:R-:W-:Y:S01]  /*44b0*/  FFMA.FTZ R51, R51, R10, -R30.reuse ;  /* 0x0000000a33337223 */ /* 0x100fe2000001081e */
[----:B------:R-:W-:Y:S01]  /*44c0*/  FMNMX.FTZ R20, R21, R20, !PT ;  /* 0x0000001415147209 */ /* 0x000fe20007810000 */
[-CC-:B------:R-:W-:Y:S01]  /*44d0*/  FFMA.FTZ R41, R41, R10.reuse, -R30.reuse ;  /* 0x0000000a29297223 */ /* 0x180fe2000001081e */
[----:B------:R-:W-:-:S02]  /*44e0*/  FFMA.FTZ R30, R47, R10, -R30 ;  /* 0x0000000a2f1e7223 */ /* 0x000fc4000001081e */
[----:B------:R-:W-:Y:S01]  /*44f0*/  FMNMX.FTZ R20, R11, R20, !PT ;  /* 0x000000140b147209 */ /* 0x000fe20007810000 */
[----:B------:R-:W-:Y:S03]  /*4500*/  MUFU.EX2 R152, R152 ;  /* 0x0000009800987308 */ /* 0x000fe60000000800 */
[----:B------:R-:W-:-:S04]  /*4510*/  FMNMX.FTZ R20, R9, R20, !PT ;  /* 0x0000001409147209 */ /* 0x000fc80007810000 */
[----:B------:R-:W-:Y:S01]  /*4520*/  FMNMX.FTZ R20, R15, R20, !PT ;  /* 0x000000140f147209 */ /* 0x000fe20007810000 */
[----:B------:R-:W-:Y:S03]  /*4530*/  MUFU.EX2 R29, R29 ;  /* 0x0000001d001d7308 */ /* 0x000fe60000000800 */
[----:B------:R-:W-:-:S04]  /*4540*/  FMNMX.FTZ R20, R3, R20, !PT ;  /* 0x0000001403147209 */ /* 0x000fc80007810000 */
[----:B------:R-:W-:Y:S01]  /*4550*/  FMNMX.FTZ R20, R13, R20, !PT ;  /* 0x000000140d147209 */ /* 0x000fe20007810000 */
[----:B------:R0:W-:Y:S03]  /*4560*/  MUFU.EX2 R136, R45 ;  /* 0x0000002d00887308 */ /* 0x0001e60000000800 */
[----:B------:R-:W-:-:S04]  /*4570*/  FMNMX.FTZ R20, R63, R20, !PT ;  /* 0x000000143f147209 */ /* 0x000fc80007810000 */
[----:B------:R-:W-:Y:S01]  /*4580*/  FMNMX.FTZ R20, R89, R20, !PT ;  /* 0x0000001459147209 */ /* 0x000fe20007810000 */
[----:B------:R-:W-:Y:S01]  /*4590*/  MUFU.EX2 R154, R154 ;  /* 0x0000009a009a7308 */ /* 0x000fe20000000800 */
[----:B0-----:R-:W-:Y:S01]  /*45a0*/  FADD.FTZ R45, R156, R25 ;  /* 0x000000199c2d7221 */ /* 0x001fe20000010000 */
[----:B------:R-:W-:Y:S02]  /*45b0*/  F2FP.BF16.F32.PACK_AB R156, R25, R156 ;  /* 0x0000009c199c723e */ /* 0x000fe400000010ff */
[----:B------:R-:W-:Y:S01]  /*45c0*/  FMNMX.FTZ R20, R87, R20, !PT ;  /* 0x0000001457147209 */ /* 0x000fe20007810000 */
[----:B-1----:R-:W-:Y:S01]  /*45d0*/  FADD.FTZ R28, R158, R45 ;  /* 0x0000002d9e1c7221 */ /* 0x002fe20000010000 */
[----:B--2---:R-:W-:Y:S02]  /*45e0*/  F2FP.BF16.F32.PACK_AB R158, R27, R158 ;  /* 0x0000009e1b9e723e */ /* 0x004fe400000010ff */
[----:B------:R-:W-:Y:S01]  /*45f0*/  FMNMX.FTZ R20, R91, R20, !PT ;  /* 0x000000145b147209 */ /* 0x000fe20007810000 */
[----:B------:R-:W-:Y:S03]  /*4600*/  MUFU.EX2 R95, R24 ;  /* 0x00000018005f7308 */ /* 0x000fe60000000800 */
[----:B------:R-:W-:-:S04]  /*4610*/  FMNMX.FTZ R20, R85, R20, !PT ;  /* 0x0000001455147209 */ /* 0x000fc80007810000 */
[----:B------:R-:W-:Y:S01]  /*4620*/  FMNMX.FTZ R20, R93, R20, !PT ;  /* 0x000000145d147209 */ /* 0x000fe20007810000 */
[----:B------:R-:W0:Y:S04]  /*4630*/  MUFU.EX2 R2, R2 ;  /* 0x0000000200027308 */ /* 0x000e280000000800 */
[----:B------:R-:W1:Y:S04]  /*4640*/  SHFL.BFLY PT, R79, R20, 0x2, 0x1f ;  /* 0x0c401f00144f7f89 */ /* 0x000e6800000e0000 */
[----:B------:R-:W-:Y:S08]  /*4650*/  MUFU.EX2 R81, R81 ;  /* 0x0000005100517308 */ /* 0x000ff00000000800 */
[----:B------:R-:W-:Y:S01]  /*4660*/  MUFU.EX2 R77, R77 ;  /* 0x0000004d004d7308 */ /* 0x000fe20000000800 */
[----:B0-----:R-:W-:-:S07]  /*4670*/  F2FP.BF16.F32.PACK_AB R148, R97, R2 ;  /* 0x000000026194723e */ /* 0x001fce00000010ff */
[----:B------:R-:W-:Y:S01]  /*4680*/  MUFU.EX2 R144, R75 ;  /* 0x0000004b00907308 */ /* 0x000fe20000000800 */
[----:B-1----:R-:W-:-:S07]  /*4690*/  FMNMX.FTZ R79, R20, R79, !PT ;  /* 0x0000004f144f7209 */ /* 0x002fce0007810000 */
        /* <DEDUP_REMOVED lines=9> */
[----:B------:R-:W-:Y:S02]  /*4730*/  FSEL R6, R6, RZ, P2 ;  /* 0x000000ff06067208 */ /* 0x000fe40001000000 */
[----:B------:R-:W-:-:S03]  /*4740*/  PLOP3.LUT P2, PT, PT, PT, UP1, 0x40, 0x0 ;  /* 0x000000000000781c */ /* 0x000fc60003f4e818 */
        /* <DEDUP_REMOVED lines=13> */
[----:B0-----:R-:W-:Y:S01]  /*4820*/  FADD.FTZ R39, R27, R28 ;  /* 0x0000001c1b277221 */ /* 0x001fe20000010000 */
[-CC-:B------:R-:W-:Y:S01]  /*4830*/  FFMA.FTZ R11, R11, R10.reuse, -R6.reuse ;  /* 0x0000000a0b0b7223 */ /* 0x180fe20000010806 */
[-CC-:B------:R-:W-:Y:S01]  /*4840*/  FFMA.FTZ R33, R33, R10.reuse, -R6.reuse ;  /* 0x0000000a21217223 */ /* 0x180fe20000010806 */
[-CC-:B------:R-:W-:Y:S01]  /*4850*/  FFMA.FTZ R15, R15, R10.reuse, -R6.reuse ;  /* 0x0000000a0f0f7223 */ /* 0x180fe20000010806 */
[----:B------:R-:W-:Y:S01]  /*4860*/  FADD.FTZ R28, R152, R39 ;  /* 0x00000027981c7221 */ /* 0x000fe20000010000 */
        /* <DEDUP_REMOVED lines=11> */
[----:B------:R-:W-:Y:S01]  /*4920*/  FFMA.FTZ R93, R93, R10, -R6 ;  /* 0x0000000a5d5d7223 */ /* 0x000fe20000010806 */
[----:B------:R-:W-:-:S06]  /*4930*/  F2FP.BF16.F32.PACK_AB R152, R29, R152 ;  /* 0x000000981d98723e */ /* 0x000fcc00000010ff */
[----:B------:R-:W-:Y:S01]  /*4940*/  MUFU.EX2 R61, R61 ;  /* 0x0000003d003d7308 */ /* 0x000fe20000000800 */
[----:B-1----:R-:W-:Y:S01]  /*4950*/  FADD.FTZ R35, R29, R28 ;  /* 0x0000001c1d237221 */ /* 0x002fe20000010000 */
[----:B0-----:R-:W-:-:S03]  /*4960*/  F2FP.BF16.F32.PACK_AB R157, R65, R0 ;  /* 0x00000000419d723e */ /* 0x001fc600000010ff */
[----:B------:R-:W-:Y:S01]  /*4970*/  FADD.FTZ R32, R154, R35 ;  /* 0x000000239a207221 */ /* 0x000fe20000010000 */
[C---:B------:R-:W-:Y:S02]  /*4980*/  F2FP.BF16.F32.PACK_AB R154, R95.reuse, R154 ;  /* 0x0000009a5f9a723e */ /* 0x040fe400000010ff */
[----:B------:R-:W0:Y:S01]  /*4990*/  MUFU.EX2 R12, R57 ;  /* 0x00000039000c7308 */ /* 0x000e220000000800 */
[----:B------:R-:W-:Y:S01]  /*49a0*/  FADD.FTZ R35, R95, R32 ;  /* 0x000000205f237221 */ /* 0x000fe20000010000 */
[----:B------:R-:W-:-:S03]  /*49b0*/  FADD.FTZ R32, R0, R65 ;  /* 0x0000004100207221 */ /* 0x000fc60000010000 */
[----:B------:R-:W-:-:S03]  /*49c0*/  FADD.FTZ R34, R2, R35 ;  /* 0x0000002302227221 */ /* 0x000fc60000010000 */
[----:B------:R-:W-:Y:S01]  /*49d0*/  MUFU.EX2 R53, R53 ;  /* 0x0000003500357308 */ /* 0x000fe20000000800 */
[----:B------:R-:W-:-:S04]  /*49e0*/  FADD.FTZ R34, R97, R34 ;  /* 0x0000002261227221 */ /* 0x000fc80000010000 */
[----:B------:R-:W-:-:S03]  /*49f0*/  FADD.FTZ R35, R81, R34 ;  /* 0x0000002251237221 */ /* 0x000fc60000010000 */
[----:B------:R-:W1:Y:S01]  /*4a00*/  MUFU.EX2 R14, R49 ;  /* 0x00000031000e7308 */ /* 0x000e620000000800 */
[----:B------:R-:W-:Y:S01]  /*4a10*/  FADD.FTZ R36, R150, R35 ;  /* 0x0000002396247221 */ /* 0x000fe20000010000 */
[----:B0-----:R-:W-:Y:S02]  /*4a20*/  F2FP.BF16.F32.PACK_AB R159, R12, R61 ;  /* 0x0000003d0c9f723e */ /* 0x001fe400000010ff */
[----:B------:R-:W-:-:S04]  /*4a30*/  F2FP.BF16.F32.PACK_AB R150, R150, R81 ;  /* 0x000000519696723e */ /* 0x000fc800000010ff */
[----:B------:R-:W0:Y:S08]  /*4a40*/  MUFU.EX2 R43, R43 ;  /* 0x0000002b002b7308 */ /* 0x000e300000000800 */
[----:B------:R2:W-:Y:S01]  /*4a50*/  MUFU.EX2 R26, R31 ;  /* 0x0000001f001a7308 */ /* 0x0005e20000000800 */
[----:B-1----:R-:W-:-:S07]  /*4a60*/  F2FP.BF16.F32.PACK_AB R153, R14, R53 ;  /* 0x000000350e99723e */ /* 0x002fce00000010ff */
[----:B------:R-:W1:Y:S01]  /*4a70*/  MUFU.EX2 R37, R37 ;  /* 0x0000002500257308 */ /* 0x000e620000000800 */
[----:B--2---:R-:W-:Y:S01]  /*4a80*/  FADD.FTZ R31, R61, R32 ;  /* 0x000000203d1f7221 */ /* 0x004fe20000010000 */
[----:B0-----:R-:W-:-:S03]  /*4a90*/  F2FP.BF16.F32.PACK_AB R155, R20, R43 ;  /* 0x0000002b149b723e */ /* 0x001fc600000010ff */
[----:B------:R-:W-:Y:S01]  /*4aa0*/  FADD.FTZ R34, R12, R31 ;  /* 0x0000001f0c227221 */ /* 0x000fe20000010000 */
[----:B------:R-:W-:Y:S02]  /*4ab0*/  FADD.FTZ R31, R77, R36 ;  /* 0x000000244d1f7221 */ /* 0x000fe40000010000 */
[----:B------:R0:W-:Y:S02]  /*4ac0*/  MUFU.EX2 R28, R11 ;  /* 0x0000000b001c7308 */ /* 0x0001e40000000800 */
[C---:B------:R-:W-:Y:S01]  /*4ad0*/  FADD.FTZ R36, R144.reuse, R31 ;  /* 0x0000001f90247221 */ /* 0x040fe20000010000 */
[----:B------:R-:W-:-:S05]  /*4ae0*/  F2FP.BF16.F32.PACK_AB R144, R144, R77 ;  /* 0x0000004d9090723e */ /* 0x000fca00000010ff */
[----:B------:R-:W2:Y:S01]  /*4af0*/  MUFU.EX2 R33, R33 ;  /* 0x0000002100217308 */ /* 0x000ea20000000800 */
[----:B0-----:R-:W-:Y:S01]  /*4b00*/  FADD.FTZ R11, R53, R34 ;  /* 0x00000022350b7221 */ /* 0x001fe20000010000 */
[----:B-1----:R-:W-:-:S03]  /*4b10*/  F2FP.BF16.F32.PACK_AB R149, R24, R37 ;  /* 0x000000251895723e */ /* 0x002fc600000010ff */
[----:B------:R-:W-:-:S03]  /*4b20*/  FADD.FTZ R34, R14, R11 ;  /* 0x0000000b0e227221 */ /* 0x000fc60000010000 */
[----:B------:R0:W-:Y:S01]  /*4b30*/  MUFU.EX2 R32, R15 ;  /* 0x0000000f00207308 */ /* 0x0001e20000000800 */
[----:B------:R-:W-:-:S07]  /*4b40*/  FADD.FTZ R11, R43, R34 ;  /* 0x000000222b0b7221 */ /* 0x000fce0000010000 */
[----:B------:R-:W1:Y:S01]  /*4b50*/  MUFU.EX2 R21, R21 ;  /* 0x0000001500157308 */ /* 0x000e620000000800 */
[----:B0-----:R-:W-:Y:S01]  /*4b60*/  FADD.FTZ R15, R73, R36 ;  /* 0x00000024490f7221 */ /* 0x001fe20000010000 */
[----:B------:R-:W-:Y:S01]  /*4b70*/  FADD.FTZ R36, R20, R11 ;  /* 0x0000000b14247221 */ /* 0x000fe20000010000 */
[----:B--2---:R-:W-:Y:S02]  /*4b80*/  F2FP.BF16.F32.PACK_AB R151, R26, R33 ;  /* 0x000000211a97723e */ /* 0x004fe400000010ff */
[C---:B------:R-:W-:Y:S01]  /*4b90*/  FADD.FTZ R38, R146.reuse, R15 ;  /* 0x0000000f92267221 */ /* 0x040fe20000010000 */
[----:B------:R-:W-:Y:S01]  /*4ba0*/  FADD.FTZ R11, R37, R36 ;  /* 0x00000024250b7221 */ /* 0x000fe20000010000 */
[----:B------:R-:W-:Y:S01]  /*4bb0*/  F2FP.BF16.F32.PACK_AB R146, R146, R73 ;  /* 0x000000499292723e */ /* 0x000fe200000010ff */
[----:B------:R-:W-:Y:S01]  /*4bc0*/  MUFU.EX2 R142, R55 ;  /* 0x00000037008e7308 */ /* 0x000fe20000000800 */
[----:B------:R-:W-:Y:S01]  /*4bd0*/  FADD.FTZ R15, R69, R38 ;  /* 0x00000026450f7221 */ /* 0x000fe20000010000 */
[----:B------:R-:W-:-:S03]  /*4be0*/  FADD.FTZ R6, R24, R11 ;  /* 0x0000000b18067221 */ /* 0x000fc60000010000 */
[C---:B------:R-:W-:Y:S01]  /*4bf0*/  FADD.FTZ R36, R140.reuse, R15 ;  /* 0x0000000f8c247221 */ /* 0x040fe20000010000 */
[----:B------:R-:W-:Y:S01]  /*4c00*/  FADD.FTZ R11, R33, R6 ;  /* 0x00000006210b7221 */ /* 0x000fe20000010000 */
[----:B------:R-:W-:Y:S01]  /*4c10*/  F2FP.BF16.F32.PACK_AB R140, R140, R69 ;  /* 0x000000458c8c723e */ /* 0x000fe200000010ff */
[----:B------:R-:W0:Y:S01]  /*4c20*/  MUFU.EX2 R9, R9 ;  /* 0x0000000900097308 */ /* 0x000e220000000800 */
[----:B-1----:R-:W-:Y:S01]  /*4c30*/  F2FP.BF16.F32.PACK_AB R145, R28, R21 ;  /* 0x000000151c91723e */ /* 0x002fe200000010ff */
[----:B------:R-:W-:-:S04]  /*4c40*/  FADD.FTZ R6, R26, R11 ;  /* 0x0000000b1a067221 */ /* 0x000fc80000010000 */
[----:B------:R-:W-:Y:S02]  /*4c50*/  FADD.FTZ R11, R21, R6 ;  /* 0x00000006150b7221 */ /* 0x000fe40000010000 */
[----:B------:R-:W-:Y:S02]  /*4c60*/  MUFU.EX2 R51, R51 ;  /* 0x0000003300337308 */ /* 0x000fe40000000800 */
[----:B------:R-:W-:-:S06]  /*4c70*/  FADD.FTZ R6, R28, R11 ;  /* 0x0000000b1c067221 */ /* 0x000fcc0000010000 */
[----:B------:R-:W1:Y:S01]  /*4c80*/  MUFU.EX2 R3, R3 ;  /* 0x0000000300037308 */ /* 0x000e620000000800 */
[----:B0-----:R-:W-:Y:S01]  /*4c90*/  FADD.FTZ R11, R9, R6 ;  /* 0x00000006090b7221 */ /* 0x001fe20000010000 */
[C---:B------:R-:W-:Y:S01]  /*4ca0*/  F2FP.BF16.F32.PACK_AB R147, R32.reuse, R9 ;  /* 0x000000092093723e */ /* 0x040fe200000010ff */
[----:B------:R-:W-:Y:S02]  /*4cb0*/  VIADD R9, R83, 0xfffffffe ;  /* 0xfffffffe53097836 */ /* 0x000fe40000000000 */
[----:B------:R-:W-:-:S03]  /*4cc0*/  FADD.FTZ R38, R32, R11 ;  /* 0x0000000b20267221 */ /* 0x000fc60000010000 */
[----:B------:R0:W2:Y:S08]  /*4cd0*/  MUFU.EX2 R34, R13 ;  /* 0x0000000d00227308 */ /* 0x0000b00000000800 */
[----:B------:R-:W3:Y:S01]  /*4ce0*/  MUFU.EX2 R41, R41 ;  /* 0x0000002900297308 */ /* 0x000ee20000000800 */
[----:B0-----:R-:W-:Y:S01]  /*4cf0*/  FADD.FTZ R13, R59, R36 ;  /* 0x000000243b0d7221 */ /* 0x001fe20000010000 */
[----:B-1----:R-:W-:-:S03]  /*4d00*/  FADD.FTZ R11, R3, R38 ;  /* 0x00000026030b7221 */ /* 0x002fc60000010000 */
[C---:B------:R-:W-:Y:S01]  /*4d10*/  FADD.FTZ R36, R142.reuse, R13 ;  /* 0x0000000d8e247221 */ /* 0x040fe20000010000 */
[----:B------:R-:W-:Y:S02]  /*4d20*/  F2FP.BF16.F32.PACK_AB R142, R142, R59 ;  /* 0x0000003b8e8e723e */ /* 0x000fe400000010ff */
[----:B------:R-:W0:Y:S01]  /*4d30*/  MUFU.EX2 R63, R63 ;  /* 0x0000003f003f7308 */ /* 0x000e220000000800 */
[----:B------:R-:W-:Y:S01]  /*4d40*/  FADD.FTZ R13, R51, R36 ;  /* 0x00000024330d7221 */ /* 0x000fe20000010000 */
[C---:B--2---:R-:W-:Y:S01]  /*4d50*/  FADD.FTZ R0, R34.reuse, R11 ;  /* 0x0000000b22007221 */ /* 0x044fe20000010000 */
[----:B------:R-:W-:Y:S02]  /*4d60*/  F2FP.BF16.F32.PACK_AB R141, R34, R3 ;  /* 0x00000003228d723e */ /* 0x000fe400000010ff */
[C---:B------:R-:W-:Y:S01]  /*4d70*/  FADD.FTZ R36, R136.reuse, R13 ;  /* 0x0000000d88247221 */ /* 0x040fe20000010000 */
[----:B------:R-:W-:Y:S02]  /*4d80*/  F2FP.BF16.F32.PACK_AB R136, R136, R51 ;  /* 0x000000338888723e */ /* 0x000fe400000010ff */
[----:B------:R-:W1:Y:S01]  /*4d90*/  MUFU.EX2 R2, R89 ;  /* 0x0000005900027308 */ /* 0x000e620000000800 */
[----:B---3--:R-:W-:-:S07]  /*4da0*/  FADD.FTZ R13, R41, R36 ;  /* 0x00000024290d7221 */ /* 0x008fce0000010000 */
        /* <DEDUP_REMOVED lines=11> */
[----:B-1----:R-:W-:Y:S01]  /*4e60*/  FADD.FTZ R3, R85, R12 ;  /* 0x0000000c55037221 */ /* 0x002fe20000010000 */
[C---:B--2---:R-:W-:Y:S01]  /*4e70*/  FADD.FTZ R6, R30.reuse, R13 ;  /* 0x0000000d1e067221 */ /* 0x044fe20000010000 */
[----:B------:R-:W-:Y:S02]  /*4e80*/  F2FP.BF16.F32.PACK_AB R138, R30, R41 ;  /* 0x000000291e8a723e */ /* 0x000fe400000010ff */
[C---:B0-----:R-:W-:Y:S01]  /*4e90*/  FADD.FTZ R3, R0.reuse, R3 ;  /* 0x0000000300037221 */ /* 0x041fe20000010000 */
[----:B------:R-:W-:Y:S01]  /*4ea0*/  F2FP.BF16.F32.PACK_AB R139, R0, R85 ;  /* 0x00000055008b723e */ /* 0x000fe200000010ff */
[----:B------:R-:W-:Y:S06]  /*4eb0*/  @P2 BRA `(.L_x_1152) ;  /* 0x0000000000442947 */ /* 0x000fec0003800000 */
        /* <DEDUP_REMOVED lines=10> */
.L_x_1153:
[----:B------:R-:W-:-:S11]  /*4f60*/  UISETP.NE.AND UP2, UPT, UR11, 0x1, UPT ;  /* 0x000000010b00788c */ /* 0x000fd6000bf45270 */
[----:B------:R-:W-:Y:S02]  /*4f70*/  @UP2 ULDC.64 UR4, c[0x0][0x9e8] ;  /* 0x00027a0000042ab9 */ /* 0x000fe40000000a00 */
[----:B------:R-:W-:-:S04]  /*4f80*/  UIMAD.WIDE.U32 UR6, UR14, UR4, URZ ;  /* 0x000000040e0672a5 */ /* 0x000fc8000f8e003f */
[----:B------:R-:W-:-:S12]  /*4f90*/  @UP2 USHF.R.U32.HI UR14, URZ, UR5, UR7 ;  /* 0x000000053f0e2299 */ /* 0x000fd80008011607 */
.L_x_1154:
[----:B------:R-:W-:-:S04]  /*4fa0*/  UIMAD UR11, UR14, UR11, UR11 ;  /* 0x0000000b0e0b72a4 */ /* 0x000fc8000f8e020b */
[----:B------:R-:W-:-:S04]  /*4fb0*/  UISETP.LT.AND UP2, UPT, UR10, UR11, UPT ;  /* 0x0000000b0a00728c */ /* 0x000fc8000bf41270 */
[----:B------:R-:W-:-:S12]  /*4fc0*/  USEL UR10, UR10, UR11, UP2 ;  /* 0x0000000b0a0a7287 */ /* 0x000fd80009000000 */
.L_x_1152:
[----:B------:R-:W-:Y:S01]  /*4fd0*/  R2UR UR6, R23 ;  /* 0x00000000170672ca */ /* 0x000fe200000e0000 */
[----:B------:R-:W-:Y:S01]  /*4fe0*/  UIMAD.WIDE UR4, UR10, 0x2aaaaaab, URZ ;  /* 0x2aaaaaab0a0478a5 */ /* 0x000fe2000f8e023f */
[----:B------:R-:W-:Y:S01]  /*4ff0*/  IMAD.MOV.U32 R2, RZ, RZ, 0x3f800000 ;  /* 0x3f800000ff027424 */ /* 0x000fe200078e00ff */
[----:B------:R-:W-:Y:S01]  /*5000*/  CS2R R86, SRZ ;  /* 0x0000000000567805 */ /* 0x000fe2000001ff00 */
[----:B------:R-:W-:Y:S01]  /*5010*/  IMAD.MOV.U32 R0, RZ, RZ, 0x3f800000 ;  /* 0x3f800000ff007424 */ /* 0x000fe200078e00ff */
[----:B------:R-:W-:Y:S01]  /*5020*/  USHF.R.U32.HI UR4, URZ, 0x1f, UR5 ;  /* 0x0000001f3f047899 */ /* 0x000fe20008011605 */
[----:B------:R-:W-:Y:S02]  /*5030*/  CS2R R84, SRZ ;  /* 0x0000000000547805 */ /* 0x000fe4000001ff00 */
[----:B------:R-:W-:Y:S02]  /*5040*/  CS2R R82, SRZ ;  /* 0x0000000000527805 */ /* 0x000fe4000001ff00 */
[----:B------:R-:W-:Y:S01]  /*5050*/  CS2R R80, SRZ ;  /* 0x0000000000507805 */ /* 0x000fe2000001ff00 */
[----:B------:R-:W-:Y:S01]  /*5060*/  ULEA.HI.SX32 UR4, UR5, UR4, 0x1c ;  /* 0x0000000405047291 */ /* 0x000fe2000f8fe23f */
[----:B------:R-:W-:-:S02]  /*5070*/  CS2R R78, SRZ ;  /* 0x00000000004e7805 */ /* 0x000fc4000001ff00 */
[----:B------:R-:W-:Y:S02]  /*5080*/  CS2R R76, SRZ ;  /* 0x00000000004c7805 */ /* 0x000fe4000001ff00 */
[----:B------:R-:W-:Y:S01]  /*5090*/  CS2R R74, SRZ ;  /* 0x00000000004a7805 */ /* 0x000fe2000001ff00 */
[----:B------:R-:W-:Y:S01]  /*50a0*/  UISETP.LT.AND UP2, UPT, UR6, UR4, UPT ;  /* 0x000000040600728c */ /* 0x000fe2000bf41270 */
[----:B------:R-:W-:Y:S02]  /*50b0*/  CS2R R72, SRZ ;  /* 0x0000000000487805 */ /* 0x000fe4000001ff00 */
[----:B------:R-:W-:Y:S02]  /*50c0*/  CS2R R70, SRZ ;  /* 0x0000000000467805 */ /* 0x000fe4000001ff00 */
[----:B------:R-:W-:Y:S01]  /*50d0*/  CS2R R68, SRZ ;  /* 0x0000000000447805 */ /* 0x000fe2000001ff00 */
[----:B------:R-:W-:Y:S01]  /*50e0*/  USEL UR50, UR6, UR4, !UP2 ;  /* 0x0000000406327287 */ /* 0x000fe2000d000000 */
[----:B------:R-:W-:-:S02]  /*50f0*/  CS2R R66, SRZ ;  /* 0x0000000000427805 */ /* 0x000fc4000001ff00 */
[----:B------:R-:W-:Y:S02]  /*5100*/  CS2R R64, SRZ ;  /* 0x0000000000407805 */ /* 0x000fe4000001ff00 */
[----:B------:R-:W-:Y:S02]  /*5110*/  CS2R R62, SRZ ;  /* 0x00000000003e7805 */ /* 0x000fe4000001ff00 */
[----:B------:R-:W-:Y:S02]  /*5120*/  CS2R R60, SRZ ;  /* 0x00000000003c7805 */ /* 0x000fe4000001ff00 */
[----:B------:R-:W-:Y:S02]  /*5130*/  CS2R R58, SRZ ;  /* 0x00000000003a7805 */ /* 0x000fe4000001ff00 */
[----:B------:R-:W-:Y:S02]  /*5140*/  ISETP.GE.AND P2, PT, R9, UR50, PT ;  /* 0x0000003209007c0c */ /* 0x000fe4000bf46270 */
        /* <DEDUP_REMOVED lines=17> */
[----:B------:R-:W-:Y:S06]  /*5260*/  @!P2 BRA `(.L_x_1155) ;  /* 0x0000003000eca947 */ /* 0x000fec0003800000 */
[----:B------:R-:W-:Y:S01]  /*5270*/  IMAD.MOV.U32 R2, RZ, RZ, 0x3f800000 ;  /* 0x3f800000ff027424 */ /* 0x000fe200078e00ff */
[----:B------:R-:W-:Y:S01]  /*5280*/  ULDC UR51, c[0x0][0x9e4] ;  /* 0x0002790000337ab9 */ /* 0x000fe20000000800 */
[----:B------:R-:W-:Y:S01]  /*5290*/  IMAD.MOV.U32 R87, RZ, RZ, RZ ;  /* 0x000000ffff577224 */ /* 0x000fe200078e00ff */
[----:B------:R-:W-:Y:S01]  /*52a0*/  ULDC UR4, c[0x0][0x9d8] ;  /* 0x0002760000047ab9 */ /* 0x000fe20000000800 */
[----:B------:R-:W-:-:S05]  /*52b0*/  ULDC UR55, c[0x0][0x9e0] ;  /* 0x0002780000377ab9 */ /* 0x000fca0000000800 */
.L_x_1172:
[----:B------:R-:W-:-:S04]  /*52c0*/  UIADD3 UR5, UR37, 0x1, URZ ;  /* 0x0000000125057890 */ /* 0x000fc8000fffe03f */
[----:B------:R-:W-:-:S04]  /*52d0*/  UISETP.NE.AND UP2, UPT, UR5, 0x2, UPT ;  /* 0x000000020500788c */ /* 0x000fc8000bf45270 */
[----:B------:R-:W-:Y:S02]  /*52e0*/  USEL UR39, URZ, 0x1, UP2 ;  /* 0x000000013f277887 */ /* 0x000fe40009000000 */
[----:B------:R-:W-:Y:S02]  /*52f0*/  USEL UR5, UR5, URZ, UP2 ;  /* 0x0000003f05057287 */ /* 0x000fe40009000000 */
[----:B------:R-:W-:Y:S01]  /*5300*/  ULOP3.LUT UR39, UR36, UR39, URZ, 0x3c, !UPT ;  /* 0x0000002724277292 */ /* 0x000fe2000f8e3c3f */
[----:B------:R-:W-:Y:S11]  /*5310*/  @!P0 BRA `(.L_x_1156) ;  /* 0x0000000000048947 */ /* 0x000ff60003800000 */
[----:B------:R-:W-:Y:S01]  /*5320*/  BPT.TRAP 0x1 ;  /* 0x000000040000795c */ /* 0x000fe20000300000 */
.L_x_1156:
[----:B------:R-:W-:Y:S01]  /*5330*/  ULEA UR7, UR5, UR38, 0x3 ;  /* 0x0000002605077291 */ /* 0x000fe2000f8e183f */
[----:B------:R-:W-:-:S05]  /*5340*/  IMAD.U32 R10, RZ, RZ, UR39 ;  /* 0x00000027ff0a7e24 */ /* 0x000fca000f8e00ff */
[----:B------:R-:W-:-:S04]  /*5350*/  SHF.L.U32 R10, R10, 0x1f, RZ ;  /* 0x0000001f0a0a7819 */ /* 0x000fc800000006ff */
[----:B------:R0:W1:Y:S01]  /*5360*/  SYNCS.PHASECHK.TRANS64.TRYWAIT P2, [UR7+0x2a830], R10 ;  /* 0x02a8300aff0075a7 */ /* 0x0000620008040147 */
[----:B------:R-:W-:Y:S05]  /*5370*/  @!P0 BRA `(.L_x_1157) ;  /* 0x0000000000048947 */ /* 0x000fea0003800000 */
[----:B------:R-:W-:Y:S01]  /*5380*/  BPT.TRAP 0x1 ;  /* 0x000000040000795c */ /* 0x000fe20000300000 */
.L_x_1157:
[----:B-1----:R-:W-:Y:S05]  /*5390*/  @P2 BRA `(.L_x_1158) ;  /* 0x0000000000082947 */ /* 0x002fea0003800000 */
[----:B------:R-:W1:Y:S02]  /*53a0*/  SYNCS.PHASECHK.TRANS64.TRYWAIT P2, [UR7+0x2a830], R10 ;  /* 0x02a8300aff0075a7 */ /* 0x000e640008040147 */
[----:B-1----:R-:W-:Y:S05]  /*53b0*/  @!P2 BRA `(.L_x_1159) ;  /* 0x000001400018a947 */ /* 0x002fea0003800000 */
.L_x_1158:
        /* <DEDUP_REMOVED lines=18> */
[----:B------:R-:W-:Y:S01]  /*54e0*/  UMOV UR44, UR56 ;  /* 0x00000038002c7c82 */ /* 0x000fe20008000000 */
[----:B------:R-:W-:Y:S01]  /*54f0*/  UMOV UR45, UR57 ;  /* 0x00000039002d7c82 */ /* 0x000fe20008000000 */
        /* <DEDUP_REMOVED lines=73> */
[----:B------:R-:W-:Y:S01]  /*5990*/  HGMMA.64x96x16.F32.BF16 R88, gdesc[UR44], R88, gsb0 ;  /* 0x016000002c5879f0 */ /* 0x000fe20008001858 */
[----:B------:R-:W-:Y:S01]  /*59a0*/  UIADD3 UR46, UR6, 0x4, URZ ;  /* 0x00000004062e7890 */ /* 0x000fe2000fffe03f */
[----:B------:R-:W-:Y:S01]  /*59b0*/  UMOV UR44, UR52 ;  /* 0x00000034002c7c82 */ /* 0x000fe20008000000 */
[----:B------:R-:W-:Y:S01]  /*59c0*/  UMOV UR45, UR53 ;  /* 0x00000035002d7c82 */ /* 0x000fe20008000000 */
[----:B------:R-:W-:Y:S01]  /*59d0*/  UMOV UR47, 0x40000040 ;  /* 0x40000040002f7882 */ /* 0x000fe20000000000 */
[----:B------:R-:W-:Y:S02]  /*59e0*/  WARPGROUP.DEPBAR.LE gsb0, 0x0 ;  /* 0x00008000000079c5 */ /* 0x000fe40000010000 */
        /* <DEDUP_REMOVED lines=36> */
.L_x_1160:
[----:B------:R-:W-:Y:S01]  /*5c30*/  ULEA UR6, UR37, UR38, 0x3 ;  /* 0x0000002625067291 */ /* 0x000fe2000f8e183f */
[----:B------:R-:W-:-:S05]  /*5c40*/  IMAD.U32 R0, RZ, RZ, UR36 ;  /* 0x00000024ff007e24 */ /* 0x000fca000f8e00ff */
[----:B------:R-:W-:-:S04]  /*5c50*/  SHF.L.U32 R0, R0, 0x1f, RZ ;  /* 0x0000001f00007819 */ /* 0x000fc800000006ff */
[----:B------:R2:W3:Y:S01]  /*5c60*/  SYNCS.PHASECHK.TRANS64.TRYWAIT P2, [UR6+0x2a850], R0 ;  /* 0x02a85000ff0075a7 */ /* 0x0004e20008040146 */
[----:B------:R-:W-:Y:S05]  /*5c70*/  @!P0 BRA `(.L_x_1161) ;  /* 0x0000000000048947 */ /* 0x000fea0003800000 */
[----:B------:R-:W-:Y:S01]  /*5c80*/  BPT.TRAP 0x1 ;  /* 0x000000040000795c */ /* 0x000fe20000300000 */
.L_x_1161:
[----:B---3--:R-:W-:Y:S05]  /*5c90*/  @P2 BRA `(.L_x_1162) ;  /* 0x0000000000082947 */ /* 0x008fea0003800000 */
[----:B------:R-:W3:Y:S02]  /*5ca0*/  SYNCS.PHASECHK.TRANS64.TRYWAIT P2, [UR6+0x2a850], R0 ;  /* 0x02a85000ff0075a7 */ /* 0x000ee40008040146 */
[----:B---3--:R-:W-:Y:S05]  /*5cb0*/  @!P2 BRA `(.L_x_1163) ;  /* 0x0000013400f0a947 */ /* 0x008fea0003800000 */
.L_x_1162:
[----:B------:R-:W-:Y:S01]  /*5cc0*/  UIADD3 UR10, UR38, 0x400, URZ ;  /* 0x00000400260a7890 */ /* 0x000fe2000fffe03f */
[----:B------:R-:W-:Y:S01]  /*5cd0*/  WARPGROUP.ARRIVE ;  /* 0x00000000000079c5 */ /* 0x000fe20000000000 */
[----:B------:R-:W-:Y:S01]  /*5ce0*/  UMOV UR11, 0x40000040 ;  /* 0x40000040000b7882 */ /* 0x000fe20000000000 */
[----:B------:R-:W-:Y:S01]  /*5cf0*/  PLOP3.LUT P2, PT, PT, PT, UP0, 0x80, 0x0 ;  /* 0x000000000000781c */ /* 0x000fe20003f4f008 */
[----:B------:R-:W-:Y:S01]  /*5d00*/  USHF.R.U32.HI UR10, URZ, 0x4, UR10 ;  /* 0x000000043f0a7899 */ /* 0x000fe2000801160a */
[----:B------:R-:W-:Y:S01]  /*5d10*/  PLOP3.LUT P3, PT, PT, PT, UP0, 0x80, 0x0 ;  /* 0x000000000000781c */ /* 0x000fe20003f6f008 */
[----:B------:R-:W-:Y:S01]  /*5d20*/  FMUL.FTZ R14, R95, UR4 ;  /* 0x000000045f0e7c20 */ /* 0x000fe20008410000 */
[----:B------:R-:W-:Y:S01]  /*5d30*/  FMUL.FTZ R95, R115, UR4 ;  /* 0x00000004735f7c20 */ /* 0x000fe20008410000 */
[----:B------:R-:W-:Y:S01]  /*5d40*/  ULOP3.LUT UR10, UR10, 0x3fff, URZ, 0xc0, !UPT ;  /* 0x00003fff0a0a7892 */ /* 0x000fe2000f8ec03f */
[----:B-12---:R-:W-:Y:S01]  /*5d50*/  FMUL.FTZ R0, R90, UR4 ;  /* 0x000000045a007c20 */ /* 0x006fe20008410000 */
[----:B------:R-:W-:Y:S01]  /*5d60*/  FMUL.FTZ R90, R106, UR4 ;  /* 0x000000046a5a7c20 */ /* 0x000fe20008410000 */
[----:B------:R-:W-:Y:S01]  /*5d70*/  FMUL.FTZ R12, R88, UR4 ;  /* 0x00000004580c7c20 */ /* 0x000fe20008410000 */
[----:B------:R-:W-:Y:S01]  /*5d80*/  ULOP3.LUT UR10, UR10, 0x3000000, URZ, 0xfc, !UPT ;  /* 0x030000000a0a7892 */ /* 0x000fe2000f8efc3f */
[----:B------:R-:W-:Y:S01]  /*5d90*/  FMUL.FTZ R2, R91, UR4 ;  /* 0x000000045b027c20 */ /* 0x000fe20008410000 */
[----:B------:R-:W-:Y:S01]  /*5da0*/  FMUL.FTZ R20, R99, UR4 ;  /* 0x0000000463147c20 */ /* 0x000fe20008410000 */
[----:B------:R-:W-:Y:S01]  /*5db0*/  FMUL.FTZ R21, R102, UR4 ;  /* 0x0000000466157c20 */ /* 0x000fe20008410000 */
[----:B------:R-:W-:Y:S01]  /*5dc0*/  UIMAD UR14, UR37, 0x600, UR10 ;  /* 0x00000600250e78a4 */ /* 0x000fe2000f8e020a */
[----:B------:R-:W-:Y:S01]  /*5dd0*/  FMUL.FTZ R106, R108, UR4 ;  /* 0x000000046c6a7c20 */ /* 0x000fe20008410000 */
        /* <DEDUP_REMOVED lines=20> */
[----:B------:R-:W1:Y:S08]  /*5f20*/  MUFU.TANH R12, R12 ;  /* 0x0000000c000c7308 */ /* 0x000e700000002400 */
[----:B------:R-:W2:Y:S08]  /*5f30*/  MUFU.TANH R0, R0 ;  /* 0x0000000000007308 */ /* 0x000eb00000002400 */
[----:B------:R-:W3:Y:S08]  /*5f40*/  MUFU.TANH R2, R2 ;  /* 0x0000000200027308 */ /* 0x000ef00000002400 */
[----:B------:R-:W4:Y:S08]  /*5f50*/  MUFU.TANH R13, R13 ;  /* 0x0000000d000d7308 */ /* 0x000f300000002400 */
        /* <DEDUP_REMOVED lines=27> */
[----:B------:R-:W-:-:S06]  /*6110*/  WARPGROUP.ARRIVE ;  /* 0x00000000000079c5 */ /* 0x000fcc0000000000 */
[----:B------:R-:W-:Y:S01]  /*6120*/  HGMMA.64x128x16.F32.BF16 R24, R148, gdesc[UR8].tnspB, R24, gsb0 ;  /* 0x41e0000894187df0 */ /* 0x000fe20008001818 */
[----:B------:R-:W-:Y:S01]  /*6130*/  UIADD3 UR10, UR14, 0x180, URZ ;  /* 0x000001800e0a7890 */ /* 0x000fe2000fffe03f */
[----:B------:R-:W-:Y:S01]  /*6140*/  UMOV UR11, 0x40000040 ;  /* 0x40000040000b7882 */ /* 0x000fe20000000000 */
[----:B------:R-:W-:Y:S02]  /*6150*/  WARPGROUP.DEPBAR.LE gsb0, 0x0 ;  /* 0x00008000000079c5 */ /* 0x000fe40000010000 */
[----:B------:R-:W-:Y:S01]  /*6160*/  WARPGROUP.ARRIVE ;  /* 0x00000000000079c5 */ /* 0x000fe20000000000 */
[----:B------:R-:W-:Y:S01]  /*6170*/  FMUL.FTZ R148, R97, UR4 ;  /* 0x0000000461947c20 */ /* 0x000fe20008410000 */
[----:B------:R-:W-:Y:S01]  /*6180*/  FMUL.FTZ R149, R100, UR4 ;  /* 0x0000000464957c20 */ /* 0x000fe20008410000 */
[----:B------:R-:W-:Y:S01]  /*6190*/  FMUL.FTZ R150, R101, UR4 ;  /* 0x0000000465967c20 */ /* 0x000fe20008410000 */
[----:B------:R-:W-:Y:S01]  /*61a0*/  FMUL.FTZ R100, R118, UR4 ;  /* 0x0000000476647c20 */ /* 0x000fe20008410000 */
[----:B------:R-:W-:-:S02]  /*61b0*/  FMUL.FTZ R101, R122, UR4 ;  /* 0x000000047a657c20 */ /* 0x000fc40008410000 */
[----:B------:R-:W-:Y:S01]  /*61c0*/  HGMMA.64x128x16.F32.BF16 R24, R144, gdesc[UR8].tnspB, R24, gsb0 ;  /* 0x41e0000890187df0 */ /* 0x000fe20008001818 */
[----:B------:R-:W-:Y:S01]  /*61d0*/  UIADD3 UR10, UR14, 0x200, URZ ;  /* 0x000002000e0a7890 */ /* 0x000fe2000fffe03f */
[----:B------:R-:W-:Y:S01]  /*61e0*/  FMUL.FTZ R97, R134, UR4 ;  /* 0x0000000486617c20 */ /* 0x000fe20008410000 */
[----:B------:R-:W-:Y:S01]  /*61f0*/  UMOV UR11, 0x40000040 ;  /* 0x40000040000b7882 */ /* 0x000fe20000000000 */
[----:B------:R-:W-:Y:S01]  /*6200*/  IMAD R151, R9, -0x60, RZ ;  /* 0xffffffa009977824 */ /* 0x000fe200078e02ff */
        /* <DEDUP_REMOVED lines=10> */
[----:B------:R-:W-:Y:S02]  /*62b0*/  VIADD R114, R19, UR60 ;  /* 0x0000003c13727c36 */ /* 0x000fe40008000000 */
[----:B------:R-:W-:Y:S01]  /*62c0*/  FMUL.FTZ R144, R89, UR4 ;  /* 0x0000000459907c20 */ /* 0x000fe20008410000 */
        /* <DEDUP_REMOVED lines=14> */
[----:B------:R-:W0:Y:S01]  /*63b0*/  MUFU.TANH R144, R144 ;  /* 0x0000009000907308 */ /* 0x000e220000002400 */
[----:B------:R-:W-:-:S07]  /*63c0*/  IMAD.IADD R116, R151, 0x1, -R18 ;  /* 0x0000000197747824 */ /* 0x000fce00078e0a12 */
        /* <DEDUP_REMOVED lines=12> */
[----:B------:R-:W1:Y:S01]  /*6490*/  MUFU.TANH R93, R93 ;  /* 0x0000005d005d7308 */ /* 0x000e620000002400 */
[----:B------:R-:W-:-:S02]  /*64a0*/  WARPGROUP.DEPBAR.LE gsb0, 0x0 ;  /* 0x00008000000079c5 */ /* 0x000fc40000010000 */
[----:B------:R-:W-:Y:S01]  /*64b0*/  WARPGROUP.ARRIVE ;  /* 0x00000000000079c5 */ /* 0x000fe20000000000 */
[----:B------:R-:W-:Y:S01]  /*64c0*/  FMUL.FTZ R140, R104, UR4 ;  /* 0x00000004688c7c20 */ /* 0x000fe20008410000 */
[----:B------:R-:W-:Y:S01]  /*64d0*/  FMUL.FTZ R104, R127, UR4 ;  /* 0x000000047f687c20 */ /* 0x000fe20008410000 */
[----:B------:R-:W-:-:S03]  /*64e0*/  FMUL.FTZ R127, R132, UR4 ;  /* 0x00000004847f7c20 */ /* 0x000fc60008410000 */
[----:B------:R-:W-:Y:S01]  /*64f0*/  HGMMA.64x128x16.F32.BF16 R24, R136, gdesc[UR8].tnspB, R24, gsb0 ;  /* 0x41e0000888187df0 */ /* 0x000fe20008001818 */
[----:B------:R-:W-:Y:S01]  /*6500*/  @UP0 ULDC UR10, c[0x0][0x44c] ;  /* 0x00011300000a0ab9 */ /* 0x000fe20000000800 */
[----:B------:R-:W1:Y:S01]  /*6510*/  MUFU.TANH R140, R140 ;  /* 0x0000008c008c7308 */ /* 0x000e620000002400 */
[----:B0-----:R-:W-:Y:S01]  /*6520*/  @P2 IMAD.HI.U32 R10, R114, UR10, RZ ;  /* 0x0000000a720a2c27 */ /* 0x001fe2000f8e00ff */
[----:B------:R-:W-:Y:S01]  /*6530*/  @UP0 ULDC UR10, c[0x0][0x450] ;  /* 0x00011400000a0ab9 */ /* 0x000fe20000000800 */
[----:B------:R-:W-:-:S03]  /*6540*/  PLOP3.LUT P2, PT, PT, PT, UP1, 0x40, 0x0 ;  /* 0x000000000000781c */ /* 0x000fc60003f4e818 */
[----:B------:R-:W-:Y:S01]  /*6550*/  @P3 SHF.R.U32.HI R114, RZ, UR10, R10 ;  /* 0x0000000aff723c19 */ /* 0x000fe2000801160a */
[----:B------:R-:W-:Y:S01]  /*6560*/  IMAD.U32 R10, RZ, RZ, UR7 ;  /* 0x00000007ff0a7e24 */ /* 0x000fe2000f8e00ff */
[----:B------:R-:W0:Y:S03]  /*6570*/  MUFU.TANH R104, R104 ;  /* 0x0000006800687308 */ /* 0x000e260000002400 */
[----:B------:R-:W5:Y:S01]  /*6580*/  SHFL.IDX PT, R115, R114, RZ, 0x1c1f ;  /* 0x001c1fff72737589 */ /* 0x000f6200000e0000 */
[----:B------:R-:W-:-:S04]  /*6590*/  @!P1 VIADD R10, R10, 0x2a840 ;  /* 0x0002a8400a0a9836 */ /* 0x000fc80000000000 */
[----:B------:R-:W0:Y:S01]  /*65a0*/  MUFU.TANH R127, R127 ;  /* 0x0000007f007f7308 */ /* 0x000e220000002400 */
[----:B------:R-:W-:Y:S01]  /*65b0*/  @!P1 PRMT R10, RZ, 0x654, R10 ;  /* 0x00000654ff0a9816 */ /* 0x000fe2000000000a */
[----:B------:R-:W-:-:S03]  /*65c0*/  WARPGROUP.DEPBAR.LE gsb0, 0x0 ;  /* 0x00008000000079c5 */ /* 0x000fc60000010000 */
[----:B------:R2:W-:Y:S02]  /*65d0*/  @!P1 SYNCS.ARRIVE.TRANS64.RED.A1T0 RZ, [R10+URZ], RZ ;  /* 0x000000ff0aff99a7 */ /* 0x0005e4000810043f */
[----:B--2---:R-:W-:-:S04]  /*65e0*/  IADD3 R10, -R18, 0x1, R151 ;  /* 0x00000001120a7810 */ /* 0x004fc80007ffe197 */
[----:B------:R-:W-:-:S05]  /*65f0*/  IADD3 R10, -R17, R10, R16 ;  /* 0x0000000a110a7210 */ /* 0x000fca0007ffe110 */
[C---:B------:R-:W-:Y:S02]  /*6600*/  VIADD R122, R10.reuse, UR55 ;  /* 0x000000370a7a7c36 */ /* 0x040fe40008000000 */
[----:B------:R-:W-:Y:S02]  /*6610*/  VIADD R124, R10, UR54 ;  /* 0x000000360a7c7c36 */ /* 0x000fe40008000000 */
[--C-:B-----5:R-:W-:Y:S02]  /*6620*/  IMAD.IADD R118, R122, 0x1, R115.reuse ;  /* 0x000000017a767824 */ /* 0x120fe400078e0273 */
[----:B------:R-:W-:Y:S01]  /*6630*/  IMAD.IADD R120, R124, 0x1, R115 ;  /* 0x000000017c787824 */ /* 0x000fe200078e0273 */
[----:B01-34-:R-:W-:Y:S06]  /*6640*/  @P2 BRA `(.L_x_1164) ;  /* 0x0000000000542947 */ /* 0x01bfec0003800000 */
[----:B------:R-:W-:Y:S01]  /*6650*/  IADD3 R115, -R17, R16, R115 ;  /* 0x0000001011737210 */ /* 0x000fe20007ffe173 */
[----:B------:R-:W-:Y:S03]  /*6660*/  BSSY B0, `(.L_x_1165) ;  /* 0x0000010000007945 */ /* 0x000fe60003800000 */
        /* <DEDUP_REMOVED lines=10> */
.L_x_1166:
[----:B------:R-:W-:-:S05]  /*6710*/  IMAD.U32 R117, RZ, RZ, UR51 ;  /* 0x00000033ff757e24 */ /* 0x000fca000f8e00ff */
[----:B------:R-:W-:-:S13]  /*6720*/  ISETP.NE.AND P2, PT, R117, 0x1, PT ;  /* 0x000000017500780c */ /* 0x000fda0003f45270 */
[----:B------:R-:W0:Y:S02]  /*6730*/  @P2 LDC.64 R10, c[0x0][0x9e8] ;  /* 0x00027a00ff0a2b82 */ /* 0x000e240000000a00 */
[----:B0-----:R-:W-:-:S05]  /*6740*/  @P2 IMAD.HI.U32 R10, R115, R10, RZ ;  /* 0x0000000a730a2227 */ /* 0x001fca00078e00ff */
[----:B------:R-:W-:-:S07]  /*6750*/  @P2 SHF.R.U32.HI R115, RZ, R11, R10 ;  /* 0x0000000bff732219 */ /* 0x000fce000001160a */
.L_x_1167:
[----:B------:R-:W-:Y:S05]  /*6760*/  BSYNC B0 ;  /* 0x0000000000007941 */ /* 0x000fea0003800000 */
.L_x_1165:
[----:B------:R-:W-:-:S05]  /*6770*/  IMAD R115, R115, R117, R116 ;  /* 0x0000007573737224 */ /* 0x000fca00078e0274 */
[----:B------:R-:W-:Y:S02]  /*6780*/  VIADDMNMX R118, R115, R117, R118, PT ;  /* 0x0000007573767246 */ /* 0x000fe40003800176 */
[----:B------:R-:W-:-:S07]  /*6790*/  VIMNMX R120, R120, R115, !PT ;  /* 0x0000007378787248 */ /* 0x000fce0007fe0100 */
.L_x_1164:
[C---:B------:R-:W-:Y:S02]  /*67a0*/  ISETP.GE.AND P2, PT, R151.reuse, 0x2, PT ;  /* 0x000000029700780c */ /* 0x040fe40003f46270 */
[C---:B------:R-:W-:Y:S02]  /*67b0*/  ISETP.GE.AND P6, PT, R151.reuse, 0xa, PT ;  /* 0x0000000a9700780c */ /* 0x040fe40003fc6270 */
        /* <DEDUP_REMOVED lines=9> */
[----:B------:R-:W-:-:S02]  /*6850*/  FSEL R137, R146, -INF , !P4 ;  /* 0xff80000092897808 */ /* 0x000fc40006000000 */
[----:B------:R-:W-:Y:S02]  /*6860*/  ISETP.LT.OR P5, PT, R118, 0x9, P5 ;  /* 0x000000097600780c */ /* 0x000fe40002fa1670 */
[----:B------:R-:W-:Y:S02]  /*6870*/  ISETP.GT.AND P4, PT, R120, 0x10, !P6 ;  /* 0x000000107800780c */ /* 0x000fe40007784270 */
[----:B------:R-:W-:Y:S02]  /*6880*/  FSEL R145, R145, -INF , !P5 ;  /* 0xff80000091917808 */ /* 0x000fe40006800000 */
        /* <DEDUP_REMOVED lines=21> */
[C---:B------:R-:W-:Y:S02]  /*69e0*/  ISETP.GE.AND P5, PT, R151.reuse, 0x22, PT ;  /* 0x000000229700780c */ /* 0x040fe40003fa6270 */
        /* <DEDUP_REMOVED lines=74> */
[----:B------:R-:W-:Y:S02]  /*6e90*/  ISETP.GE.AND P6, PT, R151, 0x5a, PT ;  /* 0x0000005a9700780c */ /* 0x000fe40003fc6270 */
[----:B------:R-:W0:Y:S02]  /*6ea0*/  SHFL.IDX PT, R151, R114, 0x1, 0x1c1f ;  /* 0x003c1f0072977f89 */ /* 0x000e2400000e0000 */
[----:B------:R-:W-:Y:S02]  /*6eb0*/  P2R R112, PR, RZ, 0x40 ;  /* 0x00000040ff707803 */ /* 0x000fe40000000000 */
[----:B------:R-:W-:-:S04]  /*6ec0*/  ISETP.GT.AND P6, PT, R120, 0x59, !P6 ;  /* 0x000000597800780c */ /* 0x000fc800077c4270 */
[----:B------:R-:W-:-:S04]  /*6ed0*/  ISETP.LT.OR P6, PT, R118, 0x5a, P6 ;  /* 0x0000005a7600780c */ /* 0x000fc800037c1670 */
[----:B------:R-:W-:Y:S02]  /*6ee0*/  FSEL R133, R133, -INF , !P6 ;  /* 0xff80000085857808 */ /* 0x000fe40007000000 */
[----:B------:R-:W-:Y:S01]  /*6ef0*/  PLOP3.LUT P6, PT, PT, PT, UP1, 0x40, 0x0 ;  /* 0x000000000000781c */ /* 0x000fe20003fce818 */
[--C-:B0-----:R-:W-:Y:S02]  /*6f00*/  IMAD.IADD R12, R122, 0x1, R151.reuse ;  /* 0x000000017a0c7824 */ /* 0x101fe400078e0297 */
[----:B------:R-:W-:-:S10]  /*6f10*/  IMAD.IADD R106, R124, 0x1, R151 ;  /* 0x000000017c6a7824 */ /* 0x000fd400078e0297 */
[----:B------:R-:W-:Y:S05]  /*6f20*/  @P6 BRA `(.L_x_1168) ;  /* 0x0000000000546947 */ /* 0x000fea0003800000 */
        /* <DEDUP_REMOVED lines=12> */
.L_x_1170:
[----:B------:R-:W-:-:S05]  /*6ff0*/  IMAD.U32 R114, RZ, RZ, UR51 ;  /* 0x00000033ff727e24 */ /* 0x000fca000f8e00ff */
[----:B------:R-:W-:-:S13]  /*7000*/  ISETP.NE.AND P6, PT, R114, 0x1, PT ;  /* 0x000000017200780c */ /* 0x000fda0003fc5270 */
[----:B------:R-:W0:Y:S02]  /*7010*/  @P6 LDC.64 R10, c[0x0][0x9e8] ;  /* 0x00027a00ff0a6b82 */ /* 0x000e240000000a00 */
[----:B0-----:R-:W-:-:S05]  /*7020*/  @P6 IMAD.HI.U32 R10, R151, R10, RZ ;  /* 0x0000000a970a6227 */ /* 0x001fca00078e00ff */
[----:B------:R-:W-:-:S07]  /*7030*/  @P6 SHF.R.U32.HI R151, RZ, R11, R10 ;  /* 0x0000000bff976219 */ /* 0x000fce000001160a */
.L_x_1171:
[----:B------:R-:W-:Y:S05]  /*7040*/  BSYNC B0 ;  /* 0x0000000000007941 */ /* 0x000fea0003800000 */
.L_x_1169:
[----:B------:R-:W-:-:S05]  /*7050*/  IMAD R151, R151, R114, R116 ;  /* 0x0000007297977224 */ /* 0x000fca00078e0274 */
[----:B------:R-:W-:Y:S02]  /*7060*/  VIADDMNMX R12, R151, R114, R12, PT ;  /* 0x00000072970c7246 */ /* 0x000fe4000380010c */
[----:B------:R-:W-:-:S07]  /*7070*/  VIMNMX R106, R106, R151, !PT ;  /* 0x000000976a6a7248 */ /* 0x000fce0007fe0100 */
.L_x_1168:
[C---:B------:R-:W-:Y:S01]  /*7080*/  ISETP.GT.AND P2, PT, R106.reuse, 0x1, !P2 ;  /* 0x000000016a00780c */ /* 0x040fe20005744270 */
[----:B------:R-:W0:Y:S01]  /*7090*/  LDC R10, c[0x0][0x988] ;  /* 0x00026200ff0a7b82 */ /* 0x000e220000000800 */
[----:B------:R-:W-:Y:S01]  /*70a0*/  ISETP.GT.AND P3, PT, R106, 0x8, !P3 ;  /* 0x000000086a00780c */ /* 0x000fe20005f64270 */
[----:B------:R-:W-:Y:S01]  /*70b0*/  UMOV UR36, UR39 ;  /* 0x0000002700247c82 */ /* 0x000fe20008000000 */
        /* <DEDUP_REMOVED lines=33> */
[----:B------:R-:W-:Y:S02]  /*72d0*/  ISETP.NE.AND P3, PT, R155, RZ, PT ;  /* 0x000000ff9b00720c */ /* 0x000fe40003f65270 */
        /* <DEDUP_REMOVED lines=41> */
[----:B------:R-:W-:Y:S02]  /*7570*/  ISETP.LT.OR P2, PT, R12, 0x32, P2 ;  /* 0x000000320c00780c */ /* 0x000fe40001741670 */
[----:B------:R-:W-:Y:S02]  /*7580*/  ISETP.GT.AND P5, PT, R106, 0x58, !P5 ;  /* 0x000000586a00780c */ /* 0x000fe40006fa4270 */
[----:B------:R-:W-:Y:S02]  /*7590*/  FSEL R95, R95, -INF , !P2 ;  /* 0xff8000005f5f7808 */ /* 0x000fe40005000000 */
[----:B------:R-:W-:-:S02]  /*75a0*/  ISETP.NE.AND P2, PT, R150, RZ, PT ;  /* 0x000000ff9600720c */ /* 0x000fc40003f45270 */
[----:B------:R-:W-:Y:S02]  /*75b0*/  ISETP.LT.OR P4, PT, R12, 0x52, P4 ;  /* 0x000000520c00780c */ /* 0x000fe40002781670 */
[----:B------:R-:W-:Y:S02]  /*75c0*/  ISETP.GT.AND P2, PT, R106, 0x38, !P2 ;  /* 0x000000386a00780c */ /* 0x000fe40005744270 */
[C---:B------:R-:W-:Y:S02]  /*75d0*/  ISETP.LT.OR P5, PT, R12.reuse, 0x59, P5 ;  /* 0x000000590c00780c */ /* 0x040fe40002fa1670 */
[----:B------:R-:W-:Y:S02]  /*75e0*/  ISETP.LT.OR P2, PT, R12, 0x39, P2 ;  /* 0x000000390c00780c */ /* 0x000fe40001741670 */
[----:B------:R-:W-:Y:S02]  /*75f0*/  FSEL R97, R97, -INF , !P5 ;  /* 0xff80000061617808 */ /* 0x000fe40006800000 */
        /* <DEDUP_REMOVED lines=16> */
[----:B------:R-:W-:Y:S02]  /*7700*/  ISETP.GT.AND P2, PT, R106, 0x48, !P3 ;  /* 0x000000486a00780c */ /* 0x000fe40005f44270 */
[----:B------:R-:W-:Y:S02]  /*7710*/  ISETP.NE.AND P3, PT, R110, RZ, PT ;  /* 0x000000ff6e00720c */ /* 0x000fe40003f65270 */
[----:B------:R-:W-:Y:S02]  /*7720*/  ISETP.LT.OR P2, PT, R12, 0x49, P2 ;  /* 0x000000490c00780c */ /* 0x000fe40001741670 */
[----:B------:R-:W-:Y:S02]  /*7730*/  ISETP.GT.AND P3, PT, R106, 0x50, !P3 ;  /* 0x000000506a00780c */ /* 0x000fe40005f64270 */
[----:B------:R-:W-:-:S02]  /*7740*/  FSEL R103, R103, -INF , !P2 ;  /* 0xff80000067677808 */ /* 0x000fc40005000000 */
[----:B------:R-:W-:Y:S02]  /*7750*/  ISETP.GT.AND P2, PT, R106, 0x49, !P6 ;  /* 0x000000496a00780c */ /* 0x000fe40007744270 */
[----:B------:R-:W-:Y:S02]  /*7760*/  ISETP.NE.AND P6, PT, R126, RZ, PT ;  /* 0x000000ff7e00720c */ /* 0x000fe40003fc5270 */
[C---:B------:R-:W-:Y:S02]  /*7770*/  ISETP.LT.OR P2, PT, R12.reuse, 0x4a, P2 ;  /* 0x0000004a0c00780c */ /* 0x040fe40001741670 */
[----:B------:R-:W-:Y:S02]  /*7780*/  ISETP.LT.OR P3, PT, R12, 0x51, P3 ;  /* 0x000000510c00780c */ /* 0x000fe40001f61670 */
[----:B------:R-:W-:Y:S02]  /*7790*/  FSEL R215, R104, -INF , !P2 ;  /* 0xff80000068d77808 */ /* 0x000fe40005000000 */
[----:B------:R-:W-:-:S02]  /*77a0*/  ISETP.GT.AND P2, PT, R106, RZ, !P6 ;  /* 0x000000ff6a00720c */ /* 0x000fc40007744270 */
[----:B------:R-:W-:Y:S02]  /*77b0*/  ISETP.NE.AND P6, PT, R112, RZ, PT ;  /* 0x000000ff7000720c */ /* 0x000fe40003fc5270 */
[----:B------:R-:W-:Y:S02]  /*77c0*/  ISETP.LT.OR P2, PT, R12, 0x1, P2 ;  /* 0x000000010c00780c */ /* 0x000fe40001741670 */
[----:B------:R-:W-:Y:S02]  /*77d0*/  ISETP.GT.AND P6, PT, R106, 0x59, !P6 ;  /* 0x000000596a00780c */ /* 0x000fe400077c4270 */
[----:B------:R-:W-:Y:S01]  /*77e0*/  FSEL R219, R0, -INF , !P2 ;  /* 0xff80000000db7808 */ /* 0x000fe20005000000 */
[C---:B0-----:R-:W-:Y:S01]  /*77f0*/  FMUL.FTZ R0, R11.reuse, R10 ;  /* 0x0000000a0b007220 */ /* 0x041fe20000410000 */
[----:B------:R-:W-:Y:S02]  /*7800*/  FSETP.NEU.FTZ.AND P2, PT, R11, -INF , PT ;  /* 0xff8000000b00780b */ /* 0x000fe40003f5d000 */
[----:B------:R-:W-:-:S02]  /*7810*/  FMNMX.FTZ R2, R219, R8, !PT ;  /* 0x00000008db027209 */ /* 0x000fc40007810000 */
[----:B------:R-:W-:Y:S02]  /*7820*/  FSEL R0, R0, RZ, P2 ;  /* 0x000000ff00007208 */ /* 0x000fe40001000000 */
[----:B------:R-:W-:Y:S02]  /*7830*/  FMNMX.FTZ R2, R213, R2, !PT ;  /* 0x00000002d5027209 */ /* 0x000fe40007810000 */
[----:B------:R-:W-:Y:S01]  /*7840*/  ISETP.LT.OR P6, PT, R12, 0x5a, P6 ;  /* 0x0000005a0c00780c */ /* 0x000fe200037c1670 */
[--C-:B------:R-:W-:Y:S01]  /*7850*/  FFMA.FTZ R148, R141, R10, -R0.reuse ;  /* 0x0000000a8d947223 */ /* 0x100fe20000010800 */
[----:B------:R-:W-:Y:S01]  /*7860*/  FMNMX.FTZ R2, R151, R2, !PT ;  /* 0x0000000297027209 */ /* 0x000fe20007810000 */
[-CC-:B------:R-:W-:Y:S01]  /*7870*/  FFMA.FTZ R150, R129, R10.reuse, -R0.reuse ;  /* 0x0000000a81967223 */ /* 0x180fe20000010800 */
[----:B------:R-:W-:Y:S01]  /*7880*/  FSEL R141, R93, -INF , !P3 ;  /* 0xff8000005d8d7808 */ /* 0x000fe20005800000 */
        /* <DEDUP_REMOVED lines=11> */
[----:B------:R-:W-:Y:S01]  /*7940*/  FSEL R12, R11, RZ, P2 ;  /* 0x000000ff0b0c7208 */ /* 0x000fe20001000000 */
[--C-:B------:R-:W-:Y:S01]  /*7950*/  FFMA.FTZ R140, R117, R10, -R0.reuse ;  /* 0x0000000a758c7223 */ /* 0x100fe20000010800 */
[----:B------:R-:W-:Y:S01]  /*7960*/  FMNMX.FTZ R2, R153, R2, !PT ;  /* 0x0000000299027209 */ /* 0x000fe20007810000 */
[-CC-:B------:R-:W-:Y:S01]  /*7970*/  FFMA.FTZ R217, R108, R10.reuse, -R0.reuse ;  /* 0x0000000a6cd97223 */ /* 0x180fe20000010800 */
[--C-:B------:R-:W-:Y:S01]  /*7980*/  FFMA.FTZ R158, R145, R10, -R0.reuse ;  /* 0x0000000a919e7223 */ /* 0x100fe20000010800 */
[----:B------:R-:W-:Y:S01]  /*7990*/  FADD.FTZ R119, -R12, R7 ;  /* 0x000000070c777221 */ /* 0x000fe20000010100 */
[----:B------:R-:W-:Y:S01]  /*79a0*/  FMNMX.FTZ R2, R207, R2, !PT ;  /* 0x00000002cf027209 */ /* 0x000fe20007810000 */
[-CC-:B------:R-:W-:Y:S01]  /*79b0*/  FFMA.FTZ R137, R137, R10.reuse, -R0.reuse ;  /* 0x0000000a89897223 */ /* 0x180fe20000010800 */
[-CC-:B------:R-:W-:Y:S01]  /*79c0*/  FFMA.FTZ R152, R147, R10.reuse, -R0.reuse ;  /* 0x0000000a93987223 */ /* 0x180fe20000010800 */
[--C-:B------:R-:W-:Y:S01]  /*79d0*/  FFMA.FTZ R139, R139, R10, -R0.reuse ;  /* 0x0000000a8b8b7223 */ /* 0x100fe20000010800 */
        /* <DEDUP_REMOVED lines=13> */
[-C--:B------:R-:W-:Y:S01]  /*7ab0*/  FFMA.FTZ R7, R133, R10.reuse, -R0 ;  /* 0x0000000a85077223 */ /* 0x080fe20000010800 */
[----:B------:R-:W-:Y:S01]  /*7ac0*/  FMUL.FTZ R0, R119, R10 ;  /* 0x0000000a77007220 */ /* 0x000fe20000410000 */
[----:B------:R-:W-:Y:S01]  /*7ad0*/  MUFU.EX2 R217, R217 ;  /* 0x000000d900d97308 */ /* 0x000fe20000000800 */
[----:B------:R-:W-:-:S04]  /*7ae0*/  FMNMX.FTZ R2, R21, R2, !PT ;  /* 0x0000000215027209 */ /* 0x000fc80007810000 */
[----:B------:R-:W-:-:S03]  /*7af0*/  FMNMX.FTZ R2, R95, R2, !PT ;  /* 0x000000025f027209 */ /* 0x000fc60007810000 */
[----:B------:R-:W0:Y:S01]  /*7b00*/  MUFU.EX2 R0, R0 ;  /* 0x0000000000007308 */ /* 0x000e220000000800 */
[----:B------:R-:W-:-:S04]  /*7b10*/  FMNMX.FTZ R2, R15, R2, !PT ;  /* 0x000000020f027209 */ /* 0x000fc80007810000 */
[----:B------:R-:W-:-:S03]  /*7b20*/  FMNMX.FTZ R2, R99, R2, !PT ;  /* 0x0000000263027209 */ /* 0x000fc60007810000 */
[----:B------:R-:W1:Y:S01]  /*7b30*/  MUFU.EX2 R156, R156 ;  /* 0x0000009c009c7308 */ /* 0x000e620000000800 */
[----:B------:R-:W-:-:S04]  /*7b40*/  FMNMX.FTZ R2, R101, R2, !PT ;  /* 0x0000000265027209 */ /* 0x000fc80007810000 */
[----:B------:R-:W-:-:S03]  /*7b50*/  FMNMX.FTZ R2, R13, R2, !PT ;  /* 0x000000020d027209 */ /* 0x000fc60007810000 */
[----:B------:R-:W2:Y:S01]  /*7b60*/  MUFU.EX2 R158, R158 ;  /* 0x0000009e009e7308 */ /* 0x000ea20000000800 */
[----:B------:R-:W-:Y:S01]  /*7b70*/  FMNMX.FTZ R2, R103, R2, !PT ;  /* 0x0000000267027209 */ /* 0x000fe20007810000 */
[----:B0-----:R-:W-:-:S03]  /*7b80*/  FFMA.FTZ R127, R0, R6, R217 ;  /* 0x00000006007f7223 */ /* 0x001fc600000100d9 */
[----:B------:R-:W-:-:S03]  /*7b90*/  FMNMX.FTZ R2, R215, R2, !PT ;  /* 0x00000002d7027209 */ /* 0x000fc60007810000 */
[----:B------:R-:W0:Y:S01]  /*7ba0*/  MUFU.EX2 R137, R137 ;  /* 0x0000008900897308 */ /* 0x000e220000000800 */
[----:B------:R-:W-:Y:S01]  /*7bb0*/  FMNMX.FTZ R2, R141, R2, !PT ;  /* 0x000000028d027209 */ /* 0x000fe20007810000 */
[C---:B-1----:R-:W-:Y:S01]  /*7bc0*/  FADD.FTZ R127, R156.reuse, R127 ;  /* 0x0000007f9c7f7221 */ /* 0x042fe20000010000 */
[----:B------:R-:W-:Y:S02]  /*7bd0*/  F2FP.BF16.F32.PACK_AB R156, R156, R217 ;  /* 0x000000d99c9c723e */ /* 0x000fe400000010ff */
[----:B------:R-:W-:-:S03]  /*7be0*/  FMNMX.FTZ R2, R131, R2, !PT ;  /* 0x0000000283027209 */ /* 0x000fc60007810000 */
[----:B------:R-:W1:Y:S01]  /*7bf0*/  MUFU.EX2 R152, R152 ;  /* 0x0000009800987308 */ /* 0x000e620000000800 */
[----:B------:R-:W-:Y:S01]  /*7c00*/  FMNMX.FTZ R2, R97, R2, !PT ;  /* 0x0000000261027209 */ /* 0x000fe20007810000 */
[----:B--2---:R-:W-:-:S03]  /*7c10*/  FADD.FTZ R6, R158, R127 ;  /* 0x0000007f9e067221 */ /* 0x004fc60000010000 */
[----:B------:R-:W-:-:S03]  /*7c20*/  FMNMX.FTZ R2, R129, R2, !PT ;  /* 0x0000000281027209 */ /* 0x000fc60007810000 */
[----:B------:R-:W2:Y:S01]  /*7c30*/  MUFU.EX2 R139, R139 ;  /* 0x0000008b008b7308 */ /* 0x000ea20000000800 */
[----:B0-----:R-:W-:Y:S01]  /*7c40*/  F2FP.BF16.F32.PACK_AB R158, R137, R158 ;  /* 0x0000009e899e723e */ /* 0x001fe200000010ff */
[----:B------:R-:W0:Y:S06]  /*7c50*/  SHFL.BFLY PT, R143, R2, 0x2, 0x1f ;  /* 0x0c401f00028f7f89 */ /* 0x000e2c00000e0000 */
[----:B------:R-:W3:Y:S08]  /*7c60*/  MUFU.EX2 R154, R154 ;  /* 0x0000009a009a7308 */ /* 0x000ef00000000800 */
[----:B------:R-:W-:Y:S08]  /*7c70*/  MUFU.EX2 R135, R135 ;  /* 0x0000008700877308 */ /* 0x000ff00000000800 */
[----:B------:R-:W-:Y:S01]  /*7c80*/  MUFU.EX2 R148, R148 ;  /* 0x0000009400947308 */ /* 0x000fe20000000800 */
[----:B0-----:R-:W-:-:S05]  /*7c90*/  FMNMX.FTZ R143, R2, R143, !PT ;  /* 0x0000008f028f7209 */ /* 0x001fca0007810000 */
[----:B------:R-:W0:Y:S02]  /*7ca0*/  SHFL.BFLY PT, R2, R143, 0x1, 0x1f ;  /* 0x0c201f008f027f89 */ /* 0x000e2400000e0000 */
[----:B------:R-:W-:Y:S08]  /*7cb0*/  MUFU.EX2 R93, R93 ;  /* 0x0000005d005d7308 */ /* 0x000ff00000000800 */
[----:B------:R-:W-:Y:S08]  /*7cc0*/  MUFU.EX2 R150, R150 ;  /* 0x0000009600967308 */ /* 0x000ff00000000800 */
[----:B------:R-:W-:Y:S01]  /*7cd0*/  MUFU.EX2 R107, R107 ;  /* 0x0000006b006b7308 */ /* 0x000fe20000000800 */
[----:B0-----:R-:W-:-:S07]  /*7ce0*/  FMNMX.FTZ R109, R143, R2, !PT ;  /* 0x000000028f6d7209 */ /* 0x001fce0007810000 */
[----:B------:R-:W-:Y:S01]  /*7cf0*/  MUFU.EX2 R144, R144 ;  /* 0x0000009000907308 */ /* 0x000fe20000000800 */
[C---:B------:R-:W-:Y:S01]  /*7d00*/  FSETP.NEU.FTZ.AND P2, PT, R109.reuse, -INF , PT ;  /* 0xff8000006d00780b */ /* 0x040fe20003f5d000 */
[----:B------:R-:W-:-:S06]  /*7d10*/  FMUL.FTZ R90, R109, R10 ;  /* 0x0000000a6d5a7220 */ /* 0x000fcc0000410000 */
[----:B------:R-:W-:Y:S01]  /*7d20*/  MUFU.EX2 R105, R105 ;  /* 0x0000006900697308 */ /* 0x000fe20000000800 */
[----:B------:R-:W-:-:S05]  /*7d30*/  FSEL R90, R90, RZ, P2 ;  /* 0x000000ff5a5a7208 */ /* 0x000fca0001000000 */
[-CC-:B------:R-:W-:Y:S01]  /*7d40*/  FFMA.FTZ R14, R151, R10.reuse, -R90.reuse ;  /* 0x0000000a970e7223 */ /* 0x180fe2000001085a */
[-CC-:B------:R-:W-:Y:S01]  /*7d50*/  FFMA.FTZ R151, R89, R10.reuse, -R90.reuse ;  /* 0x0000000a59977223 */ /* 0x180fe2000001085a */
[----:B------:R-:W-:Y:S01]  /*7d60*/  FSEL R89, R109, RZ, P2 ;  /* 0x000000ff6d597208 */ /* 0x000fe20001000000 */
[-CC-:B------:R-:W-:Y:S01]  /*7d70*/  FFMA.FTZ R119, R219, R10.reuse, -R90.reuse ;  /* 0x0000000adb777223 */ /* 0x180fe2000001085a */
[-CC-:B------:R-:W-:Y:S01]  /*7d80*/  FFMA.FTZ R12, R213, R10.reuse, -R90.reuse ;  /* 0x0000000ad50c7223 */ /* 0x180fe2000001085a */
[-C--:B------:R-:W-:Y:S01]  /*7d90*/  FFMA.FTZ R121, R211, R10.reuse, -R90 ;  /* 0x0000000ad3797223 */ /* 0x080fe2000001085a */
[----:B------:R-:W-:Y:S01]  /*7da0*/  MUFU.EX2 R14, R14 ;  /* 0x0000000e000e7308 */ /* 0x000fe20000000800 */
[----:B------:R-:W-:Y:S01]  /*7db0*/  FADD.FTZ R89, -R89, R8 ;  /* 0x0000000859597221 */ /* 0x000fe20000010100 */
[-CC-:B------:R-:W-:Y:S01]  /*7dc0*/  FFMA.FTZ R20, R157, R10.reuse, -R90.reuse ;  /* 0x0000000a9d147223 */ /* 0x180fe2000001085a */
[-C--:B------:R-:W-:Y:S01]  /*7dd0*/  FFMA.FTZ R145, R21, R10.reuse, -R90 ;  /* 0x0000000a15917223 */ /* 0x080fe2000001085a */
[----:B------:R-:W-:Y:S01]  /*7de0*/  FADD.FTZ R21, R137, R6 ;  /* 0x0000000689157221 */ /* 0x000fe20000010000 */
[-C--:B------:R-:W-:Y:S01]  /*7df0*/  FMUL.FTZ R89, R89, R10.reuse ;  /* 0x0000000a59597220 */ /* 0x080fe20000410000 */
        /* <DEDUP_REMOVED lines=10> */
[----:B------:R0:W1:Y:S01]  /*7ea0*/  MUFU.EX2 R2, R89 ;  /* 0x0000005900027308 */ /* 0x0000620000000800 */
[----:B---3--:R-:W-:Y:S01]  /*7eb0*/  FADD.FTZ R98, R154, R15 ;  /* 0x0000000f9a627221 */ /* 0x008fe20000010000 */
[-CC-:B------:R-:W-:Y:S01]  /*7ec0*/  FFMA.FTZ R94, R95, R10.reuse, -R90.reuse ;  /* 0x0000000a5f5e7223 */ /* 0x180fe2000001085a */
[-CC-:B------:R-:W-:Y:S01]  /*7ed0*/  FFMA.FTZ R13, R13, R10.reuse, -R90.reuse ;  /* 0x0000000a0d0d7223 */ /* 0x180fe2000001085a */
[-CC-:B------:R-:W-:Y:S01]  /*7ee0*/  FFMA.FTZ R96, R99, R10.reuse, -R90.reuse ;  /* 0x0000000a63607223 */ /* 0x180fe2000001085a */
[-CC-:B------:R-:W-:Y:S01]  /*7ef0*/  FFMA.FTZ R103, R103, R10.reuse, -R90.reuse ;  /* 0x0000000a67677223 */ /* 0x180fe2000001085a */
[-CC-:B------:R-:W-:Y:S01]  /*7f00*/  FFMA.FTZ R215, R215, R10.reuse, -R90.reuse ;  /* 0x0000000ad7d77223 */ /* 0x180fe2000001085a */
[----:B------:R-:W-:Y:S01]  /*7f10*/  FFMA.FTZ R141, R141, R10, -R90 ;  /* 0x0000000a8d8d7223 */ /* 0x000fe2000001085a */
[----:B------:R-:W2:Y:S01]  /*7f20*/  MUFU.EX2 R12, R12 ;  /* 0x0000000c000c7308 */ /* 0x000ea20000000800 */
[----:B0-----:R-:W-:-:S02]  /*7f30*/  IMAD.U32 R89, RZ, RZ, UR6 ;  /* 0x00000006ff597e24 */ /* 0x001fc4000f8e00ff */
[-CC-:B------:R-:W-:Y:S01]  /*7f40*/  FFMA.FTZ R131, R131, R10.reuse, -R90.reuse ;  /* 0x0000000a83837223 */ /* 0x180fe2000001085a */
[----:B------:R-:W-:Y:S01]  /*7f50*/  FFMA.FTZ R97, R97, R10, -R90 ;  /* 0x0000000a61617223 */ /* 0x000fe2000001085a */
[----:B------:R-:W-:Y:S01]  /*7f60*/  ISETP.GT.AND P2, PT, R9, UR50, PT ;  /* 0x0000003209007c0c */ /* 0x000fe2000bf44270 */
[----:B------:R-:W-:Y:S01]  /*7f70*/  @!P1 VIADD R89, R89, 0x2a860 ;  /* 0x0002a86059599836 */ /* 0x000fe20000000000 */
[----:B------:R-:W-:Y:S01]  /*7f80*/  F2FP.BF16.F32.PACK_AB R152, R139, R152 ;  /* 0x000000988b98723e */ /* 0x000fe200000010ff */
[----:B------:R-:W-:Y:S01]  /*7f90*/  VIADD R9, R9, 0xffffffff ;  /* 0xffffffff09097836 */ /* 0x000fe20000000000 */
[----:B------:R-:W0:Y:S01]  /*7fa0*/  MUFU.EX2 R121, R121 ;  /* 0x0000007900797308 */ /* 0x000e220000000800 */
[----:B-1----:R-:W-:Y:S01]  /*7fb0*/  FFMA.FTZ R3, R2, R3, R119 ;  /* 0x0000000302037223 */ /* 0x002fe20000010077 */
[----:B------:R-:W-:Y:S02]  /*7fc0*/  @!P1 PRMT R89, RZ, 0x654, R89 ;  /* 0x00000654ff599816 */ /* 0x000fe40000000059 */
[----:B------:R-:W-:-:S02]  /*7fd0*/  F2FP.BF16.F32.PACK_AB R154, R135, R154 ;  /* 0x0000009a879a723e */ /* 0x000fc400000010ff */
[----:B------:R1:W-:Y:S02]  /*7fe0*/  @!P1 SYNCS.ARRIVE.TRANS64.RED.A1T0 RZ, [R89+URZ], RZ ;  /* 0x000000ff59ff99a7 */ /* 0x0003e4000810043f */
[----:B------:R-:W3:Y:S01]  /*7ff0*/  MUFU.EX2 R20, R20 ;  /* 0x0000001400147308 */ /* 0x000ee20000000800 */
[C---:B--2---:R-:W-:Y:S01]  /*8000*/  FADD.FTZ R3, R12.reuse, R3 ;  /* 0x000000030c037221 */ /* 0x044fe20000010000 */
[----:B------:R-:W-:-:S03]  /*8010*/  F2FP.BF16.F32.PACK_AB R157, R12, R119 ;  /* 0x000000770c9d723e */ /* 0x000fc600000010ff */
[----:B------:R-:W-:Y:S01]  /*8020*/  FADD.FTZ R6, R14, R3 ;  /* 0x000000030e067221 */ /* 0x000fe20000010000 */
[----:B------:R-:W-:Y:S02]  /*8030*/  FADD.FTZ R3, R135, R98 ;  /* 0x0000006287037221 */ /* 0x000fe40000010000 */
[----:B------:R-:W2:Y:S01]  /*8040*/  MUFU.EX2 R123, R123 ;  /* 0x0000007b007b7308 */ /* 0x000ea20000000800 */
[----:B0-----:R-:W-:Y:S01]  /*8050*/  FADD.FTZ R15, R121, R6 ;  /* 0x00000006790f7221 */ /* 0x001fe20000010000 */
[----:B------:R-:W-:Y:S01]  /*8060*/  FADD.FTZ R98, R148, R3 ;  /* 0x0000000394627221 */ /* 0x000fe20000010000 */
[-CC-:B------:R-:W-:Y:S01]  /*8070*/  FFMA.FTZ R3, R101, R10.reuse, -R90.reuse ;  /* 0x0000000a65037223 */ /* 0x180fe2000001085a */
[----:B------:R-:W-:Y:S01]  /*8080*/  FFMA.FTZ R90, R129, R10, -R90 ;  /* 0x0000000a815a7223 */ /* 0x000fe2000001085a */
[C---:B------:R-:W-:Y:S01]  /*8090*/  F2FP.BF16.F32.PACK_AB R148, R93.reuse, R148 ;  /* 0x000000945d94723e */ /* 0x040fe200000010ff */
[----:B------:R-:W-:Y:S01]  /*80a0*/  FADD.FTZ R21, R93, R98 ;  /* 0x000000625d157221 */ /* 0x000fe20000010000 */
[----:B------:R-:W-:Y:S01]  /*80b0*/  F2FP.BF16.F32.PACK_AB R159, R121, R14 ;  /* 0x0000000e799f723e */ /* 0x000fe200000010ff */
[----:B------:R-:W0:Y:S01]  /*80c0*/  MUFU.EX2 R88, R88 ;  /* 0x0000005800587308 */ /* 0x000e220000000800 */
[----:B---3--:R-:W-:Y:S01]  /*80d0*/  FADD.FTZ R6, R20, R15 ;  /* 0x0000000f14067221 */ /* 0x008fe20000010000 */
[----:B------:R-:W-:Y:S01]  /*80e0*/  FADD.FTZ R98, R150, R21 ;  /* 0x0000001596627221 */ /* 0x000fe20000010000 */
[----:B------:R-:W-:-:S05]  /*80f0*/  F2FP.BF16.F32.PACK_AB R150, R107, R150 ;  /* 0x000000966b96723e */ /* 0x000fca00000010ff */
[----:B------:R-:W3:Y:S01]  /*8100*/  MUFU.EX2 R125, R125 ;  /* 0x0000007d007d7308 */ /* 0x000ee20000000800 */
[C---:B--2---:R-:W-:Y:S01]  /*8110*/  FADD.FTZ R15, R123.reuse, R6 ;  /* 0x000000067b0f7221 */ /* 0x044fe20000010000 */
[----:B------:R-:W-:-:S06]  /*8120*/  F2FP.BF16.F32.PACK_AB R153, R123, R20 ;  /* 0x000000147b99723e */ /* 0x000fcc00000010ff */
[----:B------:R-:W2:Y:S01]  /*8130*/  MUFU.EX2 R149, R149 ;  /* 0x0000009500957308 */ /* 0x000ea20000000800 */
[----:B0-----:R-:W-:Y:S01]  /*8140*/  FADD.FTZ R6, R88, R15 ;  /* 0x0000000f58067221 */ /* 0x001fe20000010000 */
[----:B------:R-:W-:-:S04]  /*8150*/  FADD.FTZ R15, R107, R98 ;  /* 0x000000626b0f7221 */ /* 0x000fc80000010000 */
[----:B------:R-:W-:Y:S01]  /*8160*/  FADD.FTZ R98, R144, R15 ;  /* 0x0000000f90627221 */ /* 0x000fe20000010000 */
[----:B------:R-:W-:Y:S01]  /*8170*/  F2FP.BF16.F32.PACK_AB R144, R105, R144 ;  /* 0x000000906990723e */ /* 0x000fe200000010ff */
[----:B------:R-:W0:Y:S01]  /*8180*/  MUFU.EX2 R92, R92 ;  /* 0x0000005c005c7308 */ /* 0x000e220000000800 */
[----:B---3--:R-:W-:Y:S01]  /*8190*/  FADD.FTZ R6, R125, R6 ;  /* 0x000000067d067221 */ /* 0x008fe20000010000 */
[----:B------:R-:W-:Y:S01]  /*81a0*/  FADD.FTZ R21, R105, R98 ;  /* 0x0000006269157221 */ /* 0x000fe20000010000 */
[----:B------:R-:W-:-:S05]  /*81b0*/  F2FP.BF16.F32.PACK_AB R155, R125, R88 ;  /* 0x000000587d9b723e */ /* 0x000fca00000010ff */
[----:B------:R-:W3:Y:S01]  /*81c0*/  MUFU.EX2 R146, R146 ;  /* 0x0000009200927308 */ /* 0x000ee20000000800 */
[----:B--2---:R-:W-:-:S07]  /*81d0*/  FADD.FTZ R15, R149, R6 ;  /* 0x00000006950f7221 */ /* 0x004fce0000010000 */
[----:B------:R-:W-:Y:S01]  /*81e0*/  MUFU.EX2 R151, R151 ;  /* 0x0000009700977308 */ /* 0x000fe20000000800 */
[C---:B0-----:R-:W-:Y:S01]  /*81f0*/  FADD.FTZ R6, R92.reuse, R15 ;  /* 0x0000000f5c067221 */ /* 0x041fe20000010000 */
[----:B------:R-:W-:-:S06]  /*8200*/  F2FP.BF16.F32.PACK_AB R149, R92, R149 ;  /* 0x000000955c95723e */ /* 0x000fcc00000010ff */
[----:B------:R-:W0:Y:S01]  /*8210*/  MUFU.EX2 R111, R111 ;  /* 0x0000006f006f7308 */ /* 0x000e220000000800 */
[----:B---3--:R-:W-:-:S07]  /*8220*/  FADD.FTZ R98, R146, R21 ;  /* 0x0000001592627221 */ /* 0x008fce0000010000 */
[----:B------:R-:W-:Y:S08]  /*8230*/  MUFU.EX2 R8, R91 ;  /* 0x0000005b00087308 */ /* 0x000ff00000000800 */
[----:B------:R-:W2:Y:S01]  /*8240*/  MUFU.EX2 R140, R140 ;  /* 0x0000008c008c7308 */ /* 0x000ea20000000800 */
[C---:B0-----:R-:W-:Y:S01]  /*8250*/  FADD.FTZ R15, R111.reuse, R98 ;  /* 0x000000626f0f7221 */ /* 0x041fe20000010000 */
[----:B------:R-:W-:-:S06]  /*8260*/  F2FP.BF16.F32.PACK_AB R146, R111, R146 ;  /* 0x000000926f92723e */ /* 0x000fcc00000010ff */
[----:B------:R-:W-:Y:S08]  /*8270*/  MUFU.EX2 R145, R145 ;  /* 0x0000009100917308 */ /* 0x000ff00000000800 */
[----:B------:R-:W0:Y:S01]  /*8280*/  MUFU.EX2 R113, R113 ;  /* 0x0000007100717308 */ /* 0x000e220000000800 */
[----:B--2---:R-:W-:-:S07]  /*8290*/  FADD.FTZ R98, R140, R15 ;  /* 0x0000000f8c627221 */ /* 0x004fce0000010000 */
[----:B------:R-:W-:Y:S08]  /*82a0*/  MUFU.EX2 R94, R94 ;  /* 0x0000005e005e7308 */ /* 0x000ff00000000800 */
[----:B------:R-:W2:Y:S01]  /*82b0*/  MUFU.EX2 R142, R142 ;  /* 0x0000008e008e7308 */ /* 0x000ea20000000800 */
[C---:B0-----:R-:W-:Y:S01]  /*82c0*/  FADD.FTZ R15, R113.reuse, R98 ;  /* 0x00000062710f7221 */ /* 0x041fe20000010000 */
[----:B------:R-:W-:-:S06]  /*82d0*/  F2FP.BF16.F32.PACK_AB R140, R113, R140 ;  /* 0x0000008c718c723e */ /* 0x000fcc00000010ff */
[----:B------:R-:W0:Y:S08]  /*82e0*/  MUFU.EX2 R147, R147 ;  /* 0x0000009300937308 */ /* 0x000e300000000800 */
[----:B-1----:R1:W-:Y:S01]  /*82f0*/  MUFU.EX2 R89, R13 ;  /* 0x0000000d00597308 */ /* 0x0023e20000000800 */
[----:B--2---:R-:W-:-:S07]  /*8300*/  FADD.FTZ R98, R142, R15 ;  /* 0x0000000f8e627221 */ /* 0x004fce0000010000 */
[----:B------:R-:W2:Y:S01]  /*8310*/  MUFU.EX2 R115, R115 ;  /* 0x0000007300737308 */ /* 0x000ea20000000800 */
[----:B-1----:R-:W-:Y:S01]  /*8320*/  FADD.FTZ R13, R151, R6 ;  /* 0x00000006970d7221 */ /* 0x002fe20000010000 */
[----:B------:R-:W-:-:S03]  /*8330*/  F2FP.BF16.F32.PACK_AB R151, R8, R151 ;  /* 0x000000970897723e */ /* 0x000fc600000010ff */
[----:B------:R-:W-:Y:S01]  /*8340*/  FADD.FTZ R6, R8, R13 ;  /* 0x0000000d08067221 */ /* 0x000fe20000010000 */
[----:B------:R-:W-:Y:S02]  /*8350*/  IMAD.MOV.U32 R8, RZ, RZ, R109 ;  /* 0x000000ffff087224 */ /* 0x000fe400078e006d */
[----:B------:R-:W1:Y:S01]  /*8360*/  MUFU.EX2 R96, R96 ;  /* 0x0000006000607308 */ /* 0x000e620000000800 */
[----:B------:R-:W-:Y:S01]  /*8370*/  FADD.FTZ R13, R145, R6 ;  /* 0x00000006910d7221 */ /* 0x000fe20000010000 */
[----:B------:R-:W-:-:S03]  /*8380*/  F2FP.BF16.F32.PACK_AB R145, R94, R145 ;  /* 0x000000915e91723e */ /* 0x000fc600000010ff */
[----:B------:R-:W-:-:S03]  /*8390*/  FADD.FTZ R6, R94, R13 ;  /* 0x0000000d5e067221 */ /* 0x000fc60000010000 */
[----:B------:R-:W3:Y:S01]  /*83a0*/  MUFU.EX2 R136, R136 ;  /* 0x0000008800887308 */ /* 0x000ee20000000800 */
[----:B0-----:R-:W-:Y:S01]  /*83b0*/  FADD.FTZ R13, R147, R6 ;  /* 0x00000006930d7221 */ /* 0x001fe20000010000 */
[C---:B--2---:R-:W-:Y:S01]  /*83c0*/  FADD.FTZ R15, R115.reuse, R98 ;  /* 0x00000062730f7221 */ /* 0x044fe20000010000 */
[----:B------:R-:W-:-:S05]  /*83d0*/  F2FP.BF16.F32.PACK_AB R142, R115, R142 ;  /* 0x0000008e738e723e */ /* 0x000fca00000010ff */
[----:B------:R-:W0:Y:S01]  /*83e0*/  MUFU.EX2 R3, R3 ;  /* 0x0000000300037308 */ /* 0x000e220000000800 */
[C---:B-1----:R-:W-:Y:S01]  /*83f0*/  FADD.FTZ R6, R96.reuse, R13 ;  /* 0x0000000d60067221 */ /* 0x042fe20000010000 */
[----:B------:R-:W-:-:S06]  /*8400*/  F2FP.BF16.F32.PACK_AB R147, R96, R147 ;  /* 0x000000936093723e */ /* 0x000fcc00000010ff */
[----:B------:R-:W1:Y:S01]  /*8410*/  MUFU.EX2 R117, R117 ;  /* 0x0000007500757308 */ /* 0x000e620000000800 */
[----:B---3--:R-:W-:-:S07]  /*8420*/  FADD.FTZ R98, R136, R15 ;  /* 0x0000000f88627221 */ /* 0x008fce0000010000 */
[----:B------:R-:W2:Y:S01]  /*8430*/  MUFU.EX2 R138, R138 ;  /* 0x0000008a008a7308 */ /* 0x000ea20000000800 */
[----:B0-----:R-:W-:-:S04]  /*8440*/  FADD.FTZ R6, R3, R6 ;  /* 0x0000000603067221 */ /* 0x001fc80000010000 */
[----:B------:R-:W-:-:S03]  /*8450*/  FADD.FTZ R6, R89, R6 ;  /* 0x0000000659067221 */ /* 0x000fc60000010000 */
[----:B------:R-:W0:Y:S01]  /*8460*/  MUFU.EX2 R103, R103 ;  /* 0x0000006700677308 */ /* 0x000e220000000800 */
[C---:B-1----:R-:W-:Y:S01]  /*8470*/  FADD.FTZ R13, R117.reuse, R98 ;  /* 0x00000062750d7221 */ /* 0x042fe20000010000 */
[----:B------:R-:W-:-:S06]  /*8480*/  F2FP.BF16.F32.PACK_AB R136, R117, R136 ;  /* 0x000000887588723e */ /* 0x000fcc00000010ff */
[----:B------:R-:W1:Y:S01]  /*8490*/  MUFU.EX2 R100, R215 ;  /* 0x000000d700647308 */ /* 0x000e620000000800 */
[----:B--2---:R-:W-:-:S07]  /*84a0*/  FADD.FTZ R98, R138, R13 ;  /* 0x0000000d8a627221 */ /* 0x004fce0000010000 */
[----:B------:R2:W3:Y:S01]  /*84b0*/  MUFU.EX2 R102, R141 ;  /* 0x0000008d00667308 */ /* 0x0004e20000000800 */
[----:B0-----:R-:W-:-:S07]  /*84c0*/  FADD.FTZ R13, R103, R6 ;  /* 0x00000006670d7221 */ /* 0x001fce0000010000 */
[----:B------:R-:W0:Y:S01]  /*84d0*/  MUFU.EX2 R131, R131 ;  /* 0x0000008300837308 */ /* 0x000e220000000800 */
[C---:B-1----:R-:W-:Y:S01]  /*84e0*/  FADD.FTZ R13, R100.reuse, R13 ;  /* 0x0000000d640d7221 */ /* 0x042fe20000010000 */
[----:B--2---:R-:W-:Y:S02]  /*84f0*/  F2FP.BF16.F32.PACK_AB R141, R89, R3 ;  /* 0x00000003598d723e */ /* 0x004fe400000010ff */
[----:B------:R-:W-:-:S04]  /*8500*/  F2FP.BF16.F32.PACK_AB R143, R100, R103 ;  /* 0x00000067648f723e */ /* 0x000fc800000010ff */
[----:B------:R-:W1:Y:S01]  /*8510*/  MUFU.EX2 R104, R97 ;  /* 0x0000006100687308 */ /* 0x000e620000000800 */
[----:B---3--:R-:W-:-:S07]  /*8520*/  FADD.FTZ R13, R102, R13 ;  /* 0x0000000d660d7221 */ /* 0x008fce0000010000 */
[----:B------:R-:W2:Y:S01]  /*8530*/  MUFU.EX2 R7, R7 ;  /* 0x0000000700077308 */ /* 0x000ea20000000800 */
[C---:B0-----:R-:W-:Y:S01]  /*8540*/  FADD.FTZ R13, R131.reuse, R13 ;  /* 0x0000000d830d7221 */ /* 0x041fe20000010000 */
[----:B------:R-:W-:-:S06]  /*8550*/  F2FP.BF16.F32.PACK_AB R137, R131, R102 ;  /* 0x000000668389723e */ /* 0x000fcc00000010ff */
[----:B------:R-:W0:Y:S01]  /*8560*/  MUFU.EX2 R90, R90 ;  /* 0x0000005a005a7308 */ /* 0x000e220000000800 */
[----:B-1----:R-:W-:Y:S01]  /*8570*/  FADD.FTZ R13, R104, R13 ;  /* 0x0000000d680d7221 */ /* 0x002fe20000010000 */
[C---:B--2---:R-:W-:Y:S01]  /*8580*/  FADD.FTZ R6, R7.reuse, R98 ;  /* 0x0000006207067221 */ /* 0x044fe20000010000 */
[----:B------:R-:W-:Y:S01]  /*8590*/  F2FP.BF16.F32.PACK_AB R138, R7, R138 ;  /* 0x0000008a078a723e */ /* 0x000fe200000010ff */
[----:B------:R-:W-:Y:S02]  /*85a0*/  IMAD.MOV.U32 R7, RZ, RZ, R11 ;  /* 0x000000ffff077224 */ /* 0x000fe400078e000b */
[C---:B0-----:R-:W-:Y:S01]  /*85b0*/  FADD.FTZ R3, R90.reuse, R13 ;  /* 0x0000000d5a037221 */ /* 0x041fe20000010000 */
[----:B------:R-:W-:Y:S01]  /*85c0*/  F2FP.BF16.F32.PACK_AB R139, R90, R104 ;  /* 0x000000685a8b723e */ /* 0x000fe200000010ff */
[----:B------:R-:W-:Y:S06]  /*85d0*/  @P2 BRA `(.L_x_1172) ;  /* 0xffffffcc00382947 */ /* 0x000fec000383ffff */
[----:B------:R-:W-:Y:S01]  /*85e0*/  IMAD.MOV.U32 R8, RZ, RZ, R109 ;  /* 0x000000ffff087224 */ /* 0x000fe200078e006d */
[----:B------:R-:W-:Y:S01]  /*85f0*/  UMOV UR37, UR5 ;  /* 0x0000000500257c82 */ /* 0x000fe20008000000 */
[----:B------:R-:W-:Y:S01]  /*8600*/  IMAD.MOV.U32 R7, RZ, RZ, R11 ;  /* 0x000000ffff077224 */ /* 0x000fe200078e000b */
[----:B------:R-:W-:-:S06]  /*8610*/  UMOV UR36, UR39 ;  /* 0x0000002700247c82 */ /* 0x000fcc0008000000 */
.L_x_1155:
[----:B------:R-:W-:Y:S01]  /*8620*/  ULDC UR4, c[0x0][0x448] ;  /* 0x0001120000047ab9 */ /* 0x000fe20000000800 */
[----:B------:R-:W-:Y:S01]  /*8630*/  IADD3 R11, R16, 0x1, -R17 ;  /* 0x00000001100b7810 */ /* 0x000fe20007ffe811 */
[----:B------:R-:W-:Y:S01]  /*8640*/  UISETP.NE.AND UP0, UPT, UR4, 0x1, UPT ;  /* 0x000000010400788c */ /* 0x000fe2000bf05270 */
[----:B------:R-:W-:Y:S02]  /*8650*/  ULDC UR10, c[0x0][0x9e4] ;  /* 0x00027900000a7ab9 */ /* 0x000fe40000000800 */
[----:B------:R-:W-:Y:S01]  /*8660*/  R2UR UR7, R11 ;  /* 0x000000000b0772ca */ /* 0x000fe200000e0000 */
[----:B------:R-:W-:Y:S02]  /*8670*/  UISETP.GE.AND UP1, UPT, UR10, 0x1, UPT ;  /* 0x000000010a00788c */ /* 0x000fe4000bf26270 */
[----:B------:R-:W-:Y:S01]  /*8680*/  UIADD3 UR6, UR60, 0x7f, URZ ;  /* 0x0000007f3c067890 */ /* 0x000fe2000fffe03f */
[----:B------:R-:W-:-:S03]  /*8690*/  ULDC UR14, c[0x0][0x9dc] ;  /* 0x00027700000e7ab9 */ /* 0x000fc60000000800 */
[----:B------:R-:W-:Y:S01]  /*86a0*/  PLOP3.LUT P2, PT, PT, PT, UP1, 0x40, 0x0 ;  /* 0x000000000000781c */ /* 0x000fe20003f4e818 */
[----:B------:R-:W-:Y:S01]  /*86b0*/  @UP0 ULDC UR4, c[0x0][0x44c] ;  /* 0x0001130000040ab9 */ /* 0x000fe20000000800 */
[----:B------:R-:W-:Y:S01]  /*86c0*/  @UP0 ULDC UR11, c[0x0][0x450] ;  /* 0x00011400000b0ab9 */ /* 0x000fe20000000800 */
[----:B------:R-:W-:-:S04]  /*86d0*/  UIMAD.WIDE.U32 UR4, UR6, UR4, URZ ;  /* 0x00000004060472a5 */ /* 0x000fc8000f8e003f */
[----:B------:R-:W-:-:S04]  /*86e0*/  @UP0 USHF.R.U32.HI UR6, URZ, UR11, UR5 ;  /* 0x0000000b3f060299 */ /* 0x000fc80008011605 */
[----:B------:R-:W-:-:S04]  /*86f0*/  UIADD3 UR6, UR7, UR6, URZ ;  /* 0x0000000607067290 */ /* 0x000fc8000fffe03f */
[----:B------:R-:W-:Y:S01]  /*8700*/  UIADD3 UR14, UR6, -UR14, URZ ;  /* 0x8000000e060e7290 */ /* 0x000fe2000fffe03f */
[----:B------:R-:W-:Y:S11]  /*8710*/  @P2 BRA `(.L_x_1173) ;  /* 0x0000000000482947 */ /* 0x000ff60003800000 */
[----:B------:R-:W-:Y:S02]  /*8720*/  UMOV UR11, UR6 ;  /* 0x00000006000b7c82 */ /* 0x000fe40008000000 */
        /* <DEDUP_REMOVED lines=10> */
.L_x_1174:
[----:B------:R-:W-:-:S11]  /*87d0*/  UISETP.NE.AND UP2, UPT, UR10, 0x1, UPT ;  /* 0x000000010a00788c */ /* 0x000fd6000bf45270 */
[----:B------:R-:W-:Y:S02]  /*87e0*/  @UP2 ULDC.64 UR4, c[0x0][0x9e8] ;  /* 0x00027a0000042ab9 */ /* 0x000fe40000000a00 */
[----:B------:R-:W-:-:S04]  /*87f0*/  UIMAD.WIDE.U32 UR6, UR11, UR4, URZ ;  /* 0x000000040b0672a5 */ /* 0x000fc8000f8e003f */
[----:B------:R-:W-:-:S12]  /*8800*/  @UP2 USHF.R.U32.HI UR11, URZ, UR5, UR7 ;  /* 0x000000053f0b2299 */ /* 0x000fd80008011607 */
.L_x_1175:
[----:B------:R-:W-:-:S04]  /*8810*/  UIMAD UR10, UR11, UR10, URZ ;  /* 0x0000000a0b0a72a4 */ /* 0x000fc8000f8e023f */
[----:B------:R-:W-:-:S04]  /*8820*/  UISETP.LT.AND UP2, UPT, UR14, UR10, UPT ;  /* 0x0000000a0e00728c */ /* 0x000fc8000bf41270 */
[----:B------:R-:W-:-:S12]  /*8830*/  USEL UR14, UR14, UR10, !UP2 ;  /* 0x0000000a0e0e7287 */ /* 0x000fd8000d000000 */
.L_x_1173:
[----:B------:R-:W-:Y:S01]  /*8840*/  UIADD3 UR4, UR14, 0x5f, URZ ;  /* 0x0000005f0e047890 */ /* 0x000fe2000fffe03f */
[----:B------:R-:W-:-:S03]  /*8850*/  R2UR UR6, R23 ;  /* 0x00000000170672ca */ /* 0x000fc600000e0000 */
[----:B------:R-:W-:-:S04]  /*8860*/  UIMAD.WIDE UR4, UR4, 0x2aaaaaab, URZ ;  /* 0x2aaaaaab040478a5 */ /* 0x000fc8000f8e023f */
[----:B------:R-:W-:-:S04]  /*8870*/  USHF.R.U32.HI UR4, URZ, 0x1f, UR5 ;  /* 0x0000001f3f047899 */ /* 0x000fc80008011605 */
[----:B------:R-:W-:-:S04]  /*8880*/  ULEA.HI.SX32 UR4, UR5, UR4, 0x1c ;  /* 0x0000000405047291 */ /* 0x000fc8000f8fe23f */
[----:B------:R-:W-:-:S04]  /*8890*/  UISETP.LT.AND UP2, UPT, UR6, UR4, UPT ;  /* 0x000000040600728c */ /* 0x000fc8000bf41270 */
[----:B------:R-:W-:-:S06]  /*88a0*/  USEL UR39, UR6, UR4, !UP2 ;  /* 0x0000000406277287 */ /* 0x000fcc000d000000 */
[----:B------:R-:W-:-:S13]  /*88b0*/  ISETP.GE.AND P2, PT, R9, UR39, PT ;  /* 0x0000002709007c0c */ /* 0x000fda000bf46270 */
[----:B------:R-:W-:Y:S05]  /*88c0*/  @!P2 BRA `(.L_x_1176) ;  /* 0x000000200084a947 */ /* 0x000fea0003800000 */
[----:B------:R-:W-:Y:S01]  /*88d0*/  IMAD.MOV.U32 R11, RZ, RZ, R8 ;  /* 0x000000ffff0b7224 */ /* 0x000fe200078e0008 */
[----:B------:R-:W-:Y:S01]  /*88e0*/  UMOV UR7, UR36 ;  /* 0x0000002400077c82 */ /* 0x000fe20008000000 */
[----:B------:R-:W-:Y:S01]  /*88f0*/  IMAD.MOV.U32 R12, RZ, RZ, R7 ;  /* 0x000000ffff0c7224 */ /* 0x000fe200078e0007 */
[----:B------:R-:W-:Y:S01]  /*8900*/  UMOV UR4, UR37 ;  /* 0x0000002500047c82 */ /* 0x000fe20008000000 */
[----:B------:R-:W-:-:S05]  /*8910*/  ULDC UR5, c[0x0][0x9d8] ;  /* 0x0002760000057ab9 */ /* 0x000fca0000000800 */
.L_x_1185:
[----:B------:R-:W-:-:S04]  /*8920*/  UIADD3 UR37, UR4, 0x1, URZ ;  /* 0x0000000104257890 */ /* 0x000fc8000fffe03f */
[----:B------:R-:W-:-:S04]  /*8930*/  UISETP.NE.AND UP2, UPT, UR37, 0x2, UPT ;  /* 0x000000022500788c */ /* 0x000fc8000bf45270 */
[----:B------:R-:W-:Y:S02]  /*8940*/  USEL UR36, URZ, 0x1, UP2 ;  /* 0x000000013f247887 */ /* 0x000fe40009000000 */
[----:B------:R-:W-:Y:S02]  /*8950*/  USEL UR37, UR37, URZ, UP2 ;  /* 0x0000003f25257287 */ /* 0x000fe40009000000 */
[----:B------:R-:W-:Y:S01]  /*8960*/  ULOP3.LUT UR36, UR7, UR36, URZ, 0x3c, !UPT ;  /* 0x0000002407247292 */ /* 0x000fe2000f8e3c3f */
[----:B------:R-:W-:Y:S11]  /*8970*/  @!P0 BRA `(.L_x_1177) ;  /* 0x0000000000048947 */ /* 0x000ff60003800000 */
[----:B------:R-:W-:Y:S01]  /*8980*/  BPT.TRAP 0x1 ;  /* 0x000000040000795c */ /* 0x000fe20000300000 */
.L_x_1177:
[----:B------:R-:W-:Y:S01]  /*8990*/  ULEA UR6, UR37, UR38, 0x3 ;  /* 0x0000002625067291 */ /* 0x000fe2000f8e183f */
[----:B------:R-:W-:-:S05]  /*89a0*/  IMAD.U32 R7, RZ, RZ, UR36 ;  /* 0x00000024ff077e24 */ /* 0x000fca000f8e00ff */
[----:B------:R-:W-:-:S04]  /*89b0*/  SHF.L.U32 R7, R7, 0x1f, RZ ;  /* 0x0000001f07077819 */ /* 0x000fc800000006ff */
[----:B------:R0:W1:Y:S01]  /*89c0*/  SYNCS.PHASECHK.TRANS64.TRYWAIT P2, [UR6+0x2a830], R7 ;  /* 0x02a83007ff0075a7 */ /* 0x0000620008040146 */
[----:B------:R-:W-:Y:S05]  /*89d0*/  @!P0 BRA `(.L_x_1178) ;  /* 0x0000000000048947 */ /* 0x000fea0003800000 */
[----:B------:R-:W-:Y:S01]  /*89e0*/  BPT.TRAP 0x1 ;  /* 0x000000040000795c */ /* 0x000fe20000300000 */
.L_x_1178:
[----:B-1----:R-:W-:Y:S05]  /*89f0*/  @P2 BRA `(.L_x_1179) ;  /* 0x0000000000082947 */ /* 0x002fea0003800000 */
[----:B------:R-:W1:Y:S02]  /*8a00*/  SYNCS.PHASECHK.TRANS64.TRYWAIT P2, [UR6+0x2a830], R7 ;  /* 0x02a83007ff0075a7 */ /* 0x000e640008040146 */
[----:B-1----:R-:W-:Y:S05]  /*8a10*/  @!P2 BRA `(.L_x_1180) ;  /* 0x0000010800b0a947 */ /* 0x002fea0003800000 */
.L_x_1179:
        /* <DEDUP_REMOVED lines=135> */
.L_x_1181:
[----:B------:R-:W-:Y:S01]  /*9290*/  ULEA UR10, UR4, UR38, 0x3 ;  /* 0x00000026040a7291 */ /* 0x000fe2000f8e183f */
[----:B------:R-:W-:-:S05]  /*92a0*/  IMAD.U32 R0, RZ, RZ, UR7 ;  /* 0x00000007ff007e24 */ /* 0x000fca000f8e00ff */
[----:B------:R-:W-:-:S04]  /*92b0*/  SHF.L.U32 R0, R0, 0x1f, RZ ;  /* 0x0000001f00007819 */ /* 0x000fc800000006ff */
[----:B------:R2:W3:Y:S01]  /*92c0*/  SYNCS.PHASECHK.TRANS64.TRYWAIT P2, [UR10+0x2a850], R0 ;  /* 0x02a85000ff0075a7 */ /* 0x0004e2000804014a */
[----:B------:R-:W-:Y:S05]  /*92d0*/  @!P0 BRA `(.L_x_1182) ;  /* 0x0000000000048947 */ /* 0x000fea0003800000 */
[----:B------:R-:W-:Y:S01]  /*92e0*/  BPT.TRAP 0x1 ;  /* 0x000000040000795c */ /* 0x000fe20000300000 */
.L_x_1182:
[----:B---3--:R-:W-:Y:S05]  /*92f0*/  @P2 BRA `(.L_x_1183) ;  /* 0x0000000000082947 */ /* 0x008fea0003800000 */
[----:B------:R-:W3:Y:S02]  /*9300*/  SYNCS.PHASECHK.TRANS64.TRYWAIT P2, [UR10+0x2a850], R0 ;  /* 0x02a85000ff0075a7 */ /* 0x000ee4000804014a */
[----:B---3--:R-:W-:Y:S05]  /*9310*/  @!P2 BRA `(.L_x_1184) ;  /* 0x000001000088a947 */ /* 0x008fea0003800000 */
.L_x_1183:
[----:B------:R-:W-:Y:S01]  /*9320*/  UIADD3 UR6, UR38, 0x400, URZ ;  /* 0x0000040026067890 */ /* 0x000fe2000fffe03f */
[----:B------:R-:W-:Y:S01]  /*9330*/  WARPGROUP.ARRIVE ;  /* 0x00000000000079c5 */ /* 0x000fe20000000000 */
[----:B------:R-:W-:Y:S01]  /*9340*/  UMOV UR7, 0x40000040 ;  /* 0x4000004000077882 */ /* 0x000fe20000000000 */
[----:B------:R-:W-:Y:S01]  /*9350*/  FMUL.FTZ R15, R88, UR5 ;  /* 0x00000005580f7c20 */ /* 0x000fe20008410000 */
[----:B------:R-:W-:Y:S01]  /*9360*/  USHF.R.U32.HI UR6, URZ, 0x4, UR6 ;  /* 0x000000043f067899 */ /* 0x000fe20008011606 */
[----:B------:R-:W-:Y:S01]  /*9370*/  FMUL.FTZ R21, R89, UR5 ;  /* 0x0000000559157c20 */ /* 0x000fe20008410000 */
        /* <DEDUP_REMOVED lines=11> */
[----:B------:R-:W3:Y:S01]  /*9430*/  MUFU.TANH R21, R21 ;  /* 0x0000001500157308 */ /* 0x000ee20000002400 */
        /* <DEDUP_REMOVED lines=9> */
[----:B------:R-:W4:Y:S01]  /*94d0*/  MUFU.TANH R207, R207 ;  /* 0x000000cf00cf7308 */ /* 0x000f220000002400 */
[----:B------:R-:W-:Y:S01]  /*94e0*/  UMOV UR7, 0x40000040 ;  /* 0x4000004000077882 */ /* 0x000fe20000000000 */
[----:B0-2---:R-:W-:Y:S01]  /*94f0*/  FMNMX.FTZ R0, R15, R12, !PT ;  /* 0x0000000c0f007209 */ /* 0x005fe20007810000 */
[----:B------:R-:W-:Y:S01]  /*9500*/  FMUL.FTZ R89, R91, UR5 ;  /* 0x000000055b597c20 */ /* 0x000fe20008410000 */
[----:B------:R-:W-:Y:S01]  /*9510*/  FMUL.FTZ R229, R124, UR5 ;  /* 0x000000057ce57c20 */ /* 0x000fe20008410000 */
[----:B------:R-:W-:Y:S01]  /*9520*/  FMUL.FTZ R91, R94, UR5 ;  /* 0x000000055e5b7c20 */ /* 0x000fe20008410000 */
[----:B------:R-:W-:Y:S01]  /*9530*/  FMUL.FTZ R237, R125, UR5 ;  /* 0x000000057ded7c20 */ /* 0x000fe20008410000 */
[----:B---3--:R-:W-:Y:S01]  /*9540*/  FMNMX.FTZ R0, R21, R0, !PT ;  /* 0x0000000015007209 */ /* 0x008fe20007810000 */
        /* <DEDUP_REMOVED lines=9> */
[----:B----4-:R-:W-:Y:S01]  /*95e0*/  FMNMX.FTZ R0, R207, R0, !PT ;  /* 0x00000000cf007209 */ /* 0x010fe20007810000 */
        /* <DEDUP_REMOVED lines=15> */
[----:B--2---:R-:W-:Y:S01]  /*96e0*/  FMNMX.FTZ R0, R209, R0, !PT ;  /* 0x00000000d1007209 */ /* 0x004fe20007810000 */
[----:B------:R-:W-:Y:S01]  /*96f0*/  FMUL.FTZ R131, R131, UR5 ;  /* 0x0000000583837c20 */ /* 0x000fe20008410000 */
[----:B------:R-:W0:Y:S01]  /*9700*/  LDC R10, c[0x0][0x988] ;  /* 0x00026200ff0a7b82 */ /* 0x000e220000000800 */
[----:B------:R-:W-:Y:S01]  /*9710*/  FMUL.FTZ R135, R135, UR5 ;  /* 0x0000000587877c20 */ /* 0x000fe20008410000 */
[C---:B------:R-:W-:Y:S01]  /*9720*/  ISETP.GT.AND P2, PT, R9.reuse, UR39, PT ;  /* 0x0000002709007c0c */ /* 0x040fe2000bf44270 */
[----:B------:R-:W-:-:S02]  /*9730*/  VIADD R9, R9, 0xffffffff ;  /* 0xffffffff09097836 */ /* 0x000fc40000000000 */
        /* <DEDUP_REMOVED lines=8> */
[----:B------:R-:W2:Y:S08]  /*97c0*/  MUFU.TANH R89, R89 ;  /* 0x0000005900597308 */ /* 0x000eb00000002400 */
[----:B------:R-:W-:Y:S01]  /*97d0*/  MUFU.TANH R229, R229 ;  /* 0x000000e500e57308 */ /* 0x000fe20000002400 */
[----:B-1----:R-:W-:-:S07]  /*97e0*/  FMNMX.FTZ R8, R13, R11, !PT ;  /* 0x0000000b0d087209 */ /* 0x002fce0007810000 */
[----:B------:R-:W1:Y:S01]  /*97f0*/  MUFU.TANH R91, R91 ;  /* 0x0000005b005b7308 */ /* 0x000e620000002400 */
[----:B--2---:R-:W-:-:S07]  /*9800*/  FMNMX.FTZ R8, R89, R8, !PT ;  /* 0x0000000859087209 */ /* 0x004fce0007810000 */
[----:B------:R-:W-:Y:S08]  /*9810*/  MUFU.TANH R237, R237 ;  /* 0x000000ed00ed7308 */ /* 0x000ff00000002400 */
[----:B------:R-:W2:Y:S01]  /*9820*/  MUFU.TANH R95, R95 ;  /* 0x0000005f005f7308 */ /* 0x000ea20000002400 */
[----:B-1----:R-:W-:Y:S01]  /*9830*/  FMNMX.FTZ R8, R91, R8, !PT ;  /* 0x000000085b087209 */ /* 0x002fe20007810000 */
[----:B------:R-:W-:-:S02]  /*9840*/  WARPGROUP.DEPBAR.LE gsb0, 0x0 ;  /* 0x00008000000079c5 */ /* 0x000fc40000010000 */
[----:B------:R-:W-:Y:S01]  /*9850*/  WARPGROUP.ARRIVE ;  /* 0x00000000000079c5 */ /* 0x000fe20000000000 */
[----:B------:R-:W-:Y:S01]  /*9860*/  FMUL.FTZ R157, R97, UR5 ;  /* 0x00000005619d7c20 */ /* 0x000fe20008410000 */
[----:B------:R-:W-:Y:S01]  /*9870*/  FMUL.FTZ R159, R101, UR5 ;  /* 0x00000005659f7c20 */ /* 0x000fe20008410000 */
[----:B------:R-:W-:Y:S01]  /*9880*/  FMUL.FTZ R97, R98, UR5 ;  /* 0x0000000562617c20 */ /* 0x000fe20008410000 */
[----:B------:R-:W-:Y:S01]  /*9890*/  MUFU.TANH R231, R231 ;  /* 0x000000e700e77308 */ /* 0x000fe20000002400 */
[----:B------:R-:W-:Y:S01]  /*98a0*/  FMUL.FTZ R101, R102, UR5 ;  /* 0x0000000566657c20 */ /* 0x000fe20008410000 */
[----:B------:R-:W-:Y:S01]  /*98b0*/  HGMMA.64x128x16.F32.BF16 R24, R152, gdesc[UR4].tnspB, R24, gsb0 ;  /* 0x41e0000498187df0 */ /* 0x000fe20008001818 */
[----:B------:R-:W-:Y:S01]  /*98c0*/  UIADD3 UR6, UR4, 0x100, URZ ;  /* 0x0000010004067890 */ /* 0x000fe2000fffe03f */
[----:B------:R-:W-:Y:S01]  /*98d0*/  UMOV UR7, 0x40000040 ;  /* 0x4000004000077882 */ /* 0x000fe20000000000 */
[----:B--2---:R-:W-:-:S03]  /*98e0*/  FMNMX.FTZ R8, R95, R8, !PT ;  /* 0x000000085f087209 */ /* 0x004fc60007810000 */
[----:B------:R-:W1:Y:S08]  /*98f0*/  MUFU.TANH R157, R157 ;  /* 0x0000009d009d7308 */ /* 0x000e700000002400 */
[----:B------:R-:W2:Y:S08]  /*9900*/  MUFU.TANH R159, R159 ;  /* 0x0000009f009f7308 */ /* 0x000eb00000002400 */
[----:B------:R-:W3:Y:S01]  /*9910*/  MUFU.TANH R97, R97 ;  /* 0x0000006100617308 */ /* 0x000ee20000002400 */
[----:B-1----:R-:W-:-:S04]  /*9920*/  FMNMX.FTZ R0, R157, R0, !PT ;  /* 0x000000009d007209 */ /* 0x002fc80007810000 */
[----:B------:R-:W-:-:S03]  /*9930*/  FMNMX.FTZ R0, R211, R0, !PT ;  /* 0x00000000d3007209 */ /* 0x000fc60007810000 */
[----:B------:R-:W-:Y:S01]  /*9940*/  MUFU.TANH R235, R235 ;  /* 0x000000eb00eb7308 */ /* 0x000fe20000002400 */
[----:B--2---:R-:W-:-:S04]  /*9950*/  FMNMX.FTZ R0, R159, R0, !PT ;  /* 0x000000009f007209 */ /* 0x004fc80007810000 */
[----:B------:R-:W-:-:S03]  /*9960*/  FMNMX.FTZ R0, R213, R0, !PT ;  /* 0x00000000d5007209 */ /* 0x000fc60007810000 */
[----:B------:R-:W1:Y:S01]  /*9970*/  MUFU.TANH R99, R99 ;  /* 0x0000006300637308 */ /* 0x000e620000002400 */
[----:B------:R-:W-:Y:S02]  /*9980*/  FMNMX.FTZ R0, R215, R0, !PT ;  /* 0x00000000d7007209 */ /* 0x000fe40007810000 */
[----:B---3--:R-:W-:Y:S02]  /*9990*/  FMNMX.FTZ R8, R97, R8, !PT ;  /* 0x0000000861087209 */ /* 0x008fe40007810000 */
[----:B------:R-:W-:-:S03]  /*99a0*/  FMNMX.FTZ R0, R217, R0, !PT ;  /* 0x00000000d9007209 */ /* 0x000fc60007810000 */
[----:B------:R-:W-:Y:S01]  /*99b0*/  MUFU.TANH R233, R233 ;  /* 0x000000e900e97308 */ /* 0x000fe20000002400 */
[----:B------:R-:W-:-:S04]  /*99c0*/  FMNMX.FTZ R0, R219, R0, !PT ;  /* 0x00000000db007209 */ /* 0x000fc80007810000 */
[----:B------:R-:W-:-:S03]  /*99d0*/  FMNMX.FTZ R0, R221, R0, !PT ;  /* 0x00000000dd007209 */ /* 0x000fc60007810000 */
[----:B------:R-:W2:Y:S01]  /*99e0*/  MUFU.TANH R101, R101 ;  /* 0x0000006500657308 */ /* 0x000ea20000002400 */
[----:B------:R-:W-:Y:S02]  /*99f0*/  FMNMX.FTZ R0, R223, R0, !PT ;  /* 0x00000000df007209 */ /* 0x000fe40007810000 */
[----:B-1----:R-:W-:Y:S02]  /*9a00*/  FMNMX.FTZ R8, R99, R8, !PT ;  /* 0x0000000863087209 */ /* 0x002fe40007810000 */
[----:B------:R-:W-:-:S03]  /*9a10*/  FMNMX.FTZ R0, R225, R0, !PT ;  /* 0x00000000e1007209 */ /* 0x000fc60007810000 */
[----:B------:R-:W-:Y:S01]  /*9a20*/  MUFU.TANH R129, R129 ;  /* 0x0000008100817308 */ /* 0x000fe20000002400 */
[----:B------:R-:W-:-:S07]  /*9a30*/  FMNMX.FTZ R0, R227, R0, !PT ;  /* 0x00000000e3007209 */ /* 0x000fce0007810000 */
[----:B------:R-:W1:Y:S01]  /*9a40*/  MUFU.TANH R103, R103 ;  /* 0x0000006700677308 */ /* 0x000e620000002400 */
[----:B--2---:R-:W-:-:S07]  /*9a50*/  FMNMX.FTZ R8, R101, R8, !PT ;  /* 0x0000000865087209 */ /* 0x004fce0007810000 */
[----:B------:R-:W2:Y:S08]  /*9a60*/  MUFU.TANH R105, R105 ;  /* 0x0000006900697308 */ /* 0x000eb00000002400 */
[----:B------:R-:W3:Y:S01]  /*9a70*/  MUFU.TANH R107, R107 ;  /* 0x0000006b006b7308 */ /* 0x000ee20000002400 */
[----:B-1----:R-:W-:-:S07]  /*9a80*/  FMNMX.FTZ R8, R103, R8, !PT ;  /* 0x0000000867087209 */ /* 0x002fce0007810000 */
[----:B------:R-:W1:Y:S01]  /*9a90*/  MUFU.TANH R109, R109 ;  /* 0x0000006d006d7308 */ /* 0x000e620000002400 */
[----:B--2---:R-:W-:-:S07]  /*9aa0*/  FMNMX.FTZ R8, R105, R8, !PT ;  /* 0x0000000869087209 */ /* 0x004fce0007810000 */
[----:B------:R-:W2:Y:S01]  /*9ab0*/  MUFU.TANH R111, R111 ;  /* 0x0000006f006f7308 */ /* 0x000ea20000002400 */
[----:B---3--:R-:W-:-:S07]  /*9ac0*/  FMNMX.FTZ R8, R107, R8, !PT ;  /* 0x000000086b087209 */ /* 0x008fce0007810000 */
[----:B------:R-:W3:Y:S01]  /*9ad0*/  MUFU.TANH R113, R113 ;  /* 0x0000007100717308 */ /* 0x000ee20000002400 */
[----:B-1----:R-:W-:-:S07]  /*9ae0*/  FMNMX.FTZ R8, R109, R8, !PT ;  /* 0x000000086d087209 */ /* 0x002fce0007810000 */
[----:B------:R-:W1:Y:S01]  /*9af0*/  MUFU.TANH R115, R115 ;  /* 0x0000007300737308 */ /* 0x000e620000002400 */
[----:B--2---:R-:W-:-:S07]  /*9b00*/  FMNMX.FTZ R8, R111, R8, !PT ;  /* 0x000000086f087209 */ /* 0x004fce0007810000 */
[----:B------:R-:W2:Y:S01]  /*9b10*/  MUFU.TANH R117, R117 ;  /* 0x0000007500757308 */ /* 0x000ea20000002400 */
[----:B---3--:R-:W-:-:S07]  /*9b20*/  FMNMX.FTZ R8, R113, R8, !PT ;  /* 0x0000000871087209 */ /* 0x008fce0007810000 */
[----:B------:R-:W3:Y:S01]  /*9b30*/  MUFU.TANH R119, R119 ;  /* 0x0000007700777308 */ /* 0x000ee20000002400 */
[----:B-1----:R-:W-:Y:S01]  /*9b40*/  FMNMX.FTZ R8, R115, R8, !PT ;  /* 0x0000000873087209 */ /* 0x002fe20007810000 */
[----:B------:R-:W-:Y:S02]  /*9b50*/  WARPGROUP.DEPBAR.LE gsb0, 0x0 ;  /* 0x00008000000079c5 */ /* 0x000fe40000010000 */
[----:B------:R-:W-:Y:S01]  /*9b60*/  WARPGROUP.ARRIVE ;  /* 0x00000000000079c5 */ /* 0x000fe20000000000 */
[----:B------:R-:W-:Y:S01]  /*9b70*/  FMUL.FTZ R153, R120, UR5 ;  /* 0x0000000578997c20 */ /* 0x000fe20008410000 */
[----:B------:R-:W-:Y:S01]  /*9b80*/  FMUL.FTZ R155, R121, UR5 ;  /* 0x00000005799b7c20 */ /* 0x000fe20008410000 */
[----:B------:R-:W-:Y:S01]  /*9b90*/  FMUL.FTZ R121, R122, UR5 ;  /* 0x000000057a797c20 */ /* 0x000fe20008410000 */
[----:B------:R-:W-:Y:S01]  /*9ba0*/  MUFU.TANH R123, R123 ;  /* 0x0000007b007b7308 */ /* 0x000fe20000002400 */
[----:B--2---:R-:W-:Y:S01]  /*9bb0*/  FMNMX.FTZ R8, R117, R8, !PT ;  /* 0x0000000875087209 */ /* 0x004fe20007810000 */
[----:B------:R-:W-:Y:S01]  /*9bc0*/  HGMMA.64x128x16.F32.BF16 R24, R148, gdesc[UR4].tnspB, R24, gsb0 ;  /* 0x41e0000494187df0 */ /* 0x000fe20008001818 */
[----:B------:R-:W-:Y:S01]  /*9bd0*/  UIADD3 UR6, UR4, 0x180, URZ ;  /* 0x0000018004067890 */ /* 0x000fe2000fffe03f */
[----:B------:R-:W-:Y:S01]  /*9be0*/  UMOV UR7, 0x40000040 ;  /* 0x4000004000077882 */ /* 0x000fe20000000000 */
[----:B---3--:R-:W-:-:S03]  /*9bf0*/  FMNMX.FTZ R8, R119, R8, !PT ;  /* 0x0000000877087209 */ /* 0x008fc60007810000 */
[----:B------:R-:W1:Y:S08]  /*9c00*/  MUFU.TANH R153, R153 ;  /* 0x0000009900997308 */ /* 0x000e700000002400 */
[----:B------:R-:W2:Y:S08]  /*9c10*/  MUFU.TANH R155, R155 ;  /* 0x0000009b009b7308 */ /* 0x000eb00000002400 */
[----:B------:R-:W3:Y:S01]  /*9c20*/  MUFU.TANH R121, R121 ;  /* 0x0000007900797308 */ /* 0x000ee20000002400 */
[----:B-1----:R-:W-:-:S07]  /*9c30*/  FMNMX.FTZ R0, R153, R0, !PT ;  /* 0x0000000099007209 */ /* 0x002fce0007810000 */
[----:B------:R-:W1:Y:S01]  /*9c40*/  MUFU.TANH R125, R125 ;  /* 0x0000007d007d7308 */ /* 0x000e620000002400 */
[----:B--2---:R-:W-:-:S04]  /*9c50*/  FMNMX.FTZ R0, R155, R0, !PT ;  /* 0x000000009b007209 */ /* 0x004fc80007810000 */
[----:B------:R-:W-:-:S03]  /*9c60*/  FMNMX.FTZ R0, R229, R0, !PT ;  /* 0x00000000e5007209 */ /* 0x000fc60007810000 */
[----:B------:R-:W2:Y:S01]  /*9c70*/  MUFU.TANH R127, R127 ;  /* 0x0000007f007f7308 */ /* 0x000ea20000002400 */
[----:B------:R-:W-:Y:S02]  /*9c80*/  FMNMX.FTZ R0, R237, R0, !PT ;  /* 0x00000000ed007209 */ /* 0x000fe40007810000 */
[----:B---3--:R-:W-:Y:S02]  /*9c90*/  FMNMX.FTZ R8, R121, R8, !PT ;  /* 0x0000000879087209 */ /* 0x008fe40007810000 */
[----:B------:R-:W-:Y:S02]  /*9ca0*/  FMNMX.FTZ R0, R231, R0, !PT ;  /* 0x00000000e7007209 */ /* 0x000fe40007810000 */
[----:B------:R-:W-:Y:S01]  /*9cb0*/  FMNMX.FTZ R8, R123, R8, !PT ;  /* 0x000000087b087209 */ /* 0x000fe20007810000 */
[----:B------:R-:W3:Y:S01]  /*9cc0*/  MUFU.TANH R133, R133 ;  /* 0x0000008500857308 */ /* 0x000ee20000002400 */
[----:B------:R-:W-:Y:S02]  /*9cd0*/  FMNMX.FTZ R0, R235, R0, !PT ;  /* 0x00000000eb007209 */ /* 0x000fe40007810000 */
[----:B-1----:R-:W-:-:S02]  /*9ce0*/  FMNMX.FTZ R8, R125, R8, !PT ;  /* 0x000000087d087209 */ /* 0x002fc40007810000 */
[----:B------:R-:W-:-:S03]  /*9cf0*/  FMNMX.FTZ R0, R233, R0, !PT ;  /* 0x00000000e9007209 */ /* 0x000fc60007810000 */
[----:B------:R-:W1:Y:S01]  /*9d00*/  MUFU.TANH R131, R131 ;  /* 0x0000008300837308 */ /* 0x000e620000002400 */
[----:B------:R-:W-:Y:S02]  /*9d10*/  FMNMX.FTZ R0, R129, R0, !PT ;  /* 0x0000000081007209 */ /* 0x000fe40007810000 */
[----:B--2---:R-:W-:-:S03]  /*9d20*/  FMNMX.FTZ R8, R127, R8, !PT ;  /* 0x000000087f087209 */ /* 0x004fc60007810000 */
[----:B------:R-:W2:Y:S02]  /*9d30*/  SHFL.BFLY PT, R7, R0, 0x2, 0x1f ;  /* 0x0c401f0000077f89 */ /* 0x000ea400000e0000 */
[----:B------:R-:W-:Y:S01]  /*9d40*/  MUFU.TANH R135, R135 ;  /* 0x0000008700877308 */ /* 0x000fe20000002400 */
[----:B---3--:R-:W-:-:S04]  /*9d50*/  FMNMX.FTZ R8, R133, R8, !PT ;  /* 0x0000000885087209 */ /* 0x008fc80007810000 */
[----:B-1----:R-:W-:Y:S02]  /*9d60*/  FMNMX.FTZ R8, R131, R8, !PT ;  /* 0x0000000883087209 */ /* 0x002fe40007810000 */
[----:B--2---:R-:W-:-:S05]  /*9d70*/  FMNMX.FTZ R7, R0, R7, !PT ;  /* 0x0000000700077209 */ /* 0x004fca0007810000 */
[----:B------:R-:W1:Y:S02]  /*9d80*/  SHFL.BFLY PT, R0, R7, 0x1, 0x1f ;  /* 0x0c201f0007007f89 */ /* 0x000e6400000e0000 */
[----:B-1----:R-:W-:-:S05]  /*9d90*/  FMNMX.FTZ R7, R7, R0, !PT ;  /* 0x0000000007077209 */ /* 0x002fca0007810000 */
[----:B0-----:R-:W-:-:S04]  /*9da0*/  FMUL.FTZ R2, R7, R10 ;  /* 0x0000000a07027220 */ /* 0x001fc80000410000 */
        /* <DEDUP_REMOVED lines=14> */
[----:B------:R-:W-:-:S04]  /*9e90*/  FFMA.FTZ R88, R233, R10, -R2 ;  /* 0x0000000ae9587223 */ /* 0x000fc80000010802 */
[----:B------:R-:W-:Y:S01]  /*9ea0*/  MUFU.EX2 R156, R156 ;  /* 0x0000009c009c7308 */ /* 0x000fe20000000800 */
[----:B------:R-:W-:Y:S02]  /*9eb0*/  WARPGROUP.DEPBAR.LE gsb0, 0x0 ;  /* 0x00008000000079c5 */ /* 0x000fe40000010000 */
[----:B------:R-:W-:Y:S01]  /*9ec0*/  WARPGROUP.ARRIVE ;  /* 0x00000000000079c5 */ /* 0x000fe20000000000 */
[----:B------:R-:W-:Y:S01]  /*9ed0*/  FMUL.FTZ R149, R134, UR5 ;  /* 0x0000000586957c20 */ /* 0x000fe20008410000 */
[----:B------:R-:W-:Y:S01]  /*9ee0*/  FADD.FTZ R151, -R7, R12 ;  /* 0x0000000c07977221 */ /* 0x000fe20000010100 */
[-CC-:B------:R-:W-:Y:S01]  /*9ef0*/  FFMA.FTZ R148, R213, R10.reuse, -R2.reuse ;  /* 0x0000000ad5947223 */ /* 0x180fe20000010802 */
[-CC-:B------:R-:W-:Y:S01]  /*9f00*/  FFMA.FTZ R150, R217, R10.reuse, -R2.reuse ;  /* 0x0000000ad9967223 */ /* 0x180fe20000010802 */
[-CC-:B------:R-:W-:Y:S01]  /*9f10*/  FFMA.FTZ R12, R153, R10.reuse, -R2.reuse ;  /* 0x0000000a990c7223 */ /* 0x180fe20000010802 */
[----:B------:R-:W-:Y:S01]  /*9f20*/  HGMMA.64x128x16.F32.BF16 R24, R144, gdesc[UR4].tnspB, R24, gsb0 ;  /* 0x41e0000490187df0 */ /* 0x000fe20008001818 */
[----:B------:R-:W-:Y:S01]  /*9f30*/  UIADD3 UR6, UR4, 0x200, URZ ;  /* 0x0000020004067890 */ /* 0x000fe2000fffe03f */
[----:B------:R-:W0:Y:S01]  /*9f40*/  MUFU.TANH R149, R149 ;  /* 0x0000009500957308 */ /* 0x000e220000002400 */
[----:B------:R-:W-:Y:S01]  /*9f50*/  UMOV UR7, 0x40000040 ;  /* 0x4000004000077882 */ /* 0x000fe20000000000 */
[-C--:B------:R-:W-:Y:S01]  /*9f60*/  FMUL.FTZ R151, R151, R10.reuse ;  /* 0x0000000a97977220 */ /* 0x080fe20000410000 */
[----:B------:R-:W-:-:S05]  /*9f70*/  FFMA.FTZ R213, R237, R10, -R2 ;  /* 0x0000000aedd57223 */ /* 0x000fca0000010802 */
[----:B------:R1:W-:Y:S08]  /*9f80*/  MUFU.EX2 R0, R151 ;  /* 0x0000009700007308 */ /* 0x0003f00000000800 */
[----:B------:R-:W-:Y:S01]  /*9f90*/  MUFU.EX2 R158, R158 ;  /* 0x0000009e009e7308 */ /* 0x000fe20000000800 */
[----:B0-----:R-:W-:Y:S01]  /*9fa0*/  FMNMX.FTZ R8, R149, R8, !PT ;  /* 0x0000000895087209 */ /* 0x001fe20007810000 */
[----:B-1----:R-:W-:-:S03]  /*9fb0*/  FFMA.FTZ R151, R219, R10, -R2 ;  /* 0x0000000adb977223 */ /* 0x002fc60000010802 */
[----:B------:R-:W-:-:S03]  /*9fc0*/  FMNMX.FTZ R8, R135, R8, !PT ;  /* 0x0000000887087209 */ /* 0x000fc60007810000 */
[----:B------:R-:W-:Y:S02]  /*9fd0*/  MUFU.EX2 R21, R21 ;  /* 0x0000001500157308 */ /* 0x000fe40000000800 */
[----:B------:R-:W0:Y:S06]  /*9fe0*/  SHFL.BFLY PT, R157, R8, 0x2, 0x1f ;  /* 0x0c401f00089d7f89 */ /* 0x000e2c00000e0000 */
[----:B------:R-:W-:Y:S08]  /*9ff0*/  MUFU.EX2 R152, R152 ;  /* 0x0000009800987308 */ /* 0x000ff00000000800 */
        /* <DEDUP_REMOVED lines=9> */
[C---:B------:R-:W-:Y:S01]  /*a090*/  FMUL.FTZ R90, R8.reuse, R10 ;  /* 0x0000000a085a7220 */ /* 0x040fe20000410000 */
[----:B------:R-:W-:-:S03]  /*a0a0*/  FADD.FTZ R129, -R8, R11 ;  /* 0x0000000b08817221 */ /* 0x000fc60000010100 */
[----:B------:R-:W-:-:S03]  /*a0b0*/  FFMA.FTZ R95, R95, R10, -R90 ;  /* 0x0000000a5f5f7223 */ /* 0x000fc6000001085a */
[----:B------:R-:W-:Y:S01]  /*a0c0*/  MUFU.EX2 R11, R94 ;  /* 0x0000005e000b7308 */ /* 0x000fe20000000800 */
[-CC-:B------:R-:W-:Y:S01]  /*a0d0*/  FFMA.FTZ R157, R13, R10.reuse, -R90.reuse ;  /* 0x0000000a0d9d7223 */ /* 0x180fe2000001085a */
[-C--:B------:R-:W-:Y:S01]  /*a0e0*/  FMUL.FTZ R129, R129, R10.reuse ;  /* 0x0000000a81817220 */ /* 0x080fe20000410000 */
        /* <DEDUP_REMOVED lines=12> */
[----:B------:R-:W-:Y:S01]  /*a1b0*/  FFMA.FTZ R119, R119, R10, -R90 ;  /* 0x0000000a77777223 */ /* 0x000fe2000001085a */
[----:B------:R-:W-:Y:S01]  /*a1c0*/  MUFU.EX2 R157, R157 ;  /* 0x0000009d009d7308 */ /* 0x000fe20000000800 */
[----:B0-----:R-:W-:-:S02]  /*a1d0*/  IMAD.U32 R95, RZ, RZ, UR37 ;  /* 0x00000025ff5f7e24 */ /* 0x001fc4000f8e00ff */
[-CC-:B------:R-:W-:Y:S01]  /*a1e0*/  FFMA.FTZ R121, R121, R10.reuse, -R90.reuse ;  /* 0x0000000a79797223 */ /* 0x180fe2000001085a */
[-CC-:B------:R-:W-:Y:S01]  /*a1f0*/  FFMA.FTZ R123, R123, R10.reuse, -R90.reuse ;  /* 0x0000000a7b7b7223 */ /* 0x180fe2000001085a */
[-CC-:B------:R-:W-:Y:S01]  /*a200*/  FFMA.FTZ R125, R125, R10.reuse, -R90.reuse ;  /* 0x0000000a7d7d7223 */ /* 0x180fe2000001085a */
[-CC-:B------:R-:W-:Y:S01]  /*a210*/  FFMA.FTZ R127, R127, R10.reuse, -R90.reuse ;  /* 0x0000000a7f7f7223 */ /* 0x180fe2000001085a */
[----:B------:R-:W-:Y:S01]  /*a220*/  @!P1 LEA R95, R95, UR38, 0x3 ;  /* 0x000000265f5f9c11 */ /* 0x000fe2000f8e18ff */
[-CC-:B------:R-:W-:Y:S01]  /*a230*/  FFMA.FTZ R133, R133, R10.reuse, -R90.reuse ;  /* 0x0000000a85857223 */ /* 0x180fe2000001085a */
[----:B------:R-:W-:Y:S01]  /*a240*/  MUFU.EX2 R92, R92 ;  /* 0x0000005c005c7308 */ /* 0x000fe20000000800 */
[----:B------:R-:W-:Y:S01]  /*a250*/  FFMA.FTZ R131, R131, R10, -R90 ;  /* 0x0000000a83837223 */ /* 0x000fe2000001085a */
[----:B------:R-:W-:Y:S02]  /*a260*/  IMAD.U32 R99, RZ, RZ, UR10 ;  /* 0x0000000aff637e24 */ /* 0x000fe4000f8e00ff */
[----:B------:R-:W-:-:S02]  /*a270*/  @!P1 VIADD R95, R95, 0x2a840 ;  /* 0x0002a8405f5f9836 */ /* 0x000fc40000000000 */
[----:B------:R-:W-:Y:S02]  /*a280*/  @!P1 VIADD R99, R99, 0x2a860 ;  /* 0x0002a86063639836 */ /* 0x000fe40000000000 */
[----:B------:R-:W-:Y:S01]  /*a290*/  MUFU.EX2 R153, R153 ;  /* 0x0000009900997308 */ /* 0x000fe20000000800 */
[----:B------:R-:W-:Y:S02]  /*a2a0*/  @!P1 PRMT R95, RZ, 0x654, R95 ;  /* 0x00000654ff5f9816 */ /* 0x000fe4000000005f */
[----:B------:R-:W-:-:S05]  /*a2b0*/  @!P1 PRMT R99, RZ, 0x654, R99 ;  /* 0x00000654ff639816 */ /* 0x000fca0000000063 */
[----:B------:R-:W-:Y:S08]  /*a2c0*/  MUFU.EX2 R96, R96 ;  /* 0x0000006000607308 */ /* 0x000ff00000000800 */
[----:B------:R-:W-:Y:S01]  /*a2d0*/  MUFU.EX2 R155, R155 ;  /* 0x0000009b009b7308 */ /* 0x000fe20000000800 */
[----:B------:R-:W-:Y:S02]  /*a2e0*/  WARPGROUP.DEPBAR.LE gsb0, 0x0 ;  /* 0x00008000000079c5 */ /* 0x000fe40000010000 */
[----:B------:R-:W-:Y:S01]  /*a2f0*/  WARPGROUP.ARRIVE ;  /* 0x00000000000079c5 */ /* 0x000fe20000000000 */
[-CC-:B------:R-:W-:Y:S01]  /*a300*/  FFMA.FTZ R147, R215, R10.reuse, -R2.reuse ;  /* 0x0000000ad7937223 */ /* 0x180fe20000010802 */
[-CC-:B------:R-:W-:Y:S01]  /*a310*/  FFMA.FTZ R145, R159, R10.reuse, -R2.reuse ;  /* 0x0000000a9f917223 */ /* 0x180fe20000010802 */
[-CC-:B------:R-:W-:Y:S01]  /*a320*/  FFMA.FTZ R144, R221, R10.reuse, -R2.reuse ;  /* 0x0000000add907223 */ /* 0x180fe20000010802 */
[-CC-:B------:R-:W-:Y:S01]  /*a330*/  FFMA.FTZ R146, R225, R10.reuse, -R2.reuse ;  /* 0x0000000ae1927223 */ /* 0x180fe20000010802 */
[-C--:B------:R-:W-:Y:S01]  /*a340*/  FFMA.FTZ R215, R235, R10.reuse, -R2 ;  /* 0x0000000aebd77223 */ /* 0x080fe20000010802 */
[----:B------:R-:W-:Y:S01]  /*a350*/  HGMMA.64x128x16.F32.BF16 R24, R140, gdesc[UR4].tnspB, R24, gsb0 ;  /* 0x41e000048c187df0 */ /* 0x000fe20008001818 */
[----:B------:R-:W-:Y:S01]  /*a360*/  UIADD3 UR6, UR4, 0x280, URZ ;  /* 0x0000028004067890 */ /* 0x000fe2000fffe03f */
[----:B------:R-:W0:Y:S01]  /*a370*/  MUFU.EX2 R2, R129 ;  /* 0x0000008100027308 */ /* 0x000e220000000800 */
[----:B------:R-:W-:Y:S01]  /*a380*/  UMOV UR7, 0x40000040 ;  /* 0x4000004000077882 */ /* 0x000fe20000000000 */
[-CC-:B------:R-:W-:Y:S01]  /*a390*/  FFMA.FTZ R159, R91, R10.reuse, -R90.reuse ;  /* 0x0000000a5b9f7223 */ /* 0x180fe2000001085a */
[----:B------:R-:W-:Y:S01]  /*a3a0*/  FFMA.FTZ R91, R113, R10, -R90 ;  /* 0x0000000a715b7223 */ /* 0x000fe2000001085a */
[----:B------:R-:W-:-:S04]  /*a3b0*/  UMOV UR4, UR37 ;  /* 0x0000002500047c82 */ /* 0x000fc80008000000 */
[----:B------:R-:W-:Y:S08]  /*a3c0*/  MUFU.EX2 R159, R159 ;  /* 0x0000009f009f7308 */ /* 0x000ff00000000800 */
[----:B------:R-:W-:Y:S01]  /*a3d0*/  MUFU.EX2 R145, R145 ;  /* 0x0000009100917308 */ /* 0x000fe20000000800 */
[----:B0-----:R-:W-:Y:S01]  /*a3e0*/  FFMA.FTZ R97, R2, R3, R157 ;  /* 0x0000000302617223 */ /* 0x001fe2000001009d */
[----:B------:R-:W-:-:S06]  /*a3f0*/  F2FP.BF16.F32.PACK_AB R157, R92, R157 ;  /* 0x0000009d5c9d723e */ /* 0x000fcc00000010ff */
        /* <DEDUP_REMOVED lines=17> */
[----:B------:R-:W0:Y:S01]  /*a510*/  MUFU.EX2 R211, R211 ;  /* 0x000000d300d37308 */ /* 0x000e220000000800 */
[----:B------:R-:W-:Y:S01]  /*a520*/  HGMMA.64x128x16.F32.BF16 R24, R136, gdesc[UR4].tnspB, R24, gsb0 ;  /* 0x41e0000488187df0 */ /* 0x000fe20008001818 */
[----:B------:R-:W-:-:S06]  /*a530*/  UMOV UR7, UR36 ;  /* 0x0000002400077c82 */ /* 0x000fcc0008000000 */
[----:B------:R-:W1:Y:S08]  /*a540*/  MUFU.EX2 R123, R123 ;  /* 0x0000007b007b7308 */ /* 0x000e700000000800 */
[----:B------:R-:W-:Y:S01]  /*a550*/  MUFU.EX2 R14, R14 ;  /* 0x0000000e000e7308 */ /* 0x000fe20000000800 */
[----:B0-----:R-:W-:-:S07]  /*a560*/  F2FP.BF16.F32.PACK_AB R140, R211, R12 ;  /* 0x0000000cd38c723e */ /* 0x001fce00000010ff */
[----:B------:R-:W-:Y:S01]  /*a570*/  MUFU.EX2 R125, R125 ;  /* 0x0000007d007d7308 */ /* 0x000fe20000000800 */
[----:B-1----:R-:W-:-:S07]  /*a580*/  F2FP.BF16.F32.PACK_AB R141, R123, R121 ;  /* 0x000000797b8d723e */ /* 0x002fce00000010ff */
[----:B------:R-:W0:Y:S08]  /*a590*/  MUFU.EX2 R213, R213 ;  /* 0x000000d500d57308 */ /* 0x000e300000000800 */
[----:B------:R-:W1:Y:S08]  /*a5a0*/  MUFU.EX2 R127, R127 ;  /* 0x0000007f007f7308 */ /* 0x000e700000000800 */
[----:B------:R-:W-:Y:S01]  /*a5b0*/  MUFU.EX2 R20, R20 ;  /* 0x0000001400147308 */ /* 0x000fe20000000800 */
[----:B0-----:R-:W-:-:S07]  /*a5c0*/  F2FP.BF16.F32.PACK_AB R142, R213, R14 ;  /* 0x0000000ed58e723e */ /* 0x001fce00000010ff */
[----:B------:R-:W-:Y:S01]  /*a5d0*/  MUFU.EX2 R133, R133 ;  /* 0x0000008500857308 */ /* 0x000fe20000000800 */
[----:B-1----:R-:W-:-:S07]  /*a5e0*/  F2FP.BF16.F32.PACK_AB R143, R127, R125 ;  /* 0x0000007d7f8f723e */ /* 0x002fce00000010ff */
[----:B------:R-:W-:Y:S08]  /*a5f0*/  MUFU.EX2 R215, R215 ;  /* 0x000000d700d77308 */ /* 0x000ff00000000800 */
[----:B------:R-:W-:Y:S08]  /*a600*/  MUFU.EX2 R131, R131 ;  /* 0x0000008300837308 */ /* 0x000ff00000000800 */
[----:B------:R-:W0:Y:S01]  /*a610*/  MUFU.EX2 R88, R88 ;  /* 0x0000005800587308 */ /* 0x000e220000000800 */
[----:B------:R-:W-:-:S02]  /*a620*/  WARPGROUP.DEPBAR.LE gsb0, 0x0 ;  /* 0x00008000000079c5 */ /* 0x000fc40000010000 */
[----:B------:R1:W-:Y:S01]  /*a630*/  @!P1 SYNCS.ARRIVE.TRANS64.RED.A1T0 RZ, [R95+URZ], RZ ;  /* 0x000000ff5fff99a7 */ /* 0x0003e2000810043f */
[----:B0-----:R-:W-:Y:S02]  /*a640*/  F2FP.BF16.F32.PACK_AB R138, R11, R88 ;  /* 0x000000580b8a723e */ /* 0x001fe400000010ff */
[----:B------:R-:W-:Y:S02]  /*a650*/  F2FP.BF16.F32.PACK_AB R136, R215, R20 ;  /* 0x00000014d788723e */ /* 0x000fe400000010ff */
[----:B------:R-:W-:Y:S01]  /*a660*/  F2FP.BF16.F32.PACK_AB R137, R131, R133 ;  /* 0x000000858389723e */ /* 0x000fe200000010ff */
[----:B-1----:R-:W-:Y:S01]  /*a670*/  FFMA.FTZ R95, R0, R6, R15 ;  /* 0x00000006005f7223 */ /* 0x002fe2000001000f */
[----:B------:R-:W-:Y:S01]  /*a680*/  FADD.FTZ R6, R92, R97 ;  /* 0x000000615c067221 */ /* 0x000fe20000010000 */
[----:B------:R0:W-:Y:S02]  /*a690*/  @!P1 SYNCS.ARRIVE.TRANS64.RED.A1T0 RZ, [R99+URZ], RZ ;  /* 0x000000ff63ff99a7 */ /* 0x0001e4000810043f */
[C---:B------:R-:W-:Y:S01]  /*a6a0*/  FADD.FTZ R95, R156.reuse, R95 ;  /* 0x0000005f9c5f7221 */ /* 0x040fe20000010000 */
[----:B------:R-:W-:-:S03]  /*a6b0*/  F2FP.BF16.F32.PACK_AB R156, R156, R15 ;  /* 0x0000000f9c9c723e */ /* 0x000fc600000010ff */
[----:B------:R-:W-:Y:S01]  /*a6c0*/  FADD.FTZ R106, R158, R95 ;  /* 0x0000005f9e6a7221 */ /* 0x000fe20000010000 */
[----:B------:R-:W-:Y:S01]  /*a6d0*/  FADD.FTZ R95, R159, R6 ;  /* 0x000000069f5f7221 */ /* 0x000fe20000010000 */
[C---:B------:R-:W-:Y:S02]  /*a6e0*/  F2FP.BF16.F32.PACK_AB R158, R21.reuse, R158 ;  /* 0x0000009e159e723e */ /* 0x040fe400000010ff */
[----:B------:R-:W-:Y:S01]  /*a6f0*/  FADD.FTZ R97, R21, R106 ;  /* 0x0000006a15617221 */ /* 0x000fe20000010000 */
[C---:B------:R-:W-:Y:S01]  /*a700*/  FADD.FTZ R6, R94.reuse, R95 ;  /* 0x0000005f5e067221 */ /* 0x040fe20000010000 */
[----:B------:R-:W-:Y:S02]  /*a710*/  F2FP.BF16.F32.PACK_AB R159, R94, R159 ;  /* 0x0000009f5e9f723e */ /* 0x000fe400000010ff */
[----:B------:R-:W-:Y:S01]  /*a720*/  FADD.FTZ R106, R152, R97 ;  /* 0x00000061986a7221 */ /* 0x000fe20000010000 */
[----:B------:R-:W-:Y:S01]  /*a730*/  FADD.FTZ R95, R153, R6 ;  /* 0x00000006995f7221 */ /* 0x000fe20000010000 */
[----:B------:R-:W-:-:S02]  /*a740*/  F2FP.BF16.F32.PACK_AB R152, R93, R152 ;  /* 0x000000985d98723e */ /* 0x000fc400000010ff */
[----:B------:R-:W-:Y:S01]  /*a750*/  FADD.FTZ R97, R93, R106 ;  /* 0x0000006a5d617221 */ /* 0x000fe20000010000 */
[C---:B------:R-:W-:Y:S01]  /*a760*/  FADD.FTZ R6, R96.reuse, R95 ;  /* 0x0000005f60067221 */ /* 0x040fe20000010000 */
[----:B------:R-:W-:Y:S02]  /*a770*/  F2FP.BF16.F32.PACK_AB R153, R96, R153 ;  /* 0x000000996099723e */ /* 0x000fe400000010ff */
[----:B------:R-:W-:Y:S01]  /*a780*/  FADD.FTZ R106, R154, R97 ;  /* 0x000000619a6a7221 */ /* 0x000fe20000010000 */
[----:B------:R-:W-:Y:S01]  /*a790*/  FADD.FTZ R95, R155, R6 ;  /* 0x000000069b5f7221 */ /* 0x000fe20000010000 */
[-C--:B------:R-:W-:Y:S01]  /*a7a0*/  FFMA.FTZ R6, R149, R10.reuse, -R90 ;  /* 0x0000000a95067223 */ /* 0x080fe2000001085a */
[----:B------:R-:W-:Y:S01]  /*a7b0*/  F2FP.BF16.F32.PACK_AB R149, R100, R13 ;  /* 0x0000000d6495723e */ /* 0x000fe200000010ff */
[----:B------:R-:W-:Y:S01]  /*a7c0*/  FADD.FTZ R97, R145, R106 ;  /* 0x0000006a91617221 */ /* 0x000fe20000010000 */
[----:B------:R-:W-:Y:S01]  /*a7d0*/  FADD.FTZ R106, R98, R95 ;  /* 0x0000005f626a7221 */ /* 0x000fe20000010000 */
[----:B------:R-:W-:Y:S01]  /*a7e0*/  FFMA.FTZ R90, R135, R10, -R90 ;  /* 0x0000000a875a7223 */ /* 0x000fe2000001085a */
[----:B------:R1:W2:Y:S01]  /*a7f0*/  MUFU.EX2 R139, R6 ;  /* 0x00000006008b7308 */ /* 0x0002a20000000800 */
[----:B------:R-:W-:Y:S01]  /*a800*/  FADD.FTZ R108, R148, R97 ;  /* 0x00000061946c7221 */ /* 0x000fe20000010000 */
[----:B------:R-:W-:Y:S01]  /*a810*/  FADD.FTZ R15, R13, R106 ;  /* 0x0000006a0d0f7221 */ /* 0x000fe20000010000 */
[----:B------:R-:W-:-:S02]  /*a820*/  F2FP.BF16.F32.PACK_AB R148, R147, R148 ;  /* 0x000000949394723e */ /* 0x000fc400000010ff */
[----:B------:R-:W-:Y:S01]  /*a830*/  FADD.FTZ R21, R147, R108 ;  /* 0x0000006c93157221 */ /* 0x000fe20000010000 */
[----:B------:R-:W-:Y:S01]  /*a840*/  FADD.FTZ R106, R100, R15 ;  /* 0x0000000f646a7221 */ /* 0x000fe20000010000 */
[----:B------:R-:W-:Y:S01]  /*a850*/  F2FP.BF16.F32.PACK_AB R147, R119, R3 ;  /* 0x000000037793723e */ /* 0x000fe200000010ff */
[----:B------:R-:W3:Y:S01]  /*a860*/  MUFU.EX2 R90, R90 ;  /* 0x0000005a005a7308 */ /* 0x000ee20000000800 */
[----:B------:R-:W-:Y:S01]  /*a870*/  FADD.FTZ R108, R150, R21 ;  /* 0x00000015966c7221 */ /* 0x000fe20000010000 */
[----:B------:R-:W-:Y:S01]  /*a880*/  FADD.FTZ R15, R89, R106 ;  /* 0x0000006a590f7221 */ /* 0x000fe20000010000 */
[----:B------:R-:W-:Y:S02]  /*a890*/  F2FP.BF16.F32.PACK_AB R154, R145, R154 ;  /* 0x0000009a919a723e */ /* 0x000fe400000010ff */
[C---:B------:R-:W-:Y:S01]  /*a8a0*/  FADD.FTZ R21, R151.reuse, R108 ;  /* 0x0000006c97157221 */ /* 0x040fe20000010000 */
[----:B------:R-:W-:Y:S01]  /*a8b0*/  FADD.FTZ R92, R102, R15 ;  /* 0x0000000f665c7221 */ /* 0x000fe20000010000 */
        /* <DEDUP_REMOVED lines=12> */
[----:B------:R-:W-:Y:S02]  /*a980*/  F2FP.BF16.F32.PACK_AB R145, R104, R91 ;  /* 0x0000005b6891723e */ /* 0x000fe400000010ff */
[----:B------:R-:W-:Y:S01]  /*a990*/  FADD.FTZ R94, R12, R13 ;  /* 0x0000000d0c5e7221 */ /* 0x000fe20000010000 */
[----:B------:R-:W-:Y:S01]  /*a9a0*/  FADD.FTZ R92, R121, R92 ;  /* 0x0000005c795c7221 */ /* 0x000fe20000010000 */
[----:B------:R-:W-:Y:S01]  /*a9b0*/  F2FP.BF16.F32.PACK_AB R146, R209, R146 ;  /* 0x00000092d192723e */ /* 0x000fe200000010ff */
[----:B------:R-:W-:Y:S02]  /*a9c0*/  IMAD.MOV.U32 R12, RZ, RZ, R7 ;  /* 0x000000ffff0c7224 */ /* 0x000fe400078e0007 */
[----:B------:R-:W-:Y:S01]  /*a9d0*/  FADD.FTZ R13, R211, R94 ;  /* 0x0000005ed30d7221 */ /* 0x000fe20000010000 */
[----:B------:R-:W-:-:S03]  /*a9e0*/  FADD.FTZ R92, R123, R92 ;  /* 0x0000005c7b5c7221 */ /* 0x000fc60000010000 */
[----:B------:R-:W-:Y:S01]  /*a9f0*/  FADD.FTZ R94, R14, R13 ;  /* 0x0000000d0e5e7221 */ /* 0x000fe20000010000 */
[----:B------:R-:W-:-:S03]  /*aa00*/  FADD.FTZ R92, R125, R92 ;  /* 0x0000005c7d5c7221 */ /* 0x000fc60000010000 */
[----:B------:R-:W-:Y:S01]  /*aa10*/  FADD.FTZ R3, R213, R94 ;  /* 0x0000005ed5037221 */ /* 0x000fe20000010000 */
[----:B------:R-:W-:-:S03]  /*aa20*/  FADD.FTZ R92, R127, R92 ;  /* 0x0000005c7f5c7221 */ /* 0x000fc60000010000 */
[----:B-1----:R-:W-:Y:S01]  /*aa30*/  FADD.FTZ R6, R20, R3 ;  /* 0x0000000314067221 */ /* 0x002fe20000010000 */
[----:B------:R-:W-:-:S03]  /*aa40*/  FADD.FTZ R92, R133, R92 ;  /* 0x0000005c855c7221 */ /* 0x000fc60000010000 */
[----:B------:R-:W-:Y:S01]  /*aa50*/  FADD.FTZ R3, R215, R6 ;  /* 0x00000006d7037221 */ /* 0x000fe20000010000 */
[----:B------:R-:W-:-:S03]  /*aa60*/  FADD.FTZ R92, R131, R92 ;  /* 0x0000005c835c7221 */ /* 0x000fc60000010000 */
[----:B------:R-:W-:Y:S01]  /*aa70*/  FADD.FTZ R6, R88, R3 ;  /* 0x0000000358067221 */ /* 0x000fe20000010000 */
[----:B--2---:R-:W-:Y:S01]  /*aa80*/  FADD.FTZ R92, R139, R92 ;  /* 0x0000005c8b5c7221 */ /* 0x004fe20000010000 */
[C---:B---3--:R-:W-:Y:S02]  /*aa90*/  F2FP.BF16.F32.PACK_AB R139, R90.reuse, R139 ;  /* 0x0000008b5a8b723e */ /* 0x048fe400000010ff */
[----:B------:R-:W-:Y:S01]  /*aaa0*/  FADD.FTZ R6, R11, R6 ;  /* 0x000000060b067221 */ /* 0x000fe20000010000 */
[----:B------:R-:W-:Y:S01]  /*aab0*/  FADD.FTZ R3, R90, R92 ;  /* 0x0000005c5a037221 */ /* 0x000fe20000010000 */
[----:B------:R-:W-:Y:S01]  /*aac0*/  IMAD.MOV.U32 R11, RZ, RZ, R8 ;  /* 0x000000ffff0b7224 */ /* 0x000fe200078e0008 */
[----:B0-----:R-:W-:Y:S06]  /*aad0*/  @P2 BRA `(.L_x_1185) ;  /* 0xffffffdc00902947 */ /* 0x001fec000383ffff */
.L_x_1176:
[----:B------:R-:W-:-:S13]  /*aae0*/  R2UR UR4, R23 ;  /* 0x00000000170472ca */ /* 0x000fda00000e0000 */
[----:B------:R-:W-:-:S13]  /*aaf0*/  ISETP.GE.AND P2, PT, R9, UR4, PT ;  /* 0x0000000409007c0c */ /* 0x000fda000bf46270 */
[----:B------:R-:W-:Y:S05]  /*ab00*/  @!P2 BRA `(.L_x_1186) ;  /* 0x0000003000eca947 */ /* 0x000fea0003800000 */
[----:B------:R-:W-:Y:S01]  /*ab10*/  IMAD.MOV.U32 R13, RZ, RZ, R8 ;  /* 0x000000ffff0d7224 */ /* 0x000fe200078e0008 */
[----:B------:R-:W-:Y:S01]  /*ab20*/  UMOV UR7, UR36 ;  /* 0x0000002400077c82 */ /* 0x000fe20008000000 */
[----:B------:R-:W-:Y:S01]  /*ab30*/  IMAD.MOV.U32 R12, RZ, RZ, R7 ;  /* 0x000000ffff0c7224 */ /* 0x000fe200078e0007 */
[----:B------:R-:W-:Y:S01]  /*ab40*/  UMOV UR4, UR37 ;  /* 0x0000002500047c82 */ /* 0x000fe20008000000 */
[----:B------:R-:W-:Y:S01]  /*ab50*/  ULDC UR39, c[0x0][0x9e4] ;  /* 0x0002790000277ab9 */ /* 0x000fe20000000800 */
[----:B------:R-:W-:Y:S01]  /*ab60*/  ULDC UR5, c[0x0][0x9d8] ;  /* 0x0002760000057ab9 */ /* 0x000fe20000000800 */
[----:B------:R-:W-:-:S05]  /*ab70*/  ULDC UR50, c[0x0][0x9e0] ;  /* 0x0002780000327ab9 */ /* 0x000fca0000000800 */
.L_x_1203:
[----:B------:R-:W-:-:S04]  /*ab80*/  UIADD3 UR37, UR4, 0x1, URZ ;  /* 0x0000000104257890 */ /* 0x000fc8000fffe03f */
[----:B------:R-:W-:-:S04]  /*ab90*/  UISETP.NE.AND UP2, UPT, UR37, 0x2, UPT ;  /* 0x000000022500788c */ /* 0x000fc8000bf45270 */
[----:B------:R-:W-:Y:S02]  /*aba0*/  USEL UR36, URZ, 0x1, UP2 ;  /* 0x000000013f247887 */ /* 0x000fe40009000000 */
[----:B------:R-:W-:Y:S02]  /*abb0*/  USEL UR37, UR37, URZ, UP2 ;  /* 0x0000003f25257287 */ /* 0x000fe40009000000 */
[----:B------:R-:W-:Y:S01]  /*abc0*/  ULOP3.LUT UR36, UR7, UR36, URZ, 0x3c, !UPT ;  /* 0x0000002407247292 */ /* 0x000fe2000f8e3c3f */
[----:B------:R-:W-:Y:S11]  /*abd0*/  @!P0 BRA `(.L_x_1187) ;  /* 0x0000000000048947 */ /* 0x000ff60003800000 */
[----:B------:R-:W-:Y:S01]  /*abe0*/  BPT.TRAP 0x1 ;  /* 0x000000040000795c */ /* 0x000fe20000300000 */
.L_x_1187:
[----:B------:R-:W-:Y:S01]  /*abf0*/  ULEA UR6, UR37, UR38, 0x3 ;  /* 0x0000002625067291 */ /* 0x000fe2000f8e183f */
[----:B------:R-:W-:-:S05]  /*ac00*/  IMAD.U32 R7, RZ, RZ, UR36 ;  /* 0x00000024ff077e24 */ /* 0x000fca000f8e00ff */
[----:B------:R-:W-:-:S04]  /*ac10*/  SHF.L.U32 R7, R7, 0x1f, RZ ;  /* 0x0000001f07077819 */ /* 0x000fc800000006ff */
[----:B------:R0:W1:Y:S01]  /*ac20*/  SYNCS.PHASECHK.TRANS64.TRYWAIT P2, [UR6+0x2a830], R7 ;  /* 0x02a83007ff0075a7 */ /* 0x0000620008040146 */
[----:B------:R-:W-:Y:S05]  /*ac30*/  @!P0 BRA `(.L_x_1188) ;  /* 0x0000000000048947 */ /* 0x000fea0003800000 */
[----:B------:R-:W-:Y:S01]  /*ac40*/  BPT.TRAP 0x1 ;  /* 0x000000040000795c */ /* 0x000fe20000300000 */
.L_x_1188:
[----:B-1----:R-:W-:Y:S05]  /*ac50*/  @P2 BRA `(.L_x_1189) ;  /* 0x0000000000082947 */ /* 0x002fea0003800000 */
[----:B------:R-:W1:Y:S02]  /*ac60*/  SYNCS.PHASECHK.TRANS64.TRYWAIT P2, [UR6+0x2a830], R7 ;  /* 0x02a83007ff0075a7 */ /* 0x000e640008040146 */
[----:B-1----:R-:W-:Y:S05]  /*ac70*/  @!P2 BRA `(.L_x_1190) ;  /* 0x000000e80048a947 */ /* 0x002fea0003800000 */
.L_x_1189:
        /* <DEDUP_REMOVED lines=135> */
.L_x_1191:
[----:B------:R-:W-:Y:S01]  /*b4f0*/  ULEA UR10, UR4, UR38, 0x3 ;  /* 0x00000026040a7291 */ /* 0x000fe2000f8e183f */
[----:B------:R-:W-:-:S05]  /*b500*/  IMAD.U32 R0, RZ, RZ, UR7 ;  /* 0x00000007ff007e24 */ /* 0x000fca000f8e00ff */
[----:B------:R-:W-:-:S04]  /*b510*/  SHF.L.U32 R0, R0, 0x1f, RZ ;  /* 0x0000001f00007819 */ /* 0x000fc800000006ff */
[----:B------:R2:W3:Y:S01]  /*b520*/  SYNCS.PHASECHK.TRANS64.TRYWAIT P2, [UR10+0x2a850], R0 ;  /* 0x02a85000ff0075a7 */ /* 0x0004e2000804014a */
[----:B------:R-:W-:Y:S05]  /*b530*/  @!P0 BRA `(.L_x_1192) ;  /* 0x0000000000048947 */ /* 0x000fea0003800000 */
[----:B------:R-:W-:Y:S01]  /*b540*/  BPT.TRAP 0x1 ;  /* 0x000000040000795c */ /* 0x000fe20000300000 */
.L_x_1192:
[----:B---3--:R-:W-:Y:S05]  /*b550*/  @P2 BRA `(.L_x_1193) ;  /* 0x0000000000082947 */ /* 0x008fea0003800000 */
[----:B------:R-:W3:Y:S02]  /*b560*/  SYNCS.PHASECHK.TRANS64.TRYWAIT P2, [UR10+0x2a850], R0 ;  /* 0x02a85000ff0075a7 */ /* 0x000ee4000804014a */
[----:B---3--:R-:W-:Y:S05]  /*b570*/  @!P2 BRA `(.L_x_1194) ;  /* 0x000000e00020a947 */ /* 0x008fea0003800000 */
.L_x_1193:
[----:B------:R-:W-:Y:S01]  /*b580*/  UIADD3 UR6, UR38, 0x400, URZ ;  /* 0x0000040026067890 */ /* 0x000fe2000fffe03f */
[----:B------:R-:W-:Y:S01]  /*b590*/  WARPGROUP.ARRIVE ;  /* 0x00000000000079c5 */ /* 0x000fe20000000000 */
[----:B------:R-:W-:Y:S01]  /*b5a0*/  UMOV UR7, 0x40000040 ;  /* 0x4000004000077882 */ /* 0x000fe20000000000 */
[----:B------:R-:W-:Y:S01]  /*b5b0*/  PLOP3.LUT P2, PT, PT, PT, UP0, 0x80, 0x0 ;  /* 0x000000000000781c */ /* 0x000fe20003f4f008 */
[----:B------:R-:W-:Y:S01]  /*b5c0*/  USHF.R.U32.HI UR6, URZ, 0x4, UR6 ;  /* 0x000000043f067899 */ /* 0x000fe20008011606 */
[----:B------:R-:W-:Y:S01]  /*b5d0*/  PLOP3.LUT P3, PT, PT, PT, UP0, 0x80, 0x0 ;  /* 0x000000000000781c */ /* 0x000fe20003f6f008 */
[----:B------:R-:W-:Y:S02]  /*b5e0*/  IMAD.U32 R11, RZ, RZ, UR37 ;  /* 0x00000025ff0b7e24 */ /* 0x000fe4000f8e00ff */
[----:B------:R-:W-:Y:S01]  /*b5f0*/  FMUL.FTZ R14, R95, UR5 ;  /* 0x000000055f0e7c20 */ /* 0x000fe20008410000 */
[----:B------:R-:W-:Y:S01]  /*b600*/  ULOP3.LUT UR6, UR6, 0x3fff, URZ, 0xc0, !UPT ;  /* 0x00003fff06067892 */ /* 0x000fe2000f8ec03f */
[----:B------:R-:W-:Y:S01]  /*b610*/  FMUL.FTZ R95, R115, UR5 ;  /* 0x00000005735f7c20 */ /* 0x000fe20008410000 */
[----:B0-2---:R-:W-:Y:S01]  /*b620*/  FMUL.FTZ R0, R90, UR5 ;  /* 0x000000055a007c20 */ /* 0x005fe20008410000 */
[----:B------:R-:W-:Y:S01]  /*b630*/  FMUL.FTZ R90, R106, UR5 ;  /* 0x000000056a5a7c20 */ /* 0x000fe20008410000 */
[----:B------:R-:W-:Y:S01]  /*b640*/  ULOP3.LUT UR6, UR6, 0x3000000, URZ, 0xfc, !UPT ;  /* 0x0300000006067892 */ /* 0x000fe2000f8efc3f */
[----:B-1----:R-:W-:Y:S01]  /*b650*/  FMUL.FTZ R7, R88, UR5 ;  /* 0x0000000558077c20 */ /* 0x002fe20008410000 */
        /* <DEDUP_REMOVED lines=25> */
[----:B------:R-:W0:Y:S08]  /*b7f0*/  MUFU.TANH R7, R7 ;  /* 0x0000000700077308 */ /* 0x000e300000002400 */
        /* <DEDUP_REMOVED lines=63> */
[----:B------:R-:W-:Y:S01]  /*bbf0*/  @UP0 ULDC UR4, c[0x0][0x44c] ;  /* 0x0001130000040ab9 */ /* 0x000fe20000000800 */
[----:B------:R-:W-:Y:S01]  /*bc00*/  FMUL.FTZ R109, R113, UR5 ;  /* 0x00000005716d7c20 */ /* 0x000fe20008410000 */
[----:B------:R-:W-:Y:S01]  /*bc10*/  @P2 IMAD.HI.U32 R10, R114, UR4, RZ ;  /* 0x00000004720a2c27 */ /* 0x000fe2000f8e00ff */
[----:B------:R-:W-:-:S03]  /*bc20*/  @UP0 ULDC UR4, c[0x0][0x450] ;  /* 0x0001140000040ab9 */ /* 0x000fc60000000800 */
[----:B------:R-:W-:Y:S01]  /*bc30*/  FMUL.FTZ R145, R92, UR5 ;  /* 0x000000055c917c20 */ /* 0x000fe20008410000 */
[----:B------:R-:W-:Y:S01]  /*bc40*/  FMUL.FTZ R113, R121, UR5 ;  /* 0x0000000579717c20 */ /* 0x000fe20008410000 */
[----:B------:R-:W-:Y:S01]  /*bc50*/  FMUL.FTZ R146, R93, UR5 ;  /* 0x000000055d927c20 */ /* 0x000fe20008410000 */
[----:B------:R-:W-:Y:S01]  /*bc60*/  @P3 SHF.R.U32.HI R114, RZ, UR4, R10 ;  /* 0x00000004ff723c19 */ /* 0x000fe2000801160a */
[----:B------:R-:W-:Y:S01]  /*bc70*/  FMUL.FTZ R92, R110, UR5 ;  /* 0x000000056e5c7c20 */ /* 0x000fe20008410000 */
[----:B------:R-:W-:Y:S01]  /*bc80*/  @!P1 LEA R10, R11, UR38, 0x3 ;  /* 0x000000260b0a9c11 */ /* 0x000fe2000f8e18ff */
[----:B------:R-:W-:Y:S01]  /*bc90*/  FMUL.FTZ R121, R125, UR5 ;  /* 0x000000057d797c20 */ /* 0x000fe20008410000 */
[----:B------:R-:W-:Y:S01]  /*bca0*/  FMUL.FTZ R110, R116, UR5 ;  /* 0x00000005746e7c20 */ /* 0x000fe20008410000 */
[----:B------:R-:W5:Y:S01]  /*bcb0*/  SHFL.IDX PT, R115, R114, RZ, 0x1c1f ;  /* 0x001c1fff72737589 */ /* 0x000f6200000e0000 */
[----:B------:R-:W-:Y:S01]  /*bcc0*/  FMUL.FTZ R125, R129, UR5 ;  /* 0x00000005817d7c20 */ /* 0x000fe20008410000 */
[----:B------:R-:W-:-:S02]  /*bcd0*/  @!P1 VIADD R10, R10, 0x2a840 ;  /* 0x0002a8400a0a9836 */ /* 0x000fc40000000000 */
[----:B------:R-:W-:Y:S01]  /*bce0*/  FMUL.FTZ R93, R130, UR5 ;  /* 0x00000005825d7c20 */ /* 0x000fe20008410000 */
[----:B------:R-:W-:Y:S01]  /*bcf0*/  PLOP3.LUT P2, PT, PT, PT, UP1, 0x40, 0x0 ;  /* 0x000000000000781c */ /* 0x000fe20003f4e818 */
[----:B------:R-:W0:Y:S01]  /*bd00*/  MUFU.TANH R144, R144 ;  /* 0x0000009000907308 */ /* 0x000e220000002400 */
[----:B------:R-:W-:Y:S01]  /*bd10*/  IMAD.IADD R116, R151, 0x1, -R18 ;  /* 0x0000000197747824 */ /* 0x000fe200078e0a12 */
[----:B------:R-:W-:-:S06]  /*bd20*/  @!P1 PRMT R10, RZ, 0x654, R10 ;  /* 0x00000654ff0a9816 */ /* 0x000fcc000000000a */
        /* <DEDUP_REMOVED lines=17> */
[----:B------:R-:W-:-:S03]  /*be40*/  FMUL.FTZ R127, R132, UR5 ;  /* 0x00000005847f7c20 */ /* 0x000fc60008410000 */
[----:B------:R-:W-:Y:S01]  /*be50*/  HGMMA.64x128x16.F32.BF16 R24, R136, gdesc[UR4].tnspB, R24, gsb0 ;  /* 0x41e0000488187df0 */ /* 0x000fe20008001818 */
[----:B------:R-:W0:Y:S08]  /*be60*/  MUFU.TANH R140, R140 ;  /* 0x0000008c008c7308 */ /* 0x000e300000002400 */
[----:B------:R-:W0:Y:S08]  /*be70*/  MUFU.TANH R104, R104 ;  /* 0x0000006800687308 */ /* 0x000e300000002400 */
[----:B------:R-:W0:Y:S01]  /*be80*/  MUFU.TANH R127, R127 ;  /* 0x0000007f007f7308 */ /* 0x000e220000002400 */
[----:B------:R-:W-:-:S02]  /*be90*/  WARPGROUP.DEPBAR.LE gsb0, 0x0 ;  /* 0x00008000000079c5 */ /* 0x000fc40000010000 */
[----:B------:R1:W-:Y:S02]  /*bea0*/  @!P1 SYNCS.ARRIVE.TRANS64.RED.A1T0 RZ, [R10+URZ], RZ ;  /* 0x000000ff0aff99a7 */ /* 0x0003e4000810043f */
[----:B-1----:R-:W-:-:S04]  /*beb0*/  IADD3 R10, -R18, 0x1, R151 ;  /* 0x00000001120a7810 */ /* 0x002fc80007ffe197 */
        /* <DEDUP_REMOVED lines=18> */
.L_x_1197:
[----:B------:R-:W-:-:S05]  /*bfe0*/  IMAD.U32 R117, RZ, RZ, UR39 ;  /* 0x00000027ff757e24 */ /* 0x000fca000f8e00ff */
[----:B------:R-:W-:-:S13]  /*bff0*/  ISETP.NE.AND P2, PT, R117, 0x1, PT ;  /* 0x000000017500780c */ /* 0x000fda0003f45270 */
[----:B------:R-:W0:Y:S02]  /*c000*/  @P2 LDC.64 R10, c[0x0][0x9e8] ;  /* 0x00027a00ff0a2b82 */ /* 0x000e240000000a00 */
[----:B0-----:R-:W-:-:S05]  /*c010*/  @P2 IMAD.HI.U32 R10, R115, R10, RZ ;  /* 0x0000000a730a2227 */ /* 0x001fca00078e00ff */
[----:B------:R-:W-:-:S07]  /*c020*/  @P2 SHF.R.U32.HI R115, RZ, R11, R10 ;  /* 0x0000000bff732219 */ /* 0x000fce000001160a */
.L_x_1198:
[----:B------:R-:W-:Y:S05]  /*c030*/  BSYNC B0 ;  /* 0x0000000000007941 */ /* 0x000fea0003800000 */
.L_x_1196:
[----:B------:R-:W-:-:S05]  /*c040*/  IMAD R115, R115, R117, R116 ;  /* 0x0000007573737224 */ /* 0x000fca00078e0274 */
[----:B------:R-:W-:Y:S02]  /*c050*/  VIADDMNMX R118, R115, R117, R118, PT ;  /* 0x0000007573767246 */ /* 0x000fe40003800176 */
[----:B------:R-:W-:-:S07]  /*c060*/  VIMNMX R120, R120, R115, !PT ;  /* 0x0000007378787248 */ /* 0x000fce0007fe0100 */
.L_x_1195:
        /* <DEDUP_REMOVED lines=133> */
.L_x_1201:
[----:B------:R-:W-:-:S05]  /*c8c0*/  IMAD.U32 R114, RZ, RZ, UR39 ;  /* 0x00000027ff727e24 */ /* 0x000fca000f8e00ff */
[----:B------:R-:W-:-:S13]  /*c8d0*/  ISETP.NE.AND P6, PT, R114, 0x1, PT ;  /* 0x000000017200780c */ /* 0x000fda0003fc5270 */
[----:B------:R-:W0:Y:S02]  /*c8e0*/  @P6 LDC.64 R10, c[0x0][0x9e8] ;  /* 0x00027a00ff0a6b82 */ /* 0x000e240000000a00 */
[----:B0-----:R-:W-:-:S05]  /*c8f0*/  @P6 IMAD.HI.U32 R10, R7, R10, RZ ;  /* 0x0000000a070a6227 */ /* 0x001fca00078e00ff */
[----:B------:R-:W-:-:S07]  /*c900*/  @P6 SHF.R.U32.HI R7, RZ, R11, R10 ;  /* 0x0000000bff076219 */ /* 0x000fce000001160a */
.L_x_1202:
[----:B------:R-:W-:Y:S05]  /*c910*/  BSYNC B0 ;  /* 0x0000000000007941 */ /* 0x000fea0003800000 */
.L_x_1200:
[----:B------:R-:W-:-:S05]  /*c920*/  IMAD R7, R7, R114, R116 ;  /* 0x0000007207077224 */ /* 0x000fca00078e0274 */
[----:B------:R-:W-:Y:S02]  /*c930*/  VIADDMNMX R106, R7, R114, R106, PT ;  /* 0x00000072076a7246 */ /* 0x000fe4000380016a */
[----:B------:R-:W-:-:S07]  /*c940*/  VIMNMX R108, R108, R7, !PT ;  /* 0x000000076c6c7248 */ /* 0x000fce0007fe0100 */
.L_x_1199:
[C---:B------:R-:W-:Y:S01]  /*c950*/  ISETP.GT.AND P2, PT, R108.reuse, 0x1, !P2 ;  /* 0x000000016c00780c */ /* 0x040fe20005744270 */
[----:B------:R-:W0:Y:S01]  /*c960*/  LDC R10, c[0x0][0x988] ;  /* 0x00026200ff0a7b82 */ /* 0x000e220000000800 */
[----:B------:R-:W-:Y:S01]  /*c970*/  ISETP.GT.AND P3, PT, R108, 0x8, !P3 ;  /* 0x000000086c00780c */ /* 0x000fe20005f64270 */
[----:B------:R-:W-:Y:S01]  /*c980*/  UMOV UR7, UR36 ;  /* 0x0000002400077c82 */ /* 0x000fe20008000000 */
        /* <DEDUP_REMOVED lines=86> */
[----:B------:R-:W-:Y:S02]  /*cef0*/  ISETP.GT.AND P2, PT, R108, 0x39, !P2 ;  /* 0x000000396c00780c */ /* 0x000fe40005744270 */
[----:B------:R-:W-:Y:S01]  /*cf00*/  R2UR UR4, R23 ;  /* 0x00000000170472ca */ /* 0x000fe200000e0000 */
        /* <DEDUP_REMOVED lines=52> */
[----:B------:R-:W-:Y:S01]  /*d250*/  FFMA.FTZ R111, R113, R10, -R0 ;  /* 0x0000000a716f7223 */ /* 0x000fe20000010800 */
        /* <DEDUP_REMOVED lines=30> */
[----:B------:R-:W-:-:S04]  /*d440*/  FMNMX.FTZ R8, R103, R8, !PT ;  /* 0x0000000867087209 */ /* 0x000fc80007810000 */
[----:B------:R-:W-:-:S03]  /*d450*/  FMNMX.FTZ R8, R215, R8, !PT ;  /* 0x00000008d7087209 */ /* 0x000fc60007810000 */
[----:B------:R-:W3:Y:S01]  /*d460*/  MUFU.EX2 R135, R135 ;  /* 0x0000008700877308 */ /* 0x000ee20000000800 */
[----:B------:R-:W-:-:S04]  /*d470*/  FMNMX.FTZ R8, R139, R8, !PT ;  /* 0x000000088b087209 */ /* 0x000fc80007810000 */
[----:B------:R-:W-:-:S03]  /*d480*/  FMNMX.FTZ R8, R131, R8, !PT ;  /* 0x0000000883087209 */ /* 0x000fc60007810000 */
[----:B------:R-:W4:Y:S01]  /*d490*/  MUFU.EX2 R152, R152 ;  /* 0x0000009800987308 */ /* 0x000f220000000800 */
[----:B------:R-:W-:-:S04]  /*d4a0*/  FMNMX.FTZ R8, R97, R8, !PT ;  /* 0x0000000861087209 */ /* 0x000fc80007810000 */
[----:B------:R-:W-:-:S03]  /*d4b0*/  FMNMX.FTZ R8, R129, R8, !PT ;  /* 0x0000000881087209 */ /* 0x000fc60007810000 */
[----:B------:R-:W5:Y:S02]  /*d4c0*/  MUFU.EX2 R137, R137 ;  /* 0x0000008900897308 */ /* 0x000f640000000800 */
[----:B------:R-:W0:Y:S06]  /*d4d0*/  SHFL.BFLY PT, R143, R8, 0x2, 0x1f ;  /* 0x0c401f00088f7f89 */ /* 0x000e2c00000e0000 */
[----:B------:R-:W5:Y:S08]  /*d4e0*/  MUFU.EX2 R154, R154 ;  /* 0x0000009a009a7308 */ /* 0x000f700000000800 */
        /* <DEDUP_REMOVED lines=14> */
[----:B------:R-:W-:Y:S01]  /*d5d0*/  FSEL R2, R8, RZ, P2 ;  /* 0x000000ff08027208 */ /* 0x000fe20001000000 */
[-CC-:B------:R-:W-:Y:S01]  /*d5e0*/  FFMA.FTZ R12, R213, R10.reuse, -R90.reuse ;  /* 0x0000000ad50c7223 */ /* 0x180fe2000001085a */
[-CC-:B------:R-:W-:Y:S01]  /*d5f0*/  FFMA.FTZ R14, R151, R10.reuse, -R90.reuse ;  /* 0x0000000a970e7223 */ /* 0x180fe2000001085a */
[--C-:B------:R-:W-:Y:S01]  /*d600*/  FFMA.FTZ R151, R89, R10, -R90.reuse ;  /* 0x0000000a59977223 */ /* 0x100fe2000001085a */
[----:B------:R-:W-:Y:S01]  /*d610*/  FFMA.FTZ R89, R0, R6, R217 ;  /* 0x0000000600597223 */ /* 0x000fe200000100d9 */
[----:B------:R-:W-:Y:S01]  /*d620*/  FADD.FTZ R13, -R2, R13 ;  /* 0x0000000d020d7221 */ /* 0x000fe20000010100 */
[----:B------:R-:W-:Y:S01]  /*d630*/  MUFU.EX2 R119, R119 ;  /* 0x0000007700777308 */ /* 0x000fe20000000800 */
[-CC-:B------:R-:W-:Y:S01]  /*d640*/  FFMA.FTZ R121, R211, R10.reuse, -R90.reuse ;  /* 0x0000000ad3797223 */ /* 0x180fe2000001085a */
[----:B-1----:R-:W-:Y:S01]  /*d650*/  FADD.FTZ R89, R156, R89 ;  /* 0x000000599c597221 */ /* 0x002fe20000010000 */
[-C--:B------:R-:W-:Y:S01]  /*d660*/  FMUL.FTZ R13, R13, R10.reuse ;  /* 0x0000000a0d0d7220 */ /* 0x080fe20000410000 */
[-CC-:B------:R-:W-:Y:S01]  /*d670*/  FFMA.FTZ R20, R157, R10.reuse, -R90.reuse ;  /* 0x0000000a9d147223 */ /* 0x180fe2000001085a */
[-CC-:B------:R-:W-:Y:S01]  /*d680*/  FFMA.FTZ R145, R21, R10.reuse, -R90.reuse ;  /* 0x0000000a15917223 */ /* 0x180fe2000001085a */
[----:B--2---:R-:W-:Y:S01]  /*d690*/  FADD.FTZ R6, R158, R89 ;  /* 0x000000599e067221 */ /* 0x004fe20000010000 */
[-CC-:B------:R-:W-:Y:S01]  /*d6a0*/  FFMA.FTZ R123, R209, R10.reuse, -R90.reuse ;  /* 0x0000000ad17b7223 */ /* 0x180fe2000001085a */
[----:B------:R5:W0:Y:S01]  /*d6b0*/  MUFU.EX2 R2, R13 ;  /* 0x0000000d00027308 */ /* 0x000a220000000800 */
[-C--:B------:R-:W-:Y:S01]  /*d6c0*/  FFMA.FTZ R88, R153, R10.reuse, -R90 ;  /* 0x0000000a99587223 */ /* 0x080fe2000001085a */
[----:B---3--:R-:W-:Y:S01]  /*d6d0*/  FADD.FTZ R21, R135, R6 ;  /* 0x0000000687157221 */ /* 0x008fe20000010000 */
[-CC-:B------:R-:W-:Y:S01]  /*d6e0*/  FFMA.FTZ R125, R207, R10.reuse, -R90.reuse ;  /* 0x0000000acf7d7223 */ /* 0x180fe2000001085a */
[-CC-:B------:R-:W-:Y:S01]  /*d6f0*/  FFMA.FTZ R149, R155, R10.reuse, -R90.reuse ;  /* 0x0000000a9b957223 */ /* 0x180fe2000001085a */
[-CC-:B------:R-:W-:Y:S01]  /*d700*/  FFMA.FTZ R92, R159, R10.reuse, -R90.reuse ;  /* 0x0000000a9f5c7223 */ /* 0x180fe2000001085a */
[----:B----4-:R-:W-:Y:S01]  /*d710*/  FADD.FTZ R6, R152, R21 ;  /* 0x0000001598067221 */ /* 0x010fe20000010000 */
[-CC-:B------:R-:W-:Y:S01]  /*d720*/  FFMA.FTZ R147, R15, R10.reuse, -R90.reuse ;  /* 0x0000000a0f937223 */ /* 0x180fe2000001085a */
[----:B------:R-:W1:Y:S01]  /*d730*/  MUFU.EX2 R12, R12 ;  /* 0x0000000c000c7308 */ /* 0x000e620000000800 */
[----:B------:R-:W-:Y:S01]  /*d740*/  FFMA.FTZ R94, R91, R10, -R90 ;  /* 0x0000000a5b5e7223 */ /* 0x000fe2000001085a */
[----:B-----5:R-:W-:Y:S01]  /*d750*/  FADD.FTZ R13, R137, R6 ;  /* 0x00000006890d7221 */ /* 0x020fe20000010000 */
[----:B------:R-:W-:-:S02]  /*d760*/  IMAD.U32 R21, RZ, RZ, UR10 ;  /* 0x0000000aff157e24 */ /* 0x000fc4000f8e00ff */
[-CC-:B------:R-:W-:Y:S01]  /*d770*/  FFMA.FTZ R96, R95, R10.reuse, -R90.reuse ;  /* 0x0000000a5f607223 */ /* 0x180fe2000001085a */
[-CC-:B------:R-:W-:Y:S01]  /*d780*/  FFMA.FTZ R11, R11, R10.reuse, -R90.reuse ;  /* 0x0000000a0b0b7223 */ /* 0x180fe2000001085a */
[----:B------:R-:W-:Y:S01]  /*d790*/  FADD.FTZ R100, R154, R13 ;  /* 0x0000000d9a647221 */ /* 0x000fe20000010000 */
[----:B------:R-:W-:Y:S01]  /*d7a0*/  @!P1 VIADD R21, R21, 0x2a860 ;  /* 0x0002a86015159836 */ /* 0x000fe20000000000 */
[----:B------:R-:W2:Y:S01]  /*d7b0*/  MUFU.EX2 R14, R14 ;  /* 0x0000000e000e7308 */ /* 0x000ea20000000800 */
[----:B0-----:R-:W-:Y:S01]  /*d7c0*/  FFMA.FTZ R3, R2, R3, R119 ;  /* 0x0000000302037223 */ /* 0x001fe20000010077 */
[-CC-:B------:R-:W-:Y:S01]  /*d7d0*/  FFMA.FTZ R98, R99, R10.reuse, -R90.reuse ;  /* 0x0000000a63627223 */ /* 0x180fe2000001085a */
[-CC-:B------:R-:W-:Y:S01]  /*d7e0*/  FFMA.FTZ R103, R103, R10.reuse, -R90.reuse ;  /* 0x0000000a67677223 */ /* 0x180fe2000001085a */
[----:B------:R-:W-:Y:S01]  /*d7f0*/  @!P1 PRMT R21, RZ, 0x654, R21 ;  /* 0x00000654ff159816 */ /* 0x000fe20000000015 */
[-CC-:B------:R-:W-:Y:S01]  /*d800*/  FFMA.FTZ R215, R215, R10.reuse, -R90.reuse ;  /* 0x0000000ad7d77223 */ /* 0x180fe2000001085a */
[-CC-:B------:R-:W-:Y:S01]  /*d810*/  FFMA.FTZ R139, R139, R10.reuse, -R90.reuse ;  /* 0x0000000a8b8b7223 */ /* 0x180fe2000001085a */
[-CC-:B------:R-:W-:Y:S01]  /*d820*/  FFMA.FTZ R131, R131, R10.reuse, -R90.reuse ;  /* 0x0000000a83837223 */ /* 0x180fe2000001085a */
[----:B------:R-:W0:Y:S01]  /*d830*/  MUFU.EX2 R121, R121 ;  /* 0x0000007900797308 */ /* 0x000e220000000800 */
[----:B-1----:R-:W-:Y:S01]  /*d840*/  FADD.FTZ R3, R12, R3 ;  /* 0x000000030c037221 */ /* 0x002fe20000010000 */
[----:B------:R1:W-:Y:S01]  /*d850*/  @!P1 SYNCS.ARRIVE.TRANS64.RED.A1T0 RZ, [R21+URZ], RZ ;  /* 0x000000ff15ff99a7 */ /* 0x0003e2000810043f */
[----:B------:R-:W-:Y:S01]  /*d860*/  FFMA.FTZ R97, R97, R10, -R90 ;  /* 0x0000000a61617223 */ /* 0x000fe2000001085a */
[----:B------:R-:W-:Y:S01]  /*d870*/  ISETP.GT.AND P2, PT, R9, UR4, PT ;  /* 0x0000000409007c0c */ /* 0x000fe2000bf44270 */
[----:B------:R-:W-:Y:S01]  /*d880*/  UMOV UR4, UR37 ;  /* 0x0000002500047c82 */ /* 0x000fe20008000000 */
[----:B------:R-:W-:Y:S01]  /*d890*/  F2FP.BF16.F32.PACK_AB R154, R141, R154 ;  /* 0x0000009a8d9a723e */ /* 0x000fe200000010ff */
[----:B------:R-:W-:Y:S01]  /*d8a0*/  VIADD R9, R9, 0xffffffff ;  /* 0xffffffff09097836 */ /* 0x000fe20000000000 */
[----:B------:R-:W3:Y:S01]  /*d8b0*/  MUFU.EX2 R20, R20 ;  /* 0x0000001400147308 */ /* 0x000ee20000000800 */
[----:B--2---:R-:W-:Y:S01]  /*d8c0*/  FADD.FTZ R6, R14, R3 ;  /* 0x000000030e067221 */ /* 0x004fe20000010000 */
[----:B------:R-:W-:Y:S01]  /*d8d0*/  FADD.FTZ R3, R141, R100 ;  /* 0x000000648d037221 */ /* 0x000fe20000010000 */
[----:B------:R-:W-:-:S02]  /*d8e0*/  F2FP.BF16.F32.PACK_AB R152, R137, R152 ;  /* 0x000000988998723e */ /* 0x000fc400000010ff */
[----:B------:R-:W-:Y:S01]  /*d8f0*/  F2FP.BF16.F32.PACK_AB R157, R12, R119 ;  /* 0x000000770c9d723e */ /* 0x000fe200000010ff */
[----:B------:R-:W-:Y:S01]  /*d900*/  FADD.FTZ R100, R148, R3 ;  /* 0x0000000394647221 */ /* 0x000fe20000010000 */
[-C--:B------:R-:W-:Y:S01]  /*d910*/  FFMA.FTZ R3, R101, R10.reuse, -R90 ;  /* 0x0000000a65037223 */ /* 0x080fe2000001085a */
[----:B------:R-:W2:Y:S01]  /*d920*/  MUFU.EX2 R123, R123 ;  /* 0x0000007b007b7308 */ /* 0x000ea20000000800 */
[----:B0-----:R-:W-:Y:S01]  /*d930*/  FADD.FTZ R13, R121, R6 ;  /* 0x00000006790d7221 */ /* 0x001fe20000010000 */
[----:B------:R-:W-:Y:S01]  /*d940*/  FADD.FTZ R15, R93, R100 ;  /* 0x000000645d0f7221 */ /* 0x000fe20000010000 */
[----:B------:R-:W-:Y:S01]  /*d950*/  FFMA.FTZ R90, R129, R10, -R90 ;  /* 0x0000000a815a7223 */ /* 0x000fe2000001085a */
[----:B------:R-:W-:Y:S01]  /*d960*/  F2FP.BF16.F32.PACK_AB R156, R156, R217 ;  /* 0x000000d99c9c723e */ /* 0x000fe200000010ff */
[----:B------:R-:W-:Y:S02]  /*d970*/  IMAD.MOV.U32 R12, RZ, RZ, R7 ;  /* 0x000000ffff0c7224 */ /* 0x000fe400078e0007 */
[----:B------:R-:W-:Y:S01]  /*d980*/  FADD.FTZ R100, R150, R15 ;  /* 0x0000000f96647221 */ /* 0x000fe20000010000 */
[----:B------:R-:W-:Y:S01]  /*d990*/  F2FP.BF16.F32.PACK_AB R158, R135, R158 ;  /* 0x0000009e879e723e */ /* 0x000fe200000010ff */
[----:B------:R-:W0:Y:S01]  /*d9a0*/  MUFU.EX2 R88, R88 ;  /* 0x0000005800587308 */ /* 0x000e220000000800 */
[----:B---3--:R-:W-:Y:S01]  /*d9b0*/  FADD.FTZ R6, R20, R13 ;  /* 0x0000000d14067221 */ /* 0x008fe20000010000 */
[----:B------:R-:W-:-:S02]  /*d9c0*/  F2FP.BF16.F32.PACK_AB R148, R93, R148 ;  /* 0x000000945d94723e */ /* 0x000fc400000010ff */
[----:B------:R-:W-:Y:S02]  /*d9d0*/  F2FP.BF16.F32.PACK_AB R150, R107, R150 ;  /* 0x000000966b96723e */ /* 0x000fe400000010ff */
[----:B------:R-:W-:Y:S02]  /*d9e0*/  F2FP.BF16.F32.PACK_AB R159, R121, R14 ;  /* 0x0000000e799f723e */ /* 0x000fe400000010ff */
        /* <DEDUP_REMOVED lines=36> */
[----:B------:R-:W-:-:S03]  /*dc30*/  FADD.FTZ R6, R94, R11 ;  /* 0x0000000b5e067221 */ /* 0x000fc60000010000 */
        /* <DEDUP_REMOVED lines=12> */
[----:B---3--:R-:W-:Y:S01]  /*dd00*/  FADD.FTZ R100, R136, R13 ;  /* 0x0000000d88647221 */ /* 0x008fe20000010000 */
[----:B------:R-:W-:-:S06]  /*dd10*/  IMAD.MOV.U32 R13, RZ, RZ, R8 ;  /* 0x000000ffff0d7224 */ /* 0x000fcc00078e0008 */
[----:B------:R-:W2:Y:S01]  /*dd20*/  MUFU.EX2 R138, R138 ;  /* 0x0000008a008a7308 */ /* 0x000ea20000000800 */
[----:B0-----:R-:W-:Y:S01]  /*dd30*/  FADD.FTZ R6, R3, R6 ;  /* 0x0000000603067221 */ /* 0x001fe20000010000 */
[----:B------:R-:W-:-:S03]  /*dd40*/  F2FP.BF16.F32.PACK_AB R141, R21, R3 ;  /* 0x00000003158d723e */ /* 0x000fc600000010ff */
[----:B------:R-:W-:-:S03]  /*dd50*/  FADD.FTZ R6, R21, R6 ;  /* 0x0000000615067221 */ /* 0x000fc60000010000 */
        /* <DEDUP_REMOVED lines=22> */
.L_x_1186:
        /* <DEDUP_REMOVED lines=67> */
.L_x_1204:
[----:B------:R-:W-:Y:S01]  /*e2f0*/  ULEA UR5, UR37, UR38, 0x3 ;  /* 0x0000002625057291 */ /* 0x000fe2000f8e183f */
[----:B------:R-:W-:-:S05]  /*e300*/  IMAD.U32 R0, RZ, RZ, UR36 ;  /* 0x00000024ff007e24 */ /* 0x000fca000f8e00ff */
[----:B------:R-:W-:-:S04]  /*e310*/  SHF.L.U32 R0, R0, 0x1f, RZ ;  /* 0x0000001f00007819 */ /* 0x000fc800000006ff */
[----:B------:R0:W1:Y:S01]  /*e320*/  SYNCS.PHASECHK.TRANS64.TRYWAIT P2, [UR5+0x2a850], R0 ;  /* 0x02a85000ff0075a7 */ /* 0x0000620008040145 */
[----:B------:R-:W-:Y:S05]  /*e330*/  @!P0 BRA `(.L_x_1205) ;  /* 0x0000000000048947 */ /* 0x000fea0003800000 */
[----:B------:R-:W-:Y:S01]  /*e340*/  BPT.TRAP 0x1 ;  /* 0x000000040000795c */ /* 0x000fe20000300000 */
.L_x_1205:
[----:B-1----:R-:W-:Y:S05]  /*e350*/  @P2 BRA `(.L_x_1206) ;  /* 0x0000000000082947 */ /* 0x002fea0003800000 */
[----:B------:R-:W1:Y:S02]  /*e360*/  SYNCS.PHASECHK.TRANS64.TRYWAIT P0, [UR5+0x2a850], R0 ;  /* 0x02a85000ff0075a7 */ /* 0x000e640008000145 */
[----:B-1----:R-:W-:Y:S05]  /*e370*/  @!P0 BRA `(.L_x_1207) ;  /* 0x000000b000b88947 */ /* 0x002fea0003800000 */
.L_x_1206:
[----:B------:R-:W-:Y:S01]  /*e380*/  UIADD3 UR38, UR38, 0x400, URZ ;  /* 0x0000040026267890 */ /* 0x000fe2000fffe03f */
[----:B------:R-:W-:Y:S01]  /*e390*/  WARPGROUP.ARRIVE ;  /* 0x00000000000079c5 */ /* 0x000fe20000000000 */
[----:B------:R-:W-:Y:S01]  /*e3a0*/  UMOV UR7, 0x40000040 ;  /* 0x4000004000077882 */ /* 0x000fe20000000000 */
[----:B-1----:R-:W1:Y:S01]  /*e3b0*/  SHFL.BFLY PT, R5, R6, 0x2, 0x1f ;  /* 0x0c401f0006057f89 */ /* 0x002e6200000e0000 */
[----:B------:R-:W-:Y:S01]  /*e3c0*/  USHF.R.U32.HI UR38, URZ, 0x4, UR38 ;  /* 0x000000043f267899 */ /* 0x000fe20008011626 */
[----:B------:R-:W-:Y:S01]  /*e3d0*/  IMAD.MOV.U32 R4, RZ, RZ, RZ ;  /* 0x000000ffff047224 */ /* 0x000fe200078e00ff */
[----:B------:R-:W-:Y:S01]  /*e3e0*/  R2UR UR8, R182 ;  /* 0x00000000b60872ca */ /* 0x000fe200000e0000 */
[----:B0-----:R-:W0:Y:S01]  /*e3f0*/  SHFL.BFLY PT, R0, R3, 0x2, 0x1f ;  /* 0x0c401f0003007f89 */ /* 0x001e2200000e0000 */
[----:B------:R-:W-:Y:S01]  /*e400*/  ULOP3.LUT UR38, UR38, 0x3fff, URZ, 0xc0, !UPT ;  /* 0x00003fff26267892 */ /* 0x000fe2000f8ec03f */
[----:B------:R-:W-:-:S03]  /*e410*/  IMAD.MOV.U32 R92, RZ, RZ, -0x800000 ;  /* 0xff800000ff5c7424 */ /* 0x000fc600078e00ff */
[----:B------:R-:W-:-:S04]  /*e420*/  ULOP3.LUT UR4, UR38, 0x3000000, URZ, 0xfc, !UPT ;  /* 0x0300000026047892 */ /* 0x000fc8000f8efc3f */
[----:B------:R-:W-:Y:S02]  /*e430*/  UIMAD UR4, UR37, 0x600, UR4 ;  /* 0x00000600250478a4 */ /* 0x000fe4000f8e0204 */
[----:B------:R-:W-:Y:S02]  /*e440*/  UIADD3 UR37, UR37, 0x1, URZ ;  /* 0x0000000125257890 */ /* 0x000fe4000fffe03f */
[----:B------:R-:W-:Y:S02]  /*e450*/  UIADD3 UR8, UR8, 0x1, URZ ;  /* 0x0000000108087890 */ /* 0x000fe4000fffe03f */
[----:B------:R-:W-:Y:S01]  /*e460*/  UISETP.NE.AND UP0, UPT, UR37, 0x2, UPT ;  /* 0x000000022500788c */ /* 0x000fe2000bf05270 */
[----:B------:R-:W-:Y:S02]  /*e470*/  UMOV UR6, UR4 ;  /* 0x0000000400067c82 */ /* 0x000fe40008000000 */
[----:B------:R-:W-:Y:S01]  /*e480*/  HGMMA.64x128x16.F32.BF16 R24, R156, gdesc[UR4].tnspB, R24, gsb0 ;  /* 0x41e000049c187df0 */ /* 0x000fe20008001818 */
[----:B------:R-:W-:Y:S01]  /*e490*/  UIADD3 UR6, UR4, 0x80, URZ ;  /* 0x0000008004067890 */ /* 0x000fe2000fffe03f */
[----:B-1----:R-:W-:Y:S01]  /*e4a0*/  FADD.FTZ R5, R5, R6 ;  /* 0x0000000605057221 */ /* 0x002fe20000010000 */
[----:B------:R-:W-:Y:S01]  /*e4b0*/  UMOV UR7, 0x40000040 ;  /* 0x4000004000077882 */ /* 0x000fe20000000000 */
[----:B------:R-:W-:-:S02]  /*e4c0*/  IMAD.U32 R182, RZ, RZ, UR8 ;  /* 0x00000008ffb67e24 */ /* 0x000fc4000f8e00ff */
[----:B0-----:R-:W-:Y:S01]  /*e4d0*/  FADD.FTZ R2, R0, R3 ;  /* 0x0000000300027221 */ /* 0x001fe20000010000 */
[----:B------:R-:W-:Y:S01]  /*e4e0*/  USEL UR37, UR37, URZ, UP0 ;  /* 0x0000003f25257287 */ /* 0x000fe20008000000 */
[----:B------:R-:W0:Y:S04]  /*e4f0*/  SHFL.BFLY PT, R0, R5, 0x1, 0x1f ;  /* 0x0c201f0005007f89 */ /* 0x000e2800000e0000 */
[----:B------:R-:W1:Y:S01]  /*e500*/  SHFL.BFLY PT, R9, R2, 0x1, 0x1f ;  /* 0x0c201f0002097f89 */ /* 0x000e6200000e0000 */
[----:B0-----:R-:W-:Y:S01]  /*e510*/  FADD.FTZ R12, R5, R0 ;  /* 0x00000000050c7221 */ /* 0x001fe20000010000 */
[----:B------:R-:W-:Y:S02]  /*e520*/  IMAD.U32 R5, RZ, RZ, UR5 ;  /* 0x00000005ff057e24 */ /* 0x000fe4000f8e00ff */
[----:B------:R-:W-:-:S02]  /*e530*/  IMAD.MOV.U32 R0, RZ, RZ, -0x800000 ;  /* 0xff800000ff007424 */ /* 0x000fc400078e00ff */
[----:B-1----:R-:W-:Y:S01]  /*e540*/  FADD.FTZ R13, R2, R9 ;  /* 0x00000009020d7221 */ /* 0x002fe20000010000 */
[----:B------:R-:W-:Y:S01]  /*e550*/  FSETP.NE.FTZ.AND P0, PT, R12, RZ, PT ;  /* 0x000000ff0c00720b */ /* 0x000fe20003f15000 */
[----:B------:R-:W-:Y:S02]  /*e560*/  @!P1 VIADD R5, R5, 0x2a860 ;  /* 0x0002a86005059836 */ /* 0x000fe40000000000 */
[----:B------:R-:W-:Y:S01]  /*e570*/  IMAD.MOV.U32 R9, RZ, RZ, RZ ;  /* 0x000000ffff097224 */ /* 0x000fe200078e00ff */
        /* <DEDUP_REMOVED lines=34> */
[----:B------:R-:W-:-:S04]  /*e7a0*/  USEL UR4, URZ, 0x1, UP0 ;  /* 0x000000013f047887 */ /* 0x000fc80008000000 */
[----:B------:R-:W-:Y:S01]  /*e7b0*/  ULOP3.LUT UR36, UR36, UR4, URZ, 0x3c, !UPT ;  /* 0x0000000424247292 */ /* 0x000fe2000f8e3c3f */
        /* <DEDUP_REMOVED lines=69> */
.L_x_1137:
[----:B------:R-:W0:Y:S01]  /*ec10*/  S2R R5, SR_CgaCtaId ;  /* 0x0000000000057919 */ /* 0x000e220000008800 */
[----:B------:R-:W-:Y:S01]  /*ec20*/  MOV R16, 0x400 ;  /* 0x0000040000107802 */ /* 0x000fe20000000f00 */
[----:B------:R-:W-:Y:S01]  /*ec30*/  BSSY B0, `(.L_x_1208) ;  /* 0x0000312000007945 */ /* 0x000fe20003800000 */
[----:B------:R-:W-:Y:S02]  /*ec40*/  BAR.SYNC.DEFER_BLOCKING 0x5, 0x180 ;  /* 0x0146000000007b1d */ /* 0x000fe40000010000 */
[----:B0-----:R-:W-:-:S05]  /*ec50*/  LEA R16, R5, R16, 0x18 ;  /* 0x0000001005107211 */ /* 0x001fca00078ec0ff */
[----:B------:R-:W0:Y:S02]  /*ec60*/  LDS.128 R4, [R16+0x2a8d0] ;  /* 0x02a8d00010047984 */ /* 0x000e240000000c00 */
[----:B0-----:R-:W-:Y:S02]  /*ec70*/  R2UR UR5, R5 ;  /* 0x00000000050572ca */ /* 0x001fe400000e0000 */
[----:B------:R-:W-:Y:S02]  /*ec80*/  R2UR UR6, R6 ;  /* 0x00000000060672ca */ /* 0x000fe400000e0000 */
[----:B------:R-:W-:Y:S01]  /*ec90*/  R2UR UR7, R7 ;  /* 0x00000000070772ca */ /* 0x000fe200000e0000 */
[----:B------:R-:W-:Y:S06]  /*eca0*/  BAR.ARV 0x4, 0x180 ;  /* 0x0106000000007b1d */ /* 0x000fec0000002000 */
[----:B------:R-:W-:Y:S08]  /*ecb0*/  @P0 BRA `(.L_x_1209) ;  /* 0x0000002000ac0947 */ /* 0x000ff00003800000 */
[----:B------:R-:W0:Y:S01]  /*ecc0*/  S2R R5, SR_SWINHI ;  /* 0x0000000000057919 */ /* 0x000e220000002f00 */
[----:B------:R-:W-:Y:S01]  /*ecd0*/  R2UR UR12, R181 ;  /* 0x00000000b50c72ca */ /* 0x000fe200000e0000 */
[----:B------:R-:W-:Y:S01]  /*ece0*/  ULDC.64 UR10, c[0x0][0xc00] ;  /* 0x00030000000a7ab9 */ /* 0x000fe20000000a00 */
[----:B------:R-:W-:Y:S01]  /*ecf0*/  ULDC.64 UR8, c[0x0][0xc00] ;  /* 0x0003000000087ab9 */ /* 0x000fe20000000a00 */
[----:B------:R-:W-:Y:S01]  /*ed00*/  ULDC.64 UR16, c[0x0][0x208] ;  /* 0x0000820000107ab9 */ /* 0x000fe20000000a00 */
[----:B------:R-:W-:Y:S02]  /*ed10*/  R2UR UR14, R162 ;  /* 0x00000000a20e72ca */ /* 0x000fe400000e0000 */
[----:B------:R-:W-:Y:S02]  /*ed20*/  R2UR UR13, R163 ;  /* 0x00000000a30d72ca */ /* 0x000fe400000e0000 */
[----:B------:R-:W-:-:S05]  /*ed30*/  R2UR UR20, R164 ;  /* 0x00000000a41472ca */ /* 0x000fca00000e0000 */
[----:B------:R-:W-:Y:S01]  /*ed40*/  UIMAD.WIDE UR8, UR12, 0x4, UR8 ;  /* 0x000000040c0878a5 */ /* 0x000fe2000f8e0208 */
[----:B------:R-:W-:Y:S02]  /*ed50*/  MOV R82, R16 ;  /* 0x0000001000527202 */ /* 0x000fe40000000f00 */
[----:B0-----:R-:W-:-:S03]  /*ed60*/  MOV R83, R5 ;  /* 0x0000000500537202 */ /* 0x001fc60000000f00 */
[----:B------:R-:W-:-:S03]  /*ed70*/  IMAD.WIDE R4, R201, 0x2, R82 ;  /* 0x00000002c9047825 */ /* 0x000fc600078e0252 */
[C---:B------:R-:W-:Y:S02]  /*ed80*/  LOP3.LUT R7, R4.reuse, 0x380, RZ, 0xc0, !PT ;  /* 0x0000038004077812 */ /* 0x040fe400078ec0ff */
[C---:B------:R-:W-:Y:S02]  /*ed90*/  IADD3 R8, P5, R4.reuse, 0x40, RZ ;  /* 0x0000004004087810 */ /* 0x040fe40007fbe0ff */
[----:B------:R-:W-:Y:S02]  /*eda0*/  SHF.R.U64 R7, R7, 0x3, RZ ;  /* 0x0000000307077819 */ /* 0x000fe400000012ff */
[C---:B------:R-:W-:Y:S01]  /*edb0*/  IADD3 R17, P6, R4.reuse, 0x20, RZ ;  /* 0x0000002004117810 */ /* 0x040fe20007fde0ff */
[--C-:B------:R-:W-:Y:S01]  /*edc0*/  IMAD.X R27, RZ, RZ, R5.reuse, P5 ;  /* 0x000000ffff1b7224 */ /* 0x100fe200028e0605 */
[C---:B------:R-:W-:Y:S02]  /*edd0*/  IADD3 R23, P4, R4.reuse, 0x60, RZ ;  /* 0x0000006004177810 */ /* 0x040fe40007f9e0ff */
[C---:B------:R-:W-:Y:S01]  /*ede0*/  IADD3 R31, P3, R4.reuse, 0x4000, RZ ;  /* 0x00004000041f7810 */ /* 0x040fe20007f7e0ff */
[--C-:B------:R-:W-:Y:S01]  /*edf0*/  IMAD.X R29, RZ, RZ, R5.reuse, P6 ;  /* 0x000000ffff1d7224 */ /* 0x100fe200030e0605 */
[C---:B------:R-:W-:Y:S01]  /*ee00*/  IADD3 R93, P2, R4.reuse, 0x4020, RZ ;  /* 0x00004020045d7810 */ /* 0x040fe20007f5e0ff */
[--C-:B------:R-:W-:Y:S01]  /*ee10*/  IMAD.X R25, RZ, RZ, R5.reuse, P4 ;  /* 0x000000ffff197224 */ /* 0x100fe200020e0605 */
[C---:B------:R-:W-:Y:S01]  /*ee20*/  IADD3 R97, P1, R4.reuse, 0x4040, RZ ;  /* 0x0000404004617810 */ /* 0x040fe20007f3e0ff */
[--C-:B------:R-:W-:Y:S01]  /*ee30*/  IMAD.X R15, RZ, RZ, R5.reuse, P3 ;  /* 0x000000ffff0f7224 */ /* 0x100fe200018e0605 */
[----:B------:R-:W-:Y:S01]  /*ee40*/  BAR.SYNC.DEFER_BLOCKING 0x1, 0x100 ;  /* 0x0044000000007b1d */ /* 0x000fe20000010000 */
[----:B------:R-:W-:Y:S01]  /*ee50*/  IADD3 R30, P0, R4, 0x4060, RZ ;  /* 0x00004060041e7810 */ /* 0x000fe20007f1e0ff */
[--C-:B------:R-:W-:Y:S01]  /*ee60*/  IMAD.X R13, RZ, RZ, R5.reuse, P2 ;  /* 0x000000ffff0d7224 */ /* 0x100fe200010e0605 */
[----:B------:R-:W-:Y:S01]  /*ee70*/  LOP3.LUT R4, R7, R4, RZ, 0x3c, !PT ;  /* 0x0000000407047212 */ /* 0x000fe200078e3cff */
[--C-:B------:R-:W-:Y:S01]  /*ee80*/  IMAD.X R11, RZ, RZ, R5.reuse, P1 ;  /* 0x000000ffff0b7224 */ /* 0x100fe200008e0605 */
[----:B------:R-:W-:Y:S01]  /*ee90*/  LOP3.LUT R7, R8, 0x380, RZ, 0xc0, !PT ;  /* 0x0000038008077812 */ /* 0x000fe200078ec0ff */
[----:B------:R-:W-:Y:S01]  /*eea0*/  IMAD.X R9, RZ, RZ, R5, P0 ;  /* 0x000000ffff097224 */ /* 0x000fe200000e0605 */
[----:B------:R-:W-:-:S02]  /*eeb0*/  LOP3.LUT R10, R23, 0x380, RZ, 0xc0, !PT ;  /* 0x00000380170a7812 */ /* 0x000fc400078ec0ff */
[----:B------:R-:W-:Y:S02]  /*eec0*/  LOP3.LUT R6, R17, 0x380, RZ, 0xc0, !PT ;  /* 0x0000038011067812 */ /* 0x000fe400078ec0ff */
[----:B------:R-:W-:Y:S02]  /*eed0*/  SHF.R.U64 R7, R7, 0x3, RZ ;  /* 0x0000000307077819 */ /* 0x000fe400000012ff */
[----:B------:R-:W-:Y:S02]  /*eee0*/  SHF.R.U64 R10, R10, 0x3, RZ ;  /* 0x000000030a0a7819 */ /* 0x000fe400000012ff */
[----:B------:R-:W-:Y:S02]  /*eef0*/  LOP3.LUT R12, R31, 0x380, RZ, 0xc0, !PT ;  /* 0x000003801f0c7812 */ /* 0x000fe400078ec0ff */
[----:B------:R-:W-:Y:S02]  /*ef00*/  SHF.R.U64 R6, R6, 0x3, RZ ;  /* 0x0000000306067819 */ /* 0x000fe400000012ff */
[----:B------:R-:W-:-:S02]  /*ef10*/  LOP3.LUT R26, R7, R8, RZ, 0x3c, !PT ;  /* 0x00000008071a7212 */ /* 0x000fc400078e3cff */
[----:B------:R-:W-:Y:S02]  /*ef20*/  LOP3.LUT R8, R93, 0x380, RZ, 0xc0, !PT ;  /* 0x000003805d087812 */ /* 0x000fe400078ec0ff */
[----:B------:R-:W-:Y:S02]  /*ef30*/  LOP3.LUT R24, R10, R23, RZ, 0x3c, !PT ;  /* 0x000000170a187212 */ /* 0x000fe400078e3cff */
[----:B------:R-:W-:Y:S02]  /*ef40*/  SHF.R.U64 R12, R12, 0x3, RZ ;  /* 0x000000030c0c7819 */ /* 0x000fe400000012ff */
[----:B------:R-:W-:Y:S02]  /*ef50*/  LOP3.LUT R28, R6, R17, RZ, 0x3c, !PT ;  /* 0x00000011061c7212 */ /* 0x000fe400078e3cff */
[----:B------:R-:W-:Y:S02]  /*ef60*/  LOP3.LUT R10, R97, 0x380, RZ, 0xc0, !PT ;  /* 0x00000380610a7812 */ /* 0x000fe400078ec0ff */
[----:B------:R-:W-:-:S02]  /*ef70*/  LOP3.LUT R17, R30, 0x380, RZ, 0xc0, !PT ;  /* 0x000003801e117812 */ /* 0x000fc400078ec0ff */
[----:B------:R-:W-:Y:S02]  /*ef80*/  SHF.R.U64 R8, R8, 0x3, RZ ;  /* 0x0000000308087819 */ /* 0x000fe400000012ff */
[----:B------:R-:W-:Y:S02]  /*ef90*/  LOP3.LUT R14, R12, R31, RZ, 0x3c, !PT ;  /* 0x0000001f0c0e7212 */ /* 0x000fe400078e3cff */
[----:B------:R-:W-:Y:S02]  /*efa0*/  SHF.R.U64 R10, R10, 0x3, RZ ;  /* 0x000000030a0a7819 */ /* 0x000fe400000012ff */
[----:B------:R-:W-:Y:S02]  /*efb0*/  SHF.R.U64 R17, R17, 0x3, RZ ;  /* 0x0000000311117819 */ /* 0x000fe400000012ff */
[----:B------:R-:W-:Y:S02]  /*efc0*/  LOP3.LUT R12, R8, R93, RZ, 0x3c, !PT ;  /* 0x0000005d080c7212 */ /* 0x000fe400078e3cff */
[----:B------:R-:W-:-:S02]  /*efd0*/  MOV R23, R4 ;  /* 0x0000000400177202 */ /* 0x000fc40000000f00 */
[----:B------:R-:W-:Y:S02]  /*efe0*/  F2FP.BF16.F32.PACK_AB R4, R3, R2 ;  /* 0x000000020304723e */ /* 0x000fe400000010ff */
[----:B------:R-:W-:Y:S02]  /*eff0*/  F2FP.BF16.F32.PACK_AB R5, R89, R88 ;  /* 0x000000585905723e */ /* 0x000fe400000010ff */
[----:B------:R-:W-:Y:S02]  /*f000*/  F2FP.BF16.F32.PACK_AB R6, R21, R20 ;  /* 0x000000141506723e */ /* 0x000fe400000010ff */
[----:B------:R-:W-:Y:S02]  /*f010*/  F2FP.BF16.F32.PACK_AB R7, R91, R90 ;  /* 0x0000005a5b07723e */ /* 0x000fe400000010ff */
[----:B------:R-:W-:Y:S02]  /*f020*/  LOP3.LUT R10, R10, R97, RZ, 0x3c, !PT ;  /* 0x000000610a0a7212 */ /* 0x000fe400078e3cff */
[----:B------:R-:W-:Y:S01]  /*f030*/  LOP3.LUT R8, R17, R30, RZ, 0x3c, !PT ;  /* 0x0000001e11087212 */ /* 0x000fe200078e3cff */
[----:B------:R0:W-:Y:S01]  /*f040*/  STSM.16.M88.4 [R23], R4 ;  /* 0x0000000417007844 */ /* 0x0001e20000000200 */
[----:B------:R-:W-:-:S02]  /*f050*/  MOV R97, R14 ;  /* 0x0000000e00617202 */ /* 0x000fc40000000f00 */
[----:B------:R-:W-:Y:S02]  /*f060*/  MOV R96, R12 ;  /* 0x0000000c00607202 */ /* 0x000fe40000000f00 */
[----:B------:R-:W-:Y:S02]  /*f070*/  MOV R99, R28 ;  /* 0x0000001c00637202 */ /* 0x000fe40000000f00 */
[----:B------:R-:W-:Y:S02]  /*f080*/  MOV R98, R26 ;  /* 0x0000001a00627202 */ /* 0x000fe40000000f00 */
[----:B------:R-:W-:Y:S02]  /*f090*/  MOV R17, R24 ;  /* 0x0000001800117202 */ /* 0x000fe40000000f00 */
[----:B------:R-:W-:Y:S02]  /*f0a0*/  F2FP.BF16.F32.PACK_AB R12, R33, R32 ;  /* 0x00000020210c723e */ /* 0x000fe400000010ff */
[----:B------:R-:W-:-:S02]  /*f0b0*/  F2FP.BF16.F32.PACK_AB R13, R35, R34 ;  /* 0x00000022230d723e */ /* 0x000fc400000010ff */
[----:B------:R-:W-:Y:S02]  /*f0c0*/  F2FP.BF16.F32.PACK_AB R14, R37, R36 ;  /* 0x00000024250e723e */ /* 0x000fe400000010ff */
[----:B------:R-:W-:Y:S02]  /*f0d0*/  F2FP.BF16.F32.PACK_AB R15, R39, R38 ;  /* 0x00000026270f723e */ /* 0x000fe400000010ff */
[----:B------:R-:W-:Y:S02]  /*f0e0*/  F2FP.BF16.F32.PACK_AB R24, R41, R40 ;  /* 0x000000282918723e */ /* 0x000fe400000010ff */
[----:B------:R-:W-:Y:S01]  /*f0f0*/  F2FP.BF16.F32.PACK_AB R25, R43, R42 ;  /* 0x0000002a2b19723e */ /* 0x000fe200000010ff */
[----:B------:R-:W-:Y:S01]  /*f100*/  STSM.16.M88.4 [R99], R12 ;  /* 0x0000000c63007844 */ /* 0x000fe20000000200 */
[----:B------:R-:W-:Y:S02]  /*f110*/  F2FP.BF16.F32.PACK_AB R26, R45, R44 ;  /* 0x0000002c2d1a723e */ /* 0x000fe400000010ff */
[----:B------:R-:W-:-:S02]  /*f120*/  F2FP.BF16.F32.PACK_AB R27, R47, R46 ;  /* 0x0000002e2f1b723e */ /* 0x000fc400000010ff */
[----:B------:R-:W-:Y:S02]  /*f130*/  F2FP.BF16.F32.PACK_AB R28, R49, R48 ;  /* 0x00000030311c723e */ /* 0x000fe400000010ff */
[----:B------:R-:W-:Y:S01]  /*f140*/  F2FP.BF16.F32.PACK_AB R29, R51, R50 ;  /* 0x00000032331d723e */ /* 0x000fe200000010ff */
[----:B------:R-:W-:Y:S01]  /*f150*/  STSM.16.M88.4 [R98], R24 ;  /* 0x0000001862007844 */ /* 0x000fe20000000200 */
[----:B------:R-:W-:Y:S02]  /*f160*/  F2FP.BF16.F32.PACK_AB R30, R53, R52 ;  /* 0x00000034351e723e */ /* 0x000fe400000010ff */
[----:B------:R-:W-:Y:S02]  /*f170*/  F2FP.BF16.F32.PACK_AB R31, R55, R54 ;  /* 0x00000036371f723e */ /* 0x000fe400000010ff */
[----:B------:R-:W-:Y:S02]  /*f180*/  MOV R93, R10 ;  /* 0x0000000a005d7202 */ /* 0x000fe40000000f00 */
[----:B0-----:R-:W-:Y:S01]  /*f190*/  MOV R23, R8 ;  /* 0x0000000800177202 */ /* 0x001fe20000000f00 */
[----:B------:R0:W-:Y:S01]  /*f1a0*/  STSM.16.M88.4 [R17], R28 ;  /* 0x0000001c11007844 */ /* 0x0001e20000000200 */
[----:B------:R-:W-:-:S02]  /*f1b0*/  F2FP.BF16.F32.PACK_AB R4, R57, R56 ;  /* 0x000000383904723e */ /* 0x000fc400000010ff */
[----:B------:R-:W-:Y:S02]  /*f1c0*/  F2FP.BF16.F32.PACK_AB R5, R59, R58 ;  /* 0x0000003a3b05723e */ /* 0x000fe400000010ff */
[----:B------:R-:W-:Y:S02]  /*f1d0*/  F2FP.BF16.F32.PACK_AB R6, R61, R60 ;  /* 0x0000003c3d06723e */ /* 0x000fe400000010ff */
[----:B------:R-:W-:Y:S02]  /*f1e0*/  F2FP.BF16.F32.PACK_AB R7, R63, R62 ;  /* 0x0000003e3f07723e */ /* 0x000fe400000010ff */
[----:B------:R-:W-:Y:S02]  /*f1f0*/  F2FP.BF16.F32.PACK_AB R8, R65, R64 ;  /* 0x000000404108723e */ /* 0x000fe400000010ff */
[----:B------:R-:W-:Y:S01]  /*f200*/  F2FP.BF16.F32.PACK_AB R9, R67, R66 ;  /* 0x000000424309723e */ /* 0x000fe200000010ff */
[----:B------:R-:W-:Y:S01]  /*f210*/  STSM.16.M88.4 [R97], R4 ;  /* 0x0000000461007844 */ /* 0x000fe20000000200 */
[----:B------:R-:W-:-:S02]  /*f220*/  F2FP.BF16.F32.PACK_AB R10, R69, R68 ;  /* 0x00000044450a723e */ /* 0x000fc400000010ff */
[----:B------:R-:W-:Y:S01]  /*f230*/  F2FP.BF16.F32.PACK_AB R11, R71, R70 ;  /* 0x00000046470b723e */ /* 0x000fe200000010ff */
[----:B0-----:R-:W-:Y:S01]  /*f240*/  IMAD.U32 R28, RZ, RZ, UR8 ;  /* 0x00000008ff1c7e24 */ /* 0x001fe2000f8e00ff */
[----:B------:R-:W-:Y:S01]  /*f250*/  F2FP.BF16.F32.PACK_AB R12, R73, R72 ;  /* 0x00000048490c723e */ /* 0x000fe200000010ff */
[----:B------:R-:W-:Y:S01]  /*f260*/  IMAD.U32 R29, RZ, RZ, UR9 ;  /* 0x00000009ff1d7e24 */ /* 0x000fe2000f8e00ff */
[----:B------:R-:W-:Y:S01]  /*f270*/  F2FP.BF16.F32.PACK_AB R13, R75, R74 ;  /* 0x0000004a4b0d723e */ /* 0x000fe200000010ff */
[----:B------:R-:W-:Y:S01]  /*f280*/  STSM.16.M88.4 [R96], R8 ;  /* 0x0000000860007844 */ /* 0x000fe20000000200 */
[----:B------:R-:W-:Y:S01]  /*f290*/  F2FP.BF16.F32.PACK_AB R14, R77, R76 ;  /* 0x0000004c4d0e723e */ /* 0x000fe200000010ff */
[----:B------:R-:W0:Y:S01]  /*f2a0*/  LDC.64 R30, c[0x0][0xc08] ;  /* 0x00030200ff1e7b82 */ /* 0x000e220000000a00 */
[----:B------:R-:W-:Y:S02]  /*f2b0*/  F2FP.BF16.F32.PACK_AB R15, R79, R78 ;  /* 0x0000004e4f0f723e */ /* 0x000fe400000010ff */
[----:B------:R-:W-:-:S02]  /*f2c0*/  F2FP.BF16.F32.PACK_AB R24, R81, R80 ;  /* 0x000000505118723e */ /* 0x000fc400000010ff */
[----:B------:R-:W-:Y:S01]  /*f2d0*/  F2FP.BF16.F32.PACK_AB R25, R95, R94 ;  /* 0x0000005e5f19723e */ /* 0x000fe200000010ff */
[----:B------:R-:W-:Y:S01]  /*f2e0*/  STSM.16.M88.4 [R93], R12 ;  /* 0x0000000c5d007844 */ /* 0x000fe20000000200 */
[----:B------:R-:W-:Y:S02]  /*f2f0*/  F2FP.BF16.F32.PACK_AB R26, R85, R84 ;  /* 0x00000054551a723e */ /* 0x000fe400000010ff */
[----:B------:R-:W-:Y:S02]  /*f300*/  F2FP.BF16.F32.PACK_AB R27, R87, R86 ;  /* 0x00000056571b723e */ /* 0x000fe400000010ff */
[----:B------:R-:W-:-:S03]  /*f310*/  ISETP.NE.U32.AND P0, PT, RZ, UR10, PT ;  /* 0x0000000aff007c0c */ /* 0x000fc6000bf05070 */
[----:B------:R1:W-:Y:S01]  /*f320*/  STSM.16.M88.4 [R23], R24 ;  /* 0x0000001817007844 */ /* 0x0003e20000000200 */
[----:B------:R-:W-:Y:S01]  /*f330*/  BAR.SYNC.DEFER_BLOCKING 0x1, 0x100 ;  /* 0x0044000000007b1d */ /* 0x000fe20000010000 */
[----:B------:R-:W-:-:S07]  /*f340*/  ISETP.NE.AND.EX P0, PT, RZ, UR11, PT, P0 ;  /* 0x0000000bff007c0c */ /* 0x000fce000bf05300 */
[----:B-1----:R-:W1:Y:S06]  /*f350*/  LDC R23, c[0x0][0xbe8] ;  /* 0x0002fa00ff177b82 */ /* 0x002e6c0000000800 */
[----:B------:R-:W2:Y:S01]  /*f360*/  @P0 LDG.E R17, desc[UR16][R28.64] ;  /* 0x000000101c110981 */ /* 0x000ea2000c1e1900 */
[----:B0-----:R-:W-:Y:S02]  /*f370*/  ISETP.NE.U32.AND P1, PT, R30, RZ, PT ;  /* 0x000000ff1e00720c */ /* 0x001fe40003f25070 */
[----:B------:R-:W-:-:S11]  /*f380*/  R2UR UR4, R31 ;  /* 0x000000001f0472ca */ /* 0x000fd600000e0000 */
[----:B------:R-:W-:Y:S02]  /*f390*/  VOTEU.ANY UP0, P1 ;  /* 0x00000000003f7886 */ /* 0x000fe40000800100 */
[----:B------:R-:W-:Y:S01]  /*f3a0*/  UISETP.NE.AND.EX UP0, UPT, UR4, URZ, UPT, UP0 ;  /* 0x0000003f0400728c */ /* 0x000fe2000bf05300 */
[----:B-1----:R-:W-:Y:S02]  /*f3b0*/  ISETP.NE.AND P1, PT, R23, 0x1, PT ;  /* 0x000000011700780c */ /* 0x002fe40003f25270 */
[----:B------:R-:W-:Y:S02]  /*f3c0*/  ULDC UR4, c[0x0][0xa88] ;  /* 0x0002a20000047ab9 */ /* 0x000fe40000000800 */
[----:B------:R-:W-:Y:S01]  /*f3d0*/  IMAD.U32 R8, RZ, RZ, UR4 ;  /* 0x00000004ff087e24 */ /* 0x000fe2000f8e00ff */
[----:B------:R-:W-:Y:S01]  /*f3e0*/  PLOP3.LUT P4, PT, PT, PT, UP0, 0x80, 0x0 ;  /* 0x000000000000781c */ /* 0x000fe20003f8f008 */
[----:B------:R-:W-:-:S04]  /*f3f0*/  ULDC UR4, c[0x0][0xad4] ;  /* 0x0002b50000047ab9 */ /* 0x000fc80000000800 */
[----:B------:R-:W-:Y:S02]  /*f400*/  @UP0 ULDC.64 UR8, c[0x0][0xc08] ;  /* 0x0003020000080ab9 */ /* 0x000fe40000000a00 */
[----:B------:R-:W-:Y:S01]  /*f410*/  @UP0 UIMAD.WIDE UR8, UR12, 0x4, UR8 ;  /* 0x000000040c0808a5 */ /* 0x000fe2000f8e0208 */
[----:B------:R-:W0:Y:S01]  /*f420*/  @P1 LDC R6, c[0x0][0xbec] ;  /* 0x0002fb00ff061b82 */ /* 0x000e220000000800 */
[----:B------:R-:W-:-:S04]  /*f430*/  UISETP.NE.AND UP0, UPT, UR14, URZ, UPT ;  /* 0x0000003f0e00728c */ /* 0x000fc8000bf05270 */
[----:B------:R-:W-:Y:S01]  /*f440*/  USEL UR4, UR14, UR4, UP0 ;  /* 0x000000040e047287 */ /* 0x000fe20008000000 */
[----:B------:R-:W-:Y:S02]  /*f450*/  IMAD.U32 R4, RZ, RZ, UR8 ;  /* 0x00000008ff047e24 */ /* 0x000fe4000f8e00ff */
[----:B------:R-:W1:Y:S01]  /*f460*/  @P1 LDC R9, c[0x0][0xbf0] ;  /* 0x0002fc00ff091b82 */ /* 0x000e620000000800 */
[----:B------:R-:W-:Y:S01]  /*f470*/  UISETP.GT.AND UP1, UPT, UR4, 0x1, UPT ;  /* 0x000000010400788c */ /* 0x000fe2000bf24270 */
[----:B------:R-:W-:Y:S01]  /*f480*/  IMAD.U32 R5, RZ, RZ, UR9 ;  /* 0x00000009ff057e24 */ /* 0x000fe2000f8e00ff */
[----:B------:R-:W-:Y:S02]  /*f490*/  UMOV UR19, 0x9b8 ;  /* 0x000009b800137882 */ /* 0x000fe40000000000 */
[----:B------:R-:W-:Y:S02]  /*f4a0*/  USEL UR19, UR19, 0x978, UP1 ;  /* 0x0000097813137887 */ /* 0x000fe40008800000 */
[----:B------:R-:W-:Y:S01]  /*f4b0*/  UISETP.NE.U32.AND UP0, UPT, UR10, URZ, UPT ;  /* 0x0000003f0a00728c */ /* 0x000fe2000bf05070 */
[----:B------:R-:W-:Y:S01]  /*f4c0*/  VIADD R11, R19, UR60 ;  /* 0x0000003c130b7c36 */ /* 0x000fe20008000000 */
[----:B------:R-:W-:Y:S01]  /*f4d0*/  USHF.R.S32.HI UR10, URZ, 0x1f, UR12 ;  /* 0x0000001f3f0a7899 */ /* 0x000fe2000801140c */
[----:B------:R0:W5:Y:S01]  /*f4e0*/  @P4 LDG.E R8, desc[UR16][R4.64] ;  /* 0x0000001004084981 */ /* 0x000162000c1e1900 */
[----:B------:R-:W-:Y:S01]  /*f4f0*/  UISETP.NE.AND.EX UP0, UPT, UR11, URZ, UPT, UP0 ;  /* 0x0000003f0b00728c */ /* 0x000fe2000bf05300 */
[----:B------:R-:W-:Y:S01]  /*f500*/  IMAD.MOV.U32 R7, RZ, RZ, R11 ;  /* 0x000000ffff077224 */ /* 0x000fe200078e000b */
[----:B------:R-:W-:Y:S01]  /*f510*/  UMOV UR4, URZ ;  /* 0x0000003f00047c82 */ /* 0x000fe20008000000 */
[----:B------:R-:W-:-:S02]  /*f520*/  USEL UR9, UR13, URZ, UP1 ;  /* 0x0000003f0d097287 */ /* 0x000fc40008800000 */
[----:B------:R-:W-:Y:S02]  /*f530*/  USEL UR8, UR12, URZ, !UP0 ;  /* 0x0000003f0c087287 */ /* 0x000fe4000c000000 */
[----:B------:R-:W-:Y:S01]  /*f540*/  USEL UR18, UR10, URZ, !UP0 ;  /* 0x0000003f0a127287 */ /* 0x000fe2000c000000 */
[----:B------:R-:W-:Y:S02]  /*f550*/  ULDC.64 UR12, c[0x0][UR19+0x220] ;  /* 0x00008800130c7abb */ /* 0x000fe40008000a00 */
[----:B------:R-:W-:Y:S01]  /*f560*/  ULDC.64 UR10, c[0x0][UR19+0x218] ;  /* 0x00008600130a7abb */ /* 0x000fe20008000a00 */
[----:B0-----:R-:W-:Y:S01]  /*f570*/  @P1 IMAD.HI.U32 R4, R11, R6, RZ ;  /* 0x000000060b041227 */ /* 0x001fe200078e00ff */
[----:B------:R-:W-:Y:S01]  /*f580*/  ULDC.64 UR14, c[0x0][UR19+0x228] ;  /* 0x00008a00130e7abb */ /* 0x000fe20008000a00 */
[----:B------:R-:W-:Y:S02]  /*f590*/  UIMAD.WIDE.U32 UR16, UR10, UR20, URZ ;  /* 0x000000140a1072a5 */ /* 0x000fe4000f8e003f */
[----:B------:R-:W-:Y:S01]  /*f5a0*/  UIMAD UR13, UR13, UR8, URZ ;  /* 0x000000080d0d72a4 */ /* 0x000fe2000f8e023f */
[----:B-1----:R-:W-:Y:S01]  /*f5b0*/  @P1 SHF.R.U32.HI R7, RZ, R9, R4 ;  /* 0x00000009ff071219 */ /* 0x002fe20000011604 */
[----:B------:R-:W-:-:S02]  /*f5c0*/  UIMAD UR20, UR11, UR20, URZ ;  /* 0x000000140b1472a4 */ /* 0x000fc4000f8e023f */
[----:B------:R-:W-:Y:S02]  /*f5d0*/  UIMAD.WIDE.U32 UR10, UR12, UR8, URZ ;  /* 0x000000080c0a72a5 */ /* 0x000fe4000f8e003f */
[----:B------:R-:W-:Y:S01]  /*f5e0*/  UIMAD.WIDE.U32 UR22, UR14, UR9, URZ ;  /* 0x000000090e1672a5 */ /* 0x000fe2000f8e003f */
[----:B------:R-:W-:Y:S01]  /*f5f0*/  IMAD.MOV R6, RZ, RZ, -R7 ;  /* 0x000000ffff067224 */ /* 0x000fe200078e0a07 */
[----:B------:R-:W-:Y:S02]  /*f600*/  UIMAD UR9, UR15, UR9, URZ ;  /* 0x000000090f0972a4 */ /* 0x000fe4000f8e023f */
[----:B------:R-:W-:Y:S01]  /*f610*/  UIMAD UR13, UR12, UR18, UR13 ;  /* 0x000000120c0d72a4 */ /* 0x000fe2000f8e020d */
[----:B------:R-:W-:Y:S01]  /*f620*/  IMAD R9, R23, R6, R11 ;  /* 0x0000000617097224 */ /* 0x000fe200078e020b */
[----:B------:R-:W-:Y:S01]  /*f630*/  UIADD3 UR20, UR17, UR20, URZ ;  /* 0x0000001411147290 */ /* 0x000fe2000fffe03f */
[----:B------:R-:W-:Y:S02]  /*f640*/  IMAD.U32 R4, RZ, RZ, UR22 ;  /* 0x00000016ff047e24 */ /* 0x000fe4000f8e00ff */
[----:B------:R-:W-:Y:S01]  /*f650*/  IMAD.U32 R5, RZ, RZ, UR23 ;  /* 0x00000017ff057e24 */ /* 0x000fe2000f8e00ff */
[----:B------:R-:W-:-:S02]  /*f660*/  SHF.R.S32.HI R5, RZ, 0x1f, R7 ;  /* 0x0000001fff057819 */ /* 0x000fc40000011407 */
[----:B------:R-:W-:Y:S02]  /*f670*/  SHF.R.S32.HI R6, RZ, 0x1f, R9 ;  /* 0x0000001fff067819 */ /* 0x000fe40000011409 */
[----:B--2---:R-:W-:-:S13]  /*f680*/  @P0 R2UR UR4, R17 ;  /* 0x00000000110402ca */ /* 0x004fda00000e0000 */
[----:B------:R-:W-:Y:S02]  /*f690*/  UIADD3 UR16, UP0, UP2, UR10, UR16, UR4 ;  /* 0x000000100a107290 */ /* 0x000fe4000fa1e004 */
[----:B------:R-:W-:Y:S02]  /*f6a0*/  UIADD3 UR10, UR23, UR9, URZ ;  /* 0x00000009170a7290 */ /* 0x000fe4000fffe03f */
[----:B------:R-:W-:Y:S02]  /*f6b0*/  UIADD3 UR9, UR11, UR13, URZ ;  /* 0x0000000d0b097290 */ /* 0x000fe4000fffe03f */
[----:B------:R-:W-:Y:S01]  /*f6c0*/  USHF.R.S32.HI UR14, URZ, 0x1f, UR4 ;  /* 0x0000001f3f0e7899 */ /* 0x000fe20008011404 */
[----:B------:R-:W-:Y:S01]  /*f6d0*/  IADD3 R4, P2, P3, R7, UR16, R4 ;  /* 0x0000001007047c10 */ /* 0x000fe2000fb5e004 */
[----:B------:R-:W-:Y:S01]  /*f6e0*/  IMAD.U32 R10, RZ, RZ, UR10 ;  /* 0x0000000aff0a7e24 */ /* 0x000fe2000f8e00ff */
[----:B------:R-:W-:Y:S01]  /*f6f0*/  ULDC.64 UR10, c[0x0][UR19+0x210] ;  /* 0x00008400130a7abb */ /* 0x000fe20008000a00 */
[----:B------:R-:W-:Y:S01]  /*f700*/  UIADD3.X UR9, UR9, UR20, UR14, UP0, UP2 ;  /* 0x0000001409097290 */ /* 0x000fe200087e440e */
[----:B------:R-:W-:Y:S01]  /*f710*/  IMAD R7, R9, UR11, RZ ;  /* 0x0000000b09077c24 */ /* 0x000fe2000f8e02ff */
[----:B------:R-:W-:Y:S01]  /*f720*/  ULDC.64 UR12, c[0x0][0xba8] ;  /* 0x0002ea00000c7ab9 */ /* 0x000fe20000000a00 */
[----:B------:R-:W-:Y:S01]  /*f730*/  @!UP1 ULDC UR12, c[0x0][0xb50] ;  /* 0x0002d400000c9ab9 */ /* 0x000fe20000000800 */
[----:B------:R-:W-:Y:S01]  /*f740*/  @!UP1 ULDC UR13, c[0x0][0xb54] ;  /* 0x0002d500000d9ab9 */ /* 0x000fe20000000800 */
[----:B------:R-:W-:Y:S01]  /*f750*/  IMAD R7, R6, UR10, R7 ;  /* 0x0000000a06077c24 */ /* 0x000fe2000f8e0207 */
[----:B------:R-:W-:-:S03]  /*f760*/  IADD3.X R5, R5, UR9, R10, P2, P3 ;  /* 0x0000000905057c10 */ /* 0x000fc600097e640a */
[----:B------:R-:W-:-:S04]  /*f770*/  IMAD.WIDE.U32 R4, R9, UR10, R4 ;  /* 0x0000000a09047c25 */ /* 0x000fc8000f8e0004 */
[----:B------:R-:W-:Y:S01]  /*f780*/  IMAD.IADD R5, R5, 0x1, R7 ;  /* 0x0000000105057824 */ /* 0x000fe200078e0207 */
[----:B------:R-:W-:-:S04]  /*f790*/  LEA R9, P2, R4, UR12, 0x2 ;  /* 0x0000000c04097c11 */ /* 0x000fc8000f8410ff */
[----:B------:R-:W-:Y:S01]  /*f7a0*/  LEA.HI.X R10, R4, UR13, R5, 0x2, P2 ;  /* 0x0000000d040a7c11 */ /* 0x000fe200090f1405 */
[----:B------:R-:W-:Y:S08]  /*f7b0*/  @P4 BRA `(.L_x_1210) ;  /* 0x0000000000144947 */ /* 0x000ff00003800000 */
[----:B------:R-:W-:Y:S05]  /*f7c0*/  @!P0 BRA `(.L_x_1210) ;  /* 0x0000000000108947 */ /* 0x000fea0003800000 */
[----:B------:R-:W-:Y:S02]  /*f7d0*/  ULDC.64 UR10, c[0x0][0x208] ;  /* 0x00008200000a7ab9 */ /* 0x000fe40000000a00 */
[----:B------:R-:W2:Y:S04]  /*f7e0*/  LDG.E R5, desc[UR10][R28.64] ;  /* 0x0000000a1c057981 */ /* 0x000ea8000c1e1900 */
[----:B-----5:R-:W2:Y:S02]  /*f7f0*/  LDG.E R8, desc[UR10][R28.64+0x4] ;  /* 0x0000040a1c087981 */ /* 0x020ea4000c1e1900 */
[----:B--2---:R-:W-:-:S07]  /*f800*/  IMAD.IADD R8, R8, 0x1, -R5 ;  /* 0x0000000108087824 */ /* 0x004fce00078e0a05 */
.L_x_1210:
[----:B------:R-:W-:Y:S01]  /*f810*/  SHFL.IDX PT, R4, R9, RZ, 0x1c1f ;  /* 0x001c1fff09047589 */ /* 0x000fe200000e0000 */
[----:B------:R-:W-:Y:S01]  /*f820*/  VIADD R12, R200, UR60 ;  /* 0x0000003cc80c7c36 */ /* 0x000fe20008000000 */
[----:B------:R-:W-:Y:S01]  /*f830*/  LOP3.LUT P0, RZ, R183, 0x3, RZ, 0xc0, !PT ;  /* 0x00000003b7ff7812 */ /* 0x000fe2000780c0ff */
[----:B-----5:R-:W-:Y:S01]  /*f840*/  IMAD R17, R8, R23, RZ ;  /* 0x0000001708117224 */ /* 0x020fe200078e02ff */
[----:B------:R-:W0:Y:S01]  /*f850*/  SHFL.IDX PT, R5, R10, RZ, 0x1c1f ;  /* 0x001c1fff0a057589 */ /* 0x000e2200000e0000 */
[C---:B------:R-:W-:Y:S01]  /*f860*/  VIADD R24, R12.reuse, 0x8 ;  /* 0x000000080c187836 */ /* 0x040fe20000000000 */
[----:B------:R-:W-:Y:S02]  /*f870*/  ULDC.64 UR10, c[0x0][0x208] ;  /* 0x00008200000a7ab9 */ /* 0x000fe40000000a00 */
[----:B------:R-:W-:Y:S01]  /*f880*/  SHFL.IDX PT, R6, R9, 0x1, 0x1c1f ;  /* 0x003c1f0009067f89 */ /* 0x000fe200000e0000 */
[-C--:B------:R-:W-:Y:S02]  /*f890*/  ISETP.GE.OR P2, PT, R12, R17.reuse, P0 ;  /* 0x000000110c00720c */ /* 0x080fe40000746670 */
[----:B------:R-:W-:Y:S01]  /*f8a0*/  ISETP.GE.OR P0, PT, R24, R17, P0 ;  /* 0x000000111800720c */ /* 0x000fe20000706670 */
[----:B------:R-:W1:Y:S10]  /*f8b0*/  SHFL.IDX PT, R7, R10, 0x1, 0x1c1f ;  /* 0x003c1f000a077f89 */ /* 0x000e7400000e0000 */
[----:B0-----:R0:W-:Y:S04]  /*f8c0*/  @!P2 ST.E desc[UR10][R4.64], R92 ;  /* 0x0000005c0400a985 */ /* 0x0011e8000c10190a */
[----:B-1----:R0:W-:Y:S01]  /*f8d0*/  @!P0 ST.E desc[UR10][R6.64], R0 ;  /* 0x0000000006008985 */ /* 0x0021e2000c10190a */
[----:B------:R-:W-:-:S13]  /*f8e0*/  PLOP3.LUT P0, PT, PT, PT, UP1, 0x80, 0x0 ;  /* 0x000000000000781c */ /* 0x000fda0003f0f018 */
[----:B0-----:R-:W-:Y:S05]  /*f8f0*/  @P0 BRA `(.L_x_1211) ;  /* 0x0000000800a40947 */ /* 0x001fea0003800000 */
[----:B------:R-:W-:Y:S01]  /*f900*/  IMAD R3, R180, 0x40, R22 ;  /* 0x00000040b4037824 */ /* 0x000fe200078e0216 */
[----:B------:R-:W-:Y:S01]  /*f910*/  ULDC.64 UR12, c[0x0][0xaa0] ;  /* 0x0002a800000c7ab9 */ /* 0x000fe20000000a00 */
[----:B------:R-:W-:Y:S01]  /*f920*/  R2UR UR15, R164 ;  /* 0x00000000a40f72ca */ /* 0x000fe200000e0000 */
[----:B------:R-:W0:Y:S01]  /*f930*/  @P1 LDC R45, c[0x0][0xbf0] ;  /* 0x0002fc00ff2d1b82 */ /* 0x000e220000000800 */
[----:B------:R-:W-:Y:S01]  /*f940*/  IMAD.WIDE R82, R3, 0x2, R82 ;  /* 0x0000000203527825 */ /* 0x000fe200078e0252 */
[----:B------:R-:W-:Y:S02]  /*f950*/  ULDC.64 UR10, c[0x0][0x208] ;  /* 0x00008200000a7ab9 */ /* 0x000fe40000000a00 */
[C---:B------:R-:W-:Y:S02]  /*f960*/  IADD3 R9, P6, R82.reuse, 0x1000, RZ ;  /* 0x0000100052097810 */ /* 0x040fe40007fde0ff */
[----:B------:R-:W-:Y:S02]  /*f970*/  IADD3 R13, P5, R82, 0x2000, RZ ;  /* 0x00002000520d7810 */ /* 0x000fe40007fbe0ff */
[----:B------:R-:W-:-:S02]  /*f980*/  LOP3.LUT R8, R9, 0x380, RZ, 0xc0, !PT ;  /* 0x0000038009087812 */ /* 0x000fc400078ec0ff */
[----:B------:R-:W-:Y:S02]  /*f990*/  IADD3 R25, P4, R82, 0x3000, RZ ;  /* 0x0000300052197810 */ /* 0x000fe40007f9e0ff */
[----:B------:R-:W-:Y:S02]  /*f9a0*/  SHF.R.U64 R8, R8, 0x3, RZ ;  /* 0x0000000308087819 */ /* 0x000fe400000012ff */
[----:B------:R-:W-:Y:S02]  /*f9b0*/  IADD3 R29, P3, R82, 0x4000, RZ ;  /* 0x00004000521d7810 */ /* 0x000fe40007f7e0ff */
[----:B------:R-:W-:Y:S01]  /*f9c0*/  LOP3.LUT R8, R8, R9, RZ, 0x3c, !PT ;  /* 0x0000000908087212 */ /* 0x000fe200078e3cff */
[----:B------:R-:W-:Y:S01]  /*f9d0*/  IMAD.X R9, RZ, RZ, R83, P6 ;  /* 0x000000ffff097224 */ /* 0x000fe200030e0653 */
[C---:B------:R-:W-:Y:S02]  /*f9e0*/  IADD3 R3, P6, R82.reuse, 0x7000, RZ ;  /* 0x0000700052037810 */ /* 0x040fe40007fde0ff */
[----:B------:R-:W-:-:S02]  /*f9f0*/  IADD3 R33, P2, R82, 0x5000, RZ ;  /* 0x0000500052217810 */ /* 0x000fc40007f5e0ff */
[----:B------:R-:W-:Y:S01]  /*fa00*/  IADD3 R37, P0, R82, 0x6000, RZ ;  /* 0x0000600052257810 */ /* 0x000fe20007f1e0ff */
[----:B------:R-:W-:Y:S01]  /*fa10*/  IMAD.X R41, RZ, RZ, R83, P6 ;  /* 0x000000ffff297224 */ /* 0x000fe200030e0653 */
[----:B------:R-:W-:Y:S01]  /*fa20*/  LOP3.LUT R0, R3, 0x380, RZ, 0xc0, !PT ;  /* 0x0000038003007812 */ /* 0x000fe200078ec0ff */
[----:B------:R-:W-:Y:S01]  /*fa30*/  UIMAD UR9, UR14, UR12, URZ ;  /* 0x0000000c0e0972a4 */ /* 0x000fe2000f8e023f */
[----:B------:R-:W-:Y:S01]  /*fa40*/  LOP3.LUT R12, R13, 0x380, RZ, 0xc0, !PT ;  /* 0x000003800d0c7812 */ /* 0x000fe200078ec0ff */
[----:B------:R-:W5:Y:S01]  /*fa50*/  LD.E.128 R8, desc[UR10][R8.64] ;  /* 0x0000000a08087980 */ /* 0x000f62000c101d00 */
[----:B------:R-:W-:Y:S02]  /*fa60*/  LOP3.LUT R24, R25, 0x380, RZ, 0xc0, !PT ;  /* 0x0000038019187812 */ /* 0x000fe400078ec0ff */
[----:B------:R-:W-:Y:S02]  /*fa70*/  LOP3.LUT R28, R29, 0x380, RZ, 0xc0, !PT ;  /* 0x000003801d1c7812 */ /* 0x000fe400078ec0ff */
[----:B------:R-:W-:-:S02]  /*fa80*/  LOP3.LUT R32, R33, 0x380, RZ, 0xc0, !PT ;  /* 0x0000038021207812 */ /* 0x000fc400078ec0ff */
[----:B------:R-:W-:Y:S02]  /*fa90*/  LOP3.LUT R36, R37, 0x380, RZ, 0xc0, !PT ;  /* 0x0000038025247812 */ /* 0x000fe400078ec0ff */
[----:B------:R-:W-:Y:S02]  /*faa0*/  SHF.R.U64 R0, R0, 0x3, RZ ;  /* 0x0000000300007819 */ /* 0x000fe400000012ff */
[----:B------:R-:W-:Y:S02]  /*fab0*/  LOP3.LUT R5, R82, 0x380, RZ, 0xc0, !PT ;  /* 0x0000038052057812 */ /* 0x000fe400078ec0ff */
[----:B------:R-:W-:Y:S02]  /*fac0*/  SHF.R.U64 R12, R12, 0x3, RZ ;  /* 0x000000030c0c7819 */ /* 0x000fe400000012ff */
[----:B------:R-:W-:Y:S02]  /*fad0*/  SHF.R.U64 R24, R24, 0x3, RZ ;  /* 0x0000000318187819 */ /* 0x000fe400000012ff */
[----:B------:R-:W-:-:S02]  /*fae0*/  SHF.R.U64 R28, R28, 0x3, RZ ;  /* 0x000000031c1c7819 */ /* 0x000fc400000012ff */
[----:B------:R-:W-:Y:S02]  /*faf0*/  SHF.R.U64 R32, R32, 0x3, RZ ;  /* 0x0000000320207819 */ /* 0x000fe400000012ff */
[----:B------:R-:W-:Y:S02]  /*fb00*/  SHF.R.U64 R36, R36, 0x3, RZ ;  /* 0x0000000324247819 */ /* 0x000fe400000012ff */
[----:B------:R-:W-:Y:S02]  /*fb10*/  LOP3.LUT R40, R0, R3, RZ, 0x3c, !PT ;  /* 0x0000000300287212 */ /* 0x000fe400078e3cff */
[----:B------:R-:W-:Y:S01]  /*fb20*/  SHF.R.U64 R5, R5, 0x3, RZ ;  /* 0x0000000305057819 */ /* 0x000fe200000012ff */
[----:B------:R-:W1:Y:S01]  /*fb30*/  @P1 LDC R3, c[0x0][0xbec] ;  /* 0x0002fb00ff031b82 */ /* 0x000e620000000800 */
        /* <DEDUP_REMOVED lines=10> */
[----:B------:R-:W-:Y:S01]  /*fbe0*/  LOP3.LUT R82, R5, R82, RZ, 0x3c, !PT ;  /* 0x0000005205527212 */ /* 0x000fe200078e3cff */
[----:B------:R-:W5:Y:S01]  /*fbf0*/  LD.E.128 R12, desc[UR10][R12.64] ;  /* 0x0000000a0c0c7980 */ /* 0x000f62000c101d00 */
[----:B------:R-:W-:-:S03]  /*fc00*/  UIMAD UR9, UR4, UR13, UR9 ;  /* 0x0000000d040972a4 */ /* 0x000fc6000f8e0209 */
[----:B------:R2:W5:Y:S04]  /*fc10*/  LD.E.128 R4, desc[UR10][R82.64] ;  /* 0x0000000a52047980 */ /* 0x000568000c101d00 */
[----:B------:R-:W5:Y:S04]  /*fc20*/  LD.E.128 R24, desc[UR10][R24.64] ;  /* 0x0000000a18187980 */ /* 0x000f68000c101d00 */
[----:B------:R-:W5:Y:S04]  /*fc30*/  LD.E.128 R28, desc[UR10][R28.64] ;  /* 0x0000000a1c1c7980 */ /* 0x000f68000c101d00 */
[----:B------:R-:W5:Y:S04]  /*fc40*/  LD.E.128 R32, desc[UR10][R32.64] ;  /* 0x0000000a20207980 */ /* 0x000f68000c101d00 */
[----:B------:R-:W5:Y:S04]  /*fc50*/  LD.E.128 R36, desc[UR10][R36.64] ;  /* 0x0000000a24247980 */ /* 0x000f68000c101d00 */
[----:B------:R-:W5:Y:S01]  /*fc60*/  LD.E.128 R40, desc[UR10][R40.64] ;  /* 0x0000000a28287980 */ /* 0x000f62000c101d00 */
[----:B------:R-:W-:Y:S01]  /*fc70*/  UIMAD.WIDE.U32 UR10, UR4, UR12, URZ ;  /* 0x0000000c040a72a5 */ /* 0x000fe2000f8e003f */
[----:B------:R-:W-:-:S02]  /*fc80*/  IMAD R0, R161, 0x20, R180 ;  /* 0x00000020a1007824 */ /* 0x000fc400078e02b4 */
[----:B------:R-:W-:Y:S01]  /*fc90*/  ULDC.64 UR12, c[0x0][0xae8] ;  /* 0x0002ba00000c7ab9 */ /* 0x000fe20000000a00 */
[----:B------:R-:W-:Y:S01]  /*fca0*/  UIADD3 UR11, UR11, UR9, URZ ;  /* 0x000000090b0b7290 */ /* 0x000fe2000fffe03f */
[----:B------:R-:W-:Y:S01]  /*fcb0*/  VIADD R44, R0, UR60 ;  /* 0x0000003c002c7c36 */ /* 0x000fe20008000000 */
[----:B------:R-:W-:Y:S01]  /*fcc0*/  @!PT LDS RZ, [RZ] ;  /* 0x00000000fffff984 */ /* 0x000fe20000000800 */
[----:B------:R-:W-:Y:S01]  /*fcd0*/  @!PT LDS RZ, [RZ] ;  /* 0x00000000fffff984 */ /* 0x000fe20000000800 */
[----:B------:R-:W-:Y:S01]  /*fce0*/  @!PT LDS RZ, [RZ] ;  /* 0x00000000fffff984 */ /* 0x000fe20000000800 */
[----:B------:R-:W-:Y:S01]  /*fcf0*/  @!PT LDS RZ, [RZ] ;  /* 0x00000000fffff984 */ /* 0x000fe20000000800 */
[----:B------:R3:W-:Y:S06]  /*fd00*/  MEMBAR.ALL.CTA ;  /* 0x0000000000007992 */ /* 0x0007ec0000008000 */
[----:B---3--:R-:W3:Y:S01]  /*fd10*/  FENCE.VIEW.ASYNC.S ;  /* 0x00000000000073c6 */ /* 0x008ee20000000000 */
[----:B------:R-:W-:-:S02]  /*fd20*/  UIMAD.WIDE.U32 UR10, UR15, UR12, UR10 ;  /* 0x0000000c0f0a72a5 */ /* 0x000fc4000f8e000a */
[----:B------:R-:W-:Y:S02]  /*fd30*/  USHF.R.S32.HI UR4, URZ, 0x1f, UR8 ;  /* 0x0000001f3f047899 */ /* 0x000fe40008011408 */
[----:B------:R-:W-:Y:S01]  /*fd40*/  UIMAD UR11, UR15, UR13, UR11 ;  /* 0x0000000d0f0b72a4 */ /* 0x000fe2000f8e020b */
[----:B-1----:R-:W-:Y:S02]  /*fd50*/  @P1 IMAD.HI.U32 R0, R44, R3, RZ ;  /* 0x000000032c001227 */ /* 0x002fe400078e00ff */
[----:B------:R-:W-:Y:S02]  /*fd60*/  ULDC.64 UR12, c[0x0][0xaf0] ;  /* 0x0002bc00000c7ab9 */ /* 0x000fe40000000a00 */
[----:B------:R-:W-:Y:S01]  /*fd70*/  UIMAD UR4, UR4, UR12, URZ ;  /* 0x0000000c040472a4 */ /* 0x000fe2000f8e023f */
[----:B------:R-:W-:Y:S01]  /*fd80*/  IMAD.MOV.U32 R21, RZ, RZ, R44 ;  /* 0x000000ffff157224 */ /* 0x000fe200078e002c */
[----:B0-----:R-:W-:Y:S02]  /*fd90*/  @P1 SHF.R.U32.HI R21, RZ, R45, R0 ;  /* 0x0000002dff151219 */ /* 0x001fe40000011600 */
[----:B------:R-:W-:-:S02]  /*fda0*/  UIMAD UR4, UR8, UR13, UR4 ;  /* 0x0000000d080472a4 */ /* 0x000fc4000f8e0204 */
[----:B------:R-:W-:Y:S01]  /*fdb0*/  UIMAD.WIDE.U32 UR8, UR8, UR12, UR10 ;  /* 0x0000000c080872a5 */ /* 0x000fe2000f8e000a */
[--C-:B------:R-:W-:Y:S01]  /*fdc0*/  SHF.R.S32.HI R0, RZ, 0x1f, R21.reuse ;  /* 0x0000001fff007819 */ /* 0x100fe20000011415 */
[----:B------:R-:W-:Y:S01]  /*fdd0*/  IMAD.MOV R20, RZ, RZ, -R21 ;  /* 0x000000ffff147224 */ /* 0x000fe200078e0a15 */
[----:B------:R-:W-:Y:S01]  /*fde0*/  ULDC.64 UR10, c[0x0][0xae0] ;  /* 0x0002b800000a7ab9 */ /* 0x000fe20000000a00 */
[----:B------:R-:W-:Y:S02]  /*fdf0*/  UIADD3 UR4, UR9, UR4, URZ ;  /* 0x0000000409047290 */ /* 0x000fe4000fffe03f */
[----:B------:R-:W-:Y:S02]  /*fe00*/  IMAD R0, R0, UR10, RZ ;  /* 0x0000000a00007c24 */ /* 0x000fe4000f8e02ff */
[----:B------:R-:W-:Y:S02]  /*fe10*/  IMAD R23, R23, R20, R44 ;  /* 0x0000001417177224 */ /* 0x000fe400078e022c */
[----:B------:R-:W-:-:S02]  /*fe20*/  IMAD.U32 R3, RZ, RZ, UR9 ;  /* 0x00000009ff037e24 */ /* 0x000fc4000f8e00ff */
[----:B------:R-:W-:Y:S01]  /*fe30*/  IMAD.U32 R2, RZ, RZ, UR8 ;  /* 0x00000008ff027e24 */ /* 0x000fe2000f8e00ff */
[----:B------:R-:W-:Y:S01]  /*fe40*/  ULDC.64 UR8, c[0x0][0xad8] ;  /* 0x0002b60000087ab9 */ /* 0x000fe20000000a00 */
[----:B------:R-:W-:Y:S02]  /*fe50*/  IMAD.U32 R3, RZ, RZ, UR4 ;  /* 0x00000004ff037e24 */ /* 0x000fe4000f8e00ff */
[C---:B------:R-:W-:Y:S01]  /*fe60*/  IMAD R45, R21.reuse, UR11, R0 ;  /* 0x0000000b152d7c24 */ /* 0x040fe2000f8e0200 */
[----:B------:R-:W-:Y:S01]  /*fe70*/  SHF.R.S32.HI R0, RZ, 0x1f, R23 ;  /* 0x0000001fff007819 */ /* 0x000fe20000011417 */
[----:B------:R-:W-:-:S04]  /*fe80*/  IMAD.WIDE.U32 R2, R21, UR10, R2 ;  /* 0x0000000a15027c25 */ /* 0x000fc8000f8e0002 */
[----:B------:R-:W-:Y:S02]  /*fe90*/  IMAD.IADD R3, R3, 0x1, R45 ;  /* 0x0000000103037824 */ /* 0x000fe400078e022d */
[----:B------:R-:W-:Y:S02]  /*fea0*/  IMAD R20, R0, UR8, RZ ;  /* 0x0000000800147c24 */ /* 0x000fe4000f8e02ff */
[----:B------:R-:W-:Y:S02]  /*feb0*/  VIADD R46, R180, UR60 ;  /* 0x0000003cb42e7c36 */ /* 0x000fe40008000000 */
[C---:B------:R-:W-:Y:S02]  /*fec0*/  IMAD R21, R23.reuse, UR9, R20 ;  /* 0x0000000917157c24 */ /* 0x040fe4000f8e0214 */
[----:B------:R-:W-:Y:S01]  /*fed0*/  IMAD.WIDE.U32 R2, R23, UR8, R2 ;  /* 0x0000000817027c25 */ /* 0x000fe2000f8e0002 */
[----:B------:R-:W-:Y:S01]  /*fee0*/  ISETP.GE.AND P2, PT, R46, R17, PT ;  /* 0x000000112e00720c */ /* 0x000fe20003f46270 */
[----:B------:R-:W-:-:S02]  /*fef0*/  ULDC.64 UR8, c[0x0][0xa80] ;  /* 0x0002a00000087ab9 */ /* 0x000fc40000000a00 */
[----:B------:R-:W-:Y:S01]  /*ff00*/  IMAD.IADD R3, R3, 0x1, R21 ;  /* 0x0000000103037824 */ /* 0x000fe200078e0215 */
[----:B------:R-:W-:Y:S01]  /*ff10*/  LEA R23, P3, R2, UR8, 0x1 ;  /* 0x0000000802177c11 */ /* 0x000fe2000f8608ff */
[----:B------:R-:W-:Y:S02]  /*ff20*/  VIADD R16, R16, 0x2a820 ;  /* 0x0002a82010107836 */ /* 0x000fe40000000000 */
[----:B------:R-:W-:Y:S01]  /*ff30*/  VIADD R0, R46, 0x20 ;  /* 0x000000202e007836 */ /* 0x000fe20000000000 */
[----:B------:R-:W-:Y:S02]  /*ff40*/  LEA.HI.X R44, R2, UR9, R3, 0x1, P3 ;  /* 0x00000009022c7c11 */ /* 0x000fe400098f0c03 */
[----:B------:R-:W-:Y:S02]  /*ff50*/  PRMT R16, RZ, 0x654, R16 ;  /* 0x00000654ff107816 */ /* 0x000fe40000000010 */
[-C--:B------:R-:W-:Y:S01]  /*ff60*/  ISETP.GE.AND P0, PT, R0, R17.reuse, PT ;  /* 0x000000110000720c */ /* 0x080fe20003f06270 */
[----:B------:R-:W-:Y:S01]  /*ff70*/  VIADD R0, R46, 0x40 ;  /* 0x000000402e007836 */ /* 0x000fe20000000000 */
[----:B---3--:R2:W-:Y:S01]  /*ff80*/  SYNCS.ARRIVE.TRANS64.RED.A1T0 RZ, [R16+URZ], RZ ;  /* 0x000000ff10ff79a7 */ /* 0x0085e2000810043f */
[----:B------:R2:W0:Y:S01]  /*ff90*/  SHFL.IDX PT, R3, R23, RZ, 0x181f ;  /* 0x00181fff17037589 */ /* 0x00042200000e0000 */
[----:B------:R-:W-:Y:S03]  /*ffa0*/  BSSY B1, `(.L_x_1212) ;  /* 0x000000e000017945 */ /* 0x000fe60003800000 */
[----:B------:R2:W1:Y:S01]  /*ffb0*/  SHFL.IDX PT, R21, R44, RZ, 0x181f ;  /* 0x00181fff2c157589 */ /* 0x00046200000e0000 */
[----:B------:R-:W-:Y:S01]  /*ffc0*/  ISETP.GE.AND P1, PT, R0, R17, PT ;  /* 0x000000110000720c */ /* 0x000fe20003f26270 */
[----:B------:R-:W-:-:S12]  /*ffd0*/  @P2 BRA `(.L_x_1213) ;  /* 0x0000000000282947 */ /* 0x000fd80003800000 */
[----:B------:R-:W-:Y:S01]  /*ffe0*/  ULDC UR4, c[0x0][0xac8] ;  /* 0x0002b20000047ab9 */ /* 0x000fe20000000800 */
[----:B------:R-:W-:Y:S01]  /*fff0*/  ULDC.64 UR8, c[0x0][0x208] ;  /* 0x0000820000087ab9 */ /* 0x000fe20000000a00 */
[----:B------:R-:W-:Y:S02]  /*10000*/  ISETP.GE.AND P2, PT, R22, UR4, PT ;  /* 0x0000000416007c0c */ /* 0x000fe4000bf46270 */
[----:B------:R-:W-:-:S11]  /*10010*/  ISETP.GE.AND P3, PT, R160, UR4, PT ;  /* 0x00000004a0007c0c */ /* 0x000fd6000bf66270 */
[-C--:B0-----:R-:W-:Y:S02]  /*10020*/  @!P2 LEA R2, P4, R22, R3.reuse, 0x1 ;  /* 0x000000031602a211 */ /* 0x081fe400078808ff */
[----:B------:R-:W-:Y:S02]  /*10030*/  @!P3 LEA R20, P5, R160, R3, 0x1 ;  /* 0x00000003a014b211 */ /* 0x000fe400078a08ff */
[-C--:B-1----:R-:W-:Y:S02]  /*10040*/  @!P2 LEA.HI.X R3, R22, R21.reuse, R204, 0x1, P4 ;  /* 0x000000151603a211 */ /* 0x082fe400020f0ccc */
[----:B------:R-:W-:-:S03]  /*10050*/  @!P3 LEA.HI.X R21, R160, R21, R203, 0x1, P5 ;  /* 0x00000015a015b211 */ /* 0x000fc600028f0ccb */
[----:B-----5:R3:W-:Y:S04]  /*10060*/  @!P2 ST.E.128 desc[UR8][R2.64], R4 ;  /* 0x000000040200a985 */ /* 0x0207e8000c101d08 */
[----:B------:R3:W-:Y:S02]  /*10070*/  @!P3 ST.E.128 desc[UR8][R20.64], R28 ;  /* 0x0000001c1400b985 */ /* 0x0007e4000c101d08 */
.L_x_1213:
[----:B------:R-:W-:Y:S05]  /*10080*/  BSYNC B1 ;  /* 0x0000000000017941 */ /* 0x000fea0003800000 */
.L_x_1212:
[----:B---3-5:R3:W4:Y:S01]  /*10090*/  SHFL.IDX PT, R5, R44, 0x1, 0x181f ;  /* 0x00381f002c057f89 */ /* 0x02872200000e0000 */
[----:B------:R-:W-:Y:S03]  /*100a0*/  BSSY B1, `(.L_x_1214) ;  /* 0x000000d000017945 */ /* 0x000fe60003800000 */
[----:B0-----:R3:W0:Y:S01]  /*100b0*/  SHFL.IDX PT, R3, R23, 0x1, 0x181f ;  /* 0x00381f0017037f89 */ /* 0x00162200000e0000 */
[----:B------:R-:W-:Y:S05]  /*100c0*/  @P0 BRA `(.L_x_1215) ;  /* 0x0000000000280947 */ /* 0x000fea0003800000 */
[----:B------:R-:W-:Y:S01]  /*100d0*/  ULDC UR4, c[0x0][0xac8] ;  /* 0x0002b20000047ab9 */ /* 0x000fe20000000800 */
[----:B------:R-:W-:Y:S01]  /*100e0*/  ULDC.64 UR8, c[0x0][0x208] ;  /* 0x0000820000087ab9 */ /* 0x000fe20000000a00 */
[----:B------:R-:W-:Y:S02]  /*100f0*/  ISETP.GE.AND P3, PT, R22, UR4, PT ;  /* 0x0000000416007c0c */ /* 0x000fe4000bf66270 */
[----:B------:R-:W-:-:S11]  /*10100*/  ISETP.GE.AND P4, PT, R160, UR4, PT ;  /* 0x00000004a0007c0c */ /* 0x000fd6000bf86270 */
[-C--:B0-----:R-:W-:Y:S02]  /*10110*/  @!P3 LEA R2, P0, R22, R3.reuse, 0x1 ;  /* 0x000000031602b211 */ /* 0x081fe400078008ff */
[----:B------:R-:W-:Y:S02]  /*10120*/  @!P4 LEA R4, P2, R160, R3, 0x1 ;  /* 0x00000003a004c211 */ /* 0x000fe400078408ff */
[-C--:B----4-:R-:W-:Y:S02]  /*10130*/  @!P3 LEA.HI.X R3, R22, R5.reuse, R204, 0x1, P0 ;  /* 0x000000051603b211 */ /* 0x090fe400000f0ccc */
[----:B------:R-:W-:-:S03]  /*10140*/  @!P4 LEA.HI.X R5, R160, R5, R203, 0x1, P2 ;  /* 0x00000005a005c211 */ /* 0x000fc600010f0ccb */
[----:B------:R0:W-:Y:S04]  /*10150*/  @!P3 ST.E.128 desc[UR8][R2.64], R8 ;  /* 0x000000080200b985 */ /* 0x0001e8000c101d08 */
[----:B------:R0:W-:Y:S02]  /*10160*/  @!P4 ST.E.128 desc[UR8][R4.64], R32 ;  /* 0x000000200400c985 */ /* 0x0001e4000c101d08 */
.L_x_1215:
[----:B------:R-:W-:Y:S05]  /*10170*/  BSYNC B1 ;  /* 0x0000000000017941 */ /* 0x000fea0003800000 */
.L_x_1214:
[----:B0---4-:R0:W4:Y:S01]  /*10180*/  SHFL.IDX PT, R5, R44, 0x2, 0x181f ;  /* 0x00581f002c057f89 */ /* 0x01112200000e0000 */
[----:B------:R-:W-:Y:S03]  /*10190*/  BSSY B1, `(.L_x_1216) ;  /* 0x000000d000017945 */ /* 0x000fe60003800000 */
[----:B------:R0:W0:Y:S01]  /*101a0*/  SHFL.IDX PT, R3, R23, 0x2, 0x181f ;  /* 0x00581f0017037f89 */ /* 0x00002200000e0000 */
        /* <DEDUP_REMOVED lines=11> */
.L_x_1217:
[----:B------:R-:W-:Y:S05]  /*10260*/  BSYNC B1 ;  /* 0x0000000000017941 */ /* 0x000fea0003800000 */
.L_x_1216:
[----:B------:R-:W-:Y:S01]  /*10270*/  VIADD R0, R46, 0x60 ;  /* 0x000000602e007836 */ /* 0x000fe20000000000 */
[----:B0---4-:R0:W4:Y:S04]  /*10280*/  SHFL.IDX PT, R5, R44, 0x3, 0x181f ;  /* 0x00781f002c057f89 */ /* 0x01112800000e0000 */
[----:B------:R-:W-:Y:S01]  /*10290*/  ISETP.GE.AND P0, PT, R0, R17, PT ;  /* 0x000000110000720c */ /* 0x000fe20003f06270 */
[----:B--23--:R-:W2:-:S12]  /*102a0*/  SHFL.IDX PT, R23, R23, 0x3, 0x181f ;  /* 0x00781f0017177f89 */ /* 0x00ce9800000e0000 */
[----:B0-----:R-:W-:Y:S05]  /*102b0*/  @P0 BRA `(.L_x_1218) ;  /* 0x0000001800a40947 */ /* 0x001fea0003800000 */
[----:B------:R-:W-:Y:S01]  /*102c0*/  ULDC UR4, c[0x0][0xac8] ;  /* 0x0002b20000047ab9 */ /* 0x000fe20000000800 */
[----:B------:R-:W-:Y:S01]  /*102d0*/  ULDC.64 UR8, c[0x0][0x208] ;  /* 0x0000820000087ab9 */ /* 0x000fe20000000a00 */
[----:B------:R-:W-:-:S13]  /*102e0*/  ISETP.GE.AND P1, PT, R22, UR4, PT ;  /* 0x0000000416007c0c */ /* 0x000fda000bf26270 */
[----:B--2---:R-:W-:-:S04]  /*102f0*/  @!P1 LEA R2, P0, R22, R23, 0x1 ;  /* 0x0000001716029211 */ /* 0x004fc800078008ff */
[----:B----4-:R-:W-:Y:S02]  /*10300*/  @!P1 LEA.HI.X R3, R22, R5, R204, 0x1, P0 ;  /* 0x0000000516039211 */ /* 0x010fe400000f0ccc */
[----:B------:R-:W-:-:S03]  /*10310*/  ISETP.GE.AND P0, PT, R160, UR4, PT ;  /* 0x00000004a0007c0c */ /* 0x000fc6000bf06270 */
[----:B------:R0:W-:Y:S10]  /*10320*/  @!P1 ST.E.128 desc[UR8][R2.64], R24 ;  /* 0x0000001802009985 */ /* 0x0001f4000c101d08 */
[----:B------:R-:W-:Y:S05]  /*10330*/  @P0 BRA `(.L_x_1218) ;  /* 0x0000001800840947 */ /* 0x000fea0003800000 */
[----:B0-----:R-:W-:Y:S01]  /*10340*/  LEA R2, P0, R160, R23, 0x1 ;  /* 0x00000017a0027211 */ /* 0x001fe200078008ff */
[----:B------:R-:W-:-:S03]  /*10350*/  ULDC.64 UR8, c[0x0][0x208] ;  /* 0x0000820000087ab9 */ /* 0x000fc60000000a00 */
[----:B------:R-:W-:-:S05]  /*10360*/  LEA.HI.X R3, R160, R5, R203, 0x1, P0 ;  /* 0x00000005a0037211 */ /* 0x000fca00000f0ccb */
[----:B------:R0:W-:Y:S01]  /*10370*/  ST.E.128 desc[UR8][R2.64], R40 ;  /* 0x0000002802007985 */ /* 0x0001e2000c101d08 */
[----:B------:R-:W-:Y:S05]  /*10380*/  BRA `(.L_x_1218) ;  /* 0x0000001800707947 */ /* 0x000fea0003800000 */
.L_x_1211:
[----:B------:R-:W-:Y:S01]  /*10390*/  ULDC.64 UR12, c[0x0][0xb08] ;  /* 0x0002c200000c7ab9 */ /* 0x000fe20000000a00 */
[----:B------:R-:W-:Y:S01]  /*103a0*/  R2UR UR16, R164 ;  /* 0x00000000a41072ca */ /* 0x000fe200000e0000 */
[----:B------:R-:W-:Y:S01]  /*103b0*/  UIMAD UR9, UR14, UR12, URZ ;  /* 0x0000000c0e0972a4 */ /* 0x000fe2000f8e023f */
[----:B------:R-:W0:Y:S01]  /*103c0*/  @P1 LDC R0, c[0x0][0xbec] ;  /* 0x0002fb00ff001b82 */ /* 0x000e220000000800 */
[----:B------:R-:W-:Y:S01]  /*103d0*/  UIMAD.WIDE.U32 UR10, UR4, UR12, URZ ;  /* 0x0000000c040a72a5 */ /* 0x000fe2000f8e003f */
[----:B------:R-:W-:Y:S01]  /*103e0*/  R2UR UR15, R163 ;  /* 0x00000000a30f72ca */ /* 0x000fe200000e0000 */
[----:B------:R-:W-:Y:S01]  /*103f0*/  UIMAD UR9, UR4, UR13, UR9 ;  /* 0x0000000d040972a4 */ /* 0x000fe2000f8e0209 */
[----:B------:R-:W-:Y:S01]  /*10400*/  IMAD.MOV.U32 R7, RZ, RZ, R11 ;  /* 0x000000ffff077224 */ /* 0x000fe200078e000b */
[----:B------:R-:W-:Y:S01]  /*10410*/  USHF.R.S32.HI UR4, URZ, 0x1f, UR8 ;  /* 0x0000001f3f047899 */ /* 0x000fe20008011408 */
[----:B------:R-:W-:Y:S01]  /*10420*/  ISETP.GE.AND P0, PT, R12, R17, PT ;  /* 0x000000110c00720c */ /* 0x000fe20003f06270 */
[----:B------:R-:W-:Y:S01]  /*10430*/  UIADD3 UR11, UR11, UR9, URZ ;  /* 0x000000090b0b7290 */ /* 0x000fe2000fffe03f */
[----:B------:R-:W1:Y:S01]  /*10440*/  @P1 LDC R5, c[0x0][0xbf0] ;  /* 0x0002fc00ff051b82 */ /* 0x000e620000000800 */
[----:B------:R-:W-:Y:S01]  /*10450*/  ULDC.64 UR12, c[0x0][0xb38] ;  /* 0x0002ce00000c7ab9 */ /* 0x000fe20000000a00 */
[----:B------:R-:W-:Y:S01]  /*10460*/  VIADD R16, R16, 0x2a820 ;  /* 0x0002a82010107836 */ /* 0x000fe20000000000 */
[----:B------:R-:W-:Y:S01]  /*10470*/  UIMAD.WIDE.U32 UR10, UR16, UR12, UR10 ;  /* 0x0000000c100a72a5 */ /* 0x000fe2000f8e000a */
[----:B------:R-:W-:Y:S03]  /*10480*/  BSSY B1, `(.L_x_1219) ;  /* 0x0000066000017945 */ /* 0x000fe60003800000 */
[----:B------:R-:W-:Y:S01]  /*10490*/  UIMAD UR11, UR16, UR13, UR11 ;  /* 0x0000000d100b72a4 */ /* 0x000fe2000f8e020b */
[----:B------:R-:W-:-:S02]  /*104a0*/  PRMT R6, RZ, 0x654, R16 ;  /* 0x00000654ff067816 */ /* 0x000fc40000000010 */
[----:B------:R-:W-:Y:S02]  /*104b0*/  ULDC.64 UR12, c[0x0][0xb40] ;  /* 0x0002d000000c7ab9 */ /* 0x000fe40000000a00 */
[----:B------:R-:W-:Y:S01]  /*104c0*/  UIMAD UR4, UR4, UR12, URZ ;  /* 0x0000000c040472a4 */ /* 0x000fe2000f8e023f */
[----:B------:R2:W-:Y:S03]  /*104d0*/  SYNCS.ARRIVE.TRANS64.RED.A1T0 RZ, [R6+URZ], RZ ;  /* 0x000000ff06ff79a7 */ /* 0x0005e6000810043f */
[----:B------:R-:W-:Y:S01]  /*104e0*/  UIMAD UR4, UR8, UR13, UR4 ;  /* 0x0000000d080472a4 */ /* 0x000fe2000f8e0204 */
[----:B0-----:R-:W-:Y:S01]  /*104f0*/  @P1 IMAD.HI.U32 R0, R11, R0, RZ ;  /* 0x000000000b001227 */ /* 0x001fe200078e00ff */
[----:B------:R-:W-:-:S03]  /*10500*/  UIMAD.WIDE.U32 UR8, UR8, UR12, UR10 ;  /* 0x0000000c080872a5 */ /* 0x000fc6000f8e000a */
[----:B------:R-:W-:Y:S01]  /*10510*/  ULDC.64 UR10, c[0x0][0xb48] ;  /* 0x0002d200000a7ab9 */ /* 0x000fe20000000a00 */
[----:B------:R-:W-:Y:S01]  /*10520*/  UIADD3 UR9, UR9, UR4, URZ ;  /* 0x0000000409097290 */ /* 0x000fe2000fffe03f */
[----:B-1----:R-:W-:-:S03]  /*10530*/  @P1 SHF.R.U32.HI R7, RZ, R5, R0 ;  /* 0x00000005ff071219 */ /* 0x002fc60000011600 */
[----:B------:R-:W-:Y:S01]  /*10540*/  UIMAD.WIDE.U32 UR8, UR15, UR10, UR8 ;  /* 0x0000000a0f0872a5 */ /* 0x000fe2000f8e0008 */
[--C-:B------:R-:W-:Y:S01]  /*10550*/  SHF.R.S32.HI R0, RZ, 0x1f, R7.reuse ;  /* 0x0000001fff007819 */ /* 0x100fe20000011407 */
[----:B------:R-:W-:Y:S02]  /*10560*/  IMAD.MOV R4, RZ, RZ, -R7 ;  /* 0x000000ffff047224 */ /* 0x000fe400078e0a07 */
[----:B------:R-:W-:Y:S02]  /*10570*/  UIMAD UR4, UR15, UR11, UR9 ;  /* 0x0000000b0f0472a4 */ /* 0x000fe4000f8e0209 */
[----:B------:R-:W-:Y:S01]  /*10580*/  IMAD.U32 R5, RZ, RZ, UR9 ;  /* 0x00000009ff057e24 */ /* 0x000fe2000f8e00ff */
[----:B------:R-:W-:Y:S01]  /*10590*/  ULDC.64 UR10, c[0x0][0xb30] ;  /* 0x0002cc00000a7ab9 */ /* 0x000fe20000000a00 */
[----:B------:R-:W-:Y:S02]  /*105a0*/  IMAD R23, R23, R4, R11 ;  /* 0x0000000417177224 */ /* 0x000fe400078e020b */
[----:B------:R-:W-:-:S02]  /*105b0*/  IMAD R0, R0, UR10, RZ ;  /* 0x0000000a00007c24 */ /* 0x000fc4000f8e02ff */
[----:B------:R-:W-:Y:S01]  /*105c0*/  IMAD.U32 R4, RZ, RZ, UR8 ;  /* 0x00000008ff047e24 */ /* 0x000fe2000f8e00ff */
[----:B------:R-:W-:Y:S01]  /*105d0*/  ULDC.64 UR8, c[0x0][0xb28] ;  /* 0x0002ca0000087ab9 */ /* 0x000fe20000000a00 */
[----:B------:R-:W-:Y:S02]  /*105e0*/  IMAD.U32 R5, RZ, RZ, UR4 ;  /* 0x00000004ff057e24 */ /* 0x000fe4000f8e00ff */
        /* <DEDUP_REMOVED lines=11> */
[----:B--2---:R0:W1:Y:S04]  /*106a0*/  SHFL.IDX PT, R6, R0, RZ, 0x1c1f ;  /* 0x001c1fff00067589 */ /* 0x00406800000e0000 */
[----:B------:R0:W2:Y:S01]  /*106b0*/  SHFL.IDX PT, R7, R16, RZ, 0x1c1f ;  /* 0x001c1fff10077589 */ /* 0x0000a200000e0000 */
[----:B------:R-:W-:Y:S05]  /*106c0*/  @P0 BRA `(.L_x_1220) ;  /* 0x0000000400040947 */ /* 0x000fea0003800000 */
[----:B------:R-:W-:Y:S01]  /*106d0*/  ULDC UR4, c[0x0][0xac8] ;  /* 0x0002b20000047ab9 */ /* 0x000fe20000000800 */
[----:B------:R-:W-:Y:S01]  /*106e0*/  ULDC.64 UR8, c[0x0][0x208] ;  /* 0x0000820000087ab9 */ /* 0x000fe20000000a00 */
[----:B------:R-:W-:Y:S02]  /*106f0*/  ISETP.GE.AND P3, PT, R18, UR4, PT ;  /* 0x0000000412007c0c */ /* 0x000fe4000bf66270 */
[----:B------:R-:W-:Y:S02]  /*10700*/  ISETP.GE.AND P2, PT, R179, UR4, PT ;  /* 0x00000004b3007c0c */ /* 0x000fe4000bf46270 */
[----:B------:R-:W-:Y:S02]  /*10710*/  ISETP.GE.AND P1, PT, R178, UR4, PT ;  /* 0x00000004b2007c0c */ /* 0x000fe4000bf26270 */
[----:B------:R-:W-:Y:S02]  /*10720*/  ISETP.GE.AND P0, PT, R177, UR4, PT ;  /* 0x00000004b1007c0c */ /* 0x000fe4000bf06270 */
[----:B------:R-:W-:-:S05]  /*10730*/  ISETP.GE.AND P4, PT, R175, UR4, PT ;  /* 0x00000004af007c0c */ /* 0x000fca000bf86270 */
[----:B-12---:R-:W-:Y:S02]  /*10740*/  @!P3 IMAD.WIDE R4, R18, 0x4, R6 ;  /* 0x000000041204b825 */ /* 0x006fe400078e0206 */
        /* <DEDUP_REMOVED lines=12> */
[-C--:B-1----:R-:W-:Y:S01]  /*10810*/  @!P3 LEA R2, P6, R176, R6.reuse, 0x2 ;  /* 0x00000006b002b211 */ /* 0x082fe200078c10ff */
        /* <DEDUP_REMOVED lines=11> */
[----:B--2---:R-:W-:-:S03]  /*108d0*/  @!P2 LEA R8, P4, R173, R6, 0x2 ;  /* 0x00000006ad08a211 */ /* 0x004fc600078810ff */
[----:B------:R-:W-:Y:S01]  /*108e0*/  @!P5 ST.E.64 desc[UR8][R14.64], R48 ;  /* 0x000000300e00d985 */ /* 0x000fe2000c101b08 */
[CC--:B---3--:R-:W-:Y:S02]  /*108f0*/  @!P1 LEA R10, P5, R172.reuse, R6.reuse, 0x2 ;  /* 0x00000006ac0a9211 */ /* 0x0c8fe400078a10ff */
[-C--:B------:R-:W-:Y:S02]  /*10900*/  @!P2 LEA.HI.X R9, R173, R7.reuse, R192, 0x2, P4 ;  /* 0x00000007ad09a211 */ /* 0x080fe400020f14c0 */
[----:B-1----:R-:W-:Y:S02]  /*10910*/  @!P0 LEA R12, P6, R171, R6, 0x2 ;  /* 0x00000006ab0c8211 */ /* 0x002fe400078c10ff */
        /* <DEDUP_REMOVED lines=14> */
[CC--:B-1----:R-:W-:Y:S02]  /*10a00*/  @!P2 LEA R8, P3, R168.reuse, R6.reuse, 0x2 ;  /* 0x00000006a808a211 */ /* 0x0c2fe400078610ff */
[-C--:B------:R-:W-:Y:S02]  /*10a10*/  @!P4 LEA.HI.X R5, R169, R7.reuse, R188, 0x2, P6 ;  /* 0x00000007a905c211 */ /* 0x080fe400030f14bc */
[-C--:B--2---:R-:W-:Y:S02]  /*10a20*/  @!P1 LEA R10, P6, R167, R6.reuse, 0x2 ;  /* 0x00000006a70a9211 */ /* 0x084fe400078c10ff */
        /* <DEDUP_REMOVED lines=11> */
.L_x_1220:
[----:B------:R-:W-:Y:S05]  /*10ae0*/  BSYNC B1 ;  /* 0x0000000000017941 */ /* 0x000fea0003800000 */
.L_x_1219:
[----:B------:R-:W-:Y:S01]  /*10af0*/  ISETP.GE.AND P0, PT, R24, R17, PT ;  /* 0x000000111800720c */ /* 0x000fe20003f06270 */
[----:B----4-:R3:W4:Y:S04]  /*10b00*/  SHFL.IDX PT, R5, R16, 0x1, 0x1c1f ;  /* 0x003c1f0010057f89 */ /* 0x01072800000e0000 */
[----:B------:R3:W0:Y:S08]  /*10b10*/  SHFL.IDX PT, R4, R0, 0x1, 0x1c1f ;  /* 0x003c1f0000047f89 */ /* 0x00063000000e0000 */
[----:B---3--:R-:W-:Y:S05]  /*10b20*/  @P0 BRA `(.L_x_1218) ;  /* 0x0000001000880947 */ /* 0x008fea0003800000 */
[----:B------:R-:W-:Y:S01]  /*10b30*/  ULDC UR4, c[0x0][0xac8] ;  /* 0x0002b20000047ab9 */ /* 0x000fe20000000800 */
[----:B------:R-:W-:Y:S01]  /*10b40*/  ULDC.64 UR8, c[0x0][0x208] ;  /* 0x0000820000087ab9 */ /* 0x000fe20000000a00 */
[----:B------:R-:W-:Y:S02]  /*10b50*/  ISETP.GE.AND P1, PT, R179, UR4, PT ;  /* 0x00000004b3007c0c */ /* 0x000fe4000bf26270 */
[----:B------:R-:W-:Y:S02]  /*10b60*/  ISETP.GE.AND P0, PT, R178, UR4, PT ;  /* 0x00000004b2007c0c */ /* 0x000fe4000bf06270 */
[----:B------:R-:W-:Y:S02]  /*10b70*/  ISETP.GE.AND P2, PT, R18, UR4, PT ;  /* 0x0000000412007c0c */ /* 0x000fe4000bf46270 */
[----:B------:R-:W-:Y:S02]  /*10b80*/  ISETP.GE.AND P4, PT, R176, UR4, PT ;  /* 0x00000004b0007c0c */ /* 0x000fe4000bf86270 */
[----:B------:R-:W-:-:S05]  /*10b90*/  ISETP.GE.AND P3, PT, R177, UR4, PT ;  /* 0x00000004b1007c0c */ /* 0x000fca000bf66270 */
[CC--:B01----:R-:W-:Y:S02]  /*10ba0*/  @!P1 LEA R6, P5, R179.reuse, R4.reuse, 0x2 ;  /* 0x00000004b3069211 */ /* 0x0c3fe400078a10ff */
[-C--:B------:R-:W-:Y:S02]  /*10bb0*/  @!P0 LEA R8, P6, R178, R4.reuse, 0x2 ;  /* 0x00000004b2088211 */ /* 0x080fe400078c10ff */
[-C--:B--2-4-:R-:W-:Y:S01]  /*10bc0*/  @!P1 LEA.HI.X R7, R179, R5.reuse, R198, 0x2, P5 ;  /* 0x00000005b3079211 */ /* 0x094fe200028f14c6 */
        /* <DEDUP_REMOVED lines=23> */
[----:B------:R-:W-:Y:S02]  /*10d40*/  ISETP.GE.AND P4, PT, R170, UR4, PT ;  /* 0x00000004aa007c0c */ /* 0x000fe4000bf86270 */
[-C--:B------:R-:W-:Y:S01]  /*10d50*/  @!P1 LEA.HI.X R7, R173, R5.reuse, R192, 0x2, P5 ;  /* 0x00000005ad079211 */ /* 0x080fe200028f14c0 */
[----:B------:R-:W-:Y:S01]  /*10d60*/  @!P0 ST.E.64 desc[UR8][R2.64], R50 ;  /* 0x0000003202008985 */ /* 0x000fe2000c101b08 */
[----:B------:R-:W-:Y:S02]  /*10d70*/  @!P2 LEA.HI.X R9, R172, R5, R191, 0x2, P6 ;  /* 0x00000005ac09a211 */ /* 0x000fe400030f14bf */
[----:B------:R-:W-:Y:S01]  /*10d80*/  ISETP.GE.AND P0, PT, R167, UR4, PT ;  /* 0x00000004a7007c0c */ /* 0x000fe2000bf06270 */
[----:B------:R0:W-:Y:S01]  /*10d90*/  @!P1 ST.E.64 desc[UR8][R6.64], R54 ;  /* 0x0000003606009985 */ /* 0x0001e2000c101b08 */
[----:B------:R-:W-:Y:S02]  /*10da0*/  ISETP.GE.AND P1, PT, R168, UR4, PT ;  /* 0x00000004a8007c0c */ /* 0x000fe4000bf26270 */
[----:B--2---:R-:W-:Y:S01]  /*10db0*/  @!P3 LEA R10, P5, R171, R4, 0x2 ;  /* 0x00000004ab0ab211 */ /* 0x004fe200078a10ff */
[----:B------:R1:W-:Y:S01]  /*10dc0*/  @!P2 ST.E.64 desc[UR8][R8.64], R58 ;  /* 0x0000003a0800a985 */ /* 0x0003e2000c101b08 */
[----:B------:R-:W-:-:S02]  /*10dd0*/  ISETP.GE.AND P2, PT, R169, UR4, PT ;  /* 0x00000004a9007c0c */ /* 0x000fc4000bf46270 */
[CC--:B---3--:R-:W-:Y:S02]  /*10de0*/  @!P4 LEA R12, P6, R170.reuse, R4.reuse, 0x2 ;  /* 0x00000004aa0cc211 */ /* 0x0c8fe400078c10ff */
[-C--:B------:R-:W-:Y:S02]  /*10df0*/  @!P3 LEA.HI.X R11, R171, R5.reuse, R190, 0x2, P5 ;  /* 0x00000005ab0bb211 */ /* 0x080fe400028f14be */
[----:B------:R-:W-:Y:S02]  /*10e00*/  @!P4 LEA.HI.X R13, R170, R5, R189, 0x2, P6 ;  /* 0x00000005aa0dc211 */ /* 0x000fe400030f14bd */
[----:B------:R-:W-:Y:S01]  /*10e10*/  ISETP.GE.AND P5, PT, R166, UR4, PT ;  /* 0x00000004a6007c0c */ /* 0x000fe2000bfa6270 */
[----:B------:R2:W-:Y:S01]  /*10e20*/  @!P3 ST.E.64 desc[UR8][R10.64], R62 ;  /* 0x0000003e0a00b985 */ /* 0x0005e2000c101b08 */
[----:B0-----:R-:W-:-:S03]  /*10e30*/  @!P1 LEA R6, P6, R168, R4, 0x2 ;  /* 0x00000004a8069211 */ /* 0x001fc600078c10ff */
[-C--:B------:R-:W-:Y:S01]  /*10e40*/  @!P2 LEA R2, P3, R169, R4.reuse, 0x2 ;  /* 0x00000004a902a211 */ /* 0x080fe200078610ff */
[----:B------:R2:W-:Y:S01]  /*10e50*/  @!P4 ST.E.64 desc[UR8][R12.64], R66 ;  /* 0x000000420c00c985 */ /* 0x0005e2000c101b08 */
[-C--:B-1----:R-:W-:Y:S02]  /*10e60*/  @!P0 LEA R8, P4, R167, R4.reuse, 0x2 ;  /* 0x00000004a7088211 */ /* 0x082fe400078810ff */
[-C--:B------:R-:W-:Y:S02]  /*10e70*/  @!P2 LEA.HI.X R3, R169, R5.reuse, R188, 0x2, P3 ;  /* 0x00000005a903a211 */ /* 0x080fe400018f14bc */
[-C--:B------:R-:W-:Y:S02]  /*10e80*/  @!P1 LEA.HI.X R7, R168, R5.reuse, R187, 0x2, P6 ;  /* 0x00000005a8079211 */ /* 0x080fe400030f14bb */
[----:B------:R-:W-:Y:S01]  /*10e90*/  @!P0 LEA.HI.X R9, R167, R5, R186, 0x2, P4 ;  /* 0x00000005a7098211 */ /* 0x000fe200020f14ba */
[----:B------:R2:W-:Y:S01]  /*10ea0*/  @!P2 ST.E.64 desc[UR8][R2.64], R70 ;  /* 0x000000460200a985 */ /* 0x0005e2000c101b08 */
[----:B------:R-:W-:-:S03]  /*10eb0*/  @!P5 LEA R14, P3, R166, R4, 0x2 ;  /* 0x00000004a60ed211 */ /* 0x000fc600078610ff */
[----:B------:R2:W-:Y:S01]  /*10ec0*/  @!P1 ST.E.64 desc[UR8][R6.64], R74 ;  /* 0x0000004a06009985 */ /* 0x0005e2000c101b08 */
[----:B------:R-:W-:-:S03]  /*10ed0*/  @!P5 LEA.HI.X R15, R166, R5, R185, 0x2, P3 ;  /* 0x00000005a60fd211 */ /* 0x000fc600018f14b9 */
[----:B------:R2:W-:Y:S01]  /*10ee0*/  @!P0 ST.E.64 desc[UR8][R8.64], R78 ;  /* 0x0000004e08008985 */ /* 0x0005e2000c101b08 */
[----:B------:R-:W-:-:S03]  /*10ef0*/  ISETP.GE.AND P0, PT, R165, UR4, PT ;  /* 0x00000004a5007c0c */ /* 0x000fc6000bf06270 */
[----:B------:R2:W-:Y:S10]  /*10f00*/  @!P5 ST.E.64 desc[UR8][R14.64], R94 ;  /* 0x0000005e0e00d985 */ /* 0x0005f4000c101b08 */
[----:B------:R-:W-:Y:S05]  /*10f10*/  @P0 BRA `(.L_x_1218) ;  /* 0x0000000c008c0947 */ /* 0x000fea0003800000 */
[----:B--2---:R-:W-:Y:S01]  /*10f20*/  LEA R2, P0, R165, R4, 0x2 ;  /* 0x00000004a5027211 */ /* 0x004fe200078010ff */
[----:B------:R-:W-:-:S03]  /*10f30*/  ULDC.64 UR8, c[0x0][0x208] ;  /* 0x0000820000087ab9 */ /* 0x000fc60000000a00 */
[----:B------:R-:W-:-:S05]  /*10f40*/  LEA.HI.X R3, R165, R5, R184, 0x2, P0 ;  /* 0x00000005a5037211 */ /* 0x000fca00000f14b8 */
[----:B------:R0:W-:Y:S01]  /*10f50*/  ST.E.64 desc[UR8][R2.64], R86 ;  /* 0x0000005602007985 */ /* 0x0001e2000c101b08 */
[----:B------:R-:W-:Y:S05]  /*10f60*/  BRA `(.L_x_1218) ;  /* 0x0000000c00787947 */ /* 0x000fea0003800000 */
.L_x_1209:
[----:B------:R-:W0:Y:S01]  /*10f70*/  LDC.64 R2, c[0x0][0xc00] ;  /* 0x00030000ff027b82 */ /* 0x000e220000000a00 */
[----:B------:R-:W-:Y:S01]  /*10f80*/  R2UR UR11, R181 ;  /* 0x00000000b50b72ca */ /* 0x000fe200000e0000 */
[----:B------:R-:W-:Y:S01]  /*10f90*/  ULDC.64 UR8, c[0x0][0xc00] ;  /* 0x0003000000087ab9 */ /* 0x000fe20000000a00 */
[----:B------:R-:W-:Y:S01]  /*10fa0*/  R2UR UR10, R162 ;  /* 0x00000000a20a72ca */ /* 0x000fe200000e0000 */
[----:B------:R-:W-:Y:S01]  /*10fb0*/  IMAD.MOV.U32 R7, RZ, RZ, RZ ;  /* 0x000000ffff077224 */ /* 0x000fe200078e00ff */
[----:B------:R-:W-:-:S03]  /*10fc0*/  ULDC.64 UR12, c[0x0][0x208] ;  /* 0x00008200000c7ab9 */ /* 0x000fc60000000a00 */
[----:B------:R-:W1:Y:S06]  /*10fd0*/  LDC.64 R4, c[0x0][0xc08] ;  /* 0x00030200ff047b82 */ /* 0x000e6c0000000a00 */
[----:B------:R-:W-:Y:S01]  /*10fe0*/  UIMAD.WIDE UR8, UR11, 0x4, UR8 ;  /* 0x000000040b0878a5 */ /* 0x000fe2000f8e0208 */
[----:B0-----:R-:W-:-:S05]  /*10ff0*/  ISETP.NE.U32.AND P0, PT, R2, RZ, PT ;  /* 0x000000ff0200720c */ /* 0x001fca0003f05070 */
[----:B------:R-:W-:Y:S01]  /*11000*/  IMAD.U32 R2, RZ, RZ, UR8 ;  /* 0x00000008ff027e24 */ /* 0x000fe2000f8e00ff */
[----:B------:R-:W-:Y:S01]  /*11010*/  R2UR UR4, R3 ;  /* 0x00000000030472ca */ /* 0x000fe200000e0000 */
[----:B------:R-:W-:Y:S01]  /*11020*/  IMAD.U32 R3, RZ, RZ, UR9 ;  /* 0x00000009ff037e24 */ /* 0x000fe2000f8e00ff */
[----:B-1----:R-:W-:-:S05]  /*11030*/  ISETP.NE.U32.AND P1, PT, R4, RZ, PT ;  /* 0x000000ff0400720c */ /* 0x002fca0003f25070 */
[----:B------:R-:W-:-:S06]  /*11040*/  VOTEU.ANY UP0, P0 ;  /* 0x00000000003f7886 */ /* 0x000fcc0000000100 */
[----:B------:R-:W-:Y:S01]  /*11050*/  UISETP.NE.AND.EX UP0, UPT, UR4, URZ, UPT, UP0 ;  /* 0x0000003f0400728c */ /* 0x000fe2000bf05300 */
[----:B------:R-:W-:Y:S01]  /*11060*/  R2UR UR4, R5 ;  /* 0x00000000050472ca */ /* 0x000fe200000e0000 */
[----:B------:R-:W-:-:S04]  /*11070*/  VOTEU.ANY UP1, P1 ;  /* 0x00000000003f7886 */ /* 0x000fc80000820100 */
[----:B------:R-:W-:-:S08]  /*11080*/  PLOP3.LUT P0, PT, PT, PT, UP0, 0x80, 0x0 ;  /* 0x000000000000781c */ /* 0x000fd00003f0f008 */
[----:B------:R-:W-:-:S06]  /*11090*/  UISETP.NE.AND.EX UP1, UPT, UR4, URZ, UPT, UP1 ;  /* 0x0000003f0400728c */ /* 0x000fcc000bf25310 */
[----:B------:R-:W-:Y:S01]  /*110a0*/  PLOP3.LUT P1, PT, PT, PT, UP1, 0x80, 0x0 ;  /* 0x000000000000781c */ /* 0x000fe20003f2f018 */
[----:B------:R0:W5:Y:S01]  /*110b0*/  @P0 LDG.E R7, desc[UR12][R2.64] ;  /* 0x0000000c02070981 */ /* 0x000162000c1e1900 */
[----:B------:R-:W-:Y:S02]  /*110c0*/  ULDC UR4, c[0x0][0xa88] ;  /* 0x0002a20000047ab9 */ /* 0x000fe40000000800 */
[----:B------:R-:W-:Y:S01]  /*110d0*/  IMAD.U32 R0, RZ, RZ, UR4 ;  /* 0x00000004ff007e24 */ /* 0x000fe2000f8e00ff */
[----:B------:R-:W-:Y:S02]  /*110e0*/  @UP1 ULDC.64 UR8, c[0x0][0xc08] ;  /* 0x0003020000081ab9 */ /* 0x000fe40000000a00 */
[----:B------:R-:W-:Y:S02]  /*110f0*/  @UP1 UIMAD.WIDE UR8, UR11, 0x4, UR8 ;  /* 0x000000040b0818a5 */ /* 0x000fe4000f8e0208 */
[----:B------:R-:W-:-:S04]  /*11100*/  UISETP.NE.AND UP1, UPT, UR10, URZ, UPT ;  /* 0x0000003f0a00728c */ /* 0x000fc8000bf25270 */
[----:B------:R-:W-:Y:S02]  /*11110*/  IMAD.U32 R4, RZ, RZ, UR8 ;  /* 0x00000008ff047e24 */ /* 0x000fe4000f8e00ff */
[----:B------:R-:W-:-:S05]  /*11120*/  IMAD.U32 R5, RZ, RZ, UR9 ;  /* 0x00000009ff057e24 */ /* 0x000fca000f8e00ff */
[----:B------:R-:W-:Y:S01]  /*11130*/  @!UP1 ULDC UR10, c[0x0][0xad4] ;  /* 0x0002b500000a9ab9 */ /* 0x000fe20000000800 */
[----:B------:R0:W5:Y:S01]  /*11140*/  @P1 LDG.E R0, desc[UR12][R4.64] ;  /* 0x0000000c04001981 */ /* 0x000162000c1e1900 */
[----:B------:R-:W-:Y:S01]  /*11150*/  IMAD.U32 R162, RZ, RZ, UR10 ;  /* 0x0000000affa27e24 */ /* 0x000fe2000f8e00ff */
[----:B------:R-:W-:Y:S06]  /*11160*/  @P1 BRA `(.L_x_1221) ;  /* 0x0000000000141947 */ /* 0x000fec0003800000 */
[----:B------:R-:W-:Y:S05]  /*11170*/  @!P0 BRA `(.L_x_1221) ;  /* 0x0000000000108947 */ /* 0x000fea0003800000 */
[----:B------:R-:W-:Y:S02]  /*11180*/  ULDC.64 UR8, c[0x0][0x208] ;  /* 0x0000820000087ab9 */ /* 0x000fe40000000a00 */
[----:B0-----:R-:W2:Y:S04]  /*11190*/  LDG.E R5, desc[UR8][R2.64] ;  /* 0x0000000802057981 */ /* 0x001ea8000c1e1900 */
[----:B-----5:R-:W2:Y:S02]  /*111a0*/  LDG.E R0, desc[UR8][R2.64+0x4] ;  /* 0x0000040802007981 */ /* 0x020ea4000c1e1900 */
[----:B--2---:R-:W-:-:S07]  /*111b0*/  IMAD.IADD R0, R0, 0x1, -R5 ;  /* 0x0000000100007824 */ /* 0x004fce00078e0a05 */
.L_x_1221:
[----:B------:R-:W-:Y:S01]  /*111c0*/  R2UR UR4, R181 ;  /* 0x00000000b50472ca */ /* 0x000fe200000e0000 */
[----:B------:R-:W-:Y:S01]  /*111d0*/  BSSY B1, `(.L_x_1222) ;  /* 0x0000042000017945 */ /* 0x000fe20003800000 */
[----:B-----5:R-:W-:Y:S02]  /*111e0*/  R2UR UR20, R7 ;  /* 0x00000000071472ca */ /* 0x020fe400000e0000 */
[----:B------:R-:W-:-:S09]  /*111f0*/  ISETP.GT.AND P0, PT, R205, 0x7f, PT ;  /* 0x0000007fcd00780c */ /* 0x000fd20003f04270 */
[----:B------:R-:W-:Y:S02]  /*11200*/  USHF.R.S32.HI UR8, URZ, 0x1f, UR4 ;  /* 0x0000001f3f087899 */ /* 0x000fe40008011404 */
[----:B------:R-:W-:Y:S02]  /*11210*/  USEL UR4, UR4, URZ, !UP0 ;  /* 0x0000003f04047287 */ /* 0x000fe4000c000000 */
[----:B------:R-:W-:Y:S02]  /*11220*/  USEL UR8, UR8, URZ, !UP0 ;  /* 0x0000003f08087287 */ /* 0x000fe4000c000000 */
[----:B------:R-:W-:Y:S01]  /*11230*/  USHF.R.S32.HI UR20, URZ, 0x1f, UR20 ;  /* 0x0000001f3f147899 */ /* 0x000fe20008011414 */
[----:B------:R-:W-:Y:S11]  /*11240*/  @P0 BRA `(.L_x_1223) ;  /* 0x0000000000e80947 */ /* 0x000ff60003800000 */
[----:B------:R-:W1:Y:S01]  /*11250*/  S2R R6, SR_TID.X ;  /* 0x0000000000067919 */ /* 0x000e620000002100 */
[----:B------:R-:W2:Y:S01]  /*11260*/  LDC R9, c[0x0][0xbe8] ;  /* 0x0002fa00ff097b82 */ /* 0x000ea20000000800 */
[----:B0-----:R-:W-:Y:S02]  /*11270*/  IMAD.U32 R3, RZ, RZ, UR60 ;  /* 0x0000003cff037e24 */ /* 0x001fe4000f8e00ff */
[----:B--2---:R-:W-:-:S03]  /*11280*/  IMAD R2, R0, R9, RZ ;  /* 0x0000000900027224 */ /* 0x004fc600078e02ff */
[----:B-1----:R-:W-:-:S04]  /*11290*/  IADD3 R6, R3, -0x80, R6 ;  /* 0xffffff8003067810 */ /* 0x002fc80007ffe006 */
[----:B------:R-:W-:-:S13]  /*112a0*/  ISETP.GE.AND P0, PT, R6, R2, PT ;  /* 0x000000020600720c */ /* 0x000fda0003f06270 */
[----:B------:R-:W-:Y:S05]  /*112b0*/  @P0 BRA `(.L_x_1223) ;  /* 0x0000000000cc0947 */ /* 0x000fea0003800000 */
[----:B------:R-:W-:Y:S01]  /*112c0*/  ISETP.NE.AND P0, PT, R9, 0x1, PT ;  /* 0x000000010900780c */ /* 0x000fe20003f05270 */
[----:B------:R-:W-:Y:S01]  /*112d0*/  UMOV UR18, 0x9b8 ;  /* 0x000009b800127882 */ /* 0x000fe20000000000 */
[----:B------:R-:W-:Y:S01]  /*112e0*/  R2UR UR10, R162 ;  /* 0x00000000a20a72ca */ /* 0x000fe200000e0000 */
[----:B------:R-:W-:Y:S01]  /*112f0*/  IMAD.MOV.U32 R4, RZ, RZ, R6 ;  /* 0x000000ffff047224 */ /* 0x000fe200078e0006 */
[----:B------:R-:W-:Y:S01]  /*11300*/  R2UR UR19, R164 ;  /* 0x00000000a41372ca */ /* 0x000fe200000e0000 */
[----:B------:R-:W-:Y:S01]  /*11310*/  ULDC.64 UR22, c[0x0][0x208] ;  /* 0x0000820000167ab9 */ /* 0x000fe20000000a00 */
[----:B------:R-:W-:-:S07]  /*11320*/  R2UR UR9, R163 ;  /* 0x00000000a30972ca */ /* 0x000fce00000e0000 */
[----:B------:R-:W0:Y:S02]  /*11330*/  @P0 LDC R5, c[0x0][0xbec] ;  /* 0x0002fb00ff050b82 */ /* 0x000e240000000800 */
[----:B------:R-:W-:-:S04]  /*11340*/  UISETP.GT.AND UP0, UPT, UR10, 0x1, UPT ;  /* 0x000000010a00788c */ /* 0x000fc8000bf04270 */
[----:B------:R-:W-:Y:S02]  /*11350*/  USEL UR18, UR18, 0x978, UP0 ;  /* 0x0000097812127887 */ /* 0x000fe40008000000 */
[----:B------:R-:W1:Y:S01]  /*11360*/  @P0 LDC R8, c[0x0][0xbf0] ;  /* 0x0002fc00ff080b82 */ /* 0x000e620000000800 */
[----:B------:R-:W-:-:S09]  /*11370*/  USEL UR9, UR9, URZ, UP0 ;  /* 0x0000003f09097287 */ /* 0x000fd20008000000 */
[----:B------:R-:W-:Y:S01]  /*11380*/  ULDC.64 UR10, c[0x0][UR18+0x218] ;  /* 0x00008600120a7abb */ /* 0x000fe20008000a00 */
[----:B------:R-:W-:Y:S01]  /*11390*/  ULDC.64 UR12, c[0x0][UR18+0x220] ;  /* 0x00008800120c7abb */ /* 0x000fe20008000a00 */
[----:B------:R-:W-:Y:S02]  /*113a0*/  UIMAD.WIDE.U32 UR16, UR10, UR19, URZ ;  /* 0x000000130a1072a5 */ /* 0x000fe4000f8e003f */
[----:B------:R-:W-:Y:S01]  /*113b0*/  UIMAD UR19, UR11, UR19, URZ ;  /* 0x000000130b1372a4 */ /* 0x000fe2000f8e023f */
[----:B0-----:R-:W-:Y:S01]  /*113c0*/  @P0 IMAD.HI.U32 R5, R6, R5, RZ ;  /* 0x0000000506050227 */ /* 0x001fe200078e00ff */
[----:B------:R-:W-:Y:S02]  /*113d0*/  UIMAD UR13, UR13, UR4, URZ ;  /* 0x000000040d0d72a4 */ /* 0x000fe4000f8e023f */
[----:B------:R-:W-:Y:S01]  /*113e0*/  UIMAD.WIDE.U32 UR10, UR12, UR4, URZ ;  /* 0x000000040c0a72a5 */ /* 0x000fe2000f8e003f */
[----:B------:R-:W-:Y:S01]  /*113f0*/  IMAD.U32 R2, RZ, RZ, UR16 ;  /* 0x00000010ff027e24 */ /* 0x000fe2000f8e00ff */
[----:B------:R-:W-:-:S02]  /*11400*/  UIADD3 UR19, UR17, UR19, URZ ;  /* 0x0000001311137290 */ /* 0x000fc4000fffe03f */
[----:B------:R-:W-:Y:S01]  /*11410*/  IMAD.U32 R3, RZ, RZ, UR17 ;  /* 0x00000011ff037e24 */ /* 0x000fe2000f8e00ff */
[----:B------:R-:W-:Y:S01]  /*11420*/  UIMAD UR13, UR12, UR8, UR13 ;  /* 0x000000080c0d72a4 */ /* 0x000fe2000f8e020d */
[----:B-1----:R-:W-:Y:S01]  /*11430*/  @P0 SHF.R.U32.HI R4, RZ, R8, R5 ;  /* 0x00000008ff040219 */ /* 0x002fe20000011605 */
[----:B------:R-:W-:Y:S01]  /*11440*/  ULDC.64 UR14, c[0x0][UR18+0x228] ;  /* 0x00008a00120e7abb */ /* 0x000fe20008000a00 */
[----:B------:R-:W-:Y:S01]  /*11450*/  IADD3 R3, P0, P1, R2, UR10, R7 ;  /* 0x0000000a02037c10 */ /* 0x000fe2000f91e007 */
[----:B------:R-:W-:Y:S01]  /*11460*/  UIADD3 UR13, UR11, UR13, URZ ;  /* 0x0000000d0b0d7290 */ /* 0x000fe2000fffe03f */
[----:B------:R-:W-:Y:S01]  /*11470*/  IMAD.U32 R2, RZ, RZ, UR20 ;  /* 0x00000014ff027e24 */ /* 0x000fe2000f8e00ff */
[----:B------:R-:W-:Y:S01]  /*11480*/  UIMAD.WIDE.U32 UR16, UR14, UR9, URZ ;  /* 0x000000090e1072a5 */ /* 0x000fe2000f8e003f */
[----:B------:R-:W-:Y:S01]  /*11490*/  IMAD.MOV R5, RZ, RZ, -R4 ;  /* 0x000000ffff057224 */ /* 0x000fe200078e0a04 */
[----:B------:R-:W-:Y:S01]  /*114a0*/  UIMAD UR9, UR15, UR9, URZ ;  /* 0x000000090f0972a4 */ /* 0x000fe2000f8e023f */
[----:B------:R-:W-:Y:S01]  /*114b0*/  IMAD.U32 R11, RZ, RZ, UR19 ;  /* 0x00000013ff0b7e24 */ /* 0x000fe2000f8e00ff */
[----:B------:R-:W-:Y:S01]  /*114c0*/  ULDC.64 UR10, c[0x0][UR18+0x210] ;  /* 0x00008400120a7abb */ /* 0x000fe20008000a00 */
[----:B------:R-:W-:Y:S01]  /*114d0*/  IMAD R5, R9, R5, R6 ;  /* 0x0000000509057224 */ /* 0x000fe200078e0206 */
[----:B------:R-:W-:-:S02]  /*114e0*/  UIADD3 UR9, UR17, UR9, URZ ;  /* 0x0000000911097290 */ /* 0x000fc4000fffe03f */
[----:B------:R-:W-:Y:S01]  /*114f0*/  IADD3.X R6, R11, UR13, R2, P0, P1 ;  /* 0x0000000d0b067c10 */ /* 0x000fe200087e2402 */
[----:B------:R-:W-:Y:S01]  /*11500*/  IMAD R9, R5, UR11, RZ ;  /* 0x0000000b05097c24 */ /* 0x000fe2000f8e02ff */
[----:B------:R-:W-:Y:S01]  /*11510*/  IADD3 R2, P0, P1, R4, UR16, R3 ;  /* 0x0000001004027c10 */ /* 0x000fe2000f91e003 */
[----:B------:R-:W-:Y:S01]  /*11520*/  ULDC.64 UR12, c[0x0][0xba8] ;  /* 0x0002ea00000c7ab9 */ /* 0x000fe20000000a00 */
[----:B------:R-:W-:Y:S01]  /*11530*/  SHF.R.S32.HI R3, RZ, 0x1f, R4 ;  /* 0x0000001fff037819 */ /* 0x000fe20000011404 */
[----:B------:R-:W-:Y:S01]  /*11540*/  @!UP0 ULDC UR12, c[0x0][0xb50] ;  /* 0x0002d400000c8ab9 */ /* 0x000fe20000000800 */
[----:B------:R-:W-:Y:S01]  /*11550*/  SHF.R.S32.HI R4, RZ, 0x1f, R5 ;  /* 0x0000001fff047819 */ /* 0x000fe20000011405 */
[----:B------:R-:W-:Y:S01]  /*11560*/  @!UP0 ULDC UR13, c[0x0][0xb54] ;  /* 0x0002d500000d8ab9 */ /* 0x000fe20000000800 */
[----:B------:R-:W-:-:S03]  /*11570*/  IADD3.X R3, R3, UR9, R6, P0, P1 ;  /* 0x0000000903037c10 */ /* 0x000fc600087e2406 */
[----:B------:R-:W-:Y:S02]  /*11580*/  IMAD R9, R4, UR10, R9 ;  /* 0x0000000a04097c24 */ /* 0x000fe4000f8e0209 */
[----:B------:R-:W-:-:S04]  /*11590*/  IMAD.WIDE.U32 R2, R5, UR10, R2 ;  /* 0x0000000a05027c25 */ /* 0x000fc8000f8e0002 */
[----:B------:R-:W-:Y:S01]  /*115a0*/  IMAD.IADD R3, R3, 0x1, R9 ;  /* 0x0000000103037824 */ /* 0x000fe200078e0209 */
[----:B------:R-:W-:-:S04]  /*115b0*/  LEA R4, P0, R2, UR12, 0x2 ;  /* 0x0000000c02047c11 */ /* 0x000fc8000f8010ff */
[----:B------:R-:W-:Y:S01]  /*115c0*/  LEA.HI.X R5, R2, UR13, R3, 0x2, P0 ;  /* 0x0000000d02057c11 */ /* 0x000fe200080f1403 */
[----:B------:R-:W-:-:S05]  /*115d0*/  IMAD.MOV.U32 R3, RZ, RZ, -0x800000 ;  /* 0xff800000ff037424 */ /* 0x000fca00078e00ff */
[----:B------:R1:W-:Y:S03]  /*115e0*/  STG.E desc[UR22][R4.64], R3 ;  /* 0x0000000304007986 */ /* 0x0003e6000c101916 */
.L_x_1223:
[----:B------:R-:W-:Y:S05]  /*115f0*/  BSYNC B1 ;  /* 0x0000000000017941 */ /* 0x000fea0003800000 */
.L_x_1222:
[----:B------:R-:W-:-:S13]  /*11600*/  R2UR UR9, R162 ;  /* 0x00000000a20972ca */ /* 0x000fda00000e0000 */
[----:B------:R-:W-:-:S06]  /*11610*/  UISETP.GT.AND UP0, UPT, UR9, 0x1, UPT ;  /* 0x000000010900788c */ /* 0x000fcc000bf04270 */
[----:B------:R-:W-:-:S13]  /*11620*/  PLOP3.LUT P0, PT, PT, PT, UP0, 0x80, 0x0 ;  /* 0x000000000000781c */ /* 0x000fda0003f0f008 */
[----:B------:R-:W-:Y:S05]  /*11630*/  @P0 BRA `(.L_x_1218) ;  /* 0x0000000400c40947 */ /* 0x000fea0003800000 */
[----:B------:R-:W2:Y:S01]  /*11640*/  LDC R11, c[0x0][0xbe8] ;  /* 0x0002fa00ff0b7b82 */ /* 0x000ea20000000800 */
[C---:B------:R-:W-:Y:S01]  /*11650*/  R2UR UR10, R7.reuse ;  /* 0x00000000070a72ca */ /* 0x040fe200000e0000 */
[----:B------:R-:W-:Y:S01]  /*11660*/  ULDC.64 UR12, c[0x0][0xaa0] ;  /* 0x0002a800000c7ab9 */ /* 0x000fe20000000a00 */
[----:B------:R-:W-:Y:S01]  /*11670*/  R2UR UR14, R7 ;  /* 0x00000000070e72ca */ /* 0x000fe200000e0000 */
[----:B------:R-:W-:Y:S01]  /*11680*/  UIMAD UR9, UR20, UR12, URZ ;  /* 0x0000000c140972a4 */ /* 0x000fe2000f8e023f */
[----:B------:R-:W-:Y:S01]  /*11690*/  R2UR UR15, R164 ;  /* 0x00000000a40f72ca */ /* 0x000fe200000e0000 */
[----:B0-----:R-:W-:Y:S01]  /*116a0*/  IMAD R2, R161, 0x20, R180 ;  /* 0x00000020a1027824 */ /* 0x001fe200078e02b4 */
[----:B------:R-:W-:Y:S03]  /*116b0*/  BSSY B1, `(.L_x_1224) ;  /* 0x000003c000017945 */ /* 0x000fe60003800000 */
[----:B------:R-:W-:-:S04]  /*116c0*/  VIADD R6, R2, UR60 ;  /* 0x0000003c02067c36 */ /* 0x000fc80008000000 */
[----:B------:R-:W-:Y:S01]  /*116d0*/  UIMAD.WIDE.U32 UR10, UR10, UR12, URZ ;  /* 0x0000000c0a0a72a5 */ /* 0x000fe2000f8e003f */
[----:B-1----:R-:W-:Y:S01]  /*116e0*/  IMAD.MOV.U32 R5, RZ, RZ, R6 ;  /* 0x000000ffff057224 */ /* 0x002fe200078e0006 */
[----:B------:R-:W-:-:S03]  /*116f0*/  UIMAD UR9, UR14, UR13, UR9 ;  /* 0x0000000d0e0972a4 */ /* 0x000fc6000f8e0209 */
[----:B------:R-:W-:Y:S01]  /*11700*/  ULDC.64 UR12, c[0x0][0xae8] ;  /* 0x0002ba00000c7ab9 */ /* 0x000fe20000000a00 */
[----:B------:R-:W-:Y:S01]  /*11710*/  UIADD3 UR11, UR11, UR9, URZ ;  /* 0x000000090b0b7290 */ /* 0x000fe2000fffe03f */
[----:B--2---:R-:W-:-:S03]  /*11720*/  ISETP.NE.AND P0, PT, R11, 0x1, PT ;  /* 0x000000010b00780c */ /* 0x004fc60003f05270 */
[----:B------:R-:W-:-:S04]  /*11730*/  UIMAD.WIDE.U32 UR10, UR15, UR12, UR10 ;  /* 0x0000000c0f0a72a5 */ /* 0x000fc8000f8e000a */
[----:B------:R-:W-:-:S03]  /*11740*/  UIMAD UR9, UR15, UR13, UR11 ;  /* 0x0000000d0f0972a4 */ /* 0x000fc6000f8e020b */
[----:B------:R-:W-:Y:S02]  /*11750*/  ULDC.64 UR12, c[0x0][0xaf0] ;  /* 0x0002bc00000c7ab9 */ /* 0x000fe40000000a00 */
[----:B------:R-:W-:Y:S01]  /*11760*/  UIMAD UR8, UR8, UR12, URZ ;  /* 0x0000000c080872a4 */ /* 0x000fe2000f8e023f */
[----:B------:R-:W0:Y:S03]  /*11770*/  @P0 LDC R3, c[0x0][0xbec] ;  /* 0x0002fb00ff030b82 */ /* 0x000e260000000800 */
[----:B------:R-:W-:-:S03]  /*11780*/  UIMAD UR11, UR4, UR13, UR8 ;  /* 0x0000000d040b72a4 */ /* 0x000fc6000f8e0208 */
[----:B------:R-:W-:Y:S02]  /*11790*/  UMOV UR8, UR10 ;  /* 0x0000000a00087c82 */ /* 0x000fe40008000000 */
[----:B------:R-:W-:Y:S01]  /*117a0*/  UIMAD.WIDE.U32 UR8, UR4, UR12, UR8 ;  /* 0x0000000c040872a5 */ /* 0x000fe2000f8e0008 */
[----:B------:R-:W1:Y:S03]  /*117b0*/  @P0 LDC R7, c[0x0][0xbf0] ;  /* 0x0002fc00ff070b82 */ /* 0x000e660000000800 */
[----:B------:R-:W-:-:S03]  /*117c0*/  UIADD3 UR4, UR9, UR11, URZ ;  /* 0x0000000b09047290 */ /* 0x000fc6000fffe03f */
[----:B------:R-:W-:Y:S01]  /*117d0*/  ULDC.64 UR10, c[0x0][0xae0] ;  /* 0x0002b800000a7ab9 */ /* 0x000fe20000000a00 */
[----:B0-----:R-:W-:-:S04]  /*117e0*/  @P0 IMAD.HI.U32 R2, R6, R3, RZ ;  /* 0x0000000306020227 */ /* 0x001fc800078e00ff */
[----:B------:R-:W-:Y:S02]  /*117f0*/  IMAD.U32 R3, RZ, RZ, UR9 ;  /* 0x00000009ff037e24 */ /* 0x000fe4000f8e00ff */
[----:B------:R-:W-:Y:S01]  /*11800*/  IMAD.U32 R3, RZ, RZ, UR4 ;  /* 0x00000004ff037e24 */ /* 0x000fe2000f8e00ff */
[----:B-1----:R-:W-:-:S04]  /*11810*/  @P0 SHF.R.U32.HI R5, RZ, R7, R2 ;  /* 0x00000007ff050219 */ /* 0x002fc80000011602 */
[--C-:B------:R-:W-:Y:S01]  /*11820*/  SHF.R.S32.HI R2, RZ, 0x1f, R5.reuse ;  /* 0x0000001fff027819 */ /* 0x100fe20000011405 */
[----:B------:R-:W-:-:S04]  /*11830*/  IMAD.MOV R7, RZ, RZ, -R5 ;  /* 0x000000ffff077224 */ /* 0x000fc800078e0a05 */
[----:B------:R-:W-:Y:S02]  /*11840*/  IMAD R4, R2, UR10, RZ ;  /* 0x0000000a02047c24 */ /* 0x000fe4000f8e02ff */
[----:B------:R-:W-:Y:S02]  /*11850*/  IMAD R7, R11, R7, R6 ;  /* 0x000000070b077224 */ /* 0x000fe400078e0206 */
[----:B------:R-:W-:Y:S01]  /*11860*/  IMAD.U32 R2, RZ, RZ, UR8 ;  /* 0x00000008ff027e24 */ /* 0x000fe2000f8e00ff */
[----:B------:R-:W-:Y:S01]  /*11870*/  ULDC.64 UR8, c[0x0][0xad8] ;  /* 0x0002b60000087ab9 */ /* 0x000fe20000000a00 */
[C---:B------:R-:W-:Y:S01]  /*11880*/  IMAD R9, R5.reuse, UR11, R4 ;  /* 0x0000000b05097c24 */ /* 0x040fe2000f8e0204 */
[----:B------:R-:W-:Y:S01]  /*11890*/  SHF.R.S32.HI R4, RZ, 0x1f, R7 ;  /* 0x0000001fff047819 */ /* 0x000fe20000011407 */
[----:B------:R-:W-:-:S04]  /*118a0*/  IMAD.WIDE.U32 R2, R5, UR10, R2 ;  /* 0x0000000a05027c25 */ /* 0x000fc8000f8e0002 */
[----:B------:R-:W-:Y:S02]  /*118b0*/  IMAD.IADD R3, R3, 0x1, R9 ;  /* 0x0000000103037824 */ /* 0x000fe400078e0209 */
[----:B------:R-:W-:Y:S02]  /*118c0*/  IMAD R4, R4, UR8, RZ ;  /* 0x0000000804047c24 */ /* 0x000fe4000f8e02ff */
[----:B------:R-:W-:Y:S02]  /*118d0*/  VIADD R6, R180, UR60 ;  /* 0x0000003cb4067c36 */ /* 0x000fe40008000000 */
[----:B------:R-:W-:Y:S02]  /*118e0*/  IMAD R11, R0, R11, RZ ;  /* 0x0000000b000b7224 */ /* 0x000fe400078e02ff */
[C---:B------:R-:W-:Y:S02]  /*118f0*/  IMAD R5, R7.reuse, UR9, R4 ;  /* 0x0000000907057c24 */ /* 0x040fe4000f8e0204 */
[----:B------:R-:W-:Y:S01]  /*11900*/  IMAD.WIDE.U32 R2, R7, UR8, R2 ;  /* 0x0000000807027c25 */ /* 0x000fe2000f8e0002 */
[----:B------:R-:W-:Y:S01]  /*11910*/  ISETP.GE.AND P2, PT, R6, R11, PT ;  /* 0x0000000b0600720c */ /* 0x000fe20003f46270 */
[----:B------:R-:W-:-:S02]  /*11920*/  ULDC.64 UR8, c[0x0][0xa80] ;  /* 0x0002a00000087ab9 */ /* 0x000fc40000000a00 */
        /* <DEDUP_REMOVED lines=10> */
[----:B------:R-:W-:Y:S01]  /*119d0*/  ULDC UR4, c[0x0][0xac8] ;  /* 0x0002b20000047ab9 */ /* 0x000fe20000000800 */
[----:B------:R-:W-:Y:S01]  /*119e0*/  ULDC.64 UR8, c[0x0][0x208] ;  /* 0x0000820000087ab9 */ /* 0x000fe20000000a00 */
        /* <DEDUP_REMOVED lines=8> */
.L_x_1225:
[----:B------:R-:W-:Y:S05]  /*11a70*/  BSYNC B1 ;  /* 0x0000000000017941 */ /* 0x000fea0003800000 */
.L_x_1224:
[----:B--23--:R2:W3:Y:S01]  /*11a80*/  SHFL.IDX PT, R3, R5, 0x1, 0x181f ;  /* 0x00381f0005037f89 */ /* 0x00c4e200000e0000 */
[----:B------:R-:W-:Y:S03]  /*11a90*/  BSSY B1, `(.L_x_1226) ;  /* 0x000000d000017945 */ /* 0x000fe60003800000 */
[----:B-1----:R2:W1:Y:S01]  /*11aa0*/  SHFL.IDX PT, R7, R4, 0x1, 0x181f ;  /* 0x00381f0004077f89 */ /* 0x00246200000e0000 */
[----:B------:R-:W-:Y:S05]  /*11ab0*/  @P1 BRA `(.L_x_1227) ;  /* 0x0000000000281947 */ /* 0x000fea0003800000 */
[----:B------:R-:W-:Y:S01]  /*11ac0*/  ULDC UR4, c[0x0][0xac8] ;  /* 0x0002b20000047ab9 */ /* 0x000fe20000000800 */
[----:B------:R-:W-:Y:S01]  /*11ad0*/  ULDC.64 UR8, c[0x0][0x208] ;  /* 0x0000820000087ab9 */ /* 0x000fe20000000a00 */
        /* <DEDUP_REMOVED lines=8> */
.L_x_1227:
[----:B------:R-:W-:Y:S05]  /*11b60*/  BSYNC B1 ;  /* 0x0000000000017941 */ /* 0x000fea0003800000 */
.L_x_1226:
[----:B---34-:R3:W4:Y:S01]  /*11b70*/  SHFL.IDX PT, R3, R5, 0x2, 0x181f ;  /* 0x00581f0005037f89 */ /* 0x01872200000e0000 */
        /* <DEDUP_REMOVED lines=13> */
.L_x_1229:
[----:B------:R-:W-:Y:S05]  /*11c50*/  BSYNC B1 ;  /* 0x0000000000017941 */ /* 0x000fea0003800000 */
.L_x_1228:
[----:B------:R-:W-:Y:S01]  /*11c60*/  VIADD R0, R6, 0x60 ;  /* 0x0000006006007836 */ /* 0x000fe20000000000 */
[----:B0-23--:R-:W2:Y:S04]  /*11c70*/  SHFL.IDX PT, R5, R5, 0x3, 0x181f ;  /* 0x00781f0005057f89 */ /* 0x00dea800000e0000 */
[----:B------:R-:W-:Y:S01]  /*11c80*/  ISETP.GE.AND P0, PT, R0, R11, PT ;  /* 0x0000000b0000720c */ /* 0x000fe20003f06270 */
[----:B-1--4-:R3:W4:-:S12]  /*11c90*/  SHFL.IDX PT, R3, R4, 0x3, 0x181f ;  /* 0x00781f0004037f89 */ /* 0x01271800000e0000 */
[----:B---3--:R-:W-:Y:S05]  /*11ca0*/  @P0 BRA `(.L_x_1218) ;  /* 0x0000000000280947 */ /* 0x008fea0003800000 */
[----:B------:R-:W-:Y:S01]  /*11cb0*/  ULDC UR4, c[0x0][0xac8] ;  /* 0x0002b20000047ab9 */ /* 0x000fe20000000800 */
[----:B------:R-:W-:Y:S01]  /*11cc0*/  ULDC.64 UR8, c[0x0][0x208] ;  /* 0x0000820000087ab9 */ /* 0x000fe20000000a00 */
[----:B------:R-:W-:Y:S02]  /*11cd0*/  ISETP.GE.AND P2, PT, R22, UR4, PT ;  /* 0x0000000416007c0c */ /* 0x000fe4000bf46270 */
[----:B------:R-:W-:-:S11]  /*11ce0*/  ISETP.GE.AND P3, PT, R160, UR4, PT ;  /* 0x00000004a0007c0c */ /* 0x000fd6000bf66270 */
[-C--:B----4-:R-:W-:Y:S02]  /*11cf0*/  @!P2 LEA R6, P0, R22, R3.reuse, 0x1 ;  /* 0x000000031606a211 */ /* 0x090fe400078008ff */
[----:B------:R-:W-:Y:S02]  /*11d00*/  @!P3 LEA R2, P1, R160, R3, 0x1 ;  /* 0x00000003a002b211 */ /* 0x000fe400078208ff */
[-C--:B--2---:R-:W-:Y:S02]  /*11d10*/  @!P2 LEA.HI.X R7, R22, R5.reuse, R204, 0x1, P0 ;  /* 0x000000051607a211 */ /* 0x084fe400000f0ccc */
[----:B------:R-:W-:-:S03]  /*11d20*/  @!P3 LEA.HI.X R3, R160, R5, R203, 0x1, P1 ;  /* 0x00000005a003b211 */ /* 0x000fc600008f0ccb */
[----:B------:R3:W-:Y:S04]  /*11d30*/  @!P2 ST.E.128 desc[UR8][R6.64], RZ ;  /* 0x000000ff0600a985 */ /* 0x0007e8000c101d08 */
[----:B------:R3:W-:Y:S02]  /*11d40*/  @!P3 ST.E.128 desc[UR8][R2.64], RZ ;  /* 0x000000ff0200b985 */ /* 0x0007e4000c101d08 */
.L_x_1218:
[----:B------:R-:W-:Y:S05]  /*11d50*/  BSYNC B0 ;  /* 0x0000000000007941 */ /* 0x000fea0003800000 */
.L_x_1208:
[----:B------:R-:W-:Y:S02]  /*11d60*/  ULDC UR4, c[0x0][0xc3c] ;  /* 0x00030f0000047ab9 */ /* 0x000fe40000000800 */
[----:B------:R-:W-:-:S06]  /*11d70*/  UISETP.GE.AND UP0, UPT, UR7, UR4, UPT ;  /* 0x000000040700728c */ /* 0x000fcc000bf06270 */
[----:B------:R-:W-:-:S13]  /*11d80*/  PLOP3.LUT P0, PT, PT, PT, UP0, 0x80, 0x0 ;  /* 0x000000000000781c */ /* 0x000fda0003f0f008 */
[----:B------:R-:W-:Y:S05]  /*11d90*/  @!P0 BRA `(.L_x_1230) ;  /* 0xfffffef0009c8947 */ /* 0x000fea000383ffff */
[----:B------:R-:W-:Y:S05]  /*11da0*/  EXIT ;  /* 0x000000000000794d */ /* 0x000fea0003800000 */
.L_x_1125:
        /* <DEDUP_REMOVED lines=20> */
.L_x_1231:
[----:B------:R-:W-:Y:S01]  /*11ef0*/  LOP3.LUT R0, R6, 0x1f, RZ, 0xc0, !PT ;  /* 0x0000001f06007812 */ /* 0x000fe200078ec0ff */
[----:B------:R-:W-:Y:S01]  /*11f00*/  ULDC UR4, c[0x0][0xc3c] ;  /* 0x00030f0000047ab9 */ /* 0x000fe20000000800 */
[----:B------:R-:W-:Y:S01]  /*11f10*/  ULDC.64 UR6, c[0x0][0x208] ;  /* 0x0000820000067ab9 */ /* 0x000fe20000000a00 */
[----:B------:R-:W-:Y:S01]  /*11f20*/  IMAD.MOV.U32 R8, RZ, RZ, RZ ;  /* 0x000000ffff087224 */ /* 0x000fe200078e00ff */
[----:B------:R-:W-:Y:S01]  /*11f30*/  ISETP.NE.AND P0, PT, R0, 0x1f, PT ;  /* 0x0000001f0000780c */ /* 0x000fe20003f05270 */
[----:B------:R-:W-:-:S03]  /*11f40*/  ULDC UR5, c[0x0][0xc38] ;  /* 0x00030e0000057ab9 */ /* 0x000fc60000000800 */
[----:B------:R-:W-:-:S13]  /*11f50*/  ISETP.GE.OR P1, PT, R0, UR4, !P0 ;  /* 0x0000000400007c0c */ /* 0x000fda000c726670 */
[----:B0-----:R-:W0:Y:S08]  /*11f60*/  @!P1 LDC.64 R2, c[0x0][0xc80] ;  /* 0x00032000ff029b82 */ /* 0x001e300000000a00 */
[----:B------:R-:W1:Y:S01]  /*11f70*/  @!P1 LDC.64 R4, c[0x0][0xc78] ;  /* 0x00031e00ff049b82 */ /* 0x000e620000000a00 */
[----:B0-----:R-:W-:-:S05]  /*11f80*/  @!P1 IMAD.WIDE.U32 R2, R0, 0x4, R2 ;  /* 0x0000000400029825 */ /* 0x001fca00078e0002 */
[----:B------:R1:W2:Y:S02]  /*11f90*/  @!P1 LDG.E R7, desc[UR6][R2.64] ;  /* 0x0000000602079981 */ /* 0x0002a4000c1e1900 */
[----:B-1----:R-:W-:-:S05]  /*11fa0*/  @!P1 IMAD.WIDE.U32 R2, R0, 0x4, R4 ;  /* 0x0000000400029825 */ /* 0x002fca00078e0004 */
[----:B------:R-:W2:Y:S01]  /*11fb0*/  @!P1 LDG.E R8, desc[UR6][R2.64] ;  /* 0x0000000602089981 */ /* 0x000ea2000c1e1900 */
[C---:B------:R-:W-:Y:S01]  /*11fc0*/  ISETP.NE.AND P1, PT, R0.reuse, RZ, PT ;  /* 0x000000ff0000720c */ /* 0x040fe20003f25270 */
[----:B------:R-:W0:Y:S01]  /*11fd0*/  S2UR UR6, SR_CTAID.X ;  /* 0x00000000000679c3 */ /* 0x000e220000002500 */
[C---:B------:R-:W-:Y:S01]  /*11fe0*/  ISETP.GE.U32.AND P2, PT, R0.reuse, 0x2, PT ;  /* 0x000000020000780c */ /* 0x040fe20003f46070 */
[----:B------:R-:W-:Y:S01]  /*11ff0*/  UMOV UR4, URZ ;  /* 0x0000003f00047c82 */ /* 0x000fe20008000000 */
[C---:B------:R-:W-:Y:S02]  /*12000*/  ISETP.GE.U32.AND P3, PT, R0.reuse, 0x4, PT ;  /* 0x000000040000780c */ /* 0x040fe40003f66070 */
[C---:B------:R-:W-:Y:S02]  /*12010*/  ISETP.GE.U32.AND P4, PT, R0.reuse, 0x8, PT ;  /* 0x000000080000780c */ /* 0x040fe40003f86070 */
[----:B------:R-:W-:Y:S01]  /*12020*/  ISETP.GE.U32.AND P5, PT, R0, 0x10, PT ;  /* 0x000000100000780c */ /* 0x000fe20003fa6070 */
[----:B--2---:R-:W-:-:S05]  /*12030*/  IMAD R4, R7, R8, RZ ;  /* 0x0000000807047224 */ /* 0x004fca00078e02ff */
        /* <DEDUP_REMOVED lines=15> */
[----:B------:R-:W1:Y:S02]  /*12130*/  SHFL.IDX PT, R3, R5, 0x1f, 0x1f ;  /* 0x03e01f0005037f89 */ /* 0x000e6400000e0000 */
[----:B-1----:R-:W-:-:S04]  /*12140*/  IMAD R9, R3, UR5, RZ ;  /* 0x0000000503097c24 */ /* 0x002fc8000f8e02ff */
[----:B------:R-:W-:Y:S01]  /*12150*/  IMAD.MOV.U32 R4, RZ, RZ, R9 ;  /* 0x000000ffff047224 */ /* 0x000fe200078e0009 */
[----:B0-----:R-:W-:-:S13]  /*12160*/  ISETP.GT.AND P6, PT, R9, UR6, PT ;  /* 0x0000000609007c0c */ /* 0x001fda000bfc4270 */
[----:B------:R-:W-:Y:S05]  /*12170*/  @P6 BRA `(.L_x_1233) ;  /* 0x0000000000ac6947 */ /* 0x000fea0003800000 */
[----:B------:R-:W-:Y:S01]  /*12180*/  IMAD.MOV.U32 R9, RZ, RZ, R4 ;  /* 0x000000ffff097224 */ /* 0x000fe200078e0004 */
[----:B------:R-:W-:Y:S01]  /*12190*/  UMOV UR4, URZ ;  /* 0x0000003f00047c82 */ /* 0x000fe20008000000 */
[----:B------:R-:W-:-:S05]  /*121a0*/  ULDC UR5, c[0x0][0xc38] ;  /* 0x00030e0000057ab9 */ /* 0x000fca0000000800 */
.L_x_1235:
[----:B------:R-:W0:Y:S01]  /*121b0*/  LDC R2, c[0x0][0xc3c] ;  /* 0x00030f00ff027b82 */ /* 0x000e220000000800 */
[----:B------:R-:W-:Y:S01]  /*121c0*/  ULDC UR7, c[0x0][0xc3c] ;  /* 0x00030f0000077ab9 */ /* 0x000fe20000000800 */
[----:B------:R-:W-:Y:S01]  /*121d0*/  UIADD3 UR4, UR4, 0x1f, URZ ;  /* 0x0000001f04047890 */ /* 0x000fe2000fffe03f */
[----:B------:R-:W-:-:S05]  /*121e0*/  IMAD.U32 R3, RZ, RZ, UR7 ;  /* 0x00000007ff037e24 */ /* 0x000fca000f8e00ff */
[----:B------:R1:W-:Y:S01]  /*121f0*/  STL [R1+0xc], R3 ;  /* 0x00000c0301007387 */ /* 0x0003e20000100800 */
[----:B0-----:R-:W-:-:S13]  /*12200*/  ISETP.LE.AND P6, PT, R2, UR4, PT ;  /* 0x0000000402007c0c */ /* 0x001fda000bfc3270 */
[----:B-1----:R-:W-:Y:S05]  /*12210*/  @P6 BRA `(.L_x_1234) ;  /* 0x0000000800b86947 */ /* 0x002fea0003800000 */
[----:B------:R-:W-:Y:S01]  /*12220*/  VIADD R11, R0, UR4 ;  /* 0x00000004000b7c36 */ /* 0x000fe20008000000 */
[----:B------:R-:W-:Y:S01]  /*12230*/  ULDC.64 UR8, c[0x0][0x208] ;  /* 0x0000820000087ab9 */ /* 0x000fe20000000a00 */
        /* <DEDUP_REMOVED lines=30> */
[----:B------:R-:W-:-:S07]  /*12420*/  IMAD.MOV.U32 R5, RZ, RZ, R2 ;  /* 0x000000ffff057224 */ /* 0x000fce00078e0002 */
.L_x_1233:
[----:B------:R-:W-:Y:S02]  /*12430*/  IMAD.IADD R10, R9, 0x1, -R4 ;  /* 0x00000001090a7824 */ /* 0x000fe400078e0a04 */
[----:B------:R-:W-:Y:S02]  /*12440*/  IMAD.MOV.U32 R3, RZ, RZ, RZ ;  /* 0x000000ffff037224 */ /* 0x000fe400078e00ff */
[----:B------:R-:W-:-:S05]  /*12450*/  IMAD R2, R5, UR5, R10 ;  /* 0x0000000505027c24 */ /* 0x000fca000f8e020a */
[----:B------:R-:W-:-:S13]  /*12460*/  ISETP.GT.AND P0, PT, R2, UR6, PT ;  /* 0x0000000602007c0c */ /* 0x000fda000bf04270 */
[----:B------:R-:W-:-:S04]  /*12470*/  VOTE.ANY R2, PT, !P0 ;  /* 0x0000000000027806 */ /* 0x000fc800040e0100 */
[----:B------:R-:W0:Y:S01]  /*12480*/  POPC R9, R2 ;  /* 0x0000000200097309 */ /* 0x000e220000000000 */
[----:B------:R-:W-:Y:S01]  /*12490*/  ISETP.NE.AND P0, PT, R2, RZ, PT ;  /* 0x000000ff0200720c */ /* 0x000fe20003f05270 */
[----:B0-----:R0:W1:Y:S04]  /*124a0*/  SHFL.IDX PT, R8, R8, R9, 0x1f ;  /* 0x00001f0908087589 */ /* 0x00106800000e0000 */
[----:B------:R0:W2:Y:S08]  /*124b0*/  SHFL.IDX PT, R4, R7, R9, 0x1f ;  /* 0x00001f0907047589 */ /* 0x0000b000000e0000 */
[----:B------:R-:W-:Y:S05]  /*124c0*/  @!P0 BRA `(.L_x_1236) ;  /* 0x0000000000088947 */ /* 0x000fea0003800000 */
[----:B------:R-:W-:-:S05]  /*124d0*/  VIADD R2, R9, 0xffffffff ;  /* 0xffffffff09027836 */ /* 0x000fca0000000000 */
[----:B------:R3:W4:Y:S02]  /*124e0*/  SHFL.IDX PT, R3, R5, R2, 0x1f ;  /* 0x00001f0205037589 */ /* 0x00072400000e0000 */
.L_x_1236:
[----:B----4-:R-:W-:Y:S01]  /*124f0*/  IMAD R3, R3, UR5, R10 ;  /* 0x0000000503037c24 */ /* 0x010fe2000f8e020a */
[----:B-1----:R-:W-:Y:S01]  /*12500*/  ISETP.NE.AND P0, PT, R8, 0x1, PT ;  /* 0x000000010800780c */ /* 0x002fe20003f05270 */
[----:B------:R-:W-:-:S03]  /*12510*/  VIADD R14, R9, UR4 ;  /* 0x00000004090e7c36 */ /* 0x000fc60008000000 */
[----:B------:R1:W-:Y:S01]  /*12520*/  STL [R1], R3 ;  /* 0x0000000301007387 */ /* 0x0003e20000100800 */
[----:B---3--:R-:W-:-:S03]  /*12530*/  IADD3 R5, -R3, UR6, RZ ;  /* 0x0000000603057c10 */ /* 0x008fc6000fffe1ff */
[----:B------:R1:W-:Y:S05]  /*12540*/  STL [R1+0xc], R14 ;  /* 0x00000c0e01007387 */ /* 0x0003ea0000100800 */
[----:B------:R-:W-:Y:S05]  /*12550*/  @!P0 BRA `(.L_x_1237) ;  /* 0x0000000000e08947 */ /* 0x000fea0003800000 */
[----:B0-2---:R-:W-:Y:S02]  /*12560*/  IABS R7, R4 ;  /* 0x0000000400077213 */ /* 0x005fe40000000000 */
[----:B------:R-:W-:Y:S02]  /*12570*/  IABS R9, R8 ;  /* 0x0000000800097213 */ /* 0x000fe40000000000 */
[----:B------:R-:W0:Y:S01]  /*12580*/  I2F.RP R10, R7 ;  /* 0x00000007000a7306 */ /* 0x000e220000209400 */
[----:B------:R-:W-:-:S07]  /*12590*/  IABS R12, R5 ;  /* 0x00000005000c7213 */ /* 0x000fce0000000000 */
[----:B------:R-:W-:Y:S08]  /*125a0*/  I2F.RP R13, R9 ;  /* 0x00000009000d7306 */ /* 0x000ff00000209400 */
[----:B0-----:R-:W1:Y:S02]  /*125b0*/  MUFU.RCP R10, R10 ;  /* 0x0000000a000a7308 */ /* 0x001e640000001000 */
[----:B-1----:R-:W-:-:S06]  /*125c0*/  VIADD R3, R10, 0xffffffe ;  /* 0x0ffffffe0a037836 */ /* 0x002fcc0000000000 */
[----:B------:R-:W0:Y:S02]  /*125d0*/  F2I.FTZ.U32.TRUNC.NTZ R3, R3 ;  /* 0x0000000300037305 */ /* 0x000e24000021f000 */
[----:B0-----:R-:W-:-:S04]  /*125e0*/  IMAD.MOV R2, RZ, RZ, -R3 ;  /* 0x000000ffff027224 */ /* 0x001fc800078e0a03 */
[----:B------:R-:W-:Y:S02]  /*125f0*/  IMAD R11, R2, R7, RZ ;  /* 0x00000007020b7224 */ /* 0x000fe400078e02ff */
[----:B------:R-:W-:-:S04]  /*12600*/  IMAD.MOV.U32 R2, RZ, RZ, RZ ;  /* 0x000000ffff027224 */ /* 0x000fc800078e00ff */
[----:B------:R-:W-:Y:S01]  /*12610*/  IMAD.HI.U32 R11, R3, R11, R2 ;  /* 0x0000000b030b7227 */ /* 0x000fe200078e0002 */
[----:B------:R-:W-:Y:S01]  /*12620*/  IABS R3, R4 ;  /* 0x0000000400037213 */ /* 0x000fe20000000000 */
[----:B------:R-:W0:Y:S04]  /*12630*/  MUFU.RCP R2, R13 ;  /* 0x0000000d00027308 */ /* 0x000e280000001000 */
[----:B------:R-:W-:Y:S02]  /*12640*/  IMAD.MOV R3, RZ, RZ, -R3 ;  /* 0x000000ffff037224 */ /* 0x000fe400078e0a03 */
[----:B------:R-:W-:-:S04]  /*12650*/  IMAD.HI.U32 R10, R11, R12, RZ ;  /* 0x0000000c0b0a7227 */ /* 0x000fc800078e00ff */
[----:B------:R-:W-:-:S05]  /*12660*/  IMAD R12, R10, R3, R12 ;  /* 0x000000030a0c7224 */ /* 0x000fca00078e020c */
[----:B------:R-:W-:Y:S01]  /*12670*/  ISETP.GT.U32.AND P1, PT, R7, R12, PT ;  /* 0x0000000c0700720c */ /* 0x000fe20003f24070 */
[----:B0-----:R-:W-:-:S06]  /*12680*/  VIADD R3, R2, 0xffffffe ;  /* 0x0ffffffe02037836 */ /* 0x001fcc0000000000 */
[----:B------:R-:W0:Y:S06]  /*12690*/  F2I.FTZ.U32.TRUNC.NTZ R3, R3 ;  /* 0x0000000300037305 */ /* 0x000e2c000021f000 */
[----:B------:R-:W-:Y:S02]  /*126a0*/  @!P1 IMAD.IADD R12, R12, 0x1, -R7 ;  /* 0x000000010c0c9824 */ /* 0x000fe400078e0a07 */
[----:B------:R-:W-:Y:S01]  /*126b0*/  @!P1 VIADD R10, R10, 0x1 ;  /* 0x000000010a0a9836 */ /* 0x000fe20000000000 */
[----:B------:R-:W-:Y:S02]  /*126c0*/  ISETP.NE.AND P1, PT, R4, RZ, PT ;  /* 0x000000ff0400720c */ /* 0x000fe40003f25270 */
[----:B------:R-:W-:Y:S01]  /*126d0*/  ISETP.GE.U32.AND P0, PT, R12, R7, PT ;  /* 0x000000070c00720c */ /* 0x000fe20003f06070 */
[----:B0-----:R-:W-:-:S04]  /*126e0*/  IMAD.MOV R2, RZ, RZ, -R3 ;  /* 0x000000ffff027224 */ /* 0x001fc800078e0a03 */
[----:B------:R-:W-:Y:S02]  /*126f0*/  IMAD R7, R2, R9, RZ ;  /* 0x0000000902077224 */ /* 0x000fe400078e02ff */
[----:B------:R-:W-:-:S06]  /*12700*/  IMAD.MOV.U32 R2, RZ, RZ, RZ ;  /* 0x000000ffff027224 */ /* 0x000fcc00078e00ff */
[----:B------:R-:W-:Y:S02]  /*12710*/  @P0 VIADD R10, R10, 0x1 ;  /* 0x000000010a0a0836 */ /* 0x000fe40000000000 */
[----:B------:R-:W-:Y:S01]  /*12720*/  IMAD.HI.U32 R7, R3, R7, R2 ;  /* 0x0000000703077227 */ /* 0x000fe200078e0002 */
[----:B------:R-:W-:Y:S02]  /*12730*/  LOP3.LUT R2, R5, R4, RZ, 0x3c, !PT ;  /* 0x0000000405027212 */ /* 0x000fe400078e3cff */
[----:B------:R-:W-:Y:S02]  /*12740*/  IABS R3, R8 ;  /* 0x0000000800037213 */ /* 0x000fe40000000000 */
[----:B------:R-:W-:-:S03]  /*12750*/  ISETP.GE.AND P2, PT, R2, RZ, PT ;  /* 0x000000ff0200720c */ /* 0x000fc60003f46270 */
[----:B------:R-:W-:-:S10]  /*12760*/  IMAD.MOV R3, RZ, RZ, -R3 ;  /* 0x000000ffff037224 */ /* 0x000fd400078e0a03 */
[----:B------:R-:W-:Y:S01]  /*12770*/  @!P2 IMAD.MOV R10, RZ, RZ, -R10 ;  /* 0x000000ffff0aa224 */ /* 0x000fe200078e0a0a */
[----:B------:R-:W-:-:S04]  /*12780*/  @!P1 LOP3.LUT R10, RZ, R4, RZ, 0x33, !PT ;  /* 0x00000004ff0a9212 */ /* 0x000fc800078e33ff */
        /* <DEDUP_REMOVED lines=8> */
[----:B------:R-:W-:-:S04]  /*12810*/  LOP3.LUT R2, R10, R8, RZ, 0x3c, !PT ;  /* 0x000000080a027212 */ /* 0x000fc800078e3cff */
[----:B------:R-:W-:Y:S01]  /*12820*/  ISETP.GE.AND P2, PT, R2, RZ, PT ;  /* 0x000000ff0200720c */ /* 0x000fe20003f46270 */
[----:B------:R-:W-:-:S04]  /*12830*/  IMAD.MOV R2, RZ, RZ, -R10 ;  /* 0x000000ffff027224 */ /* 0x000fc800078e0a0a */
[----:B------:R-:W-:Y:S02]  /*12840*/  IMAD R2, R4, R2, R5 ;  /* 0x0000000204027224 */ /* 0x000fe400078e0205 */
        /* <DEDUP_REMOVED lines=8> */
[----:B------:R-:W-:Y:S05]  /*128d0*/  BRA `(.L_x_1238) ;  /* 0x0000000000f87947 */ /* 0x000fea0003800000 */
.L_x_1237:
[----:B-1----:R-:W1:Y:S01]  /*128e0*/  LDC.64 R2, c[0x0][0xc90] ;  /* 0x00032400ff027b82 */ /* 0x002e620000000a00 */
[----:B------:R-:W-:Y:S01]  /*128f0*/  ULDC.64 UR6, c[0x0][0x208] ;  /* 0x0000820000067ab9 */ /* 0x000fe20000000a00 */
[----:B-1----:R-:W-:-:S05]  /*12900*/  IMAD.WIDE R2, R14, 0x4, R2 ;  /* 0x000000040e027825 */ /* 0x002fca00078e0202 */
[----:B0-----:R0:W2:Y:S02]  /*12910*/  LDG.E R7, desc[UR6][R2.64] ;  /* 0x0000000602077981 */ /* 0x0010a4000c1e1900 */
[----:B0-----:R-:W-:Y:S02]  /*12920*/  IMAD.MOV.U32 R2, RZ, RZ, RZ ;  /* 0x000000ffff027224 */ /* 0x001fe400078e00ff */
[----:B--2---:R-:W-:-:S05]  /*12930*/  IMAD R8, R4, R7, RZ ;  /* 0x0000000704087224 */ /* 0x004fca00078e02ff */
[----:B------:R-:W-:-:S04]  /*12940*/  IABS R9, R8 ;  /* 0x0000000800097213 */ /* 0x000fc80000000000 */
[----:B------:R-:W0:Y:S08]  /*12950*/  I2F.RP R10, R9 ;  /* 0x00000009000a7306 */ /* 0x000e300000209400 */
[----:B0-----:R-:W0:Y:S02]  /*12960*/  MUFU.RCP R10, R10 ;  /* 0x0000000a000a7308 */ /* 0x001e240000001000 */
[----:B0-----:R-:W-:-:S06]  /*12970*/  VIADD R11, R10, 0xffffffe ;  /* 0x0ffffffe0a0b7836 */ /* 0x001fcc0000000000 */
[----:B------:R-:W0:Y:S02]  /*12980*/  F2I.FTZ.U32.TRUNC.NTZ R3, R11 ;  /* 0x0000000b00037305 */ /* 0x000e24000021f000 */
[----:B0-----:R-:W-:-:S04]  /*12990*/  IMAD.MOV R12, RZ, RZ, -R3 ;  /* 0x000000ffff0c7224 */ /* 0x001fc800078e0a03 */
[----:B------:R-:W-:-:S04]  /*129a0*/  IMAD R13, R12, R9, RZ ;  /* 0x000000090c0d7224 */ /* 0x000fc800078e02ff */
[----:B------:R-:W-:Y:S01]  /*129b0*/  IMAD.HI.U32 R2, R3, R13, R2 ;  /* 0x0000000d03027227 */ /* 0x000fe200078e0002 */
[----:B------:R-:W-:Y:S02]  /*129c0*/  IABS R13, R5 ;  /* 0x00000005000d7213 */ /* 0x000fe40000000000 */
[----:B------:R-:W-:-:S03]  /*129d0*/  IABS R3, R8 ;  /* 0x0000000800037213 */ /* 0x000fc60000000000 */
[----:B------:R-:W-:-:S04]  /*129e0*/  IMAD.HI.U32 R2, R2, R13, RZ ;  /* 0x0000000d02027227 */ /* 0x000fc800078e00ff */
[----:B------:R-:W-:-:S04]  /*129f0*/  IMAD.MOV R3, RZ, RZ, -R3 ;  /* 0x000000ffff037224 */ /* 0x000fc800078e0a03 */
        /* <DEDUP_REMOVED lines=8> */
[----:B------:R-:W-:-:S04]  /*12a80*/  @P0 VIADD R2, R2, 0x1 ;  /* 0x0000000102020836 */ /* 0x000fc80000000000 */
[----:B------:R-:W-:Y:S01]  /*12a90*/  @!P2 IMAD.MOV R2, RZ, RZ, -R2 ;  /* 0x000000ffff02a224 */ /* 0x000fe200078e0a02 */
[----:B------:R-:W-:-:S05]  /*12aa0*/  @!P1 LOP3.LUT R2, RZ, R8, RZ, 0x33, !PT ;  /* 0x00000008ff029212 */ /* 0x000fca00078e33ff */
[----:B------:R-:W-:Y:S02]  /*12ab0*/  IMAD R9, R7, R2, RZ ;  /* 0x0000000207097224 */ /* 0x000fe400078e02ff */
[----:B------:R-:W-:Y:S02]  /*12ac0*/  IMAD.MOV R2, RZ, RZ, -R2 ;  /* 0x000000ffff027224 */ /* 0x000fe400078e0a02 */
[----:B------:R-:W-:Y:S02]  /*12ad0*/  IMAD.MOV R10, RZ, RZ, -R9 ;  /* 0x000000ffff0a7224 */ /* 0x000fe400078e0a09 */
[----:B------:R-:W-:Y:S02]  /*12ae0*/  IMAD R8, R8, R2, R5 ;  /* 0x0000000208087224 */ /* 0x000fe400078e0205 */
[----:B------:R-:W-:Y:S01]  /*12af0*/  IMAD.MOV.U32 R2, RZ, RZ, RZ ;  /* 0x000000ffff027224 */ /* 0x000fe200078e00ff */
[----:B------:R-:W-:Y:S02]  /*12b00*/  VIADDMNMX R7, R10, UR5, R7, PT ;  /* 0x000000050a077c46 */ /* 0x000fe4000b800107 */
[----:B------:R-:W-:-:S02]  /*12b10*/  IADD3 R9, R9, 0x1000000, R8 ;  /* 0x0100000009097810 */ /* 0x000fc40007ffe008 */
[----:B------:R-:W-:-:S04]  /*12b20*/  IABS R10, R7 ;  /* 0x00000007000a7213 */ /* 0x000fc80000000000 */
[----:B------:R-:W0:Y:S08]  /*12b30*/  I2F.RP R11, R10 ;  /* 0x0000000a000b7306 */ /* 0x000e300000209400 */
[----:B0-----:R-:W0:Y:S02]  /*12b40*/  MUFU.RCP R11, R11 ;  /* 0x0000000b000b7308 */ /* 0x001e240000001000 */
[----:B0-----:R-:W-:Y:S01]  /*12b50*/  VIADD R3, R11, 0xffffffe ;  /* 0x0ffffffe0b037836 */ /* 0x001fe20000000000 */
[----:B------:R-:W-:-:S05]  /*12b60*/  IABS R11, R7 ;  /* 0x00000007000b7213 */ /* 0x000fca0000000000 */
[----:B------:R-:W0:Y:S02]  /*12b70*/  F2I.FTZ.U32.TRUNC.NTZ R3, R3 ;  /* 0x0000000300037305 */ /* 0x000e24000021f000 */
[----:B0-----:R-:W-:-:S04]  /*12b80*/  IMAD.MOV R5, RZ, RZ, -R3 ;  /* 0x000000ffff057224 */ /* 0x001fc800078e0a03 */
[----:B------:R-:W-:-:S04]  /*12b90*/  IMAD R5, R5, R10, RZ ;  /* 0x0000000a05057224 */ /* 0x000fc800078e02ff */
[----:B------:R-:W-:Y:S01]  /*12ba0*/  IMAD.HI.U32 R2, R3, R5, R2 ;  /* 0x0000000503027227 */ /* 0x000fe200078e0002 */
[----:B------:R-:W-:-:S03]  /*12bb0*/  IABS R5, R8 ;  /* 0x0000000800057213 */ /* 0x000fc60000000000 */
[----:B------:R-:W-:Y:S02]  /*12bc0*/  IMAD.MOV R3, RZ, RZ, -R11 ;  /* 0x000000ffff037224 */ /* 0x000fe400078e0a0b */
        /* <DEDUP_REMOVED lines=11> */
[----:B------:R-:W-:Y:S01]  /*12c80*/  @!P1 LOP3.LUT R2, RZ, R7, RZ, 0x33, !PT ;  /* 0x00000007ff029212 */ /* 0x000fe200078e33ff */
[----:B------:R-:W-:-:S04]  /*12c90*/  IMAD.MOV R7, RZ, RZ, -R7 ;  /* 0x000000ffff077224 */ /* 0x000fc800078e0a07 */
[----:B------:R-:W-:-:S05]  /*12ca0*/  IMAD R3, R2, R7, R9 ;  /* 0x0000000702037224 */ /* 0x000fca00078e0209 */
[----:B------:R1:W-:Y:S02]  /*12cb0*/  STL [R1+0x8], R3 ;  /* 0x0000080301007387 */ /* 0x0003e40000100800 */
.L_x_1238:
[----:B01----:R-:W-:-:S05]  /*12cc0*/  LOP3.LUT R3, RZ, R2, RZ, 0x33, !PT ;  /* 0x00000002ff037212 */ /* 0x003fca00078e33ff */
[----:B------:R-:W-:-:S05]  /*12cd0*/  IMAD.IADD R2, R4, 0x1, R3 ;  /* 0x0000000104027824 */ /* 0x000fca00078e0203 */
[----:B------:R1:W-:Y:S01]  /*12ce0*/  STL [R1+0x4], R2 ;  /* 0x0000040201007387 */ /* 0x0003e20000100800 */
[----:B------:R-:W-:Y:S05]  /*12cf0*/  BRA `(.L_x_1239) ;  /* 0x0000000000107947 */ /* 0x000fea0003800000 */
.L_x_1234:
[----:B------:R-:W-:Y:S01]  /*12d00*/  IMAD.U32 R2, RZ, RZ, UR6 ;  /* 0x00000006ff027e24 */ /* 0x000fe2000f8e00ff */
[----:B------:R0:W-:Y:S04]  /*12d10*/  STL [R1+0x4], RZ ;  /* 0x000004ff01007387 */ /* 0x0001e80000100800 */
[----:B------:R0:W-:Y:S04]  /*12d20*/  STL [R1+0x8], RZ ;  /* 0x000008ff01007387 */ /* 0x0001e80000100800 */
[----:B------:R0:W-:Y:S02]  /*12d30*/  STL [R1], R2 ;  /* 0x0000000201007387 */ /* 0x0001e40000100800 */
.L_x_1239:
[----:B------:R-:W2:Y:S04]  /*12d40*/  LDL R8, [R1] ;  /* 0x0000000001087983 */ /* 0x000ea80000100800 */
[----:B------:R-:W2:Y:S04]  /*12d50*/  LDL R9, [R1+0x4] ;  /* 0x0000040001097983 */ /* 0x000ea80000100800 */
[----:B------:R-:W2:Y:S04]  /*12d60*/  LDL R10, [R1+0x8] ;  /* 0x00000800010a7983 */ /* 0x000ea80000100800 */
[----:B------:R-:W2:Y:S01]  /*12d70*/  LDL R11, [R1+0xc] ;  /* 0x00000c00010b7983 */ /* 0x000ea20000100800 */
[----:B------:R-:W-:-:S13]  /*12d80*/  ISETP.NE.AND P0, PT, R0, RZ, PT ;  /* 0x000000ff0000720c */ /* 0x000fda0003f05270 */
[----:B------:R-:W3:Y:S01]  /*12d90*/  @!P0 S2R R3, SR_CgaCtaId ;  /* 0x0000000000038919 */ /* 0x000ee20000008800 */
[----:B------:R-:W-:-:S04]  /*12da0*/  @!P0 MOV R0, 0x400 ;  /* 0x0000040000008802 */ /* 0x000fc80000000f00 */
[----:B---3--:R-:W-:-:S05]  /*12db0*/  @!P0 LEA R0, R3, R0, 0x18 ;  /* 0x0000000003008211 */ /* 0x008fca00078ec0ff */
[----:B--2---:R2:W-:Y:S01]  /*12dc0*/  @!P0 STS.128 [R0+0x2a8d0], R8 ;  /* 0x02a8d00800008388 */ /* 0x0045e20000000c00 */
[----:B------:R-:W-:Y:S06]  /*12dd0*/  BAR.ARV 0x5, 0x180 ;  /* 0x0146000000007b1d */ /* 0x000fec0000002000 */
.L_x_1232:
        /* <DEDUP_REMOVED lines=8> */
[----:B------:R-:W4:Y:S01]  /*12e60*/  S2UR UR5, SR_CgaCtaId ;  /* 0x00000000000579c3 */ /* 0x000f220000008800 */
[C---:B--2---:R-:W-:Y:S01]  /*12e70*/  IMAD.SHL.U32 R0, R6.reuse, 0x8, RZ ;  /* 0x0000000806007824 */ /* 0x044fe200078e00ff */
[----:B------:R-:W-:Y:S01]  /*12e80*/  LOP3.LUT R4, R6, 0x7f, RZ, 0xc0, !PT ;  /* 0x0000007f06047812 */ /* 0x000fe200078ec0ff */
[----:B------:R-:W-:Y:S01]  /*12e90*/  UMOV UR4, 0x400 ;  /* 0x0000040000047882 */ /* 0x000fe20000000000 */
[----:B------:R-:W-:Y:S01]  /*12ea0*/  BSSY B8, `(.L_x_1240) ;  /* 0x000060f000087945 */ /* 0x000fe20003800000 */
[----:B------:R-:W-:Y:S01]  /*12eb0*/  IMAD.MOV.U32 R19, RZ, RZ, RZ ;  /* 0x000000ffff137224 */ /* 0x000fe200078e00ff */
[----:B------:R-:W-:Y:S01]  /*12ec0*/  LOP3.LUT R3, R0, 0x1f8, RZ, 0xc0, !PT ;  /* 0x000001f800037812 */ /* 0x000fe200078ec0ff */
[----:B01----:R-:W-:Y:S01]  /*12ed0*/  IMAD.SHL.U32 R2, R4, 0x8, RZ ;  /* 0x0000000804027824 */ /* 0x003fe200078e00ff */
[----:B------:R-:W-:Y:S01]  /*12ee0*/  LOP3.LUT R0, R0, 0x38, RZ, 0xc0, !PT ;  /* 0x0000003800007812 */ /* 0x000fe200078ec0ff */
[----:B------:R-:W-:Y:S01]  /*12ef0*/  ULDC UR38, c[0x0][0xc] ;  /* 0x0000030000267ab9 */ /* 0x000fe20000000800 */
[----:B------:R-:W-:Y:S01]  /*12f00*/  LOP3.LUT R3, R3, 0x38, R6, 0x78, !PT ;  /* 0x0000003803037812 */ /* 0x000fe200078e7806 */
[----:B------:R-:W-:Y:S01]  /*12f10*/  IMAD.SHL.U32 R6, R6, 0x10, RZ ;  /* 0x0000001006067824 */ /* 0x000fe200078e00ff */
[----:B------:R-:W-:-:S02]  /*12f20*/  ULDC.64 UR36, c[0x0][0x198] ;  /* 0x0000660000247ab9 */ /* 0x000fc40000000a00 */
[----:B------:R-:W-:Y:S02]  /*12f30*/  LOP3.LUT R3, R3, 0x200, R2, 0xf8, !PT ;  /* 0x0000020003037812 */ /* 0x000fe400078ef802 */
[----:B------:R-:W-:-:S04]  /*12f40*/  SHF.R.U32.HI R2, RZ, 0x3, R4 ;  /* 0x00000003ff027819 */ /* 0x000fc80000011604 */
[----:B------:R-:W-:Y:S01]  /*12f50*/  LOP3.LUT R4, R2, 0x70, R6, 0xf8, !PT ;  /* 0x0000007002047812 */ /* 0x000fe200078ef806 */
[----:B------:R-:W-:Y:S01]  /*12f60*/  IMAD.MOV.U32 R2, RZ, RZ, 0x1 ;  /* 0x00000001ff027424 */ /* 0x000fe200078e00ff */
[----:B----4-:R-:W-:-:S06]  /*12f70*/  ULEA UR4, UR5, UR4, 0x18 ;  /* 0x0000000405047291 */ /* 0x010fcc000f8ec03f */
[----:B------:R-:W-:-:S04]  /*12f80*/  IMAD.U32 R18, RZ, RZ, UR4 ;  /* 0x00000004ff127e24 */ /* 0x000fc8000f8e00ff */
[----:B------:R-:W-:-:S05]  /*12f90*/  IMAD R3, R3, 0x2, R18 ;  /* 0x0000000203037824 */ /* 0x000fca00078e0212 */
[----:B------:R-:W-:Y:S04]  /*12fa0*/  STL [R1+0x20], R3 ;  /* 0x0000200301007387 */ /* 0x000fe80000100800 */
[----:B------:R-:W-:Y:S04]  /*12fb0*/  STL [R1+0x50], RZ ;  /* 0x000050ff01007387 */ /* 0x000fe80000100800 */
[----:B------:R0:W-:Y:S02]  /*12fc0*/  STL [R1+0x10], R2 ;  /* 0x0000100201007387 */ /* 0x0001e40000100800 */
[----:B0-----:R-:W-:-:S02]  /*12fd0*/  LOP3.LUT R2, R0, 0x40, RZ, 0xfc, !PT ;  /* 0x0000004000027812 */ /* 0x001fc400078efcff */
[----:B------:R-:W-:-:S07]  /*12fe0*/  LOP3.LUT R0, R0, 0x80, RZ, 0xfc, !PT ;  /* 0x0000008000007812 */ /* 0x000fce00078efcff */
.L_x_1352:
[----:B---3--:R-:W2:Y:S01]  /*12ff0*/  LDL R9, [R1+0xc] ;  /* 0x00000c0001097983 */ /* 0x008ea20000100800 */
[----:B------:R-:W-:Y:S05]  /*13000*/  YIELD ;  /* 0x0000000000007946 */ /* 0x000fea0003800000 */
[----:B------:R-:W-:Y:S01]  /*13010*/  ULDC.64 UR4, c[0x0][0xa28] ;  /* 0x00028a0000047ab9 */ /* 0x000fe20000000a00 */
[----:B------:R-:W-:Y:S01]  /*13020*/  IMAD.MOV.U32 R0, RZ, RZ, RZ ;  /* 0x000000ffff007224 */ /* 0x000fe200078e00ff */
[----:B------:R-:W-:Y:S01]  /*13030*/  ISETP.NE.U32.AND P0, PT, RZ, UR4, PT ;  /* 0x00000004ff007c0c */ /* 0x000fe2000bf05070 */
[----:B01----:R-:W0:Y:S01]  /*13040*/  LDC.64 R4, c[0x0][0xa00] ;  /* 0x00028000ff047b82 */ /* 0x003e220000000a00 */
[----:B------:R-:W-:Y:S01]  /*13050*/  ULDC.64 UR8, c[0x0][0x208] ;  /* 0x0000820000087ab9 */ /* 0x000fe20000000a00 */
[----:B------:R-:W-:Y:S01]  /*13060*/  IMAD.MOV.U32 R10, RZ, RZ, RZ ;  /* 0x000000ffff0a7224 */ /* 0x000fe200078e00ff */
[----:B------:R-:W-:Y:S01]  /*13070*/  ISETP.NE.AND.EX P0, PT, RZ, UR5, PT, P0 ;  /* 0x00000005ff007c0c */ /* 0x000fe2000bf05300 */
[----:B------:R-:W-:Y:S01]  /*13080*/  ULDC.64 UR4, c[0x0][0xa18] ;  /* 0x0002860000047ab9 */ /* 0x000fe20000000a00 */
[----:B------:R-:W-:-:S11]  /*13090*/  ULDC.64 UR6, c[0x0][0xa08] ;  /* 0x0002820000067ab9 */ /* 0x000fd60000000a00 */
[----:B------:R-:W2:Y:S02]  /*130a0*/  @P0 LDC.64 R2, c[0x0][0xa28] ;  /* 0x00028a00ff020b82 */ /* 0x000ea40000000a00 */
[----:B--2---:R-:W-:-:S05]  /*130b0*/  @P0 IMAD.WIDE R2, R9, 0x4, R2 ;  /* 0x0000000409020825 */ /* 0x004fca00078e0202 */
[----:B------:R1:W5:Y:S01]  /*130c0*/  @P0 LDG.E R0, desc[UR8][R2.64] ;  /* 0x0000000802000981 */ /* 0x000362000c1e1900 */
[----:B------:R-:W-:Y:S01]  /*130d0*/  ISETP.NE.U32.AND P0, PT, RZ, UR4, PT ;  /* 0x00000004ff007c0c */ /* 0x000fe2000bf05070 */
[----:B0-----:R-:W-:Y:S01]  /*130e0*/  IMAD.WIDE R4, R9, 0x4, R4 ;  /* 0x0000000409047825 */ /* 0x001fe200078e0204 */
[----:B------:R-:W-:Y:S02]  /*130f0*/  ISETP.NE.U32.AND P1, PT, RZ, UR6, PT ;  /* 0x00000006ff007c0c */ /* 0x000fe4000bf25070 */
[----:B------:R-:W-:Y:S01]  /*13100*/  ISETP.NE.AND.EX P2, PT, RZ, UR5, PT, P0 ;  /* 0x00000005ff007c0c */ /* 0x000fe2000bf45300 */
[----:B------:R-:W-:Y:S01]  /*13110*/  ULDC.64 UR4, c[0x0][0xa00] ;  /* 0x0002800000047ab9 */ /* 0x000fe20000000a00 */
[----:B------:R-:W-:Y:S01]  /*13120*/  ISETP.NE.AND.EX P1, PT, RZ, UR7, PT, P1 ;  /* 0x00000007ff007c0c */ /* 0x000fe2000bf25310 */
[----:B------:R-:W-:Y:S01]  /*13130*/  IMAD.MOV.U32 R8, RZ, RZ, RZ ;  /* 0x000000ffff087224 */ /* 0x000fe200078e00ff */
[----:B------:R-:W-:Y:S01]  /*13140*/  ISETP.NE.U32.AND P0, PT, RZ, UR4, PT ;  /* 0x00000004ff007c0c */ /* 0x000fe2000bf05070 */
[----:B-1----:R-:W0:Y:S03]  /*13150*/  LDC.64 R2, c[0x0][0xa08] ;  /* 0x00028200ff027b82 */ /* 0x002e260000000a00 */
[----:B------:R-:W-:-:S05]  /*13160*/  ISETP.NE.AND.EX P0, PT, RZ, UR5, PT, P0 ;  /* 0x00000005ff007c0c */ /* 0x000fca000bf05300 */
[----:B------:R-:W1:Y:S08]  /*13170*/  @P2 LDC.64 R6, c[0x0][0xa18] ;  /* 0x00028600ff062b82 */ /* 0x000e700000000a00 */
[----:B------:R-:W2:Y:S01]  /*13180*/  @P0 LDG.E R10, desc[UR8][R4.64] ;  /* 0x00000008040a0981 */ /* 0x000ea2000c1e1900 */
[----:B------:R-:W-:Y:S01]  /*13190*/  ULDC UR4, c[0x0][0x288] ;  /* 0x0000a20000047ab9 */ /* 0x000fe20000000800 */
[----:B0-----:R-:W-:-:S05]  /*131a0*/  IMAD.WIDE R2, R9, 0x4, R2 ;  /* 0x0000000409027825 */ /* 0x001fca00078e0202 */
[----:B------:R-:W5:Y:S01]  /*131b0*/  @P1 LDG.E R8, desc[UR8][R2.64] ;  /* 0x0000000802081981 */ /* 0x000f62000c1e1900 */
[----:B-1----:R-:W-:-:S03]  /*131c0*/  @P2 IMAD.WIDE R6, R9, 0x4, R6 ;  /* 0x0000000409062825 */ /* 0x002fc600078e0206 */
[----:B--2---:R0:W-:Y:S02]  /*131d0*/  STL [R1+0x30], R10 ;  /* 0x0000300a01007387 */ /* 0x0041e40000100800 */
[----:B0-----:R-:W-:Y:S01]  /*131e0*/  IMAD.U32 R10, RZ, RZ, UR4 ;  /* 0x00000004ff0a7e24 */ /* 0x001fe2000f8e00ff */
[----:B------:R-:W-:-:S05]  /*131f0*/  ULDC.64 UR4, c[0x0][0x418] ;  /* 0x0001060000047ab9 */ /* 0x000fca0000000a00 */
        /* <DEDUP_REMOVED lines=11> */
[----:B------:R-:W-:Y:S02]  /*132b0*/  ULDC.64 UR4, c[0x0][0x208] ;  /* 0x0000820000047ab9 */ /* 0x000fe40000000a00 */
[----:B------:R-:W0:Y:S04]  /*132c0*/  LDG.E R7, desc[UR4][R4.64] ;  /* 0x0000000404077981 */ /* 0x000e28000c1e1900 */
[----:B------:R-:W0:Y:S02]  /*132d0*/  LDG.E R4, desc[UR4][R4.64+0x4] ;  /* 0x0000040404047981 */ /* 0x000e24000c1e1900 */
[----:B0-----:R-:W-:-:S05]  /*132e0*/  IMAD.IADD R10, R4, 0x1, -R7 ;  /* 0x00000001040a7824 */ /* 0x001fca00078e0a07 */
[----:B------:R1:W-:Y:S02]  /*132f0*/  STL [R1+0x2c], R10 ;  /* 0x00002c0a01007387 */ /* 0x0003e40000100800 */
.L_x_1241:
[----:B------:R-:W2:Y:S01]  /*13300*/  LDL.LU R5, [R1+0x8] ;  /* 0x0000080001057983 */ /* 0x000ea20000300800 */
[----:B------:R-:W-:Y:S02]  /*13310*/  ULDC.64 UR4, c[0x0][0xa20] ;  /* 0x0002880000047ab9 */ /* 0x000fe40000000a00 */
[----:B------:R-:W-:-:S04]  /*13320*/  ISETP.NE.U32.AND P0, PT, RZ, UR4, PT ;  /* 0x00000004ff007c0c */ /* 0x000fc8000bf05070 */
[----:B------:R-:W-:Y:S02]  /*13330*/  ISETP.NE.AND.EX P0, PT, RZ, UR5, PT, P0 ;  /* 0x00000005ff007c0c */ /* 0x000fe4000bf05300 */
[C---:B--2---:R-:W-:Y:S02]  /*13340*/  LOP3.LUT R7, R5.reuse, 0xff000000, RZ, 0xc0, !PT ;  /* 0xff00000005077812 */ /* 0x044fe400078ec0ff */
[C---:B------:R-:W-:Y:S02]  /*13350*/  LOP3.LUT R4, R5.reuse, 0xff0000, RZ, 0xc0, !PT ;  /* 0x00ff000005047812 */ /* 0x040fe400078ec0ff */
[----:B------:R-:W-:Y:S02]  /*13360*/  SHF.R.U32.HI R7, RZ, 0x8, R7 ;  /* 0x00000008ff077819 */ /* 0x000fe40000011607 */
[----:B------:R-:W-:Y:S02]  /*13370*/  LOP3.LUT R16, R5, 0xffff, RZ, 0xc0, !PT ;  /* 0x0000ffff05107812 */ /* 0x000fe400078ec0ff */
[----:B------:R-:W-:Y:S01]  /*13380*/  LEA.HI R7, R4, R7, RZ, 0x10 ;  /* 0x0000000704077211 */ /* 0x000fe200078f80ff */
[----:B-----5:R-:W-:-:S05]  /*13390*/  IMAD.IADD R4, R8, 0x1, R0 ;  /* 0x0000000108047824 */ /* 0x020fca00078e0200 */
[----:B------:R2:W-:Y:S01]  /*133a0*/  STL [R1+0x14], R4 ;  /* 0x0000140401007387 */ /* 0x0005e20000100800 */
[----:B------:R-:W-:Y:S05]  /*133b0*/  @!P0 BRA `(.L_x_1242) ;  /* 0x0000000000148947 */ /* 0x000fea0003800000 */
[----:B------:R-:W3:Y:S01]  /*133c0*/  LDC.64 R2, c[0x0][0xa20] ;  /* 0x00028800ff027b82 */ /* 0x000ee20000000a00 */
[----:B------:R-:W-:Y:S01]  /*133d0*/  ULDC.64 UR4, c[0x0][0x208] ;  /* 0x0000820000047ab9 */ /* 0x000fe20000000a00 */
[----:B---3--:R-:W-:-:S05]  /*133e0*/  IMAD.WIDE R2, R9, 0x4, R2 ;  /* 0x0000000409027825 */ /* 0x008fca00078e0202 */
[----:B------:R3:W5:Y:S01]  /*133f0*/  LDG.E R6, desc[UR4][R2.64] ;  /* 0x0000000402067981 */ /* 0x000762000c1e1900 */
[----:B------:R-:W-:Y:S05]  /*13400*/  BRA `(.L_x_1243) ;  /* 0x0000000000147947 */ /* 0x000fea0003800000 */
.L_x_1242:
[----:B------:R-:W-:Y:S05]  /*13410*/  @!P1 BRA `(.L_x_1243) ;  /* 0x0000000000109947 */ /* 0x000fea0003800000 */
[----:B------:R-:W-:Y:S02]  /*13420*/  ULDC.64 UR4, c[0x0][0x208] ;  /* 0x0000820000047ab9 */ /* 0x000fe40000000a00 */
[----:B------:R-:W3:Y:S04]  /*13430*/  LDG.E R6, desc[UR4][R2.64] ;  /* 0x0000000402067981 */ /* 0x000ee8000c1e1900 */
[----:B------:R-:W3:Y:S02]  /*13440*/  LDG.E R2, desc[UR4][R2.64+0x4] ;  /* 0x0000040402027981 */ /* 0x000ee4000c1e1900 */
[----:B---3--:R-:W-:-:S07]  /*13450*/  IMAD.IADD R6, R2, 0x1, -R6 ;  /* 0x0000000102067824 */ /* 0x008fce00078e0a06 */
.L_x_1243:
[----:B--2---:R-:W2:Y:S01]  /*13460*/  LDL.LU R4, [R1+0x4] ;  /* 0x0000040001047983 */ /* 0x004ea20000300800 */
[----:B---3--:R-:W3:Y:S01]  /*13470*/  LDC R2, c[0x0][0x448] ;  /* 0x00011200ff027b82 */ /* 0x008ee20000000800 */
[----:B-----5:R-:W-:Y:S01]  /*13480*/  IMAD.IADD R0, R6, 0x1, -R0 ;  /* 0x0000000106007824 */ /* 0x020fe200078e0a00 */
[----:B---3--:R-:W-:-:S13]  /*13490*/  ISETP.NE.AND P1, PT, R2, 0x1, PT ;  /* 0x000000010200780c */ /* 0x008fda0003f25270 */
[----:B------:R-:W3:Y:S08]  /*134a0*/  @P1 LDC R3, c[0x0][0x44c] ;  /* 0x00011300ff031b82 */ /* 0x000ef00000000800 */
[----:B------:R-:W4:Y:S01]  /*134b0*/  @P1 LDC R2, c[0x0][0x450] ;  /* 0x00011400ff021b82 */ /* 0x000f220000000800 */
[----:B--2---:R-:W-:-:S04]  /*134c0*/  IMAD.SHL.U32 R11, R4, 0x80, RZ ;  /* 0x00000080040b7824 */ /* 0x004fc800078e00ff */
[----:B------:R-:W-:Y:S01]  /*134d0*/  VIADD R4, R11, 0x7f ;  /* 0x0000007f0b047836 */ /* 0x000fe20000000000 */
[----:B------:R2:W-:Y:S03]  /*134e0*/  STL [R1+0x28], R11 ;  /* 0x0000280b01007387 */ /* 0x0005e60000100800 */
[----:B---3--:R-:W-:-:S04]  /*134f0*/  @P1 IMAD.HI.U32 R3, R4, R3, RZ ;  /* 0x0000000304031227 */ /* 0x008fc800078e00ff */
[----:B------:R-:W-:Y:S01]  /*13500*/  IMAD.MOV.U32 R6, RZ, RZ, R4 ;  /* 0x000000ffff067224 */ /* 0x000fe200078e0004 */
[----:B----4-:R-:W-:Y:S01]  /*13510*/  @P1 SHF.R.U32.HI R6, RZ, R2, R3 ;  /* 0x00000002ff061219 */ /* 0x010fe20000011603 */
[----:B------:R-:W-:-:S04]  /*13520*/  VIADD R2, R0, 0x5f ;  /* 0x0000005f00027836 */ /* 0x000fc80000000000 */
[----:B------:R-:W-:-:S05]  /*13530*/  IMAD.HI R2, R2, 0x2aaaaaab, RZ ;  /* 0x2aaaaaab02027827 */ /* 0x000fca00078e02ff */
[----:B------:R-:W-:-:S04]  /*13540*/  SHF.R.U32.HI R3, RZ, 0x1f, R2 ;  /* 0x0000001fff037819 */ /* 0x000fc80000011602 */
[----:B------:R-:W-:Y:S02]  /*13550*/  LEA.HI.SX32 R9, R2, R3, 0x1c ;  /* 0x0000000302097211 */ /* 0x000fe400078fe2ff */
[----:B------:R-:W-:-:S03]  /*13560*/  IADD3 R2, R0, 0x1, -R10 ;  /* 0x0000000100027810 */ /* 0x000fc60007ffe80a */
[----:B------:R2:W-:Y:S02]  /*13570*/  STL [R1+0x58], R9 ;  /* 0x0000580901007387 */ /* 0x0005e40000100800 */
[----:B------:R-:W-:Y:S02]  /*13580*/  IMAD.IADD R6, R2, 0x1, R6 ;  /* 0x0000000102067824 */ /* 0x000fe400078e0206 */
[----:B------:R-:W3:Y:S02]  /*13590*/  LDC.64 R2, c[0x0][0x9e0] ;  /* 0x00027800ff027b82 */ /* 0x000ee40000000a00 */
[----:B---3--:R-:W-:Y:S01]  /*135a0*/  ISETP.GE.AND P2, PT, R3, 0x1, PT ;  /* 0x000000010300780c */ /* 0x008fe20003f46270 */
[----:B------:R-:W-:-:S12]  /*135b0*/  IMAD.IADD R2, R6, 0x1, R2 ;  /* 0x0000000106027824 */ /* 0x000fd800078e0202 */
[----:B--2---:R-:W-:Y:S05]  /*135c0*/  @!P2 BRA `(.L_x_1244) ;  /* 0x000000000048a947 */ /* 0x004fea0003800000 */
[C---:B------:R-:W-:Y:S01]  /*135d0*/  ISETP.GT.AND P0, PT, R6.reuse, RZ, PT ;  /* 0x000000ff0600720c */ /* 0x040fe20003f04270 */
[----:B------:R-:W-:Y:S01]  /*135e0*/  BSSY B0, `(.L_x_1245) ;  /* 0x000000e000007945 */ /* 0x000fe20003800000 */
[----:B------:R-:W-:-:S11]  /*135f0*/  VIADD R8, R6, 0xffffffff ;  /* 0xffffffff06087836 */ /* 0x000fd60000000000 */
[----:B------:R-:W-:Y:S05]  /*13600*/  @P0 BRA `(.L_x_1246) ;  /* 0x00000000001c0947 */ /* 0x000fea0003800000 */
[----:B------:R-:W-:Y:S01]  /*13610*/  ISETP.NE.AND P0, PT, R3, 0x1, PT ;  /* 0x000000010300780c */ /* 0x000fe20003f05270 */
[----:B------:R-:W-:-:S12]  /*13620*/  IMAD.MOV R6, RZ, RZ, -R6 ;  /* 0x000000ffff067224 */ /* 0x000fd800078e0a06 */
[----:B------:R-:W2:Y:S02]  /*13630*/  @P0 LDC.64 R4, c[0x0][0x9e8] ;  /* 0x00027a00ff040b82 */ /* 0x000ea40000000a00 */
[----:B--2---:R-:W-:-:S05]  /*13640*/  @P0 IMAD.HI.U32 R4, R6, R4, RZ ;  /* 0x0000000406040227 */ /* 0x004fca00078e00ff */
[----:B------:R-:W-:-:S04]  /*13650*/  @P0 SHF.R.U32.HI R6, RZ, R5, R4 ;  /* 0x00000005ff060219 */ /* 0x000fc80000011604 */
[----:B------:R-:W-:Y:S01]  /*13660*/  LOP3.LUT R8, RZ, R6, RZ, 0x33, !PT ;  /* 0x00000006ff087212 */ /* 0x000fe200078e33ff */
[----:B------:R-:W-:Y:S06]  /*13670*/  BRA `(.L_x_1247) ;  /* 0x0000000000107947 */ /* 0x000fec0003800000 */
.L_x_1246:
[----:B------:R-:W-:-:S13]  /*13680*/  ISETP.NE.AND P0, PT, R3, 0x1, PT ;  /* 0x000000010300780c */ /* 0x000fda0003f05270 */
[----:B------:R-:W2:Y:S02]  /*13690*/  @P0 LDC.64 R4, c[0x0][0x9e8] ;  /* 0x00027a00ff040b82 */ /* 0x000ea40000000a00 */
[----:B--2---:R-:W-:-:S05]  /*136a0*/  @P0 IMAD.HI.U32 R4, R8, R4, RZ ;  /* 0x0000000408040227 */ /* 0x004fca00078e00ff */
[----:B------:R-:W-:-:S07]  /*136b0*/  @P0 SHF.R.U32.HI R8, RZ, R5, R4 ;  /* 0x00000005ff080219 */ /* 0x000fce0000011604 */
.L_x_1247:
[----:B------:R-:W-:Y:S05]  /*136c0*/  BSYNC B0 ;  /* 0x0000000000007941 */ /* 0x000fea0003800000 */
.L_x_1245:
[----:B------:R-:W-:-:S05]  /*136d0*/  IMAD R8, R8, R3, R3 ;  /* 0x0000000308087224 */ /* 0x000fca00078e0203 */
[----:B------:R-:W-:-:S07]  /*136e0*/  VIMNMX R2, R2, R8, PT ;  /* 0x0000000802027248 */ /* 0x000fce0003fe0100 */
.L_x_1244:
[----:B------:R-:W2:Y:S01]  /*136f0*/  @P1 LDC R4, c[0x0][0x44c] ;  /* 0x00011300ff041b82 */ /* 0x000ea20000000800 */
[----:B------:R-:W-:Y:S01]  /*13700*/  VIADD R2, R2, 0x5f ;  /* 0x0000005f02027836 */ /* 0x000fe20000000000 */
[----:B------:R-:W-:Y:S01]  /*13710*/  ULDC UR4, c[0x0][0x9dc] ;  /* 0x0002770000047ab9 */ /* 0x000fe20000000800 */
[----:B------:R-:W-:Y:S02]  /*13720*/  IMAD.MOV.U32 R5, RZ, RZ, R11 ;  /* 0x000000ffff057224 */ /* 0x000fe400078e000b */
[----:B------:R-:W-:-:S03]  /*13730*/  IMAD.HI R2, R2, 0x2aaaaaab, RZ ;  /* 0x2aaaaaab02027827 */ /* 0x000fc600078e02ff */
[----:B------:R-:W3:Y:S01]  /*13740*/  @P1 LDC R6, c[0x0][0x450] ;  /* 0x00011400ff061b82 */ /* 0x000ee20000000800 */
[----:B--2---:R-:W-:-:S05]  /*13750*/  @P1 IMAD.HI.U32 R4, R11, R4, RZ ;  /* 0x000000040b041227 */ /* 0x004fca00078e00ff */
[----:B---3--:R-:W-:-:S04]  /*13760*/  @P1 SHF.R.U32.HI R5, RZ, R6, R4 ;  /* 0x00000006ff051219 */ /* 0x008fc80000011604 */
[----:B------:R-:W-:Y:S02]  /*13770*/  IADD3 R6, R5, R0, -R10 ;  /* 0x0000000005067210 */ /* 0x000fe40007ffe80a */
[----:B------:R-:W-:-:S04]  /*13780*/  SHF.R.U32.HI R0, RZ, 0x1f, R2 ;  /* 0x0000001fff007819 */ /* 0x000fc80000011602 */
[----:B------:R-:W-:Y:S01]  /*13790*/  LEA.HI.SX32 R4, R2, R0, 0x1c ;  /* 0x0000000002047211 */ /* 0x000fe200078fe2ff */
[----:B------:R-:W-:-:S03]  /*137a0*/  VIADD R2, R6, -UR4 ;  /* 0x8000000406027c36 */ /* 0x000fc60008000000 */
[----:B------:R-:W-:Y:S01]  /*137b0*/  VIMNMX R0, R9, R4, PT ;  /* 0x0000000409007248 */ /* 0x000fe20003fe0100 */
[----:B------:R2:W-:Y:S01]  /*137c0*/  STL [R1+0x54], R4 ;  /* 0x0000540401007387 */ /* 0x0005e20000100800 */
[----:B------:R-:W-:Y:S05]  /*137d0*/  @!P2 BRA `(.L_x_1248) ;  /* 0x000000000044a947 */ /* 0x000fea0003800000 */
[----:B------:R-:W-:Y:S01]  /*137e0*/  ISETP.GT.AND P0, PT, R6, -0x1, PT ;  /* 0xffffffff0600780c */ /* 0x000fe20003f04270 */
[----:B------:R-:W-:-:S12]  /*137f0*/  BSSY B0, `(.L_x_1249) ;  /* 0x000000d000007945 */ /* 0x000fd80003800000 */
[----:B------:R-:W-:Y:S05]  /*13800*/  @P0 BRA `(.L_x_1250) ;  /* 0x00000000001c0947 */ /* 0x000fea0003800000 */
[----:B------:R-:W-:Y:S02]  /*13810*/  ISETP.NE.AND P0, PT, R3, 0x1, PT ;  /* 0x000000010300780c */ /* 0x000fe40003f05270 */
[----:B------:R-:W-:-:S11]  /*13820*/  LOP3.LUT R6, RZ, R6, RZ, 0x33, !PT ;  /* 0x00000006ff067212 */ /* 0x000fd600078e33ff */
[----:B--2---:R-:W2:Y:S02]  /*13830*/  @P0 LDC.64 R4, c[0x0][0x9e8] ;  /* 0x00027a00ff040b82 */ /* 0x004ea40000000a00 */
[----:B--2---:R-:W-:-:S05]  /*13840*/  @P0 IMAD.HI.U32 R4, R6, R4, RZ ;  /* 0x0000000406040227 */ /* 0x004fca00078e00ff */
[----:B------:R-:W-:-:S04]  /*13850*/  @P0 SHF.R.U32.HI R6, RZ, R5, R4 ;  /* 0x00000005ff060219 */ /* 0x000fc80000011604 */
[----:B------:R-:W-:Y:S01]  /*13860*/  LOP3.LUT R6, RZ, R6, RZ, 0x33, !PT ;  /* 0x00000006ff067212 */ /* 0x000fe200078e33ff */
[----:B------:R-:W-:Y:S06]  /*13870*/  BRA `(.L_x_1251) ;  /* 0x0000000000107947 */ /* 0x000fec0003800000 */
.L_x_1250:
[----:B------:R-:W-:-:S13]  /*13880*/  ISETP.NE.AND P0, PT, R3, 0x1, PT ;  /* 0x000000010300780c */ /* 0x000fda0003f05270 */
[----:B--2---:R-:W2:Y:S02]  /*13890*/  @P0 LDC.64 R4, c[0x0][0x9e8] ;  /* 0x00027a00ff040b82 */ /* 0x004ea40000000a00 */
[----:B--2---:R-:W-:-:S05]  /*138a0*/  @P0 IMAD.HI.U32 R4, R6, R4, RZ ;  /* 0x0000000406040227 */ /* 0x004fca00078e00ff */
[----:B------:R-:W-:-:S07]  /*138b0*/  @P0 SHF.R.U32.HI R6, RZ, R5, R4 ;  /* 0x00000005ff060219 */ /* 0x000fce0000011604 */
.L_x_1251:
[----:B------:R-:W-:Y:S05]  /*138c0*/  BSYNC B0 ;  /* 0x0000000000007941 */ /* 0x000fea0003800000 */
.L_x_1249:
[----:B------:R-:W-:-:S05]  /*138d0*/  IMAD R3, R6, R3, RZ ;  /* 0x0000000306037224 */ /* 0x000fca00078e02ff */
[----:B------:R-:W-:-:S07]  /*138e0*/  VIMNMX R2, R2, R3, !PT ;  /* 0x0000000302027248 */ /* 0x000fce0007fe0100 */
.L_x_1248:
[----:B------:R-:W-:Y:S01]  /*138f0*/  IMAD.HI R2, R2, 0x2aaaaaab, RZ ;  /* 0x2aaaaaab02027827 */ /* 0x000fe200078e02ff */
[----:B--2---:R-:W-:Y:S01]  /*13900*/  SHF.R.U32.HI R4, RZ, 0x10, R7 ;  /* 0x00000010ff047819 */ /* 0x004fe20000011607 */
[----:B------:R-:W-:Y:S01]  /*13910*/  BSSY B0, `(.L_x_1252) ;  /* 0x000002a000007945 */ /* 0x000fe20003800000 */
[----:B------:R-:W-:Y:S01]  /*13920*/  LOP3.LUT R8, R7, 0xff, RZ, 0xc0, !PT ;  /* 0x000000ff07087812 */ /* 0x000fe200078ec0ff */
[----:B------:R-:W-:Y:S01]  /*13930*/  IMAD.MOV.U32 R5, RZ, RZ, RZ ;  /* 0x000000ffff057224 */ /* 0x000fe200078e00ff */
[----:B------:R-:W-:Y:S02]  /*13940*/  SHF.R.U32.HI R3, RZ, 0x1f, R2 ;  /* 0x0000001fff037819 */ /* 0x000fe40000011602 */
[----:B------:R-:W-:Y:S01]  /*13950*/  ISETP.NE.AND P0, PT, R4, RZ, PT ;  /* 0x000000ff0400720c */ /* 0x000fe20003f05270 */
[----:B01----:R-:W-:Y:S01]  /*13960*/  IMAD.MOV.U32 R10, RZ, RZ, R5 ;  /* 0x000000ffff0a7224 */ /* 0x003fe200078e0005 */
[----:B------:R-:W-:-:S04]  /*13970*/  LEA.HI.SX32 R3, R2, R3, 0x1c ;  /* 0x0000000302037211 */ /* 0x000fc800078fe2ff */
[----:B------:R-:W-:-:S04]  /*13980*/  VIMNMX R9, RZ, R3, !PT ;  /* 0x00000003ff097248 */ /* 0x000fc80007fe0100 */
[----:B------:R-:W-:Y:S01]  /*13990*/  ISETP.GT.AND P1, PT, R0, R9, PT ;  /* 0x000000090000720c */ /* 0x000fe20003f24270 */
[----:B------:R0:W-:Y:S02]  /*139a0*/  STL [R1+0x34], R9 ;  /* 0x0000340901007387 */ /* 0x0001e40000100800 */
[----:B------:R-:W1:Y:S02]  /*139b0*/  @!P0 LDC R4, c[0x0][0x9f0] ;  /* 0x00027c00ff048b82 */ /* 0x000e640000000800 */
[----:B------:R0:W-:Y:S04]  /*139c0*/  STL [R1+0x38], R5 ;  /* 0x0000380501007387 */ /* 0x0001e80000100800 */
[----:B------:R0:W-:Y:S04]  /*139d0*/  STL [R1+0x40], R8 ;  /* 0x0000400801007387 */ /* 0x0001e80000100800 */
[----:B------:R-:W-:Y:S05]  /*139e0*/  @!P1 BRA `(.L_x_1253) ;  /* 0x0000000000709947 */ /* 0x000fea0003800000 */
[-C--:B01----:R-:W-:Y:S02]  /*139f0*/  IABS R5, R4.reuse ;  /* 0x0000000400057213 */ /* 0x083fe40000000000 */
[----:B------:R-:W-:Y:S02]  /*13a00*/  IABS R7, R4 ;  /* 0x0000000400077213 */ /* 0x000fe40000000000 */
[----:B------:R-:W0:Y:S03]  /*13a10*/  I2F.RP R2, R5 ;  /* 0x0000000500027306 */ /* 0x000e260000209400 */
[----:B------:R-:W-:-:S05]  /*13a20*/  IMAD.MOV R7, RZ, RZ, -R7 ;  /* 0x000000ffff077224 */ /* 0x000fca00078e0a07 */
[----:B0-----:R-:W0:Y:S02]  /*13a30*/  MUFU.RCP R2, R2 ;  /* 0x0000000200027308 */ /* 0x001e240000001000 */
[----:B0-----:R-:W-:-:S06]  /*13a40*/  VIADD R2, R2, 0xffffffe ;  /* 0x0ffffffe02027836 */ /* 0x001fcc0000000000 */
[----:B------:R-:W0:Y:S02]  /*13a50*/  F2I.FTZ.U32.TRUNC.NTZ R3, R2 ;  /* 0x0000000200037305 */ /* 0x000e24000021f000 */
[----:B0-----:R-:W-:-:S04]  /*13a60*/  IMAD.MOV R2, RZ, RZ, -R3 ;  /* 0x000000ffff027224 */ /* 0x001fc800078e0a03 */
[----:B------:R-:W-:Y:S02]  /*13a70*/  IMAD R6, R2, R5, RZ ;  /* 0x0000000502067224 */ /* 0x000fe400078e02ff */
[----:B------:R-:W-:-:S04]  /*13a80*/  IMAD.MOV.U32 R2, RZ, RZ, RZ ;  /* 0x000000ffff027224 */ /* 0x000fc800078e00ff */
[----:B------:R-:W-:Y:S01]  /*13a90*/  IMAD.HI.U32 R6, R3, R6, R2 ;  /* 0x0000000603067227 */ /* 0x000fe200078e0002 */
[----:B------:R-:W-:-:S05]  /*13aa0*/  IADD3 R3, R4, -0x1, R0 ;  /* 0xffffffff04037810 */ /* 0x000fca0007ffe000 */
[----:B------:R-:W-:-:S05]  /*13ab0*/  IMAD.IADD R3, R3, 0x1, -R9 ;  /* 0x0000000103037824 */ /* 0x000fca00078e0a09 */
[----:B------:R-:W-:Y:S02]  /*13ac0*/  IABS R2, R3 ;  /* 0x0000000300027213 */ /* 0x000fe40000000000 */
[----:B------:R-:W-:-:S03]  /*13ad0*/  LOP3.LUT R3, R3, R4, RZ, 0x3c, !PT ;  /* 0x0000000403037212 */ /* 0x000fc600078e3cff */
        /* <DEDUP_REMOVED lines=13> */
.L_x_1253:
[----:B------:R-:W-:Y:S05]  /*13bb0*/  BSYNC B0 ;  /* 0x0000000000007941 */ /* 0x000fea0003800000 */
.L_x_1252:
[----:B------:R-:W-:Y:S01]  /*13bc0*/  IMAD.MOV.U32 R3, RZ, RZ, R10 ;  /* 0x000000ffff037224 */ /* 0x000fe200078e000a */
[----:B------:R-:W-:Y:S03]  /*13bd0*/  BSSY B7, `(.L_x_1254) ;  /* 0x000041a000077945 */ /* 0x000fe60003800000 */
[----:B------:R-:W-:-:S05]  /*13be0*/  IMAD R2, R8, R3, R9 ;  /* 0x0000000308027224 */ /* 0x000fca00078e0209 */
[----:B------:R-:W-:Y:S01]  /*13bf0*/  VIADDMNMX R0, R2, R3, R0, PT ;  /* 0x0000000302007246 */ /* 0x000fe20003800100 */
        /* <DEDUP_REMOVED lines=8> */
[----:B0-----:R-:W0:Y:S01]  /*13c80*/  S2R R5, SR_LANEID ;  /* 0x0000000000057919 */ /* 0x001e220000000000 */
[----:B------:R-:W-:Y:S01]  /*13c90*/  VOTEU.ANY UR4, UPT, PT ;  /* 0x0000000000047886 */ /* 0x000fe200038e0100 */
[----:B------:R-:W3:Y:S01]  /*13ca0*/  LDC.64 R2, c[0x0][0xc60] ;  /* 0x00031800ff027b82 */ /* 0x000ee20000000a00 */
[----:B------:R-:W0:Y:S01]  /*13cb0*/  FLO.U32 R0, UR4 ;  /* 0x0000000400007d00 */ /* 0x000e2200080e0000 */
[----:B------:R-:W-:Y:S01]  /*13cc0*/  ULDC.64 UR6, c[0x0][0x208] ;  /* 0x0000820000067ab9 */ /* 0x000fe20000000a00 */
[----:B0-----:R-:W-:-:S06]  /*13cd0*/  ISETP.EQ.U32.AND P0, PT, R0, R5, PT ;  /* 0x000000050000720c */ /* 0x001fcc0003f02070 */
[----:B------:R-:W3:Y:S07]  /*13ce0*/  POPC R5, UR4 ;  /* 0x0000000400057d09 */ /* 0x000eee0008000000 */
[----:B---3--:R-:W3:Y:S01]  /*13cf0*/  @P0 ATOMG.E.ADD.STRONG.GPU PT, R3, desc[UR6][R2.64], R5 ;  /* 0x00000005020309a8 */ /* 0x008ee200081ee1c6 */
[----:B-1----:R-:W0:Y:S02]  /*13d00*/  S2R R4, SR_LTMASK ;  /* 0x0000000000047919 */ /* 0x002e240000003900 */
[----:B0-----:R-:W-:-:S04]  /*13d10*/  LOP3.LUT R4, R4, UR4, RZ, 0xc0, !PT ;  /* 0x0000000404047c12 */ /* 0x001fc8000f8ec0ff */
[----:B------:R-:W0:Y:S01]  /*13d20*/  POPC R7, R4 ;  /* 0x0000000400077309 */ /* 0x000e220000000000 */
[----:B---3--:R-:W0:Y:S02]  /*13d30*/  SHFL.IDX PT, R0, R3, R0, 0x1f ;  /* 0x00001f0003007589 */ /* 0x008e2400000e0000 */
[----:B0-----:R-:W-:-:S05]  /*13d40*/  IADD3 R0, R0, UR38, R7 ;  /* 0x0000002600007c10 */ /* 0x001fca000fffe007 */
[----:B------:R3:W-:Y:S01]  /*13d50*/  STL [R1], R0 ;  /* 0x0000000001007387 */ /* 0x0007e20000100800 */
[----:B------:R-:W-:Y:S05]  /*13d60*/  BRA `(.L_x_1256) ;  /* 0x0000004000007947 */ /* 0x000fea0003800000 */
.L_x_1255:
        /* <DEDUP_REMOVED lines=8> */
[----:B-1----:R-:W-:Y:S02]  /*13df0*/  IMAD.U32 R4, RZ, RZ, UR6 ;  /* 0x00000006ff047e24 */ /* 0x002fe4000f8e00ff */
[----:B------:R-:W1:Y:S01]  /*13e00*/  LDC.64 R2, c[0x4][R2] ;  /* 0x0100000002027b82 */ /* 0x000e620000000a00 */
[----:B0-----:R-:W-:Y:S02]  /*13e10*/  IMAD.U32 R5, RZ, RZ, UR7 ;  /* 0x00000007ff057e24 */ /* 0x001fe4000f8e00ff */
[----:B------:R-:W-:Y:S02]  /*13e20*/  IMAD.U32 R6, RZ, RZ, UR8 ;  /* 0x00000008ff067e24 */ /* 0x000fe4000f8e00ff */
[----:B------:R-:W-:-:S02]  /*13e30*/  IMAD.U32 R7, RZ, RZ, UR9 ;  /* 0x00000009ff077e24 */ /* 0x000fc4000f8e00ff */
[----:B--2---:R-:W-:Y:S02]  /*13e40*/  IMAD.U32 R10, RZ, RZ, UR4 ;  /* 0x00000004ff0a7e24 */ /* 0x004fe4000f8e00ff */
[----:B------:R-:W-:Y:S02]  /*13e50*/  IMAD.U32 R11, RZ, RZ, UR5 ;  /* 0x00000005ff0b7e24 */ /* 0x000fe4000f8e00ff */
[----:B------:R-:W-:Y:S02]  /*13e60*/  IMAD.MOV.U32 R8, RZ, RZ, 0x70 ;  /* 0x00000070ff087424 */ /* 0x000fe400078e00ff */
[----:B------:R-:W-:Y:S02]  /*13e70*/  IMAD.MOV.U32 R12, RZ, RZ, 0x1 ;  /* 0x00000001ff0c7424 */ /* 0x000fe400078e00ff */
[----:B------:R-:W-:-:S07]  /*13e80*/  IMAD.MOV.U32 R13, RZ, RZ, RZ ;  /* 0x000000ffff0d7224 */ /* 0x000fce00078e00ff */
[----:B------:R-:W-:-:S07]  /*13e90*/  LEPC R20, `(.L_x_1258) ;  /* 0x000000001014794e */ /* 0x000fce0000000000 */
[----:B-1----:R-:W-:Y:S05]  /*13ea0*/  CALL.ABS.NOINC R2 ;  /* 0x0000000002007343 */ /* 0x002fea0003c00000 */
.L_x_1258:
[----:B------:R-:W-:Y:S05]  /*13eb0*/  BSYNC B6 ;  /* 0x0000000000067941 */ /* 0x000fea0003800000 */
.L_x_1257:
        /* <DEDUP_REMOVED lines=9> */
[----:B-1----:R-:W-:Y:S02]  /*13f50*/  IMAD.U32 R4, RZ, RZ, UR6 ;  /* 0x00000006ff047e24 */ /* 0x002fe4000f8e00ff */
[----:B0-----:R-:W-:Y:S02]  /*13f60*/  IMAD.U32 R5, RZ, RZ, UR7 ;  /* 0x00000007ff057e24 */ /* 0x001fe4000f8e00ff */
[----:B------:R-:W-:Y:S02]  /*13f70*/  IMAD.U32 R6, RZ, RZ, UR8 ;  /* 0x00000008ff067e24 */ /* 0x000fe4000f8e00ff */
[----:B------:R-:W-:-:S02]  /*13f80*/  IMAD.U32 R7, RZ, RZ, UR9 ;  /* 0x00000009ff077e24 */ /* 0x000fc4000f8e00ff */
[----:B--2---:R-:W-:Y:S02]  /*13f90*/  IMAD.U32 R10, RZ, RZ, UR4 ;  /* 0x00000004ff0a7e24 */ /* 0x004fe4000f8e00ff */
[----:B------:R-:W-:Y:S02]  /*13fa0*/  IMAD.U32 R11, RZ, RZ, UR5 ;  /* 0x00000005ff0b7e24 */ /* 0x000fe4000f8e00ff */
[----:B------:R-:W-:Y:S02]  /*13fb0*/  IMAD.MOV.U32 R8, RZ, RZ, 0x70 ;  /* 0x00000070ff087424 */ /* 0x000fe400078e00ff */
[----:B------:R-:W-:Y:S02]  /*13fc0*/  IMAD.MOV.U32 R12, RZ, RZ, 0x1 ;  /* 0x00000001ff0c7424 */ /* 0x000fe400078e00ff */
[----:B---3--:R-:W-:-:S07]  /*13fd0*/  IMAD.MOV.U32 R13, RZ, RZ, RZ ;  /* 0x000000ffff0d7224 */ /* 0x008fce00078e00ff */
[----:B------:R-:W-:-:S07]  /*13fe0*/  LEPC R20, `(.L_x_1261) ;  /* 0x000000001014794e */ /* 0x000fce0000000000 */
[----:B----4-:R-:W-:Y:S05]  /*13ff0*/  CALL.ABS.NOINC R2 ;  /* 0x0000000002007343 */ /* 0x010fea0003c00000 */
.L_x_1261:
        /* <DEDUP_REMOVED lines=15> */
.L_x_1260:
[----:B------:R-:W-:Y:S05]  /*140f0*/  BSYNC B6 ;  /* 0x0000000000067941 */ /* 0x000fea0003800000 */
.L_x_1259:
[----:B------:R-:W3:Y:S01]  /*14100*/  LDL R0, [R1+0xc] ;  /* 0x00000c0001007983 */ /* 0x000ee20000100800 */
[----:B------:R-:W-:Y:S02]  /*14110*/  ULDC.64 UR4, c[0x0][0x9f8] ;  /* 0x00027e0000047ab9 */ /* 0x000fe40000000a00 */
[----:B------:R-:W-:Y:S01]  /*14120*/  ISETP.NE.U32.AND P0, PT, RZ, UR4, PT ;  /* 0x00000004ff007c0c */ /* 0x000fe2000bf05070 */
[----:B------:R-:W4:Y:S01]  /*14130*/  LDL R17, [R1+0x3c] ;  /* 0x00003c0001117983 */ /* 0x000f220000100800 */
[----:B------:R-:W-:Y:S02]  /*14140*/  ULDC.64 UR6, c[0x0][0x208] ;  /* 0x0000820000067ab9 */ /* 0x000fe40000000a00 */
[----:B------:R-:W-:Y:S01]  /*14150*/  ISETP.NE.AND.EX P0, PT, RZ, UR5, PT, P0 ;  /* 0x00000005ff007c0c */ /* 0x000fe2000bf05300 */
[----:B------:R-:W-:-:S12]  /*14160*/  ULDC.64 UR4, c[0x0][0xa08] ;  /* 0x0002820000047ab9 */ /* 0x000fd80000000a00 */
[----:B------:R-:W5:Y:S01]  /*14170*/  @P0 LDC.64 R2, c[0x0][0x9f8] ;  /* 0x00027e00ff020b82 */ /* 0x000f620000000a00 */
[----:B---3--:R-:W-:Y:S02]  /*14180*/  IMAD.MOV.U32 R7, RZ, RZ, R0 ;  /* 0x000000ffff077224 */ /* 0x008fe400078e0000 */
[----:B-----5:R-:W-:-:S05]  /*14190*/  @P0 IMAD.WIDE R2, R0, 0x4, R2 ;  /* 0x0000000400020825 */ /* 0x020fca00078e0202 */
[----:B------:R3:W0:Y:S01]  /*141a0*/  @P0 LDG.E R7, desc[UR6][R2.64] ;  /* 0x0000000602070981 */ /* 0x000622000c1e1900 */
[----:B----4-:R-:W-:Y:S01]  /*141b0*/  VIADD R0, R17, 0xffffffff ;  /* 0xffffffff11007836 */ /* 0x010fe20000000000 */
[----:B---3--:R-:W3:Y:S02]  /*141c0*/  LDC.64 R2, c[0x0][0x418] ;  /* 0x00010600ff027b82 */ /* 0x008ee40000000a00 */
[----:B---3--:R-:W-:Y:S01]  /*141d0*/  LOP3.LUT P0, RZ, R2, UR4, RZ, 0xfc, !PT ;  /* 0x0000000402ff7c12 */ /* 0x008fe2000f80fcff */
[----:B------:R-:W-:-:S03]  /*141e0*/  UMOV UR4, 0xffffffff ;  /* 0xffffffff00047882 */ /* 0x000fc60000000000 */
[----:B------:R-:W-:Y:S02]  /*141f0*/  LOP3.LUT P0, RZ, R3, UR5, RZ, 0xfc, P0 ;  /* 0x0000000503ff7c12 */ /* 0x000fe4000800fcff */
[----:B0-----:R-:W-:Y:S01]  /*14200*/  SHF.R.S32.HI R8, RZ, 0x1f, R7 ;  /* 0x0000001fff087819 */ /* 0x001fe20000011407 */
[----:B------:R0:W-:Y:S01]  /*14210*/  STL [R1+0x8], R7 ;  /* 0x0000080701007387 */ /* 0x0001e20000100800 */
[----:B------:R-:W-:-:S03]  /*14220*/  SEL R17, R7, RZ, !P0 ;  /* 0x000000ff07117207 */ /* 0x000fc60004000000 */
[----:B------:R0:W-:Y:S01]  /*14230*/  STL [R1+0x1c], R8 ;  /* 0x00001c0801007387 */ /* 0x0001e20000100800 */
[----:B------:R-:W-:Y:S05]  /*14240*/  BRA.DIV UR4, `(.L_x_1262) ;  /* 0x00000056041c7947 */ /* 0x000fea000b800000 */
[----:B-1----:R-:W1:Y:S02]  /*14250*/  S2R R4, SR_TID.X ;  /* 0x0000000000047919 */ /* 0x002e640000002100 */
[----:B-1----:R-:W-:-:S04]  /*14260*/  SHF.R.U32.HI R4, RZ, 0x5, R4 ;  /* 0x00000005ff047819 */ /* 0x002fc80000011604 */
[----:B------:R-:W-:-:S05]  /*14270*/  LOP3.LUT R4, R4, 0x3, RZ, 0xc0, !PT ;  /* 0x0000000304047812 */ /* 0x000fca00078ec0ff */
[----:B------:R1:W3:Y:S02]  /*14280*/  SHFL.IDX PT, R14, R4, RZ, 0x1f ;  /* 0x00001fff040e7589 */ /* 0x0002e400000e0000 */
.L_x_1368:
[----:B-1----:R-:W4:Y:S01]  /*14290*/  LDL.LU R4, [R1+0x18] ;  /* 0x0000180001047983 */ /* 0x002f220000300800 */
[----:B------:R-:W-:Y:S02]  /*142a0*/  PLOP3.LUT P1, PT, PT, PT, PT, 0x8, 0x0 ;  /* 0x000000000000781c */ /* 0x000fe40003f2e170 */
[----:B---3--:R-:W-:Y:S01]  /*142b0*/  ISETP.NE.AND P0, PT, R14, RZ, PT ;  /* 0x000000ff0e00720c */ /* 0x008fe20003f05270 */
[----:B------:R1:W-:Y:S01]  /*142c0*/  STL [R1+0x4], R0 ;  /* 0x0000040001007387 */ /* 0x0003e20000100800 */
[----:B----4-:R-:W-:-:S09]  /*142d0*/  LOP3.LUT R4, R4, 0xfffffffe, RZ, 0xc0, !PT ;  /* 0xfffffffe04047812 */ /* 0x010fd200078ec0ff */
[----:B------:R-:W-:-:S05]  /*142e0*/  @P1 LOP3.LUT R4, R4, 0x1, RZ, 0xfc, !PT ;  /* 0x0000000104041812 */ /* 0x000fca00078efcff */
[----:B------:R1:W-:Y:S01]  /*142f0*/  STL [R1+0x18], R4 ;  /* 0x0000180401007387 */ /* 0x0003e20000100800 */
[----:B------:R-:W-:Y:S05]  /*14300*/  @P0 BRA `(.L_x_1263) ;  /* 0x00000004003c0947 */ /* 0x000fea0003800000 */
[----:B------:R-:W-:-:S03]  /*14310*/  UMOV UR4, 0xffffffff ;  /* 0xffffffff00047882 */ /* 0x000fc60000000000 */
[----:B------:R-:W-:Y:S05]  /*14320*/  BRA.DIV UR4, `(.L_x_1264) ;  /* 0x0000005604187947 */ /* 0x000fea000b800000 */
[----:B------:R-:W-:-:S13]  /*14330*/  ELECT P6, URZ, PT ;  /* 0x00000000003f782f */ /* 0x000fda00038c0000 */
.L_x_1371:
[----:B------:R-:W-:Y:S05]  /*14340*/  @!P6 BRA `(.L_x_1263) ;  /* 0x00000004002ce947 */ /* 0x000fea0003800000 */
[----:B------:R-:W-:-:S04]  /*14350*/  ISETP.NE.U32.AND P0, PT, R2, RZ, PT ;  /* 0x000000ff0200720c */ /* 0x000fc80003f05070 */
[----:B------:R-:W-:-:S13]  /*14360*/  ISETP.NE.AND.EX P0, PT, R3, RZ, PT, P0 ;  /* 0x000000ff0300720c */ /* 0x000fda0003f05300 */
[----:B------:R-:W-:Y:S05]  /*14370*/  @!P0 BRA `(.L_x_1265) ;  /* 0x0000000000548947 */ /* 0x000fea0003800000 */
[----:B------:R-:W3:Y:S01]  /*14380*/  LDC R6, c[0x0][0x43c] ;  /* 0x00010f00ff067b82 */ /* 0x000ee20000000800 */
[----:B------:R-:W-:Y:S01]  /*14390*/  IMAD.MOV.U32 R9, RZ, RZ, R0 ;  /* 0x000000ffff097224 */ /* 0x000fe200078e0000 */
[----:B------:R-:W-:Y:S01]  /*143a0*/  ULDC.64 UR4, c[0x0][0x428] ;  /* 0x00010a0000047ab9 */ /* 0x000fe20000000a00 */
[----:B------:R-:W-:Y:S02]  /*143b0*/  ULDC.64 UR6, c[0x0][0x208] ;  /* 0x0000820000067ab9 */ /* 0x000fe40000000a00 */
[----:B-1----:R-:W-:Y:S01]  /*143c0*/  IMAD.MOV.U32 R0, RZ, RZ, R9 ;  /* 0x000000ffff007224 */ /* 0x002fe200078e0009 */
[----:B---3--:R-:W-:-:S13]  /*143d0*/  ISETP.NE.AND P0, PT, R6, 0x1, PT ;  /* 0x000000010600780c */ /* 0x008fda0003f05270 */
        /* <DEDUP_REMOVED lines=15> */
.L_x_1265:
[----:B---3--:R-:W3:Y:S01]  /*144d0*/  LDL R2, [R1+0x10] ;  /* 0x0000100001027983 */ /* 0x008ee20000100800 */
[----:B-1----:R-:W-:Y:S01]  /*144e0*/  IMAD R0, R19, 0x8, R18 ;  /* 0x0000000813007824 */ /* 0x002fe200078e0212 */
[----:B---3--:R-:W-:-:S04]  /*144f0*/  SHF.L.U32 R2, R2, 0x1f, RZ ;  /* 0x0000001f02027819 */ /* 0x008fc800000006ff */
[----:B------:R-:W1:Y:S02]  /*14500*/  SYNCS.PHASECHK.TRANS64.TRYWAIT P0, [R0+URZ+0x2a840], R2 ;  /* 0x02a84002000075a7 */ /* 0x000e64000800017f */
[----:B-1----:R-:W-:Y:S05]  /*14510*/  @!P0 BRA `(.L_x_1266) ;  /* 0x0000005000bc8947 */ /* 0x002fea0003800000 */
.L_x_1372:
[----:B------:R-:W3:Y:S02]  /*14520*/  S2R R3, SR_TID.X ;  /* 0x0000000000037919 */ /* 0x000ee40000002100 */
[----:B---3--:R-:W-:-:S04]  /*14530*/  LOP3.LUT R3, R3, 0x7f, RZ, 0xc0, !PT ;  /* 0x0000007f03037812 */ /* 0x008fc800078ec0ff */
[----:B------:R-:W-:-:S13]  /*14540*/  ISETP.NE.AND P0, PT, R3, RZ, PT ;  /* 0x000000ff0300720c */ /* 0x000fda0003f05270 */
        /* <DEDUP_REMOVED lines=8> */
.L_x_1267:
[----:B------:R-:W3:Y:S04]  /*145d0*/  LDL R4, [R1+0x4] ;  /* 0x0000040001047983 */ /* 0x000ee80000100800 */
[----:B------:R-:W4:Y:S04]  /*145e0*/  LDL R3, [R1+0x14] ;  /* 0x0000140001037983 */ /* 0x000f280000100800 */
[----:B-1----:R-:W2:Y:S01]  /*145f0*/  LDL.LU R2, [R1+0x18] ;  /* 0x0000180001027983 */ /* 0x002ea20000300800 */
        /* <DEDUP_REMOVED lines=17> */
[----:B---3--:R-:W-:Y:S02]  /*14710*/  R2UR UR11, R4 ;  /* 0x00000000040b72ca */ /* 0x008fe400000e0000 */
[----:B----4-:R-:W-:Y:S02]  /*14720*/  R2UR UR5, R3 ;  /* 0x00000000030572ca */ /* 0x010fe400000e0000 */
[----:B--2---:R-:W-:-:S04]  /*14730*/  LOP3.LUT R2, R2, 0xfffffffe, RZ, 0xc0, !PT ;  /* 0xfffffffe02027812 */ /* 0x004fc800078ec0ff */
[----:B------:R-:W-:-:S07]  /*14740*/  @P0 LOP3.LUT R2, R2, 0x1, RZ, 0xfc, !PT ;  /* 0x0000000102020812 */ /* 0x000fce00078efcff */
[----:B------:R-:W-:Y:S01]  /*14750*/  UIMAD UR11, UR11, 0x60, UR5 ;  /* 0x000000600b0b78a4 */ /* 0x000fe2000f8e0205 */
        /* <DEDUP_REMOVED lines=9> */
[----:B---3--:R-:W-:Y:S01]  /*147f0*/  NOP ;  /* 0x0000000000007918 */ /* 0x008fe20000000000 */
.L_x_1263:
[----:B------:R-:W1:Y:S01]  /*14800*/  LDL.LU R3, [R1+0x30] ;  /* 0x0000300001037983 */ /* 0x000e620000300800 */
[----:B------:R-:W-:Y:S05]  /*14810*/  WARPSYNC.ALL ;  /* 0x0000000000007948 */ /* 0x000fea0003800000 */
[----:B------:R-:W-:Y:S01]  /*14820*/  ULDC.64 UR4, c[0x0][0x298] ;  /* 0x0000a60000047ab9 */ /* 0x000fe20000000a00 */
[----:B------:R-:W-:Y:S01]  /*14830*/  BSSY B6, `(.L_x_1268) ;  /* 0x000001c000067945 */ /* 0x000fe20003800000 */
[----:B------:R-:W-:Y:S01]  /*14840*/  BAR.SYNC.DEFER_BLOCKING 0x8, 0x180 ;  /* 0x0206000000007b1d */ /* 0x000fe20000010000 */
[----:B-1----:R-:W-:Y:S01]  /*14850*/  SHF.R.S32.HI R0, RZ, 0x1f, R3 ;  /* 0x0000001fff007819 */ /* 0x002fe20000011403 */
[----:B------:R-:W-:-:S04]  /*14860*/  IMAD.WIDE.U32 R4, R3, UR4, RZ ;  /* 0x0000000403047c25 */ /* 0x000fc8000f8e00ff */
[----:B------:R-:W-:Y:S01]  /*14870*/  IMAD R2, R0, UR4, RZ ;  /* 0x0000000400027c24 */ /* 0x000fe2000f8e02ff */
[----:B------:R1:W-:Y:S01]  /*14880*/  STL.64 [R1+0x48], R4 ;  /* 0x0000480401007387 */ /* 0x0003e20000100a00 */
[----:B------:R-:W-:Y:S02]  /*14890*/  VIADD R0, R18, 0xc400 ;  /* 0x0000c40012007836 */ /* 0x000fe40000000000 */
[----:B------:R-:W-:-:S03]  /*148a0*/  IMAD R2, R3, UR5, R2 ;  /* 0x0000000503027c24 */ /* 0x000fc6000f8e0202 */
[----:B------:R-:W-:Y:S01]  /*148b0*/  LOP3.LUT P0, RZ, R0, 0x3ff, RZ, 0xc0, !PT ;  /* 0x000003ff00ff7812 */ /* 0x000fe2000780c0ff */
[----:B------:R-:W-:-:S05]  /*148c0*/  IMAD.IADD R0, R5, 0x1, R2 ;  /* 0x0000000105007824 */ /* 0x000fca00078e0202 */
[----:B------:R1:W-:Y:S07]  /*148d0*/  STL [R1+0x30], R0 ;  /* 0x0000300001007387 */ /* 0x0003ee0000100800 */
[----:B------:R-:W-:Y:S05]  /*148e0*/  @!P0 BRA `(.L_x_1269) ;  /* 0x0000000000408947 */ /* 0x000fea0003800000 */
[----:B------:R-:W-:Y:S01]  /*148f0*/  MOV R2, 0x0 ;  /* 0x0000000000027802 */ /* 0x000fe20000000f00 */
[----:B------:R-:W-:Y:S01]  /*14900*/  ULDC.64 UR6, c[0x4][0xb8] ;  /* 0x01002e0000067ab9 */ /* 0x000fe20000000a00 */
[----:B------:R-:W-:Y:S01]  /*14910*/  ULDC.64 UR8, c[0x4][0xc0] ;  /* 0x0100300000087ab9 */ /* 0x000fe20000000a00 */
[----:B------:R-:W-:Y:S01]  /*14920*/  ULDC.64 UR4, c[0x4][0x20] ;  /* 0x0100080000047ab9 */ /* 0x000fe20000000a00 */
[----:B-1----:R-:W-:Y:S02]  /*14930*/  IMAD.U32 R4, RZ, RZ, UR6 ;  /* 0x00000006ff047e24 */ /* 0x002fe4000f8e00ff */
[----:B------:R-:W1:Y:S01]  /*14940*/  LDC.64 R2, c[0x4][R2] ;  /* 0x0100000002027b82 */ /* 0x000e620000000a00 */
[----:B------:R-:W-:Y:S02]  /*14950*/  IMAD.U32 R5, RZ, RZ, UR7 ;  /* 0x00000007ff057e24 */ /* 0x000fe4000f8e00ff */
[----:B------:R-:W-:Y:S02]  /*14960*/  IMAD.U32 R6, RZ, RZ, UR8 ;  /* 0x00000008ff067e24 */ /* 0x000fe4000f8e00ff */
[----:B0-----:R-:W-:-:S02]  /*14970*/  IMAD.U32 R7, RZ, RZ, UR9 ;  /* 0x00000009ff077e24 */ /* 0x001fc4000f8e00ff */
[----:B--2---:R-:W-:Y:S02]  /*14980*/  IMAD.U32 R10, RZ, RZ, UR4 ;  /* 0x00000004ff0a7e24 */ /* 0x004fe4000f8e00ff */
[----:B------:R-:W-:Y:S02]  /*14990*/  IMAD.U32 R11, RZ, RZ, UR5 ;  /* 0x00000005ff0b7e24 */ /* 0x000fe4000f8e00ff */
[----:B------:R-:W-:Y:S02]  /*149a0*/  IMAD.MOV.U32 R8, RZ, RZ, 0x70 ;  /* 0x00000070ff087424 */ /* 0x000fe400078e00ff */
[----:B------:R-:W-:Y:S02]  /*149b0*/  IMAD.MOV.U32 R12, RZ, RZ, 0x1 ;  /* 0x00000001ff0c7424 */ /* 0x000fe400078e00ff */
[----:B------:R-:W-:-:S07]  /*149c0*/  IMAD.MOV.U32 R13, RZ, RZ, RZ ;  /* 0x000000ffff0d7224 */ /* 0x000fce00078e00ff */
[----:B------:R-:W-:-:S07]  /*149d0*/  LEPC R20, `(.L_x_1269) ;  /* 0x000000001014794e */ /* 0x000fce0000000000 */
[----:B-1----:R-:W-:Y:S05]  /*149e0*/  CALL.ABS.NOINC R2 ;  /* 0x0000000002007343 */ /* 0x002fea0003c00000 */
.L_x_1269:
[----:B------:R-:W-:Y:S05]  /*149f0*/  BSYNC B6 ;  /* 0x0000000000067941 */ /* 0x000fea0003800000 */
.L_x_1268:
[----:B-1----:R-:W3:Y:S01]  /*14a00*/  LDL.LU R0, [R1+0x30] ;  /* 0x0000300001007983 */ /* 0x002ee20000300800 */
[----:B------:R-:W-:Y:S01]  /*14a10*/  ULDC.64 UR6, c[0x0][0xa00] ;  /* 0x0002800000067ab9 */ /* 0x000fe20000000a00 */
[----:B0-----:R-:W0:Y:S01]  /*14a20*/  LDC R7, c[0x0][0x448] ;  /* 0x00011200ff077b82 */ /* 0x001e220000000800 */
[----:B------:R-:W-:Y:S01]  /*14a30*/  ULDC.64 UR4, c[0x0][0x2d8] ;  /* 0x0000b60000047ab9 */ /* 0x000fe20000000a00 */
[----:B------:R-:W3:Y:S04]  /*14a40*/  LDL.LU.64 R2, [R1+0x48] ;  /* 0x0000480001027983 */ /* 0x000ee80000300a00 */
[----:B------:R-:W4:Y:S04]  /*14a50*/  LDL R5, [R1+0xc] ;  /* 0x00000c0001057983 */ /* 0x000f280000100800 */
[----:B------:R-:W4:Y:S01]  /*14a60*/  LDL R9, [R1+0x28] ;  /* 0x0000280001097983 */ /* 0x000f220000100800 */
[----:B------:R-:W-:-:S04]  /*14a70*/  ISETP.NE.U32.AND P0, PT, RZ, UR6, PT ;  /* 0x00000006ff007c0c */ /* 0x000fc8000bf05070 */
[----:B------:R-:W-:Y:S01]  /*14a80*/  ISETP.NE.AND.EX P0, PT, RZ, UR7, PT, P0 ;  /* 0x00000007ff007c0c */ /* 0x000fe2000bf05300 */
[----:B------:R-:W1:Y:S01]  /*14a90*/  S2R R8, SR_TID.X ;  /* 0x0000000000087919 */ /* 0x000e620000002100 */
[----:B------:R-:W-:Y:S01]  /*14aa0*/  ULDC.64 UR6, c[0x0][0x280] ;  /* 0x0000a00000067ab9 */ /* 0x000fe20000000a00 */
[----:B--2---:R-:W2:Y:S01]  /*14ab0*/  S2R R10, SR_TID.X ;  /* 0x00000000000a7919 */ /* 0x004ea20000002100 */
[----:B-1----:R-:W-:Y:S02]  /*14ac0*/  IMAD.SHL.U32 R8, R8, 0x10, RZ ;  /* 0x0000001008087824 */ /* 0x002fe400078e00ff */
[----:B--2---:R-:W-:-:S05]  /*14ad0*/  IMAD.SHL.U32 R10, R10, 0x8, RZ ;  /* 0x000000080a0a7824 */ /* 0x004fca00078e00ff */
[----:B------:R-:W-:-:S04]  /*14ae0*/  LOP3.LUT R10, R10, 0x38, RZ, 0xc0, !PT ;  /* 0x000000380a0a7812 */ /* 0x000fc800078ec0ff */
[C---:B------:R-:W-:Y:S02]  /*14af0*/  LOP3.LUT R11, R10.reuse, 0x40, RZ, 0xfc, !PT ;  /* 0x000000400a0b7812 */ /* 0x040fe400078efcff */
[----:B------:R-:W-:Y:S01]  /*14b00*/  LOP3.LUT R10, R10, 0x80, RZ, 0xfc, !PT ;  /* 0x000000800a0a7812 */ /* 0x000fe200078efcff */
[----:B---3--:R-:W-:Y:S01]  /*14b10*/  IMAD.MOV.U32 R3, RZ, RZ, R0 ;  /* 0x000000ffff037224 */ /* 0x008fe200078e0000 */
[----:B----4-:R-:W-:-:S04]  /*14b20*/  SHF.R.S32.HI R0, RZ, 0x1f, R5 ;  /* 0x0000001fff007819 */ /* 0x010fc80000011405 */
[----:B------:R-:W-:Y:S02]  /*14b30*/  SEL R4, R0, RZ, !P0 ;  /* 0x000000ff00047207 */ /* 0x000fe40004000000 */
[----:B------:R-:W-:Y:S02]  /*14b40*/  SEL R0, R5, RZ, !P0 ;  /* 0x000000ff05007207 */ /* 0x000fe40004000000 */
[----:B------:R-:W1:Y:S01]  /*14b50*/  S2R R5, SR_TID.X ;  /* 0x0000000000057919 */ /* 0x000e620000002100 */
[----:B0-----:R-:W-:Y:S01]  /*14b60*/  ISETP.NE.AND P0, PT, R7, 0x1, PT ;  /* 0x000000010700780c */ /* 0x001fe20003f05270 */
[----:B------:R-:W-:-:S04]  /*14b70*/  IMAD.WIDE.U32 R2, R16, UR4, R2 ;  /* 0x0000000410027c25 */ /* 0x000fc8000f8e0002 */
[----:B------:R-:W-:Y:S01]  /*14b80*/  IMAD R3, R16, UR5, R3 ;  /* 0x0000000510037c24 */ /* 0x000fe2000f8e0203 */
[----:B------:R-:W-:-:S07]  /*14b90*/  ULDC.64 UR4, c[0x0][0x2e0] ;  /* 0x0000b80000047ab9 */ /* 0x000fce0000000a00 */
[----:B------:R-:W0:Y:S01]  /*14ba0*/  @P0 LDC R6, c[0x0][0x450] ;  /* 0x00011400ff060b82 */ /* 0x000e220000000800 */
[----:B-1----:R-:W-:-:S04]  /*14bb0*/  LOP3.LUT R5, R5, 0x7f, RZ, 0xc0, !PT ;  /* 0x0000007f05057812 */ /* 0x002fc800078ec0ff */
[----:B------:R-:W-:-:S04]  /*14bc0*/  SHF.R.U32.HI R5, RZ, 0x3, R5 ;  /* 0x00000003ff057819 */ /* 0x000fc80000011605 */
[----:B------:R-:W-:Y:S02]  /*14bd0*/  LOP3.LUT R8, R5, 0x70, R8, 0xf8, !PT ;  /* 0x0000007005087812 */ /* 0x000fe400078ef808 */
[----:B------:R-:W1:Y:S01]  /*14be0*/  @P0 LDC R5, c[0x0][0x44c] ;  /* 0x00011300ff050b82 */ /* 0x000e620000000800 */
[----:B------:R-:W-:Y:S02]  /*14bf0*/  IMAD R4, R4, UR4, RZ ;  /* 0x0000000404047c24 */ /* 0x000fe4000f8e02ff */
[----:B------:R-:W-:-:S04]  /*14c00*/  IMAD.WIDE.U32 R2, R0, UR4, R2 ;  /* 0x0000000400027c25 */ /* 0x000fc8000f8e0002 */
[----:B------:R-:W-:Y:S01]  /*14c10*/  IMAD R0, R0, UR5, R4 ;  /* 0x0000000500007c24 */ /* 0x000fe2000f8e0204 */
[----:B------:R-:W-:Y:S01]  /*14c20*/  ULDC.64 UR4, c[0x0][0x2d0] ;  /* 0x0000b40000047ab9 */ /* 0x000fe20000000a00 */
[----:B------:R-:W-:Y:S02]  /*14c30*/  IMAD.IADD R4, R8, 0x1, R9 ;  /* 0x0000000108047824 */ /* 0x000fe400078e0209 */
[----:B------:R-:W-:Y:S02]  /*14c40*/  IMAD.IADD R3, R3, 0x1, R0 ;  /* 0x0000000103037824 */ /* 0x000fe400078e0200 */
[----:B------:R-:W-:Y:S02]  /*14c50*/  IMAD.MOV.U32 R0, RZ, RZ, R4 ;  /* 0x000000ffff007224 */ /* 0x000fe400078e0004 */
[----:B-1----:R-:W-:-:S05]  /*14c60*/  @P0 IMAD.HI.U32 R5, R4, R5, RZ ;  /* 0x0000000504050227 */ /* 0x002fca00078e00ff */
[----:B0-----:R-:W-:-:S05]  /*14c70*/  @P0 SHF.R.U32.HI R0, RZ, R6, R5 ;  /* 0x00000006ff000219 */ /* 0x001fca0000011605 */
        /* <DEDUP_REMOVED lines=14> */
[----:B------:R-:W1:Y:S01]  /*14d60*/  S2R R8, SR_TID.X ;  /* 0x0000000000087919 */ /* 0x000e620000002100 */
[----:B------:R-:W-:Y:S01]  /*14d70*/  IMAD R0, R4, UR5, R0 ;  /* 0x0000000504007c24 */ /* 0x000fe2000f8e0200 */
[----:B------:R-:W-:-:S03]  /*14d80*/  LEA R4, P3, R2, UR6, 0x1 ;  /* 0x0000000602047c11 */ /* 0x000fc6000f8608ff */
[----:B------:R-:W-:Y:S01]  /*14d90*/  IMAD.IADD R0, R3, 0x1, R0 ;  /* 0x0000000103007824 */ /* 0x000fe200078e0200 */
[----:B------:R-:W-:-:S04]  /*14da0*/  ISETP.GE.AND P1, PT, R11, UR4, PT ;  /* 0x000000040b007c0c */ /* 0x000fc8000bf26270 */
[----:B------:R-:W-:Y:S01]  /*14db0*/  LEA.HI.X R3, R2, UR7, R0, 0x1, P3 ;  /* 0x0000000702037c11 */ /* 0x000fe200098f0c00 */
[----:B-1----:R-:W-:-:S05]  /*14dc0*/  IMAD.SHL.U32 R8, R8, 0x8, RZ ;  /* 0x0000000808087824 */ /* 0x002fca00078e00ff */
[----:B------:R-:W-:-:S04]  /*14dd0*/  LOP3.LUT R8, R8, 0x38, RZ, 0xc0, !PT ;  /* 0x0000003808087812 */ /* 0x000fc800078ec0ff */
[----:B------:R-:W-:Y:S01]  /*14de0*/  ISETP.GE.AND P2, PT, R8, UR4, PT ;  /* 0x0000000408007c0c */ /* 0x000fe2000bf46270 */
[----:B------:R-:W-:-:S03]  /*14df0*/  UMOV UR4, 0xffffffff ;  /* 0xffffffff00047882 */ /* 0x000fc60000000000 */
[----:B0-----:R-:W-:Y:S09]  /*14e00*/  BRA.DIV UR4, `(.L_x_1270) ;  /* 0x0000004a04947947 */ /* 0x001ff2000b800000 */
[----:B------:R-:W0:Y:S01]  /*14e10*/  S2R R6, SR_TID.X ;  /* 0x0000000000067919 */ /* 0x000e220000002100 */
[----:B------:R-:W2:Y:S01]  /*14e20*/  LDL.LU R9, [R1+0x28] ;  /* 0x0000280001097983 */ /* 0x000ea20000300800 */
[----:B0-----:R-:W-:-:S04]  /*14e30*/  LOP3.LUT R6, R6, 0x7f, RZ, 0xc0, !PT ;  /* 0x0000007f06067812 */ /* 0x001fc800078ec0ff */
[----:B------:R-:W-:Y:S02]  /*14e40*/  SHF.R.U32.HI R8, RZ, 0x3, R6 ;  /* 0x00000003ff087819 */ /* 0x000fe40000011606 */
[----:B------:R-:W3:Y:S01]  /*14e50*/  LDL.LU R6, [R1+0x2c] ;  /* 0x00002c0001067983 */ /* 0x000ee20000300800 */
[----:B------:R-:W0:Y:S01]  /*14e60*/  S2R R11, SR_TID.X ;  /* 0x00000000000b7919 */ /* 0x000e220000002100 */
[----:B------:R-:W-:Y:S01]  /*14e70*/  ULDC.64 UR4, c[0x0][0x208] ;  /* 0x0000820000047ab9 */ /* 0x000fe20000000a00 */
[----:B0-----:R-:W-:-:S05]  /*14e80*/  IMAD.SHL.U32 R11, R11, 0x8, RZ ;  /* 0x000000080b0b7824 */ /* 0x001fca00078e00ff */
[----:B------:R-:W-:Y:S01]  /*14e90*/  LOP3.LUT R11, R11, 0x38, RZ, 0xc0, !PT ;  /* 0x000000380b0b7812 */ /* 0x000fe200078ec0ff */
[----:B--2---:R-:W-:-:S04]  /*14ea0*/  IMAD.IADD R0, R8, 0x1, R9 ;  /* 0x0000000108007824 */ /* 0x004fc800078e0209 */
[----:B------:R-:W-:Y:S01]  /*14eb0*/  VIADD R5, R0, 0x10 ;  /* 0x0000001000057836 */ /* 0x000fe20000000000 */
[----:B------:R-:W-:Y:S01]  /*14ec0*/  SHFL.IDX PT, R9, R3, 0x1, 0x181f ;  /* 0x00381f0003097f89 */ /* 0x000fe200000e0000 */
[----:B---3--:R-:W-:-:S03]  /*14ed0*/  IMAD R2, R6, R7, RZ ;  /* 0x0000000706027224 */ /* 0x008fc600078e02ff */
[----:B------:R-:W0:Y:S04]  /*14ee0*/  SHFL.IDX PT, R7, R4, RZ, 0x181f ;  /* 0x00181fff04077589 */ /* 0x000e2800000e0000 */
[----:B------:R-:W1:Y:S01]  /*14ef0*/  SHFL.IDX PT, R6, R3, RZ, 0x181f ;  /* 0x00181fff03067589 */ /* 0x000e6200000e0000 */
[-C--:B------:R-:W-:Y:S02]  /*14f00*/  ISETP.GE.AND P4, PT, R0, R2.reuse, PT ;  /* 0x000000020000720c */ /* 0x080fe40003f86270 */
[----:B------:R-:W-:Y:S02]  /*14f10*/  ISETP.GE.AND P3, PT, R5, R2, PT ;  /* 0x000000020500720c */ /* 0x000fe40003f66270 */
[----:B------:R-:W2:Y:S09]  /*14f20*/  SHFL.IDX PT, R5, R4, 0x1, 0x181f ;  /* 0x00381f0004057f89 */ /* 0x000eb200000e0000 */
[----:B0-----:R-:W-:-:S05]  /*14f30*/  @!P4 LEA R7, P5, R11, R7, 0x1 ;  /* 0x000000070b07c211 */ /* 0x001fca00078a08ff */
[----:B-1----:R-:W-:-:S05]  /*14f40*/  @!P4 IMAD.X R6, RZ, RZ, R6, P5 ;  /* 0x000000ffff06c224 */ /* 0x002fca00028e0606 */
[----:B------:R-:W-:-:S04]  /*14f50*/  @!P4 LOP3.LUT R7, R7, R6, RZ, 0x3c, !PT ;  /* 0x000000060707c212 */ /* 0x000fc800078e3cff */
[----:B------:R-:W-:Y:S02]  /*14f60*/  @!P4 LOP3.LUT R6, R7, R6, RZ, 0x3c, !PT ;  /* 0x000000060706c212 */ /* 0x000fe400078e3cff */
[----:B--2---:R-:W-:Y:S02]  /*14f70*/  @!P3 LEA R8, P5, R11, R5, 0x1 ;  /* 0x000000050b08b211 */ /* 0x004fe400078a08ff */
        /* <DEDUP_REMOVED lines=62> */
[----:B------:R0:W1:Y:S04]  /*15360*/  SHFL.IDX PT, R5, R3, 0x7, 0x181f ;  /* 0x00f81f0003057f89 */ /* 0x00006800000e0000 */
[----:B------:R0:W-:Y:S04]  /*15370*/  @!P4 LDGSTS.E.BYPASS.LTC128B.128 [R10+0xf400], desc[UR4][R6.64], !P2 ;  /* 0x0f400000060acfae */ /* 0x0001e8000d101d44 */
[----:B------:R0:W-:Y:S04]  /*15380*/  @!P4 LDGSTS.E.BYPASS.LTC128B.128 [R10+0x13400], desc[UR4][R6.64+0x80], !P1 ;  /* 0x13400080060acfae */ /* 0x0001e8000c901d44 */
[----:B------:R0:W-:Y:S04]  /*15390*/  @!P4 LDGSTS.E.BYPASS.LTC128B.128 [R10+0x17400], desc[UR4][R6.64+0x100], !P0 ;  /* 0x17400100060acfae */ /* 0x0001e8000c101d44 */
[----:B------:R0:W2:Y:S02]  /*153a0*/  SHFL.IDX PT, R3, R4, 0x7, 0x181f ;  /* 0x00f81f0004037f89 */ /* 0x0000a400000e0000 */
.L_x_1389:
[----:B------:R-:W-:Y:S01]  /*153b0*/  VIADD R0, R0, 0x70 ;  /* 0x0000007000007836 */ /* 0x000fe20000000000 */
[----:B------:R-:W-:Y:S04]  /*153c0*/  BSSY B0, `(.L_x_1271) ;  /* 0x000000f000007945 */ /* 0x000fe80003800000 */
[----:B------:R-:W-:-:S13]  /*153d0*/  ISETP.GE.AND P3, PT, R0, R2, PT ;  /* 0x000000020000720c */ /* 0x000fda0003f66270 */
[----:B------:R-:W-:Y:S05]  /*153e0*/  @P3 BRA `(.L_x_1272) ;  /* 0x0000000000303947 */ /* 0x000fea0003800000 */
[----:B0-----:R-:W0:Y:S01]  /*153f0*/  S2R R4, SR_TID.X ;  /* 0x0000000000047919 */ /* 0x001e220000002100 */
[----:B------:R-:W-:Y:S01]  /*15400*/  ULDC.64 UR4, c[0x0][0x208] ;  /* 0x0000820000047ab9 */ /* 0x000fe20000000a00 */
[----:B0-----:R-:W-:-:S05]  /*15410*/  IMAD.SHL.U32 R4, R4, 0x8, RZ ;  /* 0x0000000804047824 */ /* 0x001fca00078e00ff */
[----:B------:R-:W-:-:S04]  /*15420*/  LOP3.LUT R4, R4, 0x38, RZ, 0xc0, !PT ;  /* 0x0000003804047812 */ /* 0x000fc800078ec0ff */
[----:B--2---:R-:W-:-:S05]  /*15430*/  LEA R2, P3, R4, R3, 0x1 ;  /* 0x0000000304027211 */ /* 0x004fca00078608ff */
[----:B-1----:R-:W-:-:S05]  /*15440*/  IMAD.X R3, RZ, RZ, R5, P3 ;  /* 0x000000ffff037224 */ /* 0x002fca00018e0605 */
[----:B------:R-:W-:Y:S01]  /*15450*/  @!PT LDS RZ, [RZ] ;  /* 0x00000000fffff984 */ /* 0x000fe20000000800 */
[----:B------:R-:W-:Y:S01]  /*15460*/  @!PT LDS RZ, [RZ] ;  /* 0x00000000fffff984 */ /* 0x000fe20000000800 */
[----:B------:R-:W-:Y:S01]  /*15470*/  @!PT LDS RZ, [RZ] ;  /* 0x00000000fffff984 */ /* 0x000fe20000000800 */
[----:B------:R3:W-:Y:S04]  /*15480*/  LDGSTS.E.BYPASS.LTC128B.128 [R10+0xfc00], desc[UR4][R2.64], !P2 ;  /* 0x0fc00000020a7fae */ /* 0x0007e8000d101d44 */
[----:B------:R3:W-:Y:S04]  /*15490*/  LDGSTS.E.BYPASS.LTC128B.128 [R10+0x13c00], desc[UR4][R2.64+0x80], !P1 ;  /* 0x13c00080020a7fae */ /* 0x0007e8000c901d44 */
[----:B------:R3:W-:Y:S02]  /*154a0*/  LDGSTS.E.BYPASS.LTC128B.128 [R10+0x17c00], desc[UR4][R2.64+0x100], !P0 ;  /* 0x17c00100020a7fae */ /* 0x0007e4000c101d44 */
.L_x_1272:
[----:B------:R-:W-:Y:S05]  /*154b0*/  BSYNC B0 ;  /* 0x0000000000007941 */ /* 0x000fea0003800000 */
.L_x_1271:
[----:B------:R-:W-:Y:S01]  /*154c0*/  NOP ;  /* 0x0000000000007918 */ /* 0x000fe20000000000 */
[----:B------:R-:W-:Y:S01]  /*154d0*/  PLOP3.LUT P0, PT, PT, PT, PT, 0x80, 0x0 ;  /* 0x000000000000781c */ /* 0x000fe20003f0f070 */
[----:B0-----:R-:W-:-:S12]  /*154e0*/  VIADD R6, R18, 0x2a800 ;  /* 0x0002a80012067836 */ /* 0x001fd80000000000 */
.L_x_1273:
[----:B------:R-:W-:Y:S02]  /*154f0*/  PLOP3.LUT P1, PT, P1, P0, PT, 0xa2, 0x0 ;  /* 0x000000000000781c */ /* 0x000fe40000f21472 */
[----:B------:R-:W-:-:S08]  /*15500*/  @P0 R2UR P1, UR4, R18 ;  /* 0x00000000120402ca */ /* 0x000fd00000020000 */
[----:B------:R-:W-:-:S05]  /*15510*/  @P0 PLOP3.LUT P0, PT, P1, PT, PT, 0x80, 0x0 ;  /* 0x000000000000081c */ /* 0x000fca0000f0f070 */
[----:B------:R-:W-:Y:S01]  /*15520*/  @!P1 SYNCS.ARRIVE.TRANS64.RED.A0T1 RZ, [UR4+0x2a800], RZ ;  /* 0x02a800ffffff99a7 */ /* 0x000fe20008200404 */
[----:B------:R-:W-:Y:S07]  /*15530*/  @!P1 ARRIVES.LDGSTSBAR.64.TRANSCNT [UR4+0x2a800] ;  /* 0x02a80000ff0099b0 */ /* 0x000fee0008000a84 */
[----:B------:R-:W-:Y:S05]  /*15540*/  @P0 BRA.U.ANY `(.L_x_1273) ;  /* 0xfffffffd00e80947 */ /* 0x000fea000393ffff */
[----:B---3--:R-:W3:Y:S02]  /*15550*/  LDL.LU R2, [R1+0x50] ;  /* 0x0000500001027983 */ /* 0x008ee40000300800 */
[----:B---3--:R-:W-:-:S05]  /*15560*/  VIADD R2, R2, 0x1 ;  /* 0x0000000102027836 */ /* 0x008fca0000000000 */
        /* <DEDUP_REMOVED lines=8> */
[----:B------:R-:W3:Y:S03]  /*155f0*/  SYNCS.PHASECHK.TRANS64.TRYWAIT P0, [R18+URZ+0x2a820], R0 ;  /* 0x02a82000120075a7 */ /* 0x000ee6000800017f */
[----:B0--3--:R-:W-:Y:S05]  /*15600*/  @!P0 BRA `(.L_x_1275) ;  /* 0x0000004c00908947 */ /* 0x009fea0003800000 */
.L_x_1390:
[----:B------:R-:W-:Y:S05]  /*15610*/  BSYNC B0 ;  /* 0x0000000000007941 */ /* 0x000fea0003800000 */
.L_x_1274:
[----:B------:R-:W0:Y:S04]  /*15620*/  LDL R2, [R1+0x3c] ;  /* 0x00003c0001027983 */ /* 0x000e280000100800 */
[----:B------:R-:W3:Y:S01]  /*15630*/  LDL R4, [R1+0x24] ;  /* 0x0000240001047983 */ /* 0x000ee20000100800 */
[----:B------:R-:W-:Y:S01]  /*15640*/  BSSY B0, `(.L_x_1276) ;  /* 0x000021b000007945 */ /* 0x000fe20003800000 */
[----:B0-----:R-:W-:-:S05]  /*15650*/  VIADD R0, R2, 0xfffffffe ;  /* 0xfffffffe02007836 */ /* 0x001fca0000000000 */
[----:B---3--:R-:W-:-:S13]  /*15660*/  ISETP.GE.AND P0, PT, R0, R4, PT ;  /* 0x000000040000720c */ /* 0x008fda0003f06270 */
[----:B------:R-:W-:Y:S05]  /*15670*/  @!P0 BRA `(.L_x_1277) ;  /* 0x00000020005c8947 */ /* 0x000fea0003800000 */
[----:B------:R-:W3:Y:S04]  /*15680*/  LDL.LU R2, [R1+0x40] ;  /* 0x0000400001027983 */ /* 0x000ee80000300800 */
[----:B------:R-:W4:Y:S04]  /*15690*/  LDL.LU R8, [R1+0x38] ;  /* 0x0000380001087983 */ /* 0x000f280000300800 */
[----:B--2---:R-:W2:Y:S04]  /*156a0*/  LDL.LU R3, [R1+0x54] ;  /* 0x0000540001037983 */ /* 0x004ea80000300800 */
[----:B------:R-:W5:Y:S04]  /*156b0*/  LDL.LU R7, [R1+0x34] ;  /* 0x0000340001077983 */ /* 0x000f680000300800 */
[----:B-1----:R-:W5:Y:S01]  /*156c0*/  LDL.LU R5, [R1+0x58] ;  /* 0x0000580001057983 */ /* 0x002f620000300800 */
[----:B------:R-:W-:Y:S01]  /*156d0*/  LOP3.LUT R11, RZ, R4, RZ, 0x33, !PT ;  /* 0x00000004ff0b7212 */ /* 0x000fe200078e33ff */
[----:B------:R-:W-:Y:S01]  /*156e0*/  BSSY B2, `(.L_x_1278) ;  /* 0x00000ba000027945 */ /* 0x000fe20003800000 */
[----:B---3--:R-:W-:-:S04]  /*156f0*/  VIADD R2, R2, 0x1 ;  /* 0x0000000102027836 */ /* 0x008fc80000000000 */
[----:B----4-:R-:W-:Y:S01]  /*15700*/  IMAD R2, R2, R8, RZ ;  /* 0x0000000802027224 */ /* 0x010fe200078e02ff */
[----:B--2---:R-:W-:-:S04]  /*15710*/  LOP3.LUT R3, RZ, R3, RZ, 0x33, !PT ;  /* 0x00000003ff037212 */ /* 0x004fc800078e33ff */
[----:B------:R-:W-:-:S04]  /*15720*/  LOP3.LUT R2, RZ, R2, RZ, 0x33, !PT ;  /* 0x00000002ff027212 */ /* 0x000fc800078e33ff */
[----:B-----5:R-:W-:Y:S02]  /*15730*/  VIADDMNMX R2, R2, -R7, R3, !PT ;  /* 0x8000000702027246 */ /* 0x020fe40007800103 */
[----:B------:R-:W-:-:S04]  /*15740*/  LOP3.LUT R8, RZ, R5, RZ, 0x33, !PT ;  /* 0x00000005ff087212 */ /* 0x000fc800078e33ff */
[----:B------:R-:W-:-:S04]  /*15750*/  VIMNMX R8, R2, R8, !PT ;  /* 0x0000000802087248 */ /* 0x000fc80007fe0100 */
[----:B------:R-:W-:Y:S02]  /*15760*/  VIADDMNMX R11, R8, 0x2, R11, !PT ;  /* 0x00000002080b7846 */ /* 0x000fe4000780010b */
[----:B------:R-:W-:-:S05]  /*15770*/  LOP3.LUT R2, RZ, R8, RZ, 0x33, !PT ;  /* 0x00000008ff027212 */ /* 0x000fca00078e33ff */
        /* <DEDUP_REMOVED lines=37> */
[----:B------:R-:W-:-:S06]  /*159d0*/  LEA.HI.X R5, R2, UR5, R3, 0x2, P0 ;  /* 0x0000000502057c11 */ /* 0x000fcc00080f1403 */
[----:B------:R0:W5:Y:S03]  /*159e0*/  LDG.E R5, desc[UR8][R4.64] ;  /* 0x0000000804057981 */ /* 0x000166000c1e1900 */
.L_x_1282:
[----:B------:R-:W-:Y:S01]  /*159f0*/  IMAD R3, R9, 0x8, R18 ;  /* 0x0000000809037824 */ /* 0x000fe200078e0212 */
[----:B------:R-:W-:Y:S01]  /*15a00*/  SHF.L.U32 R2, R10, 0x1f, RZ ;  /* 0x0000001f0a027819 */ /* 0x000fe200000006ff */
[----:B------:R-:W-:Y:S03]  /*15a10*/  BSSY B3, `(.L_x_1283) ;  /* 0x0000003000037945 */ /* 0x000fe60003800000 */
[----:B------:R-:W1:Y:S02]  /*15a20*/  SYNCS.PHASECHK.TRANS64.TRYWAIT P0, [R3+URZ+0x2a840], R2 ;  /* 0x02a84002030075a7 */ /* 0x000e64000800017f */
[----:B-1----:R-:W-:Y:S05]  /*15a30*/  @!P0 BRA `(.L_x_1284) ;  /* 0x0000004800988947 */ /* 0x002fea0003800000 */
.L_x_1391:
[----:B------:R-:W-:Y:S05]  /*15a40*/  BSYNC B3 ;  /* 0x0000000000037941 */ /* 0x000fea0003800000 */
.L_x_1283:
        /* <DEDUP_REMOVED lines=12> */
.L_x_1286:
[----:B------:R-:W-:Y:S05]  /*15b10*/  BSYNC B3 ;  /* 0x0000000000037941 */ /* 0x000fea0003800000 */
.L_x_1285:
        /* <DEDUP_REMOVED lines=12> */
.L_x_1287:
        /* <DEDUP_REMOVED lines=16> */
.L_x_1288:
        /* <DEDUP_REMOVED lines=15> */
.L_x_1289:
        /* <DEDUP_REMOVED lines=16> */
.L_x_1392:
[----:B------:R-:W-:Y:S05]  /*15ed0*/  BSYNC B3 ;  /* 0x0000000000037941 */ /* 0x000fea0003800000 */
.L_x_1290:
        /* <DEDUP_REMOVED lines=12> */
.L_x_1293:
[----:B------:R-:W-:Y:S05]  /*15fa0*/  BSYNC B3 ;  /* 0x0000000000037941 */ /* 0x000fea0003800000 */
.L_x_1292:
        /* <DEDUP_REMOVED lines=13> */
.L_x_1294:
        /* <DEDUP_REMOVED lines=15> */
.L_x_1295:
        /* <DEDUP_REMOVED lines=12> */
.L_x_1281:
[----:B------:R-:W-:Y:S05]  /*16230*/  BSYNC B1 ;  /* 0x0000000000017941 */ /* 0x000fea0003800000 */
.L_x_1280:
[----:B0-----:R-:W2:Y:S01]  /*16240*/  LDL.LU R0, [R1+0x3c] ;  /* 0x00003c0001007983 */ /* 0x001ea20000300800 */
[----:B------:R-:W-:-:S03]  /*16250*/  IMAD.MOV.U32 R19, RZ, RZ, R9 ;  /* 0x000000ffff137224 */ /* 0x000fc600078e0009 */
[----:B------:R0:W-:Y:S02]  /*16260*/  STL [R1+0x10], R10 ;  /* 0x0000100a01007387 */ /* 0x0001e40000100800 */
[----:B0-2---:R-:W-:-:S07]  /*16270*/  VIADD R0, R0, 0xfffffffd ;  /* 0xfffffffd00007836 */ /* 0x005fce0000000000 */
.L_x_1279:
[----:B------:R-:W-:Y:S05]  /*16280*/  BSYNC B2 ;  /* 0x0000000000027941 */ /* 0x000fea0003800000 */
.L_x_1278:
[----:B------:R-:W-:-:S05]  /*16290*/  VIADD R11, R11, 0xfffffffe ;  /* 0xfffffffe0b0b7836 */ /* 0x000fca0000000000 */
[----:B------:R-:W-:-:S13]  /*162a0*/  ISETP.NE.AND P0, PT, R11, R8, PT ;  /* 0x000000080b00720c */ /* 0x000fda0003f05270 */
[----:B------:R-:W-:Y:S05]  /*162b0*/  @!P0 BRA `(.L_x_1277) ;  /* 0x00000014004c8947 */ /* 0x000fea0003800000 */
[----:B------:R-:W-:-:S07]  /*162c0*/  IMAD.MOV.U32 R9, RZ, RZ, R17 ;  /* 0x000000ffff097224 */ /* 0x000fce00078e0011 */
.L_x_1328:
        /* <DEDUP_REMOVED lines=36> */
.L_x_1298:
[----:B------:R-:W-:Y:S01]  /*16510*/  IMAD R3, R4, 0x8, R18 ;  /* 0x0000000804037824 */ /* 0x000fe200078e0212 */
[----:B------:R-:W-:Y:S01]  /*16520*/  SHF.L.U32 R2, R5, 0x1f, RZ ;  /* 0x0000001f05027819 */ /* 0x000fe200000006ff */
[----:B------:R-:W-:Y:S03]  /*16530*/  BSSY B2, `(.L_x_1299) ;  /* 0x0000003000027945 */ /* 0x000fe60003800000 */
[----:B------:R-:W1:Y:S02]  /*16540*/  SYNCS.PHASECHK.TRANS64.TRYWAIT P0, [R3+URZ+0x2a840], R2 ;  /* 0x02a84002030075a7 */ /* 0x000e64000800017f */
[----:B-1----:R-:W-:Y:S05]  /*16550*/  @!P0 BRA `(.L_x_1300) ;  /* 0x0000003c00f88947 */ /* 0x002fea0003800000 */
.L_x_1393:
[----:B------:R-:W-:Y:S05]  /*16560*/  BSYNC B2 ;  /* 0x0000000000027941 */ /* 0x000fea0003800000 */
.L_x_1299:
        /* <DEDUP_REMOVED lines=12> */
.L_x_1302:
[----:B------:R-:W-:Y:S05]  /*16630*/  BSYNC B2 ;  /* 0x0000000000027941 */ /* 0x000fea0003800000 */
.L_x_1301:
        /* <DEDUP_REMOVED lines=12> */
.L_x_1303:
        /* <DEDUP_REMOVED lines=16> */
.L_x_1304:
        /* <DEDUP_REMOVED lines=15> */
.L_x_1305:
        /* <DEDUP_REMOVED lines=16> */
.L_x_1394:
[----:B------:R-:W-:Y:S05]  /*169f0*/  BSYNC B2 ;  /* 0x0000000000027941 */ /* 0x000fea0003800000 */
.L_x_1306:
        /* <DEDUP_REMOVED lines=11> */
.L_x_1309:
[----:B------:R-:W-:Y:S05]  /*16ab0*/  BSYNC B2 ;  /* 0x0000000000027941 */ /* 0x000fea0003800000 */
.L_x_1308:
        /* <DEDUP_REMOVED lines=12> */
.L_x_1310:
        /* <DEDUP_REMOVED lines=15> */
.L_x_1311:
        /* <DEDUP_REMOVED lines=12> */
.L_x_1297:
[----:B------:R-:W-:Y:S05]  /*16d30*/  BSYNC B1 ;  /* 0x0000000000017941 */ /* 0x000fea0003800000 */
.L_x_1296:
        /* <DEDUP_REMOVED lines=20> */
[----:B------:R-:W-:Y:S01]  /*16e80*/  ULDC.64 UR8, c[0x0][0x208] ;  /* 0x0000820000087ab9 */ /* 0x000fe20000000a00 */
        /* <DEDUP_REMOVED lines=15> */
.L_x_1314:
[----:B------:R-:W-:Y:S01]  /*16f80*/  IMAD R2, R19, 0x8, R18 ;  /* 0x0000000813027824 */ /* 0x000fe200078e0212 */
[----:B------:R-:W-:Y:S01]  /*16f90*/  SHF.L.U32 R3, R12, 0x1f, RZ ;  /* 0x0000001f0c037819 */ /* 0x000fe200000006ff */
[----:B------:R-:W-:Y:S03]  /*16fa0*/  BSSY B2, `(.L_x_1315) ;  /* 0x0000003000027945 */ /* 0x000fe60003800000 */
[----:B------:R-:W2:Y:S02]  /*16fb0*/  SYNCS.PHASECHK.TRANS64.TRYWAIT P0, [R2+URZ+0x2a840], R3 ;  /* 0x02a84003020075a7 */ /* 0x000ea4000800017f */
[----:B--2---:R-:W-:Y:S05]  /*16fc0*/  @!P0 BRA `(.L_x_1316) ;  /* 0x0000003400848947 */ /* 0x004fea0003800000 */
.L_x_1395:
[----:B------:R-:W-:Y:S05]  /*16fd0*/  BSYNC B2 ;  /* 0x0000000000027941 */ /* 0x000fea0003800000 */
.L_x_1315:
        /* <DEDUP_REMOVED lines=12> */
.L_x_1318:
[----:B------:R-:W-:Y:S05]  /*170a0*/  BSYNC B2 ;  /* 0x0000000000027941 */ /* 0x000fea0003800000 */
.L_x_1317:
        /* <DEDUP_REMOVED lines=13> */
.L_x_1319:
        /* <DEDUP_REMOVED lines=16> */
.L_x_1320:
        /* <DEDUP_REMOVED lines=15> */
.L_x_1321:
        /* <DEDUP_REMOVED lines=15> */
.L_x_1396:
[----:B------:R-:W-:Y:S05]  /*17460*/  BSYNC B2 ;  /* 0x0000000000027941 */ /* 0x000fea0003800000 */
.L_x_1322:
        /* <DEDUP_REMOVED lines=11> */
.L_x_1325:
[----:B------:R-:W-:Y:S05]  /*17520*/  BSYNC B2 ;  /* 0x0000000000027941 */ /* 0x000fea0003800000 */
.L_x_1324:
        /* <DEDUP_REMOVED lines=12> */
.L_x_1326:
        /* <DEDUP_REMOVED lines=15> */
.L_x_1327:
        /* <DEDUP_REMOVED lines=12> */
.L_x_1313:
[----:B------:R-:W-:Y:S05]  /*177a0*/  BSYNC B1 ;  /* 0x0000000000017941 */ /* 0x000fea0003800000 */
.L_x_1312:
[----:B------:R-:W2:Y:S01]  /*177b0*/  LDL R2, [R1+0x24] ;  /* 0x0000240001027983 */ /* 0x000ea20000100800 */
[----:B------:R-:W-:Y:S01]  /*177c0*/  VIADD R0, R0, 0xfffffffe ;  /* 0xfffffffe00007836 */ /* 0x000fe20000000000 */
[----:B--2---:R-:W-:-:S13]  /*177d0*/  ISETP.GT.AND P0, PT, R7, R2, PT ;  /* 0x000000020700720c */ /* 0x004fda0003f04270 */
[----:B------:R-:W-:Y:S05]  /*177e0*/  @P0 BRA `(.L_x_1328) ;  /* 0xffffffe800b80947 */ /* 0x000fea000383ffff */
.L_x_1277:
[----:B------:R-:W-:Y:S05]  /*177f0*/  BSYNC B0 ;  /* 0x0000000000007941 */ /* 0x000fea0003800000 */
.L_x_1276:
[----:B--2---:R-:W2:Y:S01]  /*17800*/  S2R R3, SR_TID.X ;  /* 0x0000000000037919 */ /* 0x004ea20000002100 */
[----:B------:R-:W-:Y:S01]  /*17810*/  BSSY B0, `(.L_x_1329) ;  /* 0x0000012000007945 */ /* 0x000fe20003800000 */
[----:B--2---:R-:W-:-:S04]  /*17820*/  LOP3.LUT R3, R3, 0x7f, RZ, 0xc0, !PT ;  /* 0x0000007f03037812 */ /* 0x004fc800078ec0ff */
[----:B------:R-:W-:-:S13]  /*17830*/  ISETP.NE.AND P0, PT, R3, RZ, PT ;  /* 0x000000ff0300720c */ /* 0x000fda0003f05270 */
[----:B------:R-:W-:Y:S05]  /*17840*/  @P0 BRA `(.L_x_1330) ;  /* 0x0000000000380947 */ /* 0x000fea0003800000 */
[----:B------:R-:W2:Y:S01]  /*17850*/  S2R R2, SR_LANEID ;  /* 0x0000000000027919 */ /* 0x000ea20000000000 */
[----:B------:R-:W-:Y:S01]  /*17860*/  VOTEU.ANY UR4, UPT, PT ;  /* 0x0000000000047886 */ /* 0x000fe200038e0100 */
[----:B-1----:R-:W1:Y:S01]  /*17870*/  LDC.64 R4, c[0x0][0xc60] ;  /* 0x00031800ff047b82 */ /* 0x002e620000000a00 */
[----:B------:R-:W2:Y:S01]  /*17880*/  FLO.U32 R0, UR4 ;  /* 0x0000000400007d00 */ /* 0x000ea200080e0000 */
[----:B------:R-:W-:Y:S01]  /*17890*/  ULDC.64 UR6, c[0x0][0x208] ;  /* 0x0000820000067ab9 */ /* 0x000fe20000000a00 */
[----:B--2---:R-:W-:-:S06]  /*178a0*/  ISETP.EQ.U32.AND P0, PT, R0, R2, PT ;  /* 0x000000020000720c */ /* 0x004fcc0003f02070 */
[----:B------:R-:W1:Y:S07]  /*178b0*/  POPC R2, UR4 ;  /* 0x0000000400027d09 */ /* 0x000e6e0008000000 */
[----:B-1----:R-:W2:Y:S04]  /*178c0*/  @P0 ATOMG.E.ADD.STRONG.GPU PT, R2, desc[UR6][R4.64], R2 ;  /* 0x00000002040209a8 */ /* 0x002ea800081ee1c6 */
[----:B--2---:R1:W2:Y:S02]  /*178d0*/  SHFL.IDX PT, R2, R2, R0, 0x1f ;  /* 0x00001f0002027589 */ /* 0x0042a400000e0000 */
[----:B-1----:R-:W1:Y:S02]  /*178e0*/  S2R R0, SR_LTMASK ;  /* 0x0000000000007919 */ /* 0x002e640000003900 */
[----:B-1----:R-:W-:-:S06]  /*178f0*/  LOP3.LUT R0, R0, UR4, RZ, 0xc0, !PT ;  /* 0x0000000400007c12 */ /* 0x002fcc000f8ec0ff */
[----:B------:R-:W2:Y:S02]  /*17900*/  POPC R0, R0 ;  /* 0x0000000000007309 */ /* 0x000ea40000000000 */
[----:B--2---:R-:W-:-:S05]  /*17910*/  IADD3 R0, R2, UR38, R0 ;  /* 0x0000002602007c10 */ /* 0x004fca000fffe000 */
[----:B------:R2:W-:Y:S02]  /*17920*/  STL [R1], R0 ;  /* 0x0000000001007387 */ /* 0x0005e40000100800 */
.L_x_1330:
[----:B------:R-:W-:Y:S05]  /*17930*/  BSYNC B0 ;  /* 0x0000000000007941 */ /* 0x000fea0003800000 */
.L_x_1329:
[----:B--2---:R-:W2:Y:S01]  /*17940*/  LDL R0, [R1+0x18] ;  /* 0x0000180001007983 */ /* 0x004ea20000100800 */
[----:B------:R-:W-:Y:S01]  /*17950*/  BSSY B0, `(.L_x_1331) ;  /* 0x000003a000007945 */ /* 0x000fe20003800000 */
[----:B--2---:R-:W-:-:S13]  /*17960*/  LOP3.LUT P0, RZ, R0, 0x1, RZ, 0xc0, !PT ;  /* 0x0000000100ff7812 */ /* 0x004fda000780c0ff */
[----:B------:R-:W-:Y:S05]  /*17970*/  @!P0 BRA `(.L_x_1332) ;  /* 0x0000000000dc8947 */ /* 0x000fea0003800000 */
[----:B------:R-:W2:Y:S01]  /*17980*/  LDL R2, [R1+0x10] ;  /* 0x0000100001027983 */ /* 0x000ea20000100800 */
[----:B------:R-:W-:Y:S01]  /*17990*/  IMAD R0, R19, 0x8, R18 ;  /* 0x0000000813007824 */ /* 0x000fe200078e0212 */
[----:B------:R-:W-:Y:S01]  /*179a0*/  BSSY B1, `(.L_x_1333) ;  /* 0x0000005000017945 */ /* 0x000fe20003800000 */
[----:B------:R-:W-:Y:S02]  /*179b0*/  ISETP.NE.AND P1, PT, R3, RZ, PT ;  /* 0x000000ff0300720c */ /* 0x000fe40003f25270 */
[----:B--2---:R-:W-:-:S04]  /*179c0*/  SHF.L.U32 R2, R2, 0x1f, RZ ;  /* 0x0000001f02027819 */ /* 0x004fc800000006ff */
[----:B------:R-:W2:Y:S02]  /*179d0*/  SYNCS.PHASECHK.TRANS64.TRYWAIT P0, [R0+URZ+0x2a860], R2 ;  /* 0x02a86002000075a7 */ /* 0x000ea4000800017f */
[----:B--2---:R-:W-:Y:S05]  /*179e0*/  @!P0 BRA `(.L_x_1334) ;  /* 0x0000002c00248947 */ /* 0x004fea0003800000 */
.L_x_1397:
[----:B------:R-:W-:Y:S05]  /*179f0*/  BSYNC B1 ;  /* 0x0000000000017941 */ /* 0x000fea0003800000 */
.L_x_1333:
[----:B------:R-:W-:Y:S04]  /*17a00*/  BSSY B1, `(.L_x_1335) ;  /* 0x0000009000017945 */ /* 0x000fe80003800000 */
        /* <DEDUP_REMOVED lines=8> */
.L_x_1336:
[----:B------:R-:W-:Y:S05]  /*17a90*/  BSYNC B1 ;  /* 0x0000000000017941 */ /* 0x000fea0003800000 */
.L_x_1335:
[----:B------:R-:W3:Y:S04]  /*17aa0*/  LDL.LU R3, [R1+0x14] ;  /* 0x0000140001037983 */ /* 0x000ee80000300800 */
[----:B--2---:R-:W3:Y:S01]  /*17ab0*/  LDL.LU R2, [R1+0x4] ;  /* 0x0000040001027983 */ /* 0x004ee20000300800 */
[----:B------:R-:W-:Y:S01]  /*17ac0*/  UIADD3 UR4, UP0, UR36, 0x470, URZ ;  /* 0x0000047024047890 */ /* 0x000fe2000ff1e03f */
[----:B------:R-:W-:Y:S01]  /*17ad0*/  PLOP3.LUT P0, PT, PT, PT, PT, 0x80, 0x0 ;  /* 0x000000000000781c */ /* 0x000fe20003f0f070 */
[----:B------:R-:W-:Y:S01]  /*17ae0*/  VIADD R0, R0, 0x2a850 ;  /* 0x0002a85000007836 */ /* 0x000fe20000000000 */
[----:B------:R-:W-:Y:S01]  /*17af0*/  UMOV UR6, 0x0 ;  /* 0x0000000000067882 */ /* 0x000fe20000000000 */
[----:B------:R-:W-:Y:S01]  /*17b00*/  UIADD3.X UR5, URZ, UR37, URZ, UP0, !UPT ;  /* 0x000000253f057290 */ /* 0x000fe200087fe43f */
[----:B------:R-:W-:Y:S01]  /*17b10*/  UMOV UR7, 0x14f00000 ;  /* 0x14f0000000077882 */ /* 0x000fe20000000000 */
[----:B------:R-:W-:Y:S01]  /*17b20*/  UMOV UR10, URZ ;  /* 0x0000003f000a7c82 */ /* 0x000fe20008000000 */
[----:B---3--:R-:W-:-:S02]  /*17b30*/  IMAD R3, R2, 0x60, R3 ;  /* 0x0000006002037824 */ /* 0x008fc400078e0203 */
[----:B------:R-:W-:-:S04]  /*17b40*/  IMAD R2, R19, 0x6000, R18 ;  /* 0x0000600013027824 */ /* 0x000fc800078e0212 */
[----:B------:R-:W-:-:S07]  /*17b50*/  VIADD R4, R2, 0x400 ;  /* 0x0000040002047836 */ /* 0x000fce0000000000 */
.L_x_1337:
        /* <DEDUP_REMOVED lines=10> */
[----:B------:R-:W-:Y:S01]  /*17c00*/  PLOP3.LUT P0, PT, PT, PT, PT, 0x80, 0x0 ;  /* 0x000000000000781c */ /* 0x000fe20003f0f070 */
[----:B------:R-:W-:Y:S01]  /*17c10*/  VIADD R2, R2, 0x3400 ;  /* 0x0000340002027836 */ /* 0x000fe20000000000 */
[----:B------:R-:W-:Y:S01]  /*17c20*/  UMOV UR6, 0x0 ;  /* 0x0000000000067882 */ /* 0x000fe20000000000 */
[----:B------:R-:W-:Y:S01]  /*17c30*/  UMOV UR7, 0x14f00000 ;  /* 0x14f0000000077882 */ /* 0x000fe20000000000 */
[----:B------:R-:W-:-:S09]  /*17c40*/  UMOV UR10, 0x40 ;  /* 0x00000040000a7882 */ /* 0x000fd20000000000 */
.L_x_1338:
        /* <DEDUP_REMOVED lines=10> */
.L_x_1332:
[----:B------:R-:W-:Y:S05]  /*17cf0*/  BSYNC B0 ;  /* 0x0000000000007941 */ /* 0x000fea0003800000 */
.L_x_1331:
[----:B------:R-:W2:Y:S01]  /*17d00*/  LDL.LU R4, [R1+0x10] ;  /* 0x0000100001047983 */ /* 0x000ea20000300800 */
[----:B------:R-:W-:-:S05]  /*17d10*/  VIADD R19, R19, 0x1 ;  /* 0x0000000113137836 */ /* 0x000fca0000000000 */
[----:B------:R-:W-:-:S04]  /*17d20*/  ISETP.NE.AND P0, PT, R19, 0x2, PT ;  /* 0x000000021300780c */ /* 0x000fc80003f05270 */
[----:B------:R-:W-:Y:S02]  /*17d30*/  SEL R0, RZ, 0x1, P0 ;  /* 0x00000001ff007807 */ /* 0x000fe40000000000 */
[----:B------:R-:W-:Y:S02]  /*17d40*/  SEL R19, R19, RZ, P0 ;  /* 0x000000ff13137207 */ /* 0x000fe40000000000 */
[----:B--2---:R-:W-:-:S05]  /*17d50*/  LOP3.LUT R4, R4, R0, RZ, 0x3c, !PT ;  /* 0x0000000004047212 */ /* 0x004fca00078e3cff */
[----:B------:R2:W-:Y:S02]  /*17d60*/  STL [R1+0x10], R4 ;  /* 0x0000100401007387 */ /* 0x0005e40000100800 */
.L_x_1256:
[----:B------:R-:W-:Y:S05]  /*17d70*/  BSYNC B7 ;  /* 0x0000000000077941 */ /* 0x000fea0003800000 */
.L_x_1254:
        /* <DEDUP_REMOVED lines=9> */
[----:B012---:R-:W0:Y:S04]  /*17e10*/  LDS.128 R4, [R18+0x2a8d0] ;  /* 0x02a8d00012047984 */ /* 0x007e280000000c00 */
[----:B0-----:R0:W-:Y:S04]  /*17e20*/  STL.64 [R1], R4 ;  /* 0x0000000401007387 */ /* 0x0011e80000100a00 */
[----:B------:R0:W-:Y:S01]  /*17e30*/  STL.64 [R1+0x8], R6 ;  /* 0x0000080601007387 */ /* 0x0001e20000100a00 */
[----:B------:R-:W-:Y:S06]  /*17e40*/  BAR.ARV 0x4, 0x180 ;  /* 0x0106000000007b1d */ /* 0x000fec0000002000 */
[----:B------:R-:W-:Y:S05]  /*17e50*/  BRA `(.L_x_1340) ;  /* 0x00000010003c7947 */ /* 0x000fea0003800000 */
.L_x_1339:
        /* <DEDUP_REMOVED lines=8> */
[----:B------:R-:W-:Y:S01]  /*17ee0*/  ULDC.64 UR6, c[0x0][0x208] ;  /* 0x0000820000067ab9 */ /* 0x000fe20000000a00 */
        /* <DEDUP_REMOVED lines=10> */
[C---:B------:R-:W-:Y:S02]  /*17f90*/  ISETP.GE.U32.AND P2, PT, R16.reuse, 0x2, PT ;  /* 0x000000021000780c */ /* 0x040fe40003f46070 */
[C---:B------:R-:W-:Y:S01]  /*17fa0*/  ISETP.GE.U32.AND P3, PT, R16.reuse, 0x4, PT ;  /* 0x000000041000780c */ /* 0x040fe20003f66070 */
[----:B------:R-:W-:Y:S01]  /*17fb0*/  SHFL.IDX PT, R0, R8, RZ, 0x1f ;  /* 0x00001fff08007589 */ /* 0x000fe200000e0000 */
[C---:B------:R-:W-:Y:S02]  /*17fc0*/  ISETP.GE.U32.AND P4, PT, R16.reuse, 0x8, PT ;  /* 0x000000081000780c */ /* 0x040fe40003f86070 */
[----:B------:R-:W-:Y:S01]  /*17fd0*/  ISETP.GE.U32.AND P5, PT, R16, 0x10, PT ;  /* 0x000000101000780c */ /* 0x000fe20003fa6070 */
[----:B--2---:R-:W-:Y:S01]  /*17fe0*/  @!P1 IMAD.MOV.U32 R5, RZ, RZ, R6 ;  /* 0x000000ffff059224 */ /* 0x004fe200078e0006 */
[----:B------:R-:W-:-:S02]  /*17ff0*/  CS2R R6, SRZ ;  /* 0x0000000000067805 */ /* 0x000fc4000001ff00 */
[----:B---3--:R-:W-:Y:S01]  /*18000*/  @!P1 IMAD.MOV.U32 R7, RZ, RZ, R2 ;  /* 0x000000ffff079224 */ /* 0x008fe200078e0002 */
[----:B------:R-:W-:-:S03]  /*18010*/  ISETP.NE.AND P1, PT, R16, RZ, PT ;  /* 0x000000ff1000720c */ /* 0x000fc60003f25270 */
[----:B------:R-:W-:-:S05]  /*18020*/  IMAD R2, R7, R5, RZ ;  /* 0x0000000507027224 */ /* 0x000fca00078e02ff */
[----:B------:R-:W0:Y:S02]  /*18030*/  SHFL.UP PT, R3, R2, 0x1, RZ ;  /* 0x0420000002037989 */ /* 0x000e2400000e00ff */
[----:B0-----:R-:W-:-:S05]  /*18040*/  SEL R9, R3, RZ, P1 ;  /* 0x000000ff03097207 */ /* 0x001fca0000800000 */
[----:B------:R-:W-:Y:S02]  /*18050*/  IMAD.IADD R2, R2, 0x1, R9 ;  /* 0x0000000102027824 */ /* 0x000fe400078e0209 */
[----:B------:R-:W-:Y:S04]  /*18060*/  SHFL.IDX PT, R9, R8, 0x1, 0x1f ;  /* 0x00201f0008097f89 */ /* 0x000fe800000e0000 */
        /* <DEDUP_REMOVED lines=13> */
.L_x_1407:
[----:B------:R-:W-:Y:S02]  /*18140*/  ULDC UR4, c[0x0][0xc38] ;  /* 0x00030e0000047ab9 */ /* 0x000fe40000000800 */
[----:B------:R-:W-:-:S04]  /*18150*/  IMAD.U32 R8, RZ, RZ, UR4 ;  /* 0x00000004ff087e24 */ /* 0x000fc8000f8e00ff */
[----:B-1----:R-:W-:-:S04]  /*18160*/  IMAD R10, R10, R8, RZ ;  /* 0x000000080a0a7224 */ /* 0x002fc800078e02ff */
[----:B------:R-:W-:-:S05]  /*18170*/  IMAD.IADD R4, R9, 0x1, R10 ;  /* 0x0000000109047824 */ /* 0x000fca00078e020a */
[----:B------:R-:W-:-:S13]  /*18180*/  ISETP.GT.AND P6, PT, R4, R0, PT ;  /* 0x000000000400720c */ /* 0x000fda0003fc4270 */
[----:B------:R-:W-:Y:S05]  /*18190*/  @P6 BRA `(.L_x_1342) ;  /* 0x0000000000b06947 */ /* 0x000fea0003800000 */
.L_x_1345:
[----:B------:R-:W2:Y:S01]  /*181a0*/  LDL.LU R3, [R1+0xc] ;  /* 0x00000c0001037983 */ /* 0x000ea20000300800 */
[----:B0-----:R-:W0:Y:S01]  /*181b0*/  LDC R2, c[0x0][0xc3c] ;  /* 0x00030f00ff027b82 */ /* 0x001e220000000800 */
[----:B--2---:R-:W-:-:S05]  /*181c0*/  VIADD R3, R3, 0x1f ;  /* 0x0000001f03037836 */ /* 0x004fca0000000000 */
[----:B0-----:R-:W-:-:S13]  /*181d0*/  ISETP.GE.AND P6, PT, R3, R2, PT ;  /* 0x000000020300720c */ /* 0x001fda0003fc6270 */
[----:B------:R-:W-:Y:S05]  /*181e0*/  @P6 BRA `(.L_x_1343) ;  /* 0x0000000800f06947 */ /* 0x000fea0003800000 */
[----:B------:R-:W0:Y:S01]  /*181f0*/  S2R R5, SR_TID.X ;  /* 0x0000000000057919 */ /* 0x000e220000002100 */
[----:B------:R-:W-:Y:S01]  /*18200*/  ULDC.64 UR4, c[0x0][0x208] ;  /* 0x0000820000047ab9 */ /* 0x000fe20000000a00 */
[----:B------:R1:W-:Y:S01]  /*18210*/  STL [R1+0xc], R3 ;  /* 0x00000c0301007387 */ /* 0x0003e20000100800 */
[----:B0-----:R-:W-:-:S05]  /*18220*/  LOP3.LUT R5, R5, 0x1f, RZ, 0xc0, !PT ;  /* 0x0000001f05057812 */ /* 0x001fca00078ec0ff */
[----:B------:R-:W-:Y:S02]  /*18230*/  IMAD.IADD R7, R3, 0x1, R5 ;  /* 0x0000000103077824 */ /* 0x000fe400078e0205 */
[----:B------:R-:W-:-:S03]  /*18240*/  IMAD.MOV.U32 R5, RZ, RZ, RZ ;  /* 0x000000ffff057224 */ /* 0x000fc600078e00ff */
[----:B------:R-:W-:-:S13]  /*18250*/  ISETP.GE.OR P6, PT, R7, R2, !P0 ;  /* 0x000000020700720c */ /* 0x000fda00047c6670 */
[----:B-1----:R-:W0:Y:S02]  /*18260*/  @!P6 LDC.64 R2, c[0x0][0xc80] ;  /* 0x00032000ff02eb82 */ /* 0x002e240000000a00 */
[----:B0-----:R-:W-:-:S05]  /*18270*/  @!P6 IMAD.WIDE R2, R7, 0x4, R2 ;  /* 0x000000040702e825 */ /* 0x001fca00078e0202 */
[----:B------:R0:W2:Y:S02]  /*18280*/  @!P6 LDG.E R5, desc[UR4][R2.64] ;  /* 0x000000040205e981 */ /* 0x0000a4000c1e1900 */
[----:B0-----:R-:W0:Y:S02]  /*18290*/  @!P6 LDC.64 R2, c[0x0][0xc78] ;  /* 0x00031e00ff02eb82 */ /* 0x001e240000000a00 */
[----:B0-----:R-:W-:-:S04]  /*182a0*/  @!P6 IMAD.WIDE R2, R7, 0x4, R2 ;  /* 0x000000040702e825 */ /* 0x001fc800078e0202 */
[----:B------:R-:W-:-:S06]  /*182b0*/  IMAD.MOV.U32 R7, RZ, RZ, RZ ;  /* 0x000000ffff077224 */ /* 0x000fcc00078e00ff */
[----:B------:R-:W2:Y:S01]  /*182c0*/  @!P6 LDG.E R7, desc[UR4][R2.64] ;  /* 0x000000040207e981 */ /* 0x000ea2000c1e1900 */
[----:B------:R-:W-:Y:S01]  /*182d0*/  UMOV UR4, 0xffffffff ;  /* 0xffffffff00047882 */ /* 0x000fe20000000000 */
[----:B--2---:R-:W-:Y:S02]  /*182e0*/  IMAD R2, R7, R5, RZ ;  /* 0x0000000507027224 */ /* 0x004fe400078e02ff */
[----:B------:R-:W-:Y:S05]  /*182f0*/  BRA.DIV UR4, `(.L_x_1344) ;  /* 0x0000002a04547947 */ /* 0x000fea000b800000 */
        /* <DEDUP_REMOVED lines=16> */
.L_x_1415:
[----:B------:R-:W-:Y:S02]  /*18400*/  ULDC UR4, c[0x0][0xc38] ;  /* 0x00030e0000047ab9 */ /* 0x000fe40000000800 */
[----:B------:R-:W-:-:S04]  /*18410*/  IMAD.U32 R8, RZ, RZ, UR4 ;  /* 0x00000004ff087e24 */ /* 0x000fc8000f8e00ff */
[----:B-1----:R-:W-:-:S04]  /*18420*/  IMAD R10, R10, R8, RZ ;  /* 0x000000080a0a7224 */ /* 0x002fc800078e02ff */
[----:B------:R-:W-:-:S05]  /*18430*/  IMAD.IADD R4, R10, 0x1, R4 ;  /* 0x000000010a047824 */ /* 0x000fca00078e0204 */
[----:B------:R-:W-:-:S13]  /*18440*/  ISETP.GT.AND P6, PT, R4, R0, PT ;  /* 0x000000000400720c */ /* 0x000fda0003fc4270 */
[----:B------:R-:W-:Y:S05]  /*18450*/  @!P6 BRA `(.L_x_1345) ;  /* 0xfffffffc0050e947 */ /* 0x000fea000383ffff */
.L_x_1342:
[----:B------:R-:W-:Y:S01]  /*18460*/  IMAD.IADD R10, R4, 0x1, -R10 ;  /* 0x00000001040a7824 */ /* 0x000fe200078e0a0a */
[----:B------:R-:W-:-:S03]  /*18470*/  UMOV UR4, 0xffffffff ;  /* 0xffffffff00047882 */ /* 0x000fc60000000000 */
[----:B------:R-:W-:-:S05]  /*18480*/  IMAD R3, R2, R8, R10 ;  /* 0x0000000802037224 */ /* 0x000fca00078e020a */
[----:B------:R-:W-:Y:S01]  /*18490*/  ISETP.GT.AND P6, PT, R3, R0, PT ;  /* 0x000000000300720c */ /* 0x000fe20003fc4270 */
[----:B------:R-:W-:-:S12]  /*184a0*/  BRA.DIV UR4, `(.L_x_1346) ;  /* 0x0000002a04c07947 */ /* 0x000fd8000b800000 */
[----:B------:R-:W2:Y:S01]  /*184b0*/  LDL.LU R11, [R1+0xc] ;  /* 0x00000c00010b7983 */ /* 0x000ea20000300800 */
[----:B------:R-:W-:-:S04]  /*184c0*/  VOTE.ANY R3, PT, !P6 ;  /* 0x0000000000037806 */ /* 0x000fc800070e0100 */
[----:B------:R-:W1:Y:S02]  /*184d0*/  POPC R9, R3 ;  /* 0x0000000300097309 */ /* 0x000e640000000000 */
[----:B-1----:R2:W1:Y:S04]  /*184e0*/  SHFL.IDX PT, R4, R5, R9, 0x1f ;  /* 0x00001f0905047589 */ /* 0x00246800000e0000 */
[----:B------:R3:W4:Y:S01]  /*184f0*/  SHFL.IDX PT, R7, R7, R9, 0x1f ;  /* 0x00001f0907077589 */ /* 0x00072200000e0000 */
[----:B--2---:R-:W-:-:S05]  /*18500*/  IMAD.IADD R5, R9, 0x1, R11 ;  /* 0x0000000109057824 */ /* 0x004fca00078e020b */
[----:B-1--4-:R3:W-:Y:S02]  /*18510*/  STL [R1+0xc], R5 ;  /* 0x00000c0501007387 */ /* 0x0127e40000100800 */
.L_x_1420:
[----:B------:R-:W-:-:S13]  /*18520*/  ISETP.NE.AND P0, PT, R3, RZ, PT ;  /* 0x000000ff0300720c */ /* 0x000fda0003f05270 */
[----:B------:R-:W-:Y:S05]  /*18530*/  @!P0 BRA `(.L_x_1347) ;  /* 0x0000000000148947 */ /* 0x000fea0003800000 */
[----:B------:R-:W-:Y:S01]  /*18540*/  UMOV UR4, 0xffffffff ;  /* 0xffffffff00047882 */ /* 0x000fe20000000000 */
[----:B---3--:R-:W-:Y:S02]  /*18550*/  VIADD R9, R9, 0xffffffff ;  /* 0xffffffff09097836 */ /* 0x008fe40000000000 */
[----:B------:R-:W-:Y:S05]  /*18560*/  BRA.DIV UR4, `(.L_x_1348) ;  /* 0x0000002a04f87947 */ /* 0x000fea000b800000 */
[----:B0-----:R0:W1:Y:S02]  /*18570*/  SHFL.IDX PT, R2, R2, R9, 0x1f ;  /* 0x00001f0902027589 */ /* 0x00106400000e0000 */
.L_x_1423:
[----:B-1----:R-:W-:-:S07]  /*18580*/  IMAD.MOV.U32 R6, RZ, RZ, R2 ;  /* 0x000000ffff067224 */ /* 0x002fce00078e0002 */
.L_x_1347:
[----:B0-----:R-:W-:Y:S01]  /*18590*/  IMAD R2, R6, R8, R10 ;  /* 0x0000000806027224 */ /* 0x001fe200078e020a */
[----:B------:R-:W-:-:S03]  /*185a0*/  ISETP.NE.AND P0, PT, R7, 0x1, PT ;  /* 0x000000010700780c */ /* 0x000fc60003f05270 */
[----:B------:R-:W-:Y:S01]  /*185b0*/  IMAD.IADD R0, R0, 0x1, -R2 ;  /* 0x0000000100007824 */ /* 0x000fe200078e0a02 */
[----:B------:R0:W-:Y:S09]  /*185c0*/  STL [R1], R2 ;  /* 0x0000000201007387 */ /* 0x0001f20000100800 */
[----:B------:R-:W-:Y:S05]  /*185d0*/  @!P0 BRA `(.L_x_1349) ;  /* 0x0000000000e48947 */ /* 0x000fea0003800000 */
[----:B---3--:R-:W-:-:S04]  /*185e0*/  IABS R5, R4 ;  /* 0x0000000400057213 */ /* 0x008fc80000000000 */
[----:B0-----:R-:W0:Y:S08]  /*185f0*/  I2F.RP R2, R5 ;  /* 0x0000000500027306 */ /* 0x001e300000209400 */
[----:B0-----:R-:W0:Y:S02]  /*18600*/  MUFU.RCP R2, R2 ;  /* 0x0000000200027308 */ /* 0x001e240000001000 */
[----:B0-----:R-:W-:-:S06]  /*18610*/  VIADD R2, R2, 0xffffffe ;  /* 0x0ffffffe02027836 */ /* 0x001fcc0000000000 */
[----:B------:R-:W0:Y:S02]  /*18620*/  F2I.FTZ.U32.TRUNC.NTZ R3, R2 ;  /* 0x0000000200037305 */ /* 0x000e24000021f000 */
[----:B0-----:R-:W-:-:S04]  /*18630*/  IMAD.MOV R2, RZ, RZ, -R3 ;  /* 0x000000ffff027224 */ /* 0x001fc800078e0a03 */
[----:B------:R-:W-:Y:S02]  /*18640*/  IMAD R8, R2, R5, RZ ;  /* 0x0000000502087224 */ /* 0x000fe400078e02ff */
[----:B------:R-:W-:-:S04]  /*18650*/  IMAD.MOV.U32 R2, RZ, RZ, RZ ;  /* 0x000000ffff027224 */ /* 0x000fc800078e00ff */
[----:B------:R-:W-:Y:S01]  /*18660*/  IMAD.HI.U32 R8, R3, R8, R2 ;  /* 0x0000000803087227 */ /* 0x000fe200078e0002 */
[----:B------:R-:W-:Y:S02]  /*18670*/  IABS R2, R0 ;  /* 0x0000000000027213 */ /* 0x000fe40000000000 */
[----:B------:R-:W-:-:S03]  /*18680*/  IABS R3, R4 ;  /* 0x0000000400037213 */ /* 0x000fc60000000000 */
[----:B------:R-:W-:-:S04]  /*18690*/  IMAD.HI.U32 R8, R8, R2, RZ ;  /* 0x0000000208087227 */ /* 0x000fc800078e00ff */
[----:B------:R-:W-:-:S04]  /*186a0*/  IMAD.MOV R3, RZ, RZ, -R3 ;  /* 0x000000ffff037224 */ /* 0x000fc800078e0a03 */
[----:B------:R-:W-:-:S05]  /*186b0*/  IMAD R2, R8, R3, R2 ;  /* 0x0000000308027224 */ /* 0x000fca00078e0202 */
[----:B------:R-:W-:-:S13]  /*186c0*/  ISETP.GT.U32.AND P1, PT, R5, R2, PT ;  /* 0x000000020500720c */ /* 0x000fda0003f24070 */
[----:B------:R-:W-:Y:S02]  /*186d0*/  @!P1 IMAD.IADD R2, R2, 0x1, -R5 ;  /* 0x0000000102029824 */ /* 0x000fe400078e0a05 */
[----:B------:R-:W-:Y:S01]  /*186e0*/  @!P1 VIADD R8, R8, 0x1 ;  /* 0x0000000108089836 */ /* 0x000fe20000000000 */
[----:B------:R-:W-:Y:S02]  /*186f0*/  ISETP.NE.AND P1, PT, R4, RZ, PT ;  /* 0x000000ff0400720c */ /* 0x000fe40003f25270 */
[----:B------:R-:W-:Y:S02]  /*18700*/  ISETP.GE.U32.AND P0, PT, R2, R5, PT ;  /* 0x000000050200720c */ /* 0x000fe40003f06070 */
[----:B------:R-:W-:-:S04]  /*18710*/  IABS R5, R7 ;  /* 0x0000000700057213 */ /* 0x000fc80000000000 */
        /* <DEDUP_REMOVED lines=9> */
[----:B------:R-:W-:-:S03]  /*187b0*/  LOP3.LUT R2, R0, R4, RZ, 0x3c, !PT ;  /* 0x0000000400027212 */ /* 0x000fc600078e3cff */
[----:B------:R-:W-:Y:S01]  /*187c0*/  IMAD.MOV.U32 R3, RZ, RZ, R8 ;  /* 0x000000ffff037224 */ /* 0x000fe200078e0008 */
[----:B------:R-:W-:Y:S02]  /*187d0*/  ISETP.GE.AND P2, PT, R2, RZ, PT ;  /* 0x000000ff0200720c */ /* 0x000fe40003f46270 */
[----:B------:R-:W-:-:S05]  /*187e0*/  IABS R8, R7 ;  /* 0x0000000700087213 */ /* 0x000fca0000000000 */
[----:B------:R-:W-:-:S06]  /*187f0*/  IMAD.MOV R8, RZ, RZ, -R8 ;  /* 0x000000ffff087224 */ /* 0x000fcc00078e0a08 */
        /* <DEDUP_REMOVED lines=9> */
[----:B------:R-:W-:Y:S01]  /*18890*/  ISETP.GE.U32.AND P0, PT, R2, R5, PT ;  /* 0x000000050200720c */ /* 0x000fe20003f06070 */
[----:B------:R-:W-:-:S04]  /*188a0*/  IMAD.MOV R2, RZ, RZ, -R3 ;  /* 0x000000ffff027224 */ /* 0x000fc800078e0a03 */
[----:B------:R-:W-:Y:S01]  /*188b0*/  IMAD R0, R4, R2, R0 ;  /* 0x0000000204007224 */ /* 0x000fe200078e0200 */
[----:B------:R-:W-:-:S04]  /*188c0*/  LOP3.LUT R2, R3, R7, RZ, 0x3c, !PT ;  /* 0x0000000703027212 */ /* 0x000fc800078e3cff */
[----:B------:R-:W-:-:S03]  /*188d0*/  ISETP.GE.AND P2, PT, R2, RZ, PT ;  /* 0x000000ff0200720c */ /* 0x000fc60003f46270 */
[----:B------:R-:W-:-:S10]  /*188e0*/  @P0 VIADD R6, R6, 0x1 ;  /* 0x0000000106060836 */ /* 0x000fd40000000000 */
[----:B------:R-:W-:Y:S01]  /*188f0*/  @!P2 IMAD.MOV R6, RZ, RZ, -R6 ;  /* 0x000000ffff06a224 */ /* 0x000fe200078e0a06 */
[----:B------:R-:W-:-:S05]  /*18900*/  @!P1 LOP3.LUT R6, RZ, R7, RZ, 0x33, !PT ;  /* 0x00000007ff069212 */ /* 0x000fca00078e33ff */
[----:B------:R-:W-:-:S04]  /*18910*/  IMAD.MOV R2, RZ, RZ, -R6 ;  /* 0x000000ffff027224 */ /* 0x000fc800078e0a06 */
[C---:B------:R-:W-:Y:S02]  /*18920*/  IMAD R2, R7.reuse, R2, R3 ;  /* 0x0000000207027224 */ /* 0x040fe400078e0203 */
[----:B------:R-:W-:-:S04]  /*18930*/  IMAD R7, R7, 0x1000000, R6 ;  /* 0x0100000007077824 */ /* 0x000fc800078e0206 */
[----:B------:R-:W-:-:S05]  /*18940*/  IMAD R2, R2, 0x10000, R7 ;  /* 0x0001000002027824 */ /* 0x000fca00078e0207 */
[----:B------:R0:W-:Y:S01]  /*18950*/  STL [R1+0x8], R2 ;  /* 0x0000080201007387 */ /* 0x0001e20000100800 */
[----:B------:R-:W-:Y:S05]  /*18960*/  BRA `(.L_x_1350) ;  /* 0x0000000400007947 */ /* 0x000fea0003800000 */
.L_x_1349:
[----:B---3--:R-:W2:Y:S01]  /*18970*/  LDL R5, [R1+0xc] ;  /* 0x00000c0001057983 */ /* 0x008ea20000100800 */
[----:B0-----:R-:W2:Y:S01]  /*18980*/  LDC.64 R2, c[0x0][0xc90] ;  /* 0x00032400ff027b82 */ /* 0x001ea20000000a00 */
[----:B------:R-:W-:Y:S01]  /*18990*/  ULDC.64 UR4, c[0x0][0x208] ;  /* 0x0000820000047ab9 */ /* 0x000fe20000000a00 */
[----:B--2---:R-:W-:-:S05]  /*189a0*/  IMAD.WIDE R2, R5, 0x4, R2 ;  /* 0x0000000405027825 */ /* 0x004fca00078e0202 */
[----:B------:R-:W2:Y:S02]  /*189b0*/  LDG.E R6, desc[UR4][R2.64] ;  /* 0x0000000402067981 */ /* 0x000ea4000c1e1900 */
[----:B--2---:R-:W-:-:S05]  /*189c0*/  IMAD R5, R4, R6, RZ ;  /* 0x0000000604057224 */ /* 0x004fca00078e02ff */
[----:B------:R-:W-:-:S04]  /*189d0*/  IABS R7, R5 ;  /* 0x0000000500077213 */ /* 0x000fc80000000000 */
[----:B------:R-:W0:Y:S08]  /*189e0*/  I2F.RP R2, R7 ;  /* 0x0000000700027306 */ /* 0x000e300000209400 */
        /* <DEDUP_REMOVED lines=22> */
[----:B------:R-:W-:Y:S02]  /*18b50*/  IMAD R7, R6, R2, RZ ;  /* 0x0000000206077224 */ /* 0x000fe400078e02ff */
[----:B------:R-:W-:Y:S02]  /*18b60*/  IMAD.MOV R2, RZ, RZ, -R2 ;  /* 0x000000ffff027224 */ /* 0x000fe400078e0a02 */
[----:B------:R-:W-:Y:S02]  /*18b70*/  IMAD.MOV R3, RZ, RZ, -R7 ;  /* 0x000000ffff037224 */ /* 0x000fe400078e0a07 */
[----:B------:R-:W-:-:S03]  /*18b80*/  IMAD R0, R5, R2, R0 ;  /* 0x0000000205007224 */ /* 0x000fc600078e0200 */
[----:B------:R-:W-:Y:S02]  /*18b90*/  VIADDMNMX R6, R3, R8, R6, PT ;  /* 0x0000000803067246 */ /* 0x000fe40003800106 */
[----:B------:R-:W-:Y:S02]  /*18ba0*/  IADD3 R7, R7, 0x1000000, R0 ;  /* 0x0100000007077810 */ /* 0x000fe40007ffe000 */
        /* <DEDUP_REMOVED lines=25> */
[----:B------:R-:W-:Y:S02]  /*18d40*/  IMAD R3, R2, R6, R7 ;  /* 0x0000000602037224 */ /* 0x000fe400078e0207 */
[----:B------:R-:W-:-:S03]  /*18d50*/  IMAD.MOV.U32 R0, RZ, RZ, R2 ;  /* 0x000000ffff007224 */ /* 0x000fc600078e0002 */
[----:B------:R1:W-:Y:S04]  /*18d60*/  STL [R1+0x8], R3 ;  /* 0x0000080301007387 */ /* 0x0003e80000100800 */
.L_x_1350:
[----:B-1----:R-:W-:-:S05]  /*18d70*/  LOP3.LUT R3, RZ, R0, RZ, 0x33, !PT ;  /* 0x00000000ff037212 */ /* 0x002fca00078e33ff */
[----:B------:R-:W-:-:S05]  /*18d80*/  IMAD.IADD R0, R4, 0x1, R3 ;  /* 0x0000000104007824 */ /* 0x000fca00078e0203 */
[----:B------:R2:W-:Y:S01]  /*18d90*/  STL [R1+0x4], R0 ;  /* 0x0000040001007387 */ /* 0x0005e20000100800 */
[----:B------:R-:W-:Y:S05]  /*18da0*/  BRA `(.L_x_1351) ;  /* 0x0000000000287947 */ /* 0x000fea0003800000 */
.L_x_1343:
[----:B------:R-:W-:Y:S01]  /*18db0*/  UMOV UR4, URZ ;  /* 0x0000003f00047c82 */ /* 0x000fe20008000000 */
[----:B------:R-:W-:Y:S01]  /*18dc0*/  ULDC UR6, c[0x0][0xc3c] ;  /* 0x00030f0000067ab9 */ /* 0x000fe20000000800 */
[----:B------:R-:W-:Y:S01]  /*18dd0*/  UMOV UR5, URZ ;  /* 0x0000003f00057c82 */ /* 0x000fe20008000000 */
[----:B------:R0:W-:Y:S01]  /*18de0*/  STL [R1], R0 ;  /* 0x0000000001007387 */ /* 0x0001e20000100800 */
[----:B------:R-:W-:Y:S02]  /*18df0*/  IMAD.U32 R3, RZ, RZ, UR4 ;  /* 0x00000004ff037e24 */ /* 0x000fe4000f8e00ff */
[----:B------:R-:W-:-:S03]  /*18e00*/  IMAD.U32 R2, RZ, RZ, UR5 ;  /* 0x00000005ff027e24 */ /* 0x000fc6000f8e00ff */
[----:B------:R1:W-:Y:S01]  /*18e10*/  STL [R1+0x4], R3 ;  /* 0x0000040301007387 */ /* 0x0003e20000100800 */
[----:B0-----:R-:W-:-:S05]  /*18e20*/  IMAD.U32 R0, RZ, RZ, UR6 ;  /* 0x00000006ff007e24 */ /* 0x001fca000f8e00ff */
[----:B------:R1:W-:Y:S04]  /*18e30*/  STL [R1+0xc], R0 ;  /* 0x00000c0001007387 */ /* 0x0003e80000100800 */
[----:B------:R1:W-:Y:S02]  /*18e40*/  STL [R1+0x8], R2 ;  /* 0x0000080201007387 */ /* 0x0003e40000100800 */
.L_x_1351:
[----:B-1----:R-:W3:Y:S04]  /*18e50*/  LDL R3, [R1+0x8] ;  /* 0x0000080001037983 */ /* 0x002ee80000100800 */
[----:B0-----:R-:W4:Y:S04]  /*18e60*/  LDL R2, [R1+0xc] ;  /* 0x00000c0001027983 */ /* 0x001f280000100800 */
[----:B------:R-:W5:Y:S04]  /*18e70*/  LDL R5, [R1+0x4] ;  /* 0x0000040001057983 */ /* 0x000f680000100800 */
[----:B------:R-:W5:Y:S01]  /*18e80*/  LDL R4, [R1] ;  /* 0x0000000001047983 */ /* 0x000f620000100800 */
[----:B--2---:R-:W0:Y:S01]  /*18e90*/  S2R R0, SR_TID.X ;  /* 0x0000000000007919 */ /* 0x004e220000002100 */
[----:B------:R-:W-:Y:S05]  /*18ea0*/  WARPSYNC.ALL ;  /* 0x0000000000007948 */ /* 0x000fea0003800000 */
[----:B0-----:R-:W-:Y:S01]  /*18eb0*/  LOP3.LUT R0, R0, 0x1f, RZ, 0xc0, !PT ;  /* 0x0000001f00007812 */ /* 0x001fe200078ec0ff */
[----:B------:R-:W-:Y:S03]  /*18ec0*/  BAR.SYNC.DEFER_BLOCKING 0x4, 0x180 ;  /* 0x0106000000007b1d */ /* 0x000fe60000010000 */
[----:B------:R-:W-:-:S13]  /*18ed0*/  ISETP.NE.AND P0, PT, R0, RZ, PT ;  /* 0x000000ff0000720c */ /* 0x000fda0003f05270 */
[----:B------:R-:W-:Y:S01]  /*18ee0*/  @!P0 MOV R0, 0x400 ;  /* 0x0000040000008802 */ /* 0x000fe20000000f00 */
[----:B---3--:R-:W-:Y:S02]  /*18ef0*/  IMAD.MOV.U32 R6, RZ, RZ, R3 ;  /* 0x000000ffff067224 */ /* 0x008fe400078e0003 */
[----:B------:R-:W0:Y:S01]  /*18f00*/  @!P0 S2R R3, SR_CgaCtaId ;  /* 0x0000000000038919 */ /* 0x000e220000008800 */
[----:B----4-:R-:W-:Y:S01]  /*18f10*/  IMAD.MOV.U32 R7, RZ, RZ, R2 ;  /* 0x000000ffff077224 */ /* 0x010fe200078e0002 */
[----:B0-----:R-:W-:-:S05]  /*18f20*/  @!P0 LEA R18, R3, R0, 0x18 ;  /* 0x0000000003128211 */ /* 0x001fca00078ec0ff */
[----:B-----5:R1:W-:Y:S01]  /*18f30*/  @!P0 STS.128 [R18+0x2a8d0], R4 ;  /* 0x02a8d00412008388 */ /* 0x0203e20000000c00 */
[----:B------:R-:W-:Y:S06]  /*18f40*/  BAR.ARV 0x5, 0x180 ;  /* 0x0146000000007b1d */ /* 0x000fec0000002000 */
.L_x_1340:
[----:B------:R-:W2:Y:S01]  /*18f50*/  LDL R0, [R1+0xc] ;  /* 0x00000c0001007983 */ /* 0x000ea20000100800 */
[----:B------:R-:W-:Y:S02]  /*18f60*/  ULDC UR4, c[0x0][0xc3c] ;  /* 0x00030f0000047ab9 */ /* 0x000fe40000000800 */
[----:B--2---:R-:W-:-:S13]  /*18f70*/  ISETP.GE.AND P0, PT, R0, UR4, PT ;  /* 0x0000000400007c0c */ /* 0x004fda000bf06270 */
[----:B------:R-:W-:Y:S05]  /*18f80*/  @!P0 BRA `(.L_x_1352) ;  /* 0xffffffa000188947 */ /* 0x000fea000383ffff */
[----:B------:R-:W-:Y:S05]  /*18f90*/  BSYNC B8 ;  /* 0x0000000000087941 */ /* 0x000fea0003800000 */
.L_x_1240:
        /* <DEDUP_REMOVED lines=12> */
.L_x_1424:
[----:B------:R-:W-:Y:S05]  /*19060*/  BSYNC B0 ;  /* 0x0000000000007941 */ /* 0x000fea0003800000 */
.L_x_1353:
[----:B------:R-:W-:-:S03]  /*19070*/  UMOV UR4, 0xffffffff ;  /* 0xffffffff00047882 */ /* 0x000fc60000000000 */
[----:B------:R-:W-:Y:S05]  /*19080*/  BRA.DIV UR4, `(.L_x_1355) ;  /* 0x0000002204707947 */ /* 0x000fea000b800000 */
[----:B------:R-:W1:Y:S02]  /*19090*/  S2R R2, SR_TID.X ;  /* 0x0000000000027919 */ /* 0x000e640000002100 */
[----:B-1----:R-:W-:-:S04]  /*190a0*/  SHF.R.U32.HI R2, RZ, 0x5, R2 ;  /* 0x00000005ff027819 */ /* 0x002fc80000011602 */
[----:B------:R-:W-:-:S05]  /*190b0*/  LOP3.LUT R2, R2, 0x3, RZ, 0xc0, !PT ;  /* 0x0000000302027812 */ /* 0x000fca00078ec0ff */
[----:B------:R1:W2:Y:S02]  /*190c0*/  SHFL.IDX PT, R14, R2, RZ, 0x1f ;  /* 0x00001fff020e7589 */ /* 0x0002a400000e0000 */
.L_x_1427:
[----:B--2---:R-:W-:Y:S01]  /*190d0*/  ISETP.NE.AND P0, PT, R14, RZ, PT ;  /* 0x000000ff0e00720c */ /* 0x004fe20003f05270 */
[----:B------:R-:W-:-:S12]  /*190e0*/  BSSY B0, `(.L_x_1356) ;  /* 0x0000027000007945 */ /* 0x000fd80003800000 */
[----:B------:R-:W-:Y:S05]  /*190f0*/  @P0 BRA `(.L_x_1357) ;  /* 0x0000000000940947 */ /* 0x000fea0003800000 */
[----:B------:R-:W-:-:S03]  /*19100*/  UMOV UR4, 0xffffffff ;  /* 0xffffffff00047882 */ /* 0x000fc60000000000 */
[----:B------:R-:W-:Y:S05]  /*19110*/  BRA.DIV UR4, `(.L_x_1358) ;  /* 0x0000002204807947 */ /* 0x000fea000b800000 */
[----:B------:R-:W-:-:S13]  /*19120*/  ELECT P6, URZ, PT ;  /* 0x00000000003f782f */ /* 0x000fda00038c0000 */
.L_x_1430:
        /* <DEDUP_REMOVED lines=8> */
.L_x_1359:
        /* <DEDUP_REMOVED lines=13> */
.L_x_1431:
[----:B------:R-:W1:Y:S02]  /*19280*/  SYNCS.PHASECHK.TRANS64.TRYWAIT P0, [R7+URZ], R2 ;  /* 0x00000002070075a7 */ /* 0x000e64000800017f */
[----:B-1----:R-:W-:Y:S05]  /*19290*/  @!P0 BRA `(.L_x_1361) ;  /* 0x0000002000548947 */ /* 0x002fea0003800000 */
.L_x_1432:
[----:B------:R-:W-:Y:S05]  /*192a0*/  @!P2 BRA `(.L_x_1362) ;  /* 0x000000000004a947 */ /* 0x000fea0003800000 */
[----:B------:R-:W-:Y:S01]  /*192b0*/  BPT.TRAP 0x1 ;  /* 0x000000040000795c */ /* 0x000fe20000300000 */
.L_x_1362:
[----:B------:R-:W-:-:S04]  /*192c0*/  VIADD R0, R0, 0x2a860 ;  /* 0x0002a86000007836 */ /* 0x000fc80000000000 */
[----:B------:R-:W-:-:S04]  /*192d0*/  IMAD R4, R19, 0x8, R0 ;  /* 0x0000000813047824 */ /* 0x000fc800078e0200 */
[----:B------:R-:W2:Y:S02]  /*192e0*/  SYNCS.PHASECHK.TRANS64.TRYWAIT P0, [R4+URZ], R5 ;  /* 0x00000005040075a7 */ /* 0x000ea4000800017f */
[----:B--2---:R-:W-:Y:S05]  /*192f0*/  @!P0 BRA `(.L_x_1363) ;  /* 0x0000002000508947 */ /* 0x004fea0003800000 */
.L_x_1433:
[----:B------:R-:W-:-:S07]  /*19300*/  IMAD R3, R3, 0x8, R0 ;  /* 0x0000000803037824 */ /* 0x000fce00078e0200 */
.L_x_1364:
[----:B----4-:R4:W0:Y:S02]  /*19310*/  SYNCS.PHASECHK.TRANS64.TRYWAIT P0, [R3+URZ], R2 ;  /* 0x00000002030075a7 */ /* 0x010824000800017f */
[----:B0-----:R-:W-:Y:S05]  /*19320*/  @!P0 NANOSLEEP.SYNCS 0x989680 ;  /* 0x009896800000895d */ /* 0x001fea0003900000 */
[----:B------:R-:W0:Y:S02]  /*19330*/  @!P0 SYNCS.PHASECHK.TRANS64 P0, [R3+URZ], R2 ;  /* 0x00000002030085a7 */ /* 0x000e24000800007f */
[----:B0-----:R-:W-:Y:S05]  /*19340*/  @!P0 BRA `(.L_x_1364) ;  /* 0xfffffffc00f08947 */ /* 0x001fea000383ffff */
.L_x_1357:
[----:B------:R-:W-:Y:S05]  /*19350*/  BSYNC B0 ;  /* 0x0000000000007941 */ /* 0x000fea0003800000 */
.L_x_1356:
[----:B------:R-:W-:Y:S05]  /*19360*/  EXIT ;  /* 0x000000000000794d */ /* 0x000fea0003800000 */
.L_x_1139:
[----:B0-----:R-:W-:-:S04]  /*19370*/  IMAD.U32 R3, RZ, RZ, UR38 ;  /* 0x00000026ff037e24 */ /* 0x001fc8000f8e00ff */
[----:B------:R0:W1:Y:S03]  /*19380*/  SYNCS.PHASECHK.TRANS64.TRYWAIT P1, [R3+URZ+0x2a800], R0 ;  /* 0x02a80000030075a7 */ /* 0x000066000802017f */
[----:B-1----:R-:W-:Y:S05]  /*19390*/  @!P1 NANOSLEEP.SYNCS 0x989680 ;  /* 0x009896800000995d */ /* 0x002fea0003900000 */
[----:B------:R-:W1:Y:S02]  /*193a0*/  @!P1 SYNCS.PHASECHK.TRANS64 P1, [R3+URZ+0x2a800], R0 ;  /* 0x02a80000030095a7 */ /* 0x000e64000802007f */
[----:B-1----:R-:W-:Y:S05]  /*193b0*/  @!P1 BRA `(.L_x_1139) ;  /* 0xfffffffc00ec9947 */ /* 0x002fea000383ffff */
[----:B------:R-:W-:Y:S05]  /*193c0*/  BRA `(.L_x_1365) ;  /* 0xfffffe8c00487947 */ /* 0x000fea000383ffff */
.L_x_1143:
[----:B-1----:R1:W2:Y:S02]  /*193d0*/  SYNCS.PHASECHK.TRANS64.TRYWAIT P2, [R21+URZ+0x2a830], R0 ;  /* 0x02a83000150075a7 */ /* 0x0022a4000804017f */
[----:B--2---:R-:W-:Y:S05]  /*193e0*/  @!P2 NANOSLEEP.SYNCS 0x989680 ;  /* 0x009896800000a95d */ /* 0x004fea0003900000 */
[----:B------:R-:W2:Y:S02]  /*193f0*/  @!P2 SYNCS.PHASECHK.TRANS64 P2, [R21+URZ+0x2a830], R0 ;  /* 0x02a830001500a5a7 */ /* 0x000ea4000804007f */
[----:B--2---:R-:W-:Y:S05]  /*19400*/  @!P2 BRA `(.L_x_1143) ;  /* 0xfffffffc00f0a947 */ /* 0x004fea000383ffff */
[----:B------:R-:W-:Y:S05]  /*19410*/  BRA `(.L_x_1142) ;  /* 0xfffffe8c00707947 */ /* 0x000fea000383ffff */
.L_x_1159:
[----:B-1----:R-:W-:-:S04]  /*19420*/  IMAD.U32 R11, RZ, RZ, UR7 ;  /* 0x00000007ff0b7e24 */ /* 0x002fc8000f8e00ff */
[----:B------:R1:W2:Y:S03]  /*19430*/  SYNCS.PHASECHK.TRANS64.TRYWAIT P2, [R11+URZ+0x2a830], R10 ;  /* 0x02a8300a0b0075a7 */ /* 0x0002a6000804017f */
[----:B--2---:R-:W-:Y:S05]  /*19440*/  @!P2 NANOSLEEP.SYNCS 0x989680 ;  /* 0x009896800000a95d */ /* 0x004fea0003900000 */
[----:B------:R-:W2:Y:S02]  /*19450*/  @!P2 SYNCS.PHASECHK.TRANS64 P2, [R11+URZ+0x2a830], R10 ;  /* 0x02a8300a0b00a5a7 */ /* 0x000ea4000804007f */
[----:B--2---:R-:W-:Y:S05]  /*19460*/  @!P2 BRA `(.L_x_1159) ;  /* 0xfffffffc00eca947 */ /* 0x004fea000383ffff */
[----:B------:R-:W-:Y:S05]  /*19470*/  BRA `(.L_x_1158) ;  /* 0xfffffebc00d07947 */ /* 0x000fea000383ffff */
.L_x_1163:
[----:B-1----:R-:W-:-:S04]  /*19480*/  IMAD.U32 R11, RZ, RZ, UR6 ;  /* 0x00000006ff0b7e24 */ /* 0x002fc8000f8e00ff */
[----:B------:R1:W3:Y:S03]  /*19490*/  SYNCS.PHASECHK.TRANS64.TRYWAIT P2, [R11+URZ+0x2a850], R0 ;  /* 0x02a850000b0075a7 */ /* 0x0002e6000804017f */
[----:B---3--:R-:W-:Y:S05]  /*194a0*/  @!P2 NANOSLEEP.SYNCS 0x989680 ;  /* 0x009896800000a95d */ /* 0x008fea0003900000 */
[----:B------:R-:W3:Y:S02]  /*194b0*/  @!P2 SYNCS.PHASECHK.TRANS64 P2, [R11+URZ+0x2a850], R0 ;  /* 0x02a850000b00a5a7 */ /* 0x000ee4000804007f */
[----:B---3--:R-:W-:Y:S05]  /*194c0*/  @!P2 BRA `(.L_x_1163) ;  /* 0xfffffffc00eca947 */ /* 0x008fea000383ffff */
[----:B------:R-:W-:Y:S05]  /*194d0*/  BRA `(.L_x_1162) ;  /* 0xfffffec400f87947 */ /* 0x000fea000383ffff */
.L_x_1180:
[----:B-1----:R-:W-:-:S04]  /*194e0*/  IMAD.U32 R8, RZ, RZ, UR6 ;  /* 0x00000006ff087e24 */ /* 0x002fc8000f8e00ff */
[----:B------:R1:W2:Y:S03]  /*194f0*/  SYNCS.PHASECHK.TRANS64.TRYWAIT P2, [R8+URZ+0x2a830], R7 ;  /* 0x02a83007080075a7 */ /* 0x0002a6000804017f */
[----:B--2---:R-:W-:Y:S05]  /*19500*/  @!P2 NANOSLEEP.SYNCS 0x989680 ;  /* 0x009896800000a95d */ /* 0x004fea0003900000 */
[----:B------:R-:W2:Y:S02]  /*19510*/  @!P2 SYNCS.PHASECHK.TRANS64 P2, [R8+URZ+0x2a830], R7 ;  /* 0x02a830070800a5a7 */ /* 0x000ea4000804007f */
[----:B--2---:R-:W-:Y:S05]  /*19520*/  @!P2 BRA `(.L_x_1180) ;  /* 0xfffffffc00eca947 */ /* 0x004fea000383ffff */
[----:B------:R-:W-:Y:S05]  /*19530*/  BRA `(.L_x_1179) ;  /* 0xfffffef400387947 */ /* 0x000fea000383ffff */
.L_x_1184:
[----:B01----:R-:W-:-:S04]  /*19540*/  IMAD.U32 R7, RZ, RZ, UR10 ;  /* 0x0000000aff077e24 */ /* 0x003fc8000f8e00ff */
[----:B------:R0:W1:Y:S03]  /*19550*/  SYNCS.PHASECHK.TRANS64.TRYWAIT P2, [R7+URZ+0x2a850], R0 ;  /* 0x02a85000070075a7 */ /* 0x000066000804017f */
[----:B-1----:R-:W-:Y:S05]  /*19560*/  @!P2 NANOSLEEP.SYNCS 0x989680 ;  /* 0x009896800000a95d */ /* 0x002fea0003900000 */
[----:B------:R-:W1:Y:S02]  /*19570*/  @!P2 SYNCS.PHASECHK.TRANS64 P2, [R7+URZ+0x2a850], R0 ;  /* 0x02a850000700a5a7 */ /* 0x000e64000804007f */
[----:B-1----:R-:W-:Y:S05]  /*19580*/  @!P2 BRA `(.L_x_1184) ;  /* 0xfffffffc00eca947 */ /* 0x002fea000383ffff */
[----:B------:R-:W-:Y:S05]  /*19590*/  BRA `(.L_x_1183) ;  /* 0xfffffefc00607947 */ /* 0x000fea000383ffff */
.L_x_1190:
[----:B-1----:R-:W-:-:S04]  /*195a0*/  IMAD.U32 R8, RZ, RZ, UR6 ;  /* 0x00000006ff087e24 */ /* 0x002fc8000f8e00ff */
[----:B------:R1:W2:Y:S03]  /*195b0*/  SYNCS.PHASECHK.TRANS64.TRYWAIT P2, [R8+URZ+0x2a830], R7 ;  /* 0x02a83007080075a7 */ /* 0x0002a6000804017f */
[----:B--2---:R-:W-:Y:S05]  /*195c0*/  @!P2 NANOSLEEP.SYNCS 0x989680 ;  /* 0x009896800000a95d */ /* 0x004fea0003900000 */
[----:B------:R-:W2:Y:S02]  /*195d0*/  @!P2 SYNCS.PHASECHK.TRANS64 P2, [R8+URZ+0x2a830], R7 ;  /* 0x02a830070800a5a7 */ /* 0x000ea4000804007f */
[----:B--2---:R-:W-:Y:S05]  /*195e0*/  @!P2 BRA `(.L_x_1190) ;  /* 0xfffffffc00eca947 */ /* 0x004fea000383ffff */
[----:B------:R-:W-:Y:S05]  /*195f0*/  BRA `(.L_x_1189) ;  /* 0xffffff1400a07947 */ /* 0x000fea000383ffff */
.L_x_1194:
[----:B01----:R-:W-:-:S04]  /*19600*/  IMAD.U32 R7, RZ, RZ, UR10 ;  /* 0x0000000aff077e24 */ /* 0x003fc8000f8e00ff */
[----:B------:R0:W1:Y:S03]  /*19610*/  SYNCS.PHASECHK.TRANS64.TRYWAIT P2, [R7+URZ+0x2a850], R0 ;  /* 0x02a85000070075a7 */ /* 0x000066000804017f */
[----:B-1----:R-:W-:Y:S05]  /*19620*/  @!P2 NANOSLEEP.SYNCS 0x989680 ;  /* 0x009896800000a95d */ /* 0x002fea0003900000 */
[----:B------:R-:W1:Y:S02]  /*19630*/  @!P2 SYNCS.PHASECHK.TRANS64 P2, [R7+URZ+0x2a850], R0 ;  /* 0x02a850000700a5a7 */ /* 0x000e64000804007f */
[----:B-1----:R-:W-:Y:S05]  /*19640*/  @!P2 BRA `(.L_x_1194) ;  /* 0xfffffffc00eca947 */ /* 0x002fea000383ffff */
[----:B------:R-:W-:Y:S05]  /*19650*/  BRA `(.L_x_1193) ;  /* 0xffffff1c00c87947 */ /* 0x000fea000383ffff */
.L_x_1207:
[----:B-1----:R-:W-:-:S04]  /*19660*/  IMAD.U32 R5, RZ, RZ, UR5 ;  /* 0x00000005ff057e24 */ /* 0x002fc8000f8e00ff */
[----:B------:R1:W2:Y:S03]  /*19670*/  SYNCS.PHASECHK.TRANS64.TRYWAIT P0, [R5+URZ+0x2a850], R0 ;  /* 0x02a85000050075a7 */ /* 0x0002a6000800017f */
[----:B--2---:R-:W-:Y:S05]  /*19680*/  @!P0 NANOSLEEP.SYNCS 0x989680 ;  /* 0x009896800000895d */ /* 0x004fea0003900000 */
[----:B------:R-:W2:Y:S02]  /*19690*/  @!P0 SYNCS.PHASECHK.TRANS64 P0, [R5+URZ+0x2a850], R0 ;  /* 0x02a85000050085a7 */ /* 0x000ea4000800007f */
[----:B--2---:R-:W-:Y:S05]  /*196a0*/  @!P0 BRA `(.L_x_1207) ;  /* 0xfffffffc00ec8947 */ /* 0x004fea000383ffff */
[----:B------:R-:W-:Y:S05]  /*196b0*/  BRA `(.L_x_1206) ;  /* 0xffffff4c00307947 */ /* 0x000fea000383ffff */
.L_x_1262:
[----:B-1----:R-:W1:Y:S01]  /*196c0*/  S2R R4, SR_TID.X ;  /* 0x0000000000047919 */ /* 0x002e620000002100 */
[----:B------:R-:W-:Y:S01]  /*196d0*/  BSSY B0, `(.L_x_1366) ;  /* 0x000000a000007945 */ /* 0x000fe20003800000 */
[----:B------:R-:W-:Y:S02]  /*196e0*/  IMAD.MOV.U32 R12, RZ, RZ, RZ ;  /* 0x000000ffff0c7224 */ /* 0x000fe400078e00ff */
[----:B------:R-:W-:Y:S02]  /*196f0*/  IMAD.MOV.U32 R11, RZ, RZ, 0x1f ;  /* 0x0000001fff0b7424 */ /* 0x000fe400078e00ff */
[----:B------:R-:W-:Y:S01]  /*19700*/  IMAD.MOV.U32 R15, RZ, RZ, -0x1 ;  /* 0xffffffffff0f7424 */ /* 0x000fe200078e00ff */
[----:B-1----:R-:W-:-:S04]  /*19710*/  SHF.R.U32.HI R4, RZ, 0x5, R4 ;  /* 0x00000005ff047819 */ /* 0x002fc80000011604 */
[----:B------:R-:W-:-:S05]  /*19720*/  LOP3.LUT R4, R4, 0x3, RZ, 0xc0, !PT ;  /* 0x0000000304047812 */ /* 0x000fca00078ec0ff */
[----:B------:R-:W-:-:S07]  /*19730*/  IMAD.MOV.U32 R13, RZ, RZ, R4 ;  /* 0x000000ffff0d7224 */ /* 0x000fce00078e0004 */
[----:B0-2---:R-:W-:Y:S05]  /*19740*/  WARPSYNC.COLLECTIVE R15, `(.L_x_1367) ;  /* 0x000000000f087348 */ /* 0x005fea0003c00000 */
[----:B------:R1:W3:Y:S02]  /*19750*/  SHFL.IDX P6, R14, R13, R12, R11 ;  /* 0x0000000c0d0e7389 */ /* 0x0002e400000c000b */
[----:B0123--:R-:W-:Y:S01]  /*19760*/  ENDCOLLECTIVE ;  /* 0x000000000000791b */ /* 0x00ffe20003800000 */
.L_x_1367:
[----:B------:R-:W-:Y:S05]  /*19770*/  BSYNC B0 ;  /* 0x0000000000007941 */ /* 0x000fea0003800000 */
.L_x_1366:
[----:B------:R-:W-:Y:S05]  /*19780*/  BRA `(.L_x_1368) ;  /* 0xffffffa800c07947 */ /* 0x000fea000383ffff */
.L_x_1264:
[----:B------:R-:W-:Y:S01]  /*19790*/  BSSY B0, `(.L_x_1369) ;  /* 0x0000006000007945 */ /* 0x000fe20003800000 */
[----:B------:R-:W-:-:S07]  /*197a0*/  IMAD.MOV.U32 R15, RZ, RZ, -0x1 ;  /* 0xffffffffff0f7424 */ /* 0x000fce00078e00ff */
[----:B012---:R-:W-:Y:S05]  /*197b0*/  WARPSYNC.COLLECTIVE R15, `(.L_x_1370) ;  /* 0x000000000f0c7348 */ /* 0x007fea0003c00000 */
[----:B------:R-:W-:Y:S02]  /*197c0*/  ELECT P6, UR62, PT ;  /* 0x00000000003e782f */ /* 0x000fe400038c0000 */
[----:B------:R-:W-:Y:S01]  /*197d0*/  MOV R14, UR62 ;  /* 0x0000003e000e7c02 */ /* 0x000fe20008000f00 */
[----:B012---:R-:W-:Y:S10]  /*197e0*/  ENDCOLLECTIVE ;  /* 0x000000000000791b */ /* 0x007ff40003800000 */
.L_x_1370:
[----:B------:R-:W-:Y:S05]  /*197f0*/  BSYNC B0 ;  /* 0x0000000000007941 */ /* 0x000fea0003800000 */
.L_x_1369:
[----:B------:R-:W-:Y:S05]  /*19800*/  BRA `(.L_x_1371) ;  /* 0xffffffa800cc7947 */ /* 0x000fea000383ffff */
.L_x_1266:
[----:B-1----:R1:W3:Y:S02]  /*19810*/  SYNCS.PHASECHK.TRANS64.TRYWAIT P0, [R0+URZ+0x2a840], R2 ;  /* 0x02a84002000075a7 */ /* 0x0022e4000800017f */
[----:B---3--:R-:W-:Y:S05]  /*19820*/  @!P0 NANOSLEEP.SYNCS 0x989680 ;  /* 0x009896800000895d */ /* 0x008fea0003900000 */
[----:B------:R-:W3:Y:S02]  /*19830*/  @!P0 SYNCS.PHASECHK.TRANS64 P0, [R0+URZ+0x2a840], R2 ;  /* 0x02a84002000085a7 */ /* 0x000ee4000800007f */
[----:B---3--:R-:W-:Y:S05]  /*19840*/  @!P0 BRA `(.L_x_1266) ;  /* 0xfffffffc00f08947 */ /* 0x008fea000383ffff */
[----:B------:R-:W-:Y:S05]  /*19850*/  BRA `(.L_x_1372) ;  /* 0xffffffac00307947 */ /* 0x000fea000383ffff */
.L_x_1270:
[----:B------:R-:W2:Y:S01]  /*19860*/  LDL.LU R11, [R1+0x2c] ;  /* 0x00002c00010b7983 */ /* 0x000ea20000300800 */
[----:B------:R-:W-:Y:S02]  /*19870*/  IMAD.MOV.U32 R13, RZ, RZ, R3 ;  /* 0x000000ffff0d7224 */ /* 0x000fe400078e0003 */
[----:B------:R-:W-:Y:S01]  /*19880*/  IMAD.MOV.U32 R12, RZ, RZ, RZ ;  /* 0x000000ffff0c7224 */ /* 0x000fe200078e00ff */
[----:B------:R-:W0:Y:S01]  /*19890*/  S2R R5, SR_TID.X ;  /* 0x0000000000057919 */ /* 0x000e220000002100 */
[----:B------:R-:W-:Y:S01]  /*198a0*/  IMAD.MOV.U32 R15, RZ, RZ, -0x1 ;  /* 0xffffffffff0f7424 */ /* 0x000fe200078e00ff */
[----:B0-----:R-:W-:-:S04]  /*198b0*/  LOP3.LUT R5, R5, 0x7f, RZ, 0xc0, !PT ;  /* 0x0000007f05057812 */ /* 0x001fc800078ec0ff */
[----:B------:R-:W-:-:S05]  /*198c0*/  SHF.R.U32.HI R5, RZ, 0x3, R5 ;  /* 0x00000003ff057819 */ /* 0x000fca0000011605 */
[----:B------:R-:W-:-:S04]  /*198d0*/  IMAD.IADD R0, R5, 0x1, R9 ;  /* 0x0000000105007824 */ /* 0x000fc800078e0209 */
[----:B------:R-:W-:Y:S02]  /*198e0*/  VIADD R5, R0, 0x10 ;  /* 0x0000001000057836 */ /* 0x000fe40000000000 */
[----:B--2---:R-:W-:Y:S02]  /*198f0*/  IMAD R2, R11, R7, RZ ;  /* 0x000000070b027224 */ /* 0x004fe400078e02ff */
[----:B------:R-:W-:-:S03]  /*19900*/  IMAD.MOV.U32 R11, RZ, RZ, 0x181f ;  /* 0x0000181fff0b7424 */ /* 0x000fc600078e00ff */
[----:B------:R-:W-:-:S13]  /*19910*/  ISETP.GE.AND P3, PT, R0, R2, PT ;  /* 0x000000020000720c */ /* 0x000fda0003f66270 */
[----:B-----5:R-:W-:Y:S05]  /*19920*/  WARPSYNC.COLLECTIVE R15, `(.L_x_1373) ;  /* 0x000000000f087348 */ /* 0x020fea0003c00000 */
[----:B------:R0:W1:Y:S02]  /*19930*/  SHFL.IDX P6, R14, R13, R12, R11 ;  /* 0x0000000c0d0e7389 */ /* 0x00006400000c000b */
[----:B01---5:R-:W-:Y:S01]  /*19940*/  ENDCOLLECTIVE ;  /* 0x000000000000791b */ /* 0x023fe20003800000 */
.L_x_1373:
[----:B------:R-:W-:Y:S02]  /*19950*/  IMAD.MOV.U32 R13, RZ, RZ, R4 ;  /* 0x000000ffff0d7224 */ /* 0x000fe400078e0004 */
[----:B------:R-:W-:-:S07]  /*19960*/  IMAD.MOV.U32 R6, RZ, RZ, R14 ;  /* 0x000000ffff067224 */ /* 0x000fce00078e000e */
[----:B------:R-:W-:Y:S05]  /*19970*/  WARPSYNC.COLLECTIVE R15, `(.L_x_1374) ;  /* 0x000000000f087348 */ /* 0x000fea0003c00000 */
[----:B------:R0:W1:Y:S02]  /*19980*/  SHFL.IDX P6, R14, R13, R12, R11 ;  /* 0x0000000c0d0e7389 */ /* 0x00006400000c000b */
[----:B01----:R-:W-:Y:S01]  /*19990*/  ENDCOLLECTIVE ;  /* 0x000000000000791b */ /* 0x003fe20003800000 */
.L_x_1374:
[----:B------:R-:W-:Y:S01]  /*199a0*/  ULDC.64 UR4, c[0x0][0x208] ;  /* 0x0000820000047ab9 */ /* 0x000fe20000000a00 */
[----:B------:R-:W-:Y:S02]  /*199b0*/  IMAD.MOV.U32 R13, RZ, RZ, R3 ;  /* 0x000000ffff0d7224 */ /* 0x000fe400078e0003 */
[----:B------:R-:W-:Y:S02]  /*199c0*/  IMAD.MOV.U32 R12, RZ, RZ, 0x1 ;  /* 0x00000001ff0c7424 */ /* 0x000fe400078e00ff */
[----:B------:R-:W-:-:S05]  /*199d0*/  IMAD.MOV.U32 R7, RZ, RZ, R14 ;  /* 0x000000ffff077224 */ /* 0x000fca00078e000e */
[----:B------:R-:W-:-:S05]  /*199e0*/  @!P3 LEA R7, P5, R8, R7, 0x1 ;  /* 0x000000070807b211 */ /* 0x000fca00078a08ff */
        /* <DEDUP_REMOVED lines=14> */
.L_x_1375:
[----:B------:R-:W-:Y:S02]  /*19ad0*/  IMAD.MOV.U32 R13, RZ, RZ, R4 ;  /* 0x000000ffff0d7224 */ /* 0x000fe400078e0004 */
[----:B------:R-:W-:-:S07]  /*19ae0*/  IMAD.MOV.U32 R9, RZ, RZ, R14 ;  /* 0x000000ffff097224 */ /* 0x000fce00078e000e */
[----:B------:R-:W-:Y:S05]  /*19af0*/  WARPSYNC.COLLECTIVE R15, `(.L_x_1376) ;  /* 0x000000000f087348 */ /* 0x000fea0003c00000 */
[----:B------:R0:W1:Y:S02]  /*19b00*/  SHFL.IDX P6, R14, R13, R12, R11 ;  /* 0x0000000c0d0e7389 */ /* 0x00006400000c000b */
[----:B01----:R-:W-:Y:S01]  /*19b10*/  ENDCOLLECTIVE ;  /* 0x000000000000791b */ /* 0x003fe20003800000 */
.L_x_1376:
[----:B------:R-:W-:Y:S01]  /*19b20*/  ULDC.64 UR4, c[0x0][0x208] ;  /* 0x0000820000047ab9 */ /* 0x000fe20000000a00 */
[----:B------:R-:W-:Y:S02]  /*19b30*/  IMAD.MOV.U32 R13, RZ, RZ, R3 ;  /* 0x000000ffff0d7224 */ /* 0x000fe400078e0003 */
[----:B------:R-:W-:Y:S02]  /*19b40*/  IMAD.MOV.U32 R12, RZ, RZ, 0x2 ;  /* 0x00000002ff0c7424 */ /* 0x000fe400078e00ff */
[----:B------:R-:W-:-:S05]  /*19b50*/  IMAD.MOV.U32 R5, RZ, RZ, R14 ;  /* 0x000000ffff057224 */ /* 0x000fca00078e000e */
[----:B------:R-:W-:-:S05]  /*19b60*/  @!P3 LEA R8, P5, R8, R5, 0x1 ;  /* 0x000000050808b211 */ /* 0x000fca00078a08ff */
[----:B------:R-:W-:Y:S02]  /*19b70*/  @!P3 IMAD.X R5, RZ, RZ, R9, P5 ;  /* 0x000000ffff05b224 */ /* 0x000fe400028e0609 */
[----:B------:R-:W-:Y:S01]  /*19b80*/  @!P3 IMAD.MOV.U32 R6, RZ, RZ, R8 ;  /* 0x000000ffff06b224 */ /* 0x000fe200078e0008 */
[----:B------:R-:W0:Y:S01]  /*19b90*/  S2R R9, SR_TID.X ;  /* 0x0000000000097919 */ /* 0x000e220000002100 */
[----:B------:R-:W-:Y:S02]  /*19ba0*/  @!P3 IMAD.MOV.U32 R7, RZ, RZ, R5 ;  /* 0x000000ffff07b224 */ /* 0x000fe400078e0005 */
[----:B------:R-:W-:-:S03]  /*19bb0*/  VIADD R5, R0, 0x20 ;  /* 0x0000002000057836 */ /* 0x000fc60000000000 */
[----:B------:R-:W-:Y:S01]  /*19bc0*/  @!PT LDS RZ, [RZ] ;  /* 0x00000000fffff984 */ /* 0x000fe20000000800 */
[----:B------:R-:W-:Y:S01]  /*19bd0*/  @!PT LDS RZ, [RZ] ;  /* 0x00000000fffff984 */ /* 0x000fe20000000800 */
[----:B------:R-:W-:Y:S01]  /*19be0*/  @!PT LDS RZ, [RZ] ;  /* 0x00000000fffff984 */ /* 0x000fe20000000800 */
[----:B------:R1:W-:Y:S04]  /*19bf0*/  @!P3 LDGSTS.E.BYPASS.LTC128B.128 [R10+0xcc00], desc[UR4][R6.64], !P2 ;  /* 0x0cc00000060abfae */ /* 0x0003e8000d101d44 */
[----:B------:R1:W-:Y:S04]  /*19c00*/  @!P3 LDGSTS.E.BYPASS.LTC128B.128 [R10+0x10c00], desc[UR4][R6.64+0x80], !P1 ;  /* 0x10c00080060abfae */ /* 0x0003e8000c901d44 */
[----:B------:R1:W-:Y:S01]  /*19c10*/  @!P3 LDGSTS.E.BYPASS.LTC128B.128 [R10+0x14c00], desc[UR4][R6.64+0x100], !P0 ;  /* 0x14c00100060abfae */ /* 0x0003e2000c101d44 */
[----:B------:R-:W-:-:S13]  /*19c20*/  ISETP.GE.AND P3, PT, R5, R2, PT ;  /* 0x000000020500720c */ /* 0x000fda0003f66270 */
[----:B01----:R-:W-:Y:S05]  /*19c30*/  WARPSYNC.COLLECTIVE R15, `(.L_x_1377) ;  /* 0x000000000f087348 */ /* 0x003fea0003c00000 */
[----:B------:R2:W3:Y:S02]  /*19c40*/  SHFL.IDX P6, R14, R13, R12, R11 ;  /* 0x0000000c0d0e7389 */ /* 0x0004e400000c000b */
[----:B0123--:R-:W-:Y:S01]  /*19c50*/  ENDCOLLECTIVE ;  /* 0x000000000000791b */ /* 0x00ffe20003800000 */
.L_x_1377:
[----:B------:R-:W-:Y:S02]  /*19c60*/  IMAD.MOV.U32 R13, RZ, RZ, R4 ;  /* 0x000000ffff0d7224 */ /* 0x000fe400078e0004 */
[----:B------:R-:W-:-:S05]  /*19c70*/  IMAD.SHL.U32 R9, R9, 0x8, RZ ;  /* 0x0000000809097824 */ /* 0x000fca00078e00ff */
[----:B------:R-:W-:Y:S01]  /*19c80*/  LOP3.LUT R9, R9, 0x38, RZ, 0xc0, !PT ;  /* 0x0000003809097812 */ /* 0x000fe200078ec0ff */
[----:B------:R-:W-:-:S07]  /*19c90*/  IMAD.MOV.U32 R8, RZ, RZ, R14 ;  /* 0x000000ffff087224 */ /* 0x000fce00078e000e */
[----:B------:R-:W-:Y:S05]  /*19ca0*/  WARPSYNC.COLLECTIVE R15, `(.L_x_1378) ;  /* 0x000000000f087348 */ /* 0x000fea0003c00000 */
[----:B------:R0:W1:Y:S02]  /*19cb0*/  SHFL.IDX P6, R14, R13, R12, R11 ;  /* 0x0000000c0d0e7389 */ /* 0x00006400000c000b */
[----:B01----:R-:W-:Y:S01]  /*19cc0*/  ENDCOLLECTIVE ;  /* 0x000000000000791b */ /* 0x003fe20003800000 */
.L_x_1378:
[----:B------:R-:W-:Y:S01]  /*19cd0*/  ULDC.64 UR4, c[0x0][0x208] ;  /* 0x0000820000047ab9 */ /* 0x000fe20000000a00 */
[----:B------:R-:W-:Y:S02]  /*19ce0*/  IMAD.MOV.U32 R13, RZ, RZ, R3 ;  /* 0x000000ffff0d7224 */ /* 0x000fe400078e0003 */
[----:B------:R-:W-:Y:S02]  /*19cf0*/  IMAD.MOV.U32 R12, RZ, RZ, 0x3 ;  /* 0x00000003ff0c7424 */ /* 0x000fe400078e00ff */
[----:B------:R-:W-:-:S05]  /*19d00*/  IMAD.MOV.U32 R5, RZ, RZ, R14 ;  /* 0x000000ffff057224 */ /* 0x000fca00078e000e */
[----:B------:R-:W-:-:S05]  /*19d10*/  @!P3 LEA R5, P4, R9, R5, 0x1 ;  /* 0x000000050905b211 */ /* 0x000fca00078808ff */
[----:B------:R-:W-:-:S04]  /*19d20*/  @!P3 IMAD.X R6, RZ, RZ, R8, P4 ;  /* 0x000000ffff06b224 */ /* 0x000fc800020e0608 */
[----:B------:R-:W-:Y:S02]  /*19d30*/  @!P3 IMAD.MOV.U32 R7, RZ, RZ, R6 ;  /* 0x000000ffff07b224 */ /* 0x000fe400078e0006 */
        /* <DEDUP_REMOVED lines=12> */
.L_x_1379:
[----:B------:R-:W-:Y:S02]  /*19e00*/  IMAD.MOV.U32 R13, RZ, RZ, R4 ;  /* 0x000000ffff0d7224 */ /* 0x000fe400078e0004 */
[----:B------:R-:W-:-:S07]  /*19e10*/  IMAD.MOV.U32 R6, RZ, RZ, R14 ;  /* 0x000000ffff067224 */ /* 0x000fce00078e000e */
[----:B------:R-:W-:Y:S05]  /*19e20*/  WARPSYNC.COLLECTIVE R15, `(.L_x_1380) ;  /* 0x000000000f087348 */ /* 0x000fea0003c00000 */
[----:B------:R0:W1:Y:S02]  /*19e30*/  SHFL.IDX P6, R14, R13, R12, R11 ;  /* 0x0000000c0d0e7389 */ /* 0x00006400000c000b */
[----:B01----:R-:W-:Y:S01]  /*19e40*/  ENDCOLLECTIVE ;  /* 0x000000000000791b */ /* 0x003fe20003800000 */
.L_x_1380:
        /* <DEDUP_REMOVED lines=19> */
.L_x_1381:
[----:B------:R-:W-:Y:S02]  /*19f80*/  IMAD.MOV.U32 R13, RZ, RZ, R4 ;  /* 0x000000ffff0d7224 */ /* 0x000fe400078e0004 */
[----:B------:R-:W-:-:S07]  /*19f90*/  IMAD.MOV.U32 R6, RZ, RZ, R14 ;  /* 0x000000ffff067224 */ /* 0x000fce00078e000e */
[----:B------:R-:W-:Y:S05]  /*19fa0*/  WARPSYNC.COLLECTIVE R15, `(.L_x_1382) ;  /* 0x000000000f087348 */ /* 0x000fea0003c00000 */
[----:B------:R0:W1:Y:S02]  /*19fb0*/  SHFL.IDX P6, R14, R13, R12, R11 ;  /* 0x0000000c0d0e7389 */ /* 0x00006400000c000b */
[----:B01----:R-:W-:Y:S01]  /*19fc0*/  ENDCOLLECTIVE ;  /* 0x000000000000791b */ /* 0x003fe20003800000 */
.L_x_1382:
        /* <DEDUP_REMOVED lines=19> */
.L_x_1383:
[----:B------:R-:W-:Y:S02]  /*1a100*/  IMAD.MOV.U32 R13, RZ, RZ, R4 ;  /* 0x000000ffff0d7224 */ /* 0x000fe400078e0004 */
[----:B------:R-:W-:-:S07]  /*1a110*/  IMAD.MOV.U32 R6, RZ, RZ, R14 ;  /* 0x000000ffff067224 */ /* 0x000fce00078e000e */
[----:B------:R-:W-:Y:S05]  /*1a120*/  WARPSYNC.COLLECTIVE R15, `(.L_x_1384) ;  /* 0x000000000f087348 */ /* 0x000fea0003c00000 */
[----:B------:R0:W1:Y:S02]  /*1a130*/  SHFL.IDX P6, R14, R13, R12, R11 ;  /* 0x0000000c0d0e7389 */ /* 0x00006400000c000b */
[----:B01----:R-:W-:Y:S01]  /*1a140*/  ENDCOLLECTIVE ;  /* 0x000000000000791b */ /* 0x003fe20003800000 */
.L_x_1384:
[----:B------:R-:W-:Y:S01]  /*1a150*/  ULDC.64 UR4, c[0x0][0x208] ;  /* 0x0000820000047ab9 */ /* 0x000fe20000000a00 */
[----:B------:R-:W-:Y:S02]  /*1a160*/  IMAD.MOV.U32 R13, RZ, RZ, R3 ;  /* 0x000000ffff0d7224 */ /* 0x000fe400078e0003 */
[----:B------:R-:W-:Y:S02]  /*1a170*/  IMAD.MOV.U32 R12, RZ, RZ, 0x6 ;  /* 0x00000006ff0c7424 */ /* 0x000fe400078e00ff */
[----:B------:R-:W-:-:S05]  /*1a180*/  IMAD.MOV.U32 R5, RZ, RZ, R14 ;  /* 0x000000ffff057224 */ /* 0x000fca00078e000e */
[----:B------:R-:W-:-:S05]  /*1a190*/  @!P3 LEA R5, P4, R9, R5, 0x1 ;  /* 0x000000050905b211 */ /* 0x000fca00078808ff */
[----:B------:R-:W-:-:S04]  /*1a1a0*/  @!P3 IMAD.X R6, RZ, RZ, R6, P4 ;  /* 0x000000ffff06b224 */ /* 0x000fc800020e0606 */
[----:B------:R-:W-:Y:S02]  /*1a1b0*/  @!P3 IMAD.MOV.U32 R7, RZ, RZ, R6 ;  /* 0x000000ffff07b224 */ /* 0x000fe400078e0006 */
[----:B------:R-:W-:-:S05]  /*1a1c0*/  @!P3 IMAD.MOV.U32 R6, RZ, RZ, R5 ;  /* 0x000000ffff06b224 */ /* 0x000fca00078e0005 */
        /* <DEDUP_REMOVED lines=9> */
.L_x_1385:
[----:B------:R-:W-:-:S05]  /*1a260*/  VIADD R7, R0, 0x60 ;  /* 0x0000006000077836 */ /* 0x000fca0000000000 */
[----:B------:R-:W-:Y:S01]  /*1a270*/  ISETP.GE.AND P4, PT, R7, R2, PT ;  /* 0x000000020700720c */ /* 0x000fe20003f86270 */
[----:B------:R-:W-:Y:S02]  /*1a280*/  IMAD.MOV.U32 R13, RZ, RZ, R4 ;  /* 0x000000ffff0d7224 */ /* 0x000fe400078e0004 */
[----:B------:R-:W-:-:S10]  /*1a290*/  IMAD.MOV.U32 R6, RZ, RZ, R14 ;  /* 0x000000ffff067224 */ /* 0x000fd400078e000e */
[----:B------:R-:W-:Y:S05]  /*1a2a0*/  WARPSYNC.COLLECTIVE R15, `(.L_x_1386) ;  /* 0x000000000f087348 */ /* 0x000fea0003c00000 */
[----:B------:R0:W1:Y:S02]  /*1a2b0*/  SHFL.IDX P6, R14, R13, R12, R11 ;  /* 0x0000000c0d0e7389 */ /* 0x00006400000c000b */
[----:B01----:R-:W-:Y:S01]  /*1a2c0*/  ENDCOLLECTIVE ;  /* 0x000000000000791b */ /* 0x003fe20003800000 */
.L_x_1386:
        /* <DEDUP_REMOVED lines=17> */
.L_x_1387:
[----:B------:R-:W-:Y:S02]  /*1a3e0*/  IMAD.MOV.U32 R13, RZ, RZ, R4 ;  /* 0x000000ffff0d7224 */ /* 0x000fe400078e0004 */
[----:B------:R-:W-:-:S07]  /*1a3f0*/  IMAD.MOV.U32 R5, RZ, RZ, R14 ;  /* 0x000000ffff057224 */ /* 0x000fce00078e000e */
[----:B------:R-:W-:Y:S05]  /*1a400*/  WARPSYNC.COLLECTIVE R15, `(.L_x_1388) ;  /* 0x000000000f087348 */ /* 0x000fea0003c00000 */
[----:B------:R0:W1:Y:S02]  /*1a410*/  SHFL.IDX P6, R14, R13, R12, R11 ;  /* 0x0000000c0d0e7389 */ /* 0x00006400000c000b */
[----:B01----:R-:W-:Y:S01]  /*1a420*/  ENDCOLLECTIVE ;  /* 0x000000000000791b */ /* 0x003fe20003800000 */
.L_x_1388:
[----:B------:R-:W-:Y:S01]  /*1a430*/  IMAD.MOV.U32 R3, RZ, RZ, R14 ;  /* 0x000000ffff037224 */ /* 0x000fe200078e000e */
[----:B------:R-:W-:Y:S06]  /*1a440*/  BRA `(.L_x_1389) ;  /* 0xffffffac00d87947 */ /* 0x000fec000383ffff */
.L_x_1275:
[----:B0-----:R0:W3:Y:S02]  /*1a450*/  SYNCS.PHASECHK.TRANS64.TRYWAIT P0, [R18+URZ+0x2a820], R0 ;  /* 0x02a82000120075a7 */ /* 0x0010e4000800017f */
[----:B---3--:R-:W-:Y:S05]  /*1a460*/  @!P0 NANOSLEEP.SYNCS 0x989680 ;  /* 0x009896800000895d */ /* 0x008fea0003900000 */
[----:B------:R-:W3:Y:S02]  /*1a470*/  @!P0 SYNCS.PHASECHK.TRANS64 P0, [R18+URZ+0x2a820], R0 ;  /* 0x02a82000120085a7 */ /* 0x000ee4000800007f */
[----:B---3--:R-:W-:Y:S05]  /*1a480*/  @!P0 BRA `(.L_x_1275) ;  /* 0xfffffffc00f08947 */ /* 0x008fea000383ffff */
[----:B------:R-:W-:Y:S05]  /*1a490*/  BRA `(.L_x_1390) ;  /* 0xffffffb0005c7947 */ /* 0x000fea000383ffff */
.L_x_1284:
[----:B-1----:R1:W2:Y:S02]  /*1a4a0*/  SYNCS.PHASECHK.TRANS64.TRYWAIT P0, [R3+URZ+0x2a840], R2 ;  /* 0x02a84002030075a7 */ /* 0x0022a4000800017f */
[----:B--2---:R-:W-:Y:S05]  /*1a4b0*/  @!P0 NANOSLEEP.SYNCS 0x989680 ;  /* 0x009896800000895d */ /* 0x004fea0003900000 */
[----:B------:R-:W2:Y:S02]  /*1a4c0*/  @!P0 SYNCS.PHASECHK.TRANS64 P0, [R3+URZ+0x2a840], R2 ;  /* 0x02a84002030085a7 */ /* 0x000ea4000800007f */
[----:B--2---:R-:W-:Y:S05]  /*1a4d0*/  @!P0 BRA `(.L_x_1284) ;  /* 0xfffffffc00f08947 */ /* 0x004fea000383ffff */
[----:B------:R-:W-:Y:S05]  /*1a4e0*/  BRA `(.L_x_1391) ;  /* 0xffffffb400547947 */ /* 0x000fea000383ffff */
.L_x_1291:
[----:B0-----:R0:W1:Y:S02]  /*1a4f0*/  SYNCS.PHASECHK.TRANS64.TRYWAIT P0, [R3+URZ+0x60], R2 ;  /* 0x00006002030075a7 */ /* 0x001064000800017f */
[----:B-1----:R-:W-:Y:S05]  /*1a500*/  @!P0 NANOSLEEP.SYNCS 0x989680 ;  /* 0x009896800000895d */ /* 0x002fea0003900000 */
[----:B------:R-:W1:Y:S02]  /*1a510*/  @!P0 SYNCS.PHASECHK.TRANS64 P0, [R3+URZ+0x60], R2 ;  /* 0x00006002030085a7 */ /* 0x000e64000800007f */
[----:B-1----:R-:W-:Y:S05]  /*1a520*/  @!P0 BRA `(.L_x_1291) ;  /* 0xfffffffc00f08947 */ /* 0x002fea000383ffff */
[----:B------:R-:W-:Y:S05]  /*1a530*/  BRA `(.L_x_1392) ;  /* 0xffffffb800647947 */ /* 0x000fea000383ffff */
.L_x_1300:
[----:B-1----:R1:W2:Y:S02]  /*1a540*/  SYNCS.PHASECHK.TRANS64.TRYWAIT P0, [R3+URZ+0x2a840], R2 ;  /* 0x02a84002030075a7 */ /* 0x0022a4000800017f */
[----:B--2---:R-:W-:Y:S05]  /*1a550*/  @!P0 NANOSLEEP.SYNCS 0x989680 ;  /* 0x009896800000895d */ /* 0x004fea0003900000 */
[----:B------:R-:W2:Y:S02]  /*1a560*/  @!P0 SYNCS.PHASECHK.TRANS64 P0, [R3+URZ+0x2a840], R2 ;  /* 0x02a84002030085a7 */ /* 0x000ea4000800007f */
[----:B--2---:R-:W-:Y:S05]  /*1a570*/  @!P0 BRA `(.L_x_1300) ;  /* 0xfffffffc00f08947 */ /* 0x004fea000383ffff */
[----:B------:R-:W-:Y:S05]  /*1a580*/  BRA `(.L_x_1393) ;  /* 0xffffffbc00f47947 */ /* 0x000fea000383ffff */
.L_x_1307:
[----:B0-----:R0:W1:Y:S02]  /*1a590*/  SYNCS.PHASECHK.TRANS64.TRYWAIT P0, [R2+URZ+0x60], R3 ;  /* 0x00006003020075a7 */ /* 0x001064000800017f */
[----:B-1----:R-:W-:Y:S05]  /*1a5a0*/  @!P0 NANOSLEEP.SYNCS 0x989680 ;  /* 0x009896800000895d */ /* 0x002fea0003900000 */
[----:B------:R-:W1:Y:S02]  /*1a5b0*/  @!P0 SYNCS.PHASECHK.TRANS64 P0, [R2+URZ+0x60], R3 ;  /* 0x00006003020085a7 */ /* 0x000e64000800007f */
[----:B-1----:R-:W-:Y:S05]  /*1a5c0*/  @!P0 BRA `(.L_x_1307) ;  /* 0xfffffffc00f08947 */ /* 0x002fea000383ffff */
[----:B------:R-:W-:Y:S05]  /*1a5d0*/  BRA `(.L_x_1394) ;  /* 0xffffffc400047947 */ /* 0x000fea000383ffff */
.L_x_1316:
[----:B--2---:R2:W3:Y:S02]  /*1a5e0*/  SYNCS.PHASECHK.TRANS64.TRYWAIT P0, [R2+URZ+0x2a840], R3 ;  /* 0x02a84003020075a7 */ /* 0x0044e4000800017f */
[----:B---3--:R-:W-:Y:S05]  /*1a5f0*/  @!P0 NANOSLEEP.SYNCS 0x989680 ;  /* 0x009896800000895d */ /* 0x008fea0003900000 */
[----:B------:R-:W3:Y:S02]  /*1a600*/  @!P0 SYNCS.PHASECHK.TRANS64 P0, [R2+URZ+0x2a840], R3 ;  /* 0x02a84003020085a7 */ /* 0x000ee4000800007f */
[----:B---3--:R-:W-:Y:S05]  /*1a610*/  @!P0 BRA `(.L_x_1316) ;  /* 0xfffffffc00f08947 */ /* 0x008fea000383ffff */
[----:B------:R-:W-:Y:S05]  /*1a620*/  BRA `(.L_x_1395) ;  /* 0xffffffc800687947 */ /* 0x000fea000383ffff */
.L_x_1323:
[----:B0-----:R0:W1:Y:S02]  /*1a630*/  SYNCS.PHASECHK.TRANS64.TRYWAIT P0, [R2+URZ+0x60], R5 ;  /* 0x00006005020075a7 */ /* 0x001064000800017f */
[----:B-1----:R-:W-:Y:S05]  /*1a640*/  @!P0 NANOSLEEP.SYNCS 0x989680 ;  /* 0x009896800000895d */ /* 0x002fea0003900000 */
[----:B------:R-:W1:Y:S02]  /*1a650*/  @!P0 SYNCS.PHASECHK.TRANS64 P0, [R2+URZ+0x60], R5 ;  /* 0x00006005020085a7 */ /* 0x000e64000800007f */
[----:B-1----:R-:W-:Y:S05]  /*1a660*/  @!P0 BRA `(.L_x_1323) ;  /* 0xfffffffc00f08947 */ /* 0x002fea000383ffff */
[----:B------:R-:W-:Y:S05]  /*1a670*/  BRA `(.L_x_1396) ;  /* 0xffffffcc00787947 */ /* 0x000fea000383ffff */
.L_x_1334:
[----:B--2---:R2:W3:Y:S02]  /*1a680*/  SYNCS.PHASECHK.TRANS64.TRYWAIT P0, [R0+URZ+0x2a860], R2 ;  /* 0x02a86002000075a7 */ /* 0x0044e4000800017f */
[----:B---3--:R-:W-:Y:S05]  /*1a690*/  @!P0 NANOSLEEP.SYNCS 0x989680 ;  /* 0x009896800000895d */ /* 0x008fea0003900000 */
[----:B------:R-:W3:Y:S02]  /*1a6a0*/  @!P0 SYNCS.PHASECHK.TRANS64 P0, [R0+URZ+0x2a860], R2 ;  /* 0x02a86002000085a7 */ /* 0x000ee4000800007f */
[----:B---3--:R-:W-:Y:S05]  /*1a6b0*/  @!P0 BRA `(.L_x_1334) ;  /* 0xfffffffc00f08947 */ /* 0x008fea000383ffff */
[----:B------:R-:W-:Y:S05]  /*1a6c0*/  BRA `(.L_x_1397) ;  /* 0xffffffd000c87947 */ /* 0x000fea000383ffff */
.L_x_1341:
[----:B------:R-:W3:Y:S01]  /*1a6d0*/  LDL R3, [R1] ;  /* 0x0000000001037983 */ /* 0x000ee20000100800 */
[----:B------:R-:W-:Y:S01]  /*1a6e0*/  BSSY B0, `(.L_x_1398) ;  /* 0x0000008000007945 */ /* 0x000fe20003800000 */
[----:B0-----:R-:W-:Y:S02]  /*1a6f0*/  IMAD.MOV.U32 R12, RZ, RZ, RZ ;  /* 0x000000ffff0c7224 */ /* 0x001fe400078e00ff */
[----:B------:R-:W-:Y:S02]  /*1a700*/  IMAD.MOV.U32 R11, RZ, RZ, 0x1f ;  /* 0x0000001fff0b7424 */ /* 0x000fe400078e00ff */
[----:B------:R-:W-:Y:S02]  /*1a710*/  IMAD.MOV.U32 R15, RZ, RZ, -0x1 ;  /* 0xffffffffff0f7424 */ /* 0x000fe400078e00ff */
[----:B---3--:R-:W-:-:S07]  /*1a720*/  IMAD.MOV.U32 R13, RZ, RZ, R3 ;  /* 0x000000ffff0d7224 */ /* 0x008fce00078e0003 */
[----:B-12---:R-:W-:Y:S05]  /*1a730*/  WARPSYNC.COLLECTIVE R15, `(.L_x_1399) ;  /* 0x000000000f087348 */ /* 0x006fea0003c00000 */
[----:B------:R0:W3:Y:S02]  /*1a740*/  SHFL.IDX P6, R14, R13, R12, R11 ;  /* 0x0000000c0d0e7389 */ /* 0x0000e400000c000b */
[----:B0123--:R-:W-:Y:S01]  /*1a750*/  ENDCOLLECTIVE ;  /* 0x000000000000791b */ /* 0x00ffe20003800000 */
.L_x_1399:
[----:B------:R-:W-:Y:S05]  /*1a760*/  BSYNC B0 ;  /* 0x0000000000007941 */ /* 0x000fea0003800000 */
.L_x_1398:
        /* <DEDUP_REMOVED lines=9> */
.L_x_1400:
[----:B------:R-:W-:Y:S01]  /*1a800*/  ULDC UR4, c[0x0][0xc3c] ;  /* 0x00030f0000047ab9 */ /* 0x000fe20000000800 */
[----:B------:R-:W-:Y:S01]  /*1a810*/  ULDC.64 UR6, c[0x0][0x208] ;  /* 0x0000820000067ab9 */ /* 0x000fe20000000a00 */
        /* <DEDUP_REMOVED lines=12> */
[C---:B------:R-:W-:Y:S02]  /*1a8e0*/  ISETP.GE.U32.AND P3, PT, R16.reuse, 0x4, PT ;  /* 0x000000041000780c */ /* 0x040fe40003f66070 */
[C---:B------:R-:W-:Y:S02]  /*1a8f0*/  ISETP.GE.U32.AND P4, PT, R16.reuse, 0x8, PT ;  /* 0x000000081000780c */ /* 0x040fe40003f86070 */
[----:B------:R-:W-:Y:S01]  /*1a900*/  ISETP.GE.U32.AND P5, PT, R16, 0x10, PT ;  /* 0x000000101000780c */ /* 0x000fe20003fa6070 */
[----:B--2---:R-:W-:Y:S01]  /*1a910*/  @!P1 IMAD.MOV.U32 R5, RZ, RZ, R6 ;  /* 0x000000ffff059224 */ /* 0x004fe200078e0006 */
[----:B------:R-:W-:-:S02]  /*1a920*/  CS2R R6, SRZ ;  /* 0x0000000000067805 */ /* 0x000fc4000001ff00 */
[----:B---3--:R-:W-:Y:S01]  /*1a930*/  @!P1 IMAD.MOV.U32 R7, RZ, RZ, R2 ;  /* 0x000000ffff079224 */ /* 0x008fe200078e0002 */
[----:B------:R-:W-:-:S03]  /*1a940*/  ISETP.NE.AND P1, PT, R16, RZ, PT ;  /* 0x000000ff1000720c */ /* 0x000fc60003f25270 */
[----:B------:R-:W-:-:S04]  /*1a950*/  IMAD R2, R7, R5, RZ ;  /* 0x0000000507027224 */ /* 0x000fc800078e02ff */
[----:B------:R-:W-:-:S07]  /*1a960*/  IMAD.MOV.U32 R13, RZ, RZ, R2 ;  /* 0x000000ffff0d7224 */ /* 0x000fce00078e0002 */
[----:B------:R-:W-:Y:S05]  /*1a970*/  WARPSYNC.COLLECTIVE R15, `(.L_x_1401) ;  /* 0x000000000f087348 */ /* 0x000fea0003c00000 */
[----:B------:R0:W1:Y:S02]  /*1a980*/  SHFL.UP P6, R14, R13, R12, R11 ;  /* 0x0400000c0d0e7389 */ /* 0x00006400000c000b */
[----:B01----:R-:W-:Y:S01]  /*1a990*/  ENDCOLLECTIVE ;  /* 0x000000000000791b */ /* 0x003fe20003800000 */
.L_x_1401:
        /* <DEDUP_REMOVED lines=8> */
.L_x_1402:
        /* <DEDUP_REMOVED lines=8> */
.L_x_1403:
        /* <DEDUP_REMOVED lines=8> */
.L_x_1404:
        /* <DEDUP_REMOVED lines=8> */
.L_x_1405:
        /* <DEDUP_REMOVED lines=9> */
.L_x_1406:
[----:B------:R-:W-:Y:S01]  /*1ac30*/  IMAD.MOV.U32 R10, RZ, RZ, R14 ;  /* 0x000000ffff0a7224 */ /* 0x000fe200078e000e */
[----:B------:R-:W-:Y:S06]  /*1ac40*/  BRA `(.L_x_1407) ;  /* 0xffffffd4003c7947 */ /* 0x000fec000383ffff */
.L_x_1344:
[----:B------:R-:W-:Y:S01]  /*1ac50*/  BSSY B0, `(.L_x_1408) ;  /* 0x0000008000007945 */ /* 0x000fe20003800000 */
[----:B------:R-:W-:Y:S02]  /*1ac60*/  IMAD.MOV.U32 R13, RZ, RZ, R2 ;  /* 0x000000ffff0d7224 */ /* 0x000fe400078e0002 */
[----:B------:R-:W-:Y:S02]  /*1ac70*/  IMAD.MOV.U32 R12, RZ, RZ, 0x1 ;  /* 0x00000001ff0c7424 */ /* 0x000fe400078e00ff */
[----:B------:R-:W-:Y:S02]  /*1ac80*/  IMAD.MOV.U32 R11, RZ, RZ, RZ ;  /* 0x000000ffff0b7224 */ /* 0x000fe400078e00ff */
[----:B------:R-:W-:-:S07]  /*1ac90*/  IMAD.MOV.U32 R15, RZ, RZ, -0x1 ;  /* 0xffffffffff0f7424 */ /* 0x000fce00078e00ff */
[----:B------:R-:W-:Y:S05]  /*1aca0*/  WARPSYNC.COLLECTIVE R15, `(.L_x_1409) ;  /* 0x000000000f087348 */ /* 0x000fea0003c00000 */
[----:B------:R0:W1:Y:S02]  /*1acb0*/  SHFL.UP P6, R14, R13, R12, R11 ;  /* 0x0400000c0d0e7389 */ /* 0x00006400000c000b */
[----:B01----:R-:W-:Y:S01]  /*1acc0*/  ENDCOLLECTIVE ;  /* 0x000000000000791b */ /* 0x003fe20003800000 */
.L_x_1409:
[----:B------:R-:W-:Y:S05]  /*1acd0*/  BSYNC B0 ;  /* 0x0000000000007941 */ /* 0x000fea0003800000 */
.L_x_1408:
        /* <DEDUP_REMOVED lines=10> */
.L_x_1410:
        /* <DEDUP_REMOVED lines=8> */
.L_x_1411:
        /* <DEDUP_REMOVED lines=8> */
.L_x_1412:
        /* <DEDUP_REMOVED lines=8> */
.L_x_1413:
        /* <DEDUP_REMOVED lines=9> */
.L_x_1414:
[----:B------:R-:W-:Y:S01]  /*1af90*/  IMAD.MOV.U32 R10, RZ, RZ, R14 ;  /* 0x000000ffff0a7224 */ /* 0x000fe200078e000e */
[----:B------:R-:W-:Y:S06]  /*1afa0*/  BRA `(.L_x_1415) ;  /* 0xffffffd400147947 */ /* 0x000fec000383ffff */
.L_x_1346:
[----:B------:R-:W-:Y:S01]  /*1afb0*/  BSSY B0, `(.L_x_1416) ;  /* 0x0000006000007945 */ /* 0x000fe20003800000 */
[----:B------:R-:W-:Y:S01]  /*1afc0*/  PLOP3.LUT P6, PT, P6, PT, PT, 0x8, 0x0 ;  /* 0x000000000000781c */ /* 0x000fe200037ce170 */
[----:B------:R-:W-:-:S12]  /*1afd0*/  IMAD.MOV.U32 R15, RZ, RZ, -0x1 ;  /* 0xffffffffff0f7424 */ /* 0x000fd800078e00ff */
[----:B0-----:R-:W-:Y:S05]  /*1afe0*/  WARPSYNC.COLLECTIVE R15, `(.L_x_1417) ;  /* 0x000000000f087348 */ /* 0x001fea0003c00000 */
[----:B------:R-:W-:Y:S01]  /*1aff0*/  VOTE.ANY R14, PT, P6 ;  /* 0x00000000000e7806 */ /* 0x000fe200030e0100 */
[----:B0-----:R-:W-:Y:S06]  /*1b000*/  ENDCOLLECTIVE ;  /* 0x000000000000791b */ /* 0x001fec0003800000 */
.L_x_1417:
[----:B------:R-:W-:Y:S05]  /*1b010*/  BSYNC B0 ;  /* 0x0000000000007941 */ /* 0x000fea0003800000 */
.L_x_1416:
[----:B------:R0:W5:Y:S01]  /*1b020*/  LDL.LU R16, [R1+0xc] ;  /* 0x00000c0001107983 */ /* 0x0001620000300800 */
[----:B------:R-:W-:Y:S02]  /*1b030*/  IMAD.MOV.U32 R3, RZ, RZ, R14 ;  /* 0x000000ffff037224 */ /* 0x000fe400078e000e */
[----:B------:R-:W-:Y:S02]  /*1b040*/  IMAD.MOV.U32 R13, RZ, RZ, R5 ;  /* 0x000000ffff0d7224 */ /* 0x000fe400078e0005 */
[----:B------:R-:W1:Y:S01]  /*1b050*/  POPC R9, R3 ;  /* 0x0000000300097309 */ /* 0x000e620000000000 */
[----:B------:R-:W-:Y:S02]  /*1b060*/  IMAD.MOV.U32 R11, RZ, RZ, 0x1f ;  /* 0x0000001fff0b7424 */ /* 0x000fe400078e00ff */
[----:B------:R-:W-:Y:S02]  /*1b070*/  IMAD.MOV.U32 R15, RZ, RZ, -0x1 ;  /* 0xffffffffff0f7424 */ /* 0x000fe400078e00ff */
[----:B01----:R-:W-:-:S07]  /*1b080*/  IMAD.MOV.U32 R12, RZ, RZ, R9 ;  /* 0x000000ffff0c7224 */ /* 0x003fce00078e0009 */
[----:B-----5:R-:W-:Y:S05]  /*1b090*/  WARPSYNC.COLLECTIVE R15, `(.L_x_1418) ;  /* 0x000000000f087348 */ /* 0x020fea0003c00000 */
[----:B------:R0:W1:Y:S02]  /*1b0a0*/  SHFL.IDX P6, R14, R13, R12, R11 ;  /* 0x0000000c0d0e7389 */ /* 0x00006400000c000b */
[----:B01---5:R-:W-:Y:S01]  /*1b0b0*/  ENDCOLLECTIVE ;  /* 0x000000000000791b */ /* 0x023fe20003800000 */
.L_x_1418:
[----:B------:R-:W-:Y:S02]  /*1b0c0*/  IMAD.MOV.U32 R13, RZ, RZ, R7 ;  /* 0x000000ffff0d7224 */ /* 0x000fe400078e0007 */
[----:B------:R-:W-:-:S07]  /*1b0d0*/  IMAD.MOV.U32 R4, RZ, RZ, R14 ;  /* 0x000000ffff047224 */ /* 0x000fce00078e000e */
[----:B------:R-:W-:Y:S05]  /*1b0e0*/  WARPSYNC.COLLECTIVE R15, `(.L_x_1419) ;  /* 0x000000000f087348 */ /* 0x000fea0003c00000 */
[----:B------:R0:W1:Y:S02]  /*1b0f0*/  SHFL.IDX P6, R14, R13, R12, R11 ;  /* 0x0000000c0d0e7389 */ /* 0x00006400000c000b */
[----:B01----:R-:W-:Y:S01]  /*1b100*/  ENDCOLLECTIVE ;  /* 0x000000000000791b */ /* 0x003fe20003800000 */
.L_x_1419:
[----:B------:R-:W-:Y:S02]  /*1b110*/  IMAD.MOV.U32 R7, RZ, RZ, R14 ;  /* 0x000000ffff077224 */ /* 0x000fe400078e000e */
[----:B------:R-:W-:-:S05]  /*1b120*/  IMAD.IADD R5, R9, 0x1, R16 ;  /* 0x0000000109057824 */ /* 0x000fca00078e0210 */
[----:B------:R0:W-:Y:S01]  /*1b130*/  STL [R1+0xc], R5 ;  /* 0x00000c0501007387 */ /* 0x0001e20000100800 */
[----:B------:R-:W-:Y:S05]  /*1b140*/  BRA `(.L_x_1420) ;  /* 0xffffffd000f47947 */ /* 0x000fea000383ffff */
.L_x_1348:
[----:B------:R-:W-:Y:S01]  /*1b150*/  BSSY B0, `(.L_x_1421) ;  /* 0x0000008000007945 */ /* 0x000fe20003800000 */
[----:B------:R-:W-:Y:S02]  /*1b160*/  IMAD.MOV.U32 R13, RZ, RZ, R2 ;  /* 0x000000ffff0d7224 */ /* 0x000fe400078e0002 */
[----:B------:R-:W-:Y:S02]  /*1b170*/  IMAD.MOV.U32 R12, RZ, RZ, R9 ;  /* 0x000000ffff0c7224 */ /* 0x000fe400078e0009 */
[----:B------:R-:W-:Y:S02]  /*1b180*/  IMAD.MOV.U32 R11, RZ, RZ, 0x1f ;  /* 0x0000001fff0b7424 */ /* 0x000fe400078e00ff */
[----:B------:R-:W-:-:S07]  /*1b190*/  IMAD.MOV.U32 R15, RZ, RZ, -0x1 ;  /* 0xffffffffff0f7424 */ /* 0x000fce00078e00ff */
[----:B0-----:R-:W-:Y:S05]  /*1b1a0*/  WARPSYNC.COLLECTIVE R15, `(.L_x_1422) ;  /* 0x000000000f087348 */ /* 0x001fea0003c00000 */
[----:B------:R1:W2:Y:S02]  /*1b1b0*/  SHFL.IDX P6, R14, R13, R12, R11 ;  /* 0x0000000c0d0e7389 */ /* 0x0002a400000c000b */
[----:B012---:R-:W-:Y:S01]  /*1b1c0*/  ENDCOLLECTIVE ;  /* 0x000000000000791b */ /* 0x007fe20003800000 */
.L_x_1422:
[----:B------:R-:W-:Y:S05]  /*1b1d0*/  BSYNC B0 ;  /* 0x0000000000007941 */ /* 0x000fea0003800000 */
.L_x_1421:
[----:B------:R-:W-:Y:S01]  /*1b1e0*/  IMAD.MOV.U32 R2, RZ, RZ, R14 ;  /* 0x000000ffff027224 */ /* 0x000fe200078e000e */
[----:B------:R-:W-:Y:S06]  /*1b1f0*/  BRA `(.L_x_1423) ;  /* 0xffffffd000e07947 */ /* 0x000fec000383ffff */
.L_x_1354:
[----:B0-----:R0:W1:Y:S02]  /*1b200*/  SYNCS.PHASECHK.TRANS64.TRYWAIT P0, [R0+URZ+0x2a820], R3 ;  /* 0x02a82003000075a7 */ /* 0x001064000800017f */
[----:B-1----:R-:W-:Y:S05]  /*1b210*/  @!P0 NANOSLEEP.SYNCS 0x989680 ;  /* 0x009896800000895d */ /* 0x002fea0003900000 */
[----:B------:R-:W1:Y:S02]  /*1b220*/  @!P0 SYNCS.PHASECHK.TRANS64 P0, [R0+URZ+0x2a820], R3 ;  /* 0x02a82003000085a7 */ /* 0x000e64000800007f */
[----:B-1----:R-:W-:Y:S05]  /*1b230*/  @!P0 BRA `(.L_x_1354) ;  /* 0xfffffffc00f08947 */ /* 0x002fea000383ffff */
[----:B------:R-:W-:Y:S05]  /*1b240*/  BRA `(.L_x_1424) ;  /* 0xffffffdc00847947 */ /* 0x000fea000383ffff */
.L_x_1355:
[----:B------:R-:W1:Y:S01]  /*1b250*/  S2R R2, SR_TID.X ;  /* 0x0000000000027919 */ /* 0x000e620000002100 */
[----:B------:R-:W-:Y:S01]  /*1b260*/  BSSY B0, `(.L_x_1425) ;  /* 0x000000a000007945 */ /* 0x000fe20003800000 */
[----:B------:R-:W-:Y:S02]  /*1b270*/  IMAD.MOV.U32 R12, RZ, RZ, RZ ;  /* 0x000000ffff0c7224 */ /* 0x000fe400078e00ff */
[----:B---3--:R-:W-:Y:S02]  /*1b280*/  IMAD.MOV.U32 R11, RZ, RZ, 0x1f ;  /* 0x0000001fff0b7424 */ /* 0x008fe400078e00ff */
[----:B------:R-:W-:Y:S01]  /*1b290*/  IMAD.MOV.U32 R15, RZ, RZ, -0x1 ;  /* 0xffffffffff0f7424 */ /* 0x000fe200078e00ff */
[----:B-1----:R-:W-:-:S04]  /*1b2a0*/  SHF.R.U32.HI R2, RZ, 0x5, R2 ;  /* 0x00000005ff027819 */ /* 0x002fc80000011602 */
[----:B------:R-:W-:-:S05]  /*1b2b0*/  LOP3.LUT R2, R2, 0x3, RZ, 0xc0, !PT ;  /* 0x0000000302027812 */ /* 0x000fca00078ec0ff */
[----:B------:R-:W-:-:S07]  /*1b2c0*/  IMAD.MOV.U32 R13, RZ, RZ, R2 ;  /* 0x000000ffff0d7224 */ /* 0x000fce00078e0002 */
[----:B0-----:R-:W-:Y:S05]  /*1b2d0*/  WARPSYNC.COLLECTIVE R15, `(.L_x_1426) ;  /* 0x000000000f087348 */ /* 0x001fea0003c00000 */
[----:B------:R1:W2:Y:S02]  /*1b2e0*/  SHFL.IDX P6, R14, R13, R12, R11 ;  /* 0x0000000c0d0e7389 */ /* 0x0002a400000c000b */
[----:B012---:R-:W-:Y:S01]  /*1b2f0*/  ENDCOLLECTIVE ;  /* 0x000000000000791b */ /* 0x007fe20003800000 */
.L_x_1426:
[----:B------:R-:W-:Y:S05]  /*1b300*/  BSYNC B0 ;  /* 0x0000000000007941 */ /* 0x000fea0003800000 */
.L_x_1425:
[----:B------:R-:W-:Y:S05]  /*1b310*/  BRA `(.L_x_1427) ;  /* 0xffffffdc006c7947 */ /* 0x000fea000383ffff */
.L_x_1358:
[----:B------:R-:W-:Y:S01]  /*1b320*/  BSSY B1, `(.L_x_1428) ;  /* 0x0000006000017945 */ /* 0x000fe20003800000 */
[----:B------:R-:W-:-:S07]  /*1b330*/  IMAD.MOV.U32 R15, RZ, RZ, -0x1 ;  /* 0xffffffffff0f7424 */ /* 0x000fce00078e00ff */
[----:B01-3--:R-:W-:Y:S05]  /*1b340*/  WARPSYNC.COLLECTIVE R15, `(.L_x_1429) ;  /* 0x000000000f0c7348 */ /* 0x00bfea0003c00000 */
[----:B------:R-:W-:Y:S02]  /*1b350*/  ELECT P6, UR62, PT ;  /* 0x00000000003e782f */ /* 0x000fe400038c0000 */
[----:B------:R-:W-:Y:S01]  /*1b360*/  MOV R14, UR62 ;  /* 0x0000003e000e7c02 */ /* 0x000fe20008000f00 */
[----:B01-3--:R-:W-:Y:S10]  /*1b370*/  ENDCOLLECTIVE ;  /* 0x000000000000791b */ /* 0x00bff40003800000 */
.L_x_1429:
[----:B------:R-:W-:Y:S05]  /*1b380*/  BSYNC B1 ;  /* 0x0000000000017941 */ /* 0x000fea0003800000 */
.L_x_1428:
[----:B------:R-:W-:Y:S05]  /*1b390*/  BRA `(.L_x_1430) ;  /* 0xffffffdc00647947 */ /* 0x000fea000383ffff */
.L_x_1360:
[----:B0-----:R0:W1:Y:S02]  /*1b3a0*/  SYNCS.PHASECHK.TRANS64.TRYWAIT P0, [R6+URZ], R5 ;  /* 0x00000005060075a7 */ /* 0x001064000800017f */
[----:B-1----:R-:W-:Y:S05]  /*1b3b0*/  @!P0 NANOSLEEP.SYNCS 0x989680 ;  /* 0x009896800000895d */ /* 0x002fea0003900000 */
[----:B------:R-:W1:Y:S02]  /*1b3c0*/  @!P0 SYNCS.PHASECHK.TRANS64 P0, [R6+URZ], R5 ;  /* 0x00000005060085a7 */ /* 0x000e64000800007f */
[----:B-1----:R-:W-:Y:S05]  /*1b3d0*/  @!P0 BRA `(.L_x_1360) ;  /* 0xfffffffc00f08947 */ /* 0x002fea000383ffff */
[----:B------:R-:W-:Y:S05]  /*1b3e0*/  BRA `(.L_x_1431) ;  /* 0xffffffdc00a47947 */ /* 0x000fea000383ffff */
.L_x_1361:
[----:B-1----:R1:W2:Y:S02]  /*1b3f0*/  SYNCS.PHASECHK.TRANS64.TRYWAIT P0, [R7+URZ], R2 ;  /* 0x00000002070075a7 */ /* 0x0022a4000800017f */
[----:B--2---:R-:W-:Y:S05]  /*1b400*/  @!P0 NANOSLEEP.SYNCS 0x989680 ;  /* 0x009896800000895d */ /* 0x004fea0003900000 */
[----:B------:R-:W2:Y:S02]  /*1b410*/  @!P0 SYNCS.PHASECHK.TRANS64 P0, [R7+URZ], R2 ;  /* 0x00000002070085a7 */ /* 0x000ea4000800007f */
[----:B--2---:R-:W-:Y:S05]  /*1b420*/  @!P0 BRA `(.L_x_1361) ;  /* 0xfffffffc00f08947 */ /* 0x004fea000383ffff */
[----:B------:R-:W-:Y:S05]  /*1b430*/  BRA `(.L_x_1432) ;  /* 0xffffffdc00987947 */ /* 0x000fea000383ffff */
.L_x_1363:
[----:B--2---:R2:W4:Y:S02]  /*1b440*/  SYNCS.PHASECHK.TRANS64.TRYWAIT P0, [R4+URZ], R5 ;  /* 0x00000005040075a7 */ /* 0x004524000800017f */
[----:B----4-:R-:W-:Y:S05]  /*1b450*/  @!P0 NANOSLEEP.SYNCS 0x989680 ;  /* 0x009896800000895d */ /* 0x010fea0003900000 */
[----:B------:R-:W4:Y:S02]  /*1b460*/  @!P0 SYNCS.PHASECHK.TRANS64 P0, [R4+URZ], R5 ;  /* 0x00000005040085a7 */ /* 0x000f24000800007f */
[----:B----4-:R-:W-:Y:S05]  /*1b470*/  @!P0 BRA `(.L_x_1363) ;  /* 0xfffffffc00f08947 */ /* 0x010fea000383ffff */
[----:B------:R-:W-:Y:S05]  /*1b480*/  BRA `(.L_x_1433) ;  /* 0xffffffdc009c7947 */ /* 0x000fea000383ffff */
.L_x_1434:
        /* <DEDUP_REMOVED lines=15> */
.L_x_2984:


//--------------------- .text._ZN7cutlass13device_kernelIN5flash11enable_sm90INS1_16FlashAttnFwdSm90INS1_25CollectiveMainloopFwdSm90ILi2EN4cute5tupleIJNS5_1CILi1EEES8_S8_EEENS6_IJNS7_ILi128EEENS7_ILi96EEENS7_ILi192EEEEEELi128ENS_10bfloat16_tEfNS_4arch4Sm90ELb0ELb1ELb1ELb1ELb0ELb1ELb0ELb1ELb1ELb1ELb1ELb0EEENS1_21CollectiveEpilogueFwdINS6_IJSA_SA_SB_EEES9_SE_SG_Li256ELb1ELb1ELb1ELb0EEENS1_36VarlenDynamicPersistentTileSchedulerILi128ELi96ELi256ELi128ELb1ELb1ELb1ELb1ELb0ELb1EEEEEEEEEvNT_6ParamsE --------------------------
	.section	.text._ZN7cutlass13device_kernelIN5flash11enable_sm90INS1_16FlashAttnFwdSm90INS1_25CollectiveMainloopFwdSm90ILi2EN4cute5tupleIJNS5_1CILi1EEES8_S8_EEENS6_IJNS7_ILi128EEENS7_ILi96EEENS7_ILi192EEEEEELi128ENS_10bfloat16_tEfNS_4arch4Sm90ELb0ELb1ELb1ELb1ELb0ELb1ELb0ELb1ELb1ELb1ELb1ELb0EEENS1_21CollectiveEpilogueFwdINS6_IJSA_SA_SB_EEES9_SE_SG_Li256ELb1ELb1ELb1ELb0EEENS1_36VarlenDynamicPersistentTileSchedulerILi128ELi96ELi256ELi128ELb1ELb1ELb1ELb1ELb0ELb1EEEEEEEEEvNT_6ParamsE,"ax",@progbits
	.align	128
.text._ZN7cutlass13device_kernelIN5flash11enable_sm90INS1_16FlashAttnFwdSm90INS1_25CollectiveMainloopFwdSm90ILi2EN4cute5tupleIJNS5_1CILi1EEES8_S8_EEENS6_IJNS7_ILi128EEENS7_ILi96EEENS7_ILi192EEEEEELi128ENS_10bfloat16_tEfNS_4arch4Sm90ELb0ELb1ELb1ELb1ELb0ELb1ELb0ELb1ELb1ELb1ELb1ELb0EEENS1_21CollectiveEpilogueFwdINS6_IJSA_SA_SB_EEES9_SE_SG_Li256ELb1ELb1ELb1ELb0EEENS1_36VarlenDynamicPersistentTileSchedulerILi128ELi96ELi256ELi128ELb1ELb1ELb1ELb1ELb0ELb1EEEEEEEEEvNT_6ParamsE:
        .type           _ZN7cutlass13device_kernelIN5flash11enable_sm90INS1_16FlashAttnFwdSm90INS1_25CollectiveMainloopFwdSm90ILi2EN4cute5tupleIJNS5_1CILi1EEES8_S8_EEENS6_IJNS7_ILi128EEENS7_ILi96EEENS7_ILi192EEEEEELi128ENS_10bfloat16_tEfNS_4arch4Sm90ELb0ELb1ELb1ELb1ELb0ELb1ELb0ELb1ELb1ELb1ELb1ELb0EEENS1_21CollectiveEpilogueFwdINS6_IJSA_SA_SB_EEES9_SE_SG_Li256ELb1ELb1ELb1ELb0EEENS1_36VarlenDynamicPersistentTileSchedulerILi128ELi96ELi256ELi128ELb1ELb1ELb1ELb1ELb0ELb1EEEEEEEEEvNT_6ParamsE,@function
        .size           _ZN7cutlass13device_kernelIN5flash11enable_sm90INS1_16FlashAttnFwdSm90INS1_25CollectiveMainloopFwdSm90ILi2EN4cute5tupleIJNS5_1CILi1EEES8_S8_EEENS6_IJNS7_ILi128EEENS7_ILi96EEENS7_ILi192EEEEEELi128ENS_10bfloat16_tEfNS_4arch4Sm90ELb0ELb1ELb1ELb1ELb0ELb1ELb0ELb1ELb1ELb1ELb1ELb0EEENS1_21CollectiveEpilogueFwdINS6_IJSA_SA_SB_EEES9_SE_SG_Li256ELb1ELb1ELb1ELb0EEENS1_36VarlenDynamicPersistentTileSchedulerILi128ELi96ELi256ELi128ELb1ELb1ELb1ELb1ELb0ELb1EEEEEEEEEvNT_6ParamsE,(.L_x_2985 - _ZN7cutlass13device_kernelIN5flash11enable_sm90INS1_16FlashAttnFwdSm90INS1_25CollectiveMainloopFwdSm90ILi2EN4cute5tupleIJNS5_1CILi1EEES8_S8_EEENS6_IJNS7_ILi128EEENS7_ILi96EEENS7_ILi192EEEEEELi128ENS_10bfloat16_tEfNS_4arch4Sm90ELb0ELb1ELb1ELb1ELb0ELb1ELb0ELb1ELb1ELb1ELb1ELb0EEENS1_21CollectiveEpilogueFwdINS6_IJSA_SA_SB_EEES9_SE_SG_Li256ELb1ELb1ELb1ELb0EEENS1_36VarlenDynamicPersistentTileSchedulerILi128ELi96ELi256ELi128ELb1ELb1ELb1ELb1ELb0ELb1EEEEEEEEEvNT_6ParamsE)
        .other          _ZN7cutlass13device_kernelIN5flash11enable_sm90INS1_16FlashAttnFwdSm90INS1_25CollectiveMainloopFwdSm90ILi2EN4cute5tupleIJNS5_1CILi1EEES8_S8_EEENS6_IJNS7_ILi128EEENS7_ILi96EEENS7_ILi192EEEEEELi128ENS_10bfloat16_tEfNS_4arch4Sm90ELb0ELb1ELb1ELb1ELb0ELb1ELb0ELb1ELb1ELb1ELb1ELb0EEENS1_21CollectiveEpilogueFwdINS6_IJSA_SA_SB_EEES9_SE_SG_Li256ELb1ELb1ELb1ELb0EEENS1_36VarlenDynamicPersistentTileSchedulerILi128ELi96ELi256ELi128ELb1ELb1ELb1ELb1ELb0ELb1EEEEEEEEEvNT_6ParamsE,@"STO_CUDA_ENTRY STV_DEFAULT"
_ZN7cutlass13device_kernelIN5flash11enable_sm90INS1_16FlashAttnFwdSm90INS1_25CollectiveMainloopFwdSm90ILi2EN4cute5tupleIJNS5_1CILi1EEES8_S8_EEENS6_IJNS7_ILi128EEENS7_ILi96EEENS7_ILi192EEEEEELi128ENS_10bfloat16_tEfNS_4arch4Sm90ELb0ELb1ELb1ELb1ELb0ELb1ELb0ELb1ELb1ELb1ELb1ELb0EEENS1_21CollectiveEpilogueFwdINS6_IJSA_SA_SB_EEES9_SE_SG_Li256ELb1ELb1ELb1ELb0EEENS1_36VarlenDynamicPersistentTileSchedulerILi128ELi96ELi256ELi128ELb1ELb1ELb1ELb1ELb0ELb1EEEEEEEEEvNT_6ParamsE:
        /* <DEDUP_REMOVED lines=24> */
.L_x_1436:
[----:B------:R-:W-:Y:S05]  /*0180*/  BSYNC B0 ;  /* 0x0000000000007941 */ /* 0x000fea0003800000 */
.L_x_1435:
        /* <DEDUP_REMOVED lines=41> */
.L_x_1437:
        /* <DEDUP_REMOVED lines=22> */
.L_x_1438:
        /* <DEDUP_REMOVED lines=18> */
.L_x_1439:
        /* <DEDUP_REMOVED lines=22> */
.L_x_1440:
        /* <DEDUP_REMOVED lines=22> */
.L_x_1441:
        /* <DEDUP_REMOVED lines=10> */
.L_x_1444:
        /* <DEDUP_REMOVED lines=18> */
[----:B------:R-:W-:Y:S01]  /*0b20*/  IMAD.MOV.U32 R188, RZ, RZ, RZ ;  /* 0x000000ffffbc7224 */ /* 0x000fe200078e00ff */
[----:B------:R-:W-:Y:S01]  /*0b30*/  CS2R R22, SRZ ;  /* 0x0000000000167805 */ /* 0x000fe2000001ff00 */
[----:B------:R-:W-:Y:S01]  /*0b40*/  IMAD.MOV.U32 R16, RZ, RZ, RZ ;  /* 0x000000ffff107224 */ /* 0x000fe200078e00ff */
[----:B------:R-:W-:Y:S01]  /*0b50*/  SHF.R.S32.HI R3, RZ, 0x1f, R6 ;  /* 0x0000001fff037819 */ /* 0x000fe20000011406 */
[----:B------:R-:W-:-:S03]  /*0b60*/  IMAD.MOV.U32 R167, RZ, RZ, RZ ;  /* 0x000000ffffa77224 */ /* 0x000fc600078e00ff */
[CC--:B------:R-:W-:Y:S02]  /*0b70*/  LEA.HI R4, R3.reuse, R6.reuse, RZ, 0x4 ;  /* 0x0000000603047211 */ /* 0x0c0fe400078f20ff */
[----:B------:R-:W-:-:S03]  /*0b80*/  LEA.HI R209, R3, R6, RZ, 0x3 ;  /* 0x0000000603d17211 */ /* 0x000fc600078f18ff */
[----:B------:R-:W-:Y:S01]  /*0b90*/  UIADD3 UR4, UR4, 0xc400, URZ ;  /* 0x0000c40004047890 */ /* 0x000fe2000fffe03f */
[----:B------:R-:W-:Y:S02]  /*0ba0*/  LOP3.LUT R185, R209, 0xfffffff8, RZ, 0xc0, !PT ;  /* 0xfffffff8d1b97812 */ /* 0x000fe400078ec0ff */
[----:B------:R-:W-:-:S03]  /*0bb0*/  SHF.R.S32.HI R209, RZ, 0x3, R209 ;  /* 0x00000003ffd17819 */ /* 0x000fc600000114d1 */
[----:B------:R-:W-:-:S04]  /*0bc0*/  IMAD.IADD R185, R6, 0x1, -R185 ;  /* 0x0000000106b97824 */ /* 0x000fc800078e0ab9 */
[----:B------:R-:W-:-:S04]  /*0bd0*/  IMAD.SHL.U32 R182, R185, 0x8, RZ ;  /* 0x00000008b9b67824 */ /* 0x000fc800078e00ff */
[----:B------:R-:W-:Y:S01]  /*0be0*/  VIADD R184, R182, 0x40 ;  /* 0x00000040b6b87836 */ /* 0x000fe20000000000 */
[----:B--2---:R-:W-:Y:S02]  /*0bf0*/  R2UR UR5, R0 ;  /* 0x00000000000572ca */ /* 0x004fe400000e0000 */
[----:B------:R-:W-:-:S04]  /*0c00*/  LEA.HI R0, R3, R6, RZ, 0x7 ;  /* 0x0000000603007211 */ /* 0x000fc800078f38ff */
[----:B------:R-:W-:Y:S02]  /*0c10*/  LOP3.LUT R5, R0, 0xffffff80, RZ, 0xc0, !PT ;  /* 0xffffff8000057812 */ /* 0x000fe400078ec0ff */
[----:B------:R-:W-:-:S03]  /*0c20*/  SHF.R.S32.HI R13, RZ, 0x7, R0 ;  /* 0x00000007ff0d7819 */ /* 0x000fc60000011400 */
[----:B------:R-:W-:Y:S01]  /*0c30*/  IMAD.IADD R230, R6, 0x1, -R5 ;  /* 0x0000000106e67824 */ /* 0x000fe200078e0a05 */
[----:B------:R-:W-:Y:S01]  /*0c40*/  SHF.R.S32.HI R5, RZ, 0x4, R4 ;  /* 0x00000004ff057819 */ /* 0x000fe20000011404 */
[----:B------:R0:W-:Y:S01]  /*0c50*/  STL [R1+0x7c], R13 ;  /* 0x00007c0d01007387 */ /* 0x0001e20000100800 */
[----:B------:R-:W-:Y:S01]  /*0c60*/  LEA.HI R0, R0, R13, RZ, 0x1 ;  /* 0x0000000d00007211 */ /* 0x000fe200078f08ff */
[----:B------:R-:W-:Y:S01]  /*0c70*/  ULOP3.LUT UR5, UR5, 0x1, URZ, 0xfc, !UPT ;  /* 0x0000000105057892 */ /* 0x000fe2000f8efc3f */
[----:B------:R-:W-:Y:S02]  /*0c80*/  SHF.R.S32.HI R9, RZ, 0x1f, R230 ;  /* 0x0000001fff097819 */ /* 0x000fe400000114e6 */
[----:B------:R-:W-:Y:S02]  /*0c90*/  LEA.HI R7, R4, R5, RZ, 0x1 ;  /* 0x0000000504077211 */ /* 0x000fe400078f08ff */
[CC--:B------:R-:W-:Y:S02]  /*0ca0*/  LEA.HI R10, R9.reuse, R230.reuse, RZ, 0x2 ;  /* 0x000000e6090a7211 */ /* 0x0c0fe400078f10ff */
[----:B------:R-:W-:-:S02]  /*0cb0*/  LEA.HI R9, R9, R230, RZ, 0x5 ;  /* 0x000000e609097211 */ /* 0x000fc400078f28ff */
[--C-:B------:R-:W-:Y:S02]  /*0cc0*/  SHF.R.S32.HI R11, RZ, 0x2, R10.reuse ;  /* 0x00000002ff0b7819 */ /* 0x100fe4000001140a */
[----:B------:R-:W-:Y:S02]  /*0cd0*/  SHF.R.S32.HI R8, RZ, 0x1f, R10 ;  /* 0x0000001fff087819 */ /* 0x000fe4000001140a */
[----:B------:R-:W-:Y:S02]  /*0ce0*/  SHF.R.S32.HI R9, RZ, 0x5, R9 ;  /* 0x00000005ff097819 */ /* 0x000fe40000011409 */
[----:B------:R-:W-:Y:S02]  /*0cf0*/  LEA.HI R8, R8, R11, RZ, 0x3 ;  /* 0x0000000b08087211 */ /* 0x000fe400078f18ff */
[----:B------:R-:W-:Y:S02]  /*0d00*/  LOP3.LUT R0, R0, 0x3fffffe, RZ, 0xc0, !PT ;  /* 0x03fffffe00007812 */ /* 0x000fe400078ec0ff */
[----:B------:R-:W-:-:S02]  /*0d10*/  LOP3.LUT R12, R8, 0xfffffff8, RZ, 0xc0, !PT ;  /* 0xfffffff8080c7812 */ /* 0x000fc400078ec0ff */
[----:B------:R-:W-:Y:S01]  /*0d20*/  LOP3.LUT R8, R7, 0x1ffffffe, RZ, 0xc0, !PT ;  /* 0x1ffffffe07087812 */ /* 0x000fe200078ec0ff */
[----:B------:R-:W-:Y:S01]  /*0d30*/  IMAD.IADD R0, R13, 0x1, -R0 ;  /* 0x000000010d007824 */ /* 0x000fe200078e0a00 */
[-C--:B------:R-:W-:Y:S01]  /*0d40*/  LEA.HI R7, R3, R6.reuse, RZ, 0x2 ;  /* 0x0000000603077211 */ /* 0x080fe200078f10ff */
[----:B------:R-:W-:Y:S02]  /*0d50*/  IMAD.IADD R12, R11, 0x1, -R12 ;  /* 0x000000010b0c7824 */ /* 0x000fe400078e0a0c */
[----:B------:R-:W-:Y:S01]  /*0d60*/  IMAD.IADD R8, R5, 0x1, -R8 ;  /* 0x0000000105087824 */ /* 0x000fe200078e0a08 */
[----:B------:R-:W-:Y:S01]  /*0d70*/  LOP3.LUT R191, R7, 0xfffffffc, RZ, 0xc0, !PT ;  /* 0xfffffffc07bf7812 */ /* 0x000fe200078ec0ff */
[----:B------:R-:W-:Y:S01]  /*0d80*/  IMAD R9, R9, 0x10, R12 ;  /* 0x0000001009097824 */ /* 0x000fe200078e020c */
[--C-:B------:R-:W-:Y:S02]  /*0d90*/  SHF.R.S32.HI R162, RZ, 0x2, R7.reuse ;  /* 0x00000002ffa27819 */ /* 0x100fe40000011407 */
[----:B------:R-:W-:Y:S01]  /*0da0*/  SHF.R.S32.HI R7, RZ, 0x1f, R7 ;  /* 0x0000001fff077819 */ /* 0x000fe20000011407 */
[----:B------:R-:W-:Y:S01]  /*0db0*/  IMAD.IADD R191, R6, 0x1, -R191 ;  /* 0x0000000106bf7824 */ /* 0x000fe200078e0abf */
[----:B------:R-:W-:Y:S01]  /*0dc0*/  LEA.HI R5, R3, R6, RZ, 0x5 ;  /* 0x0000000603057211 */ /* 0x000fe200078f28ff */
[----:B------:R-:W-:Y:S01]  /*0dd0*/  VIADD R189, R162, 0x40 ;  /* 0x00000040a2bd7836 */ /* 0x000fe20000000000 */
[----:B------:R-:W-:Y:S01]  /*0de0*/  LOP3.LUT R3, R4, 0x3fffff0, RZ, 0xc0, !PT ;  /* 0x03fffff004037812 */ /* 0x000fe200078ec0ff */
[----:B------:R-:W-:Y:S01]  /*0df0*/  IMAD.SHL.U32 R160, R191, 0x4, RZ ;  /* 0x00000004bfa07824 */ /* 0x000fe200078e00ff */
[----:B------:R-:W-:Y:S01]  /*0e00*/  LEA.HI R7, R7, R162, RZ, 0x3 ;  /* 0x000000a207077211 */ /* 0x000fe200078f18ff */
[----:B0-----:R-:W-:Y:S01]  /*0e10*/  IMAD R13, R0, 0x40, R9 ;  /* 0x00000040000d7824 */ /* 0x001fe200078e0209 */
[----:B------:R-:W-:Y:S01]  /*0e20*/  SHF.R.S32.HI R0, RZ, 0x1f, R189 ;  /* 0x0000001fff007819 */ /* 0x000fe200000114bd */
[----:B------:R-:W-:Y:S01]  /*0e30*/  VIADD R169, R160, 0x20 ;  /* 0x00000020a0a97836 */ /* 0x000fe20000000000 */
[----:B------:R-:W-:Y:S01]  /*0e40*/  SHF.R.S32.HI R4, RZ, 0x5, R5 ;  /* 0x00000005ff047819 */ /* 0x000fe20000011405 */
[----:B------:R-:W-:Y:S01]  /*0e50*/  IMAD.IADD R3, R6, 0x1, -R3 ;  /* 0x0000000106037824 */ /* 0x000fe200078e0a03 */
[----:B------:R-:W-:Y:S01]  /*0e60*/  LOP3.LUT R7, R7, 0xfffffff8, RZ, 0xc0, !PT ;  /* 0xfffffff807077812 */ /* 0x000fe200078ec0ff */
[----:B------:R-:W-:Y:S01]  /*0e70*/  VIADD R168, R160, 0x40 ;  /* 0x00000040a0a87836 */ /* 0x000fe20000000000 */
[----:B------:R-:W-:Y:S01]  /*0e80*/  LEA.HI R0, R0, R189, RZ, 0x3 ;  /* 0x000000bd00007211 */ /* 0x000fe200078f18ff */
[----:B------:R-:W-:Y:S01]  /*0e90*/  IMAD.IADD R165, R160, 0x1, R169 ;  /* 0x00000001a0a57824 */ /* 0x000fe200078e02a9 */
[----:B------:R-:W-:Y:S01]  /*0ea0*/  STL [R1+0x80], R13 ;  /* 0x0000800d01007387 */ /* 0x000fe20000100800 */
[----:B------:R-:W-:Y:S01]  /*0eb0*/  IMAD R3, R4, 0x10, R3 ;  /* 0x0000001004037824 */ /* 0x000fe200078e0203 */
[----:B------:R-:W-:Y:S01]  /*0ec0*/  SHF.R.S32.HI R227, RZ, 0x1f, R169 ;  /* 0x0000001fffe37819 */ /* 0x000fe200000114a9 */
[----:B------:R-:W-:Y:S01]  /*0ed0*/  IMAD.IADD R229, R162, 0x1, -R7 ;  /* 0x00000001a2e57824 */ /* 0x000fe200078e0a07 */
[--C-:B------:R-:W-:Y:S01]  /*0ee0*/  SHF.R.S32.HI R225, RZ, 0x1f, R168.reuse ;  /* 0x0000001fffe17819 */ /* 0x100fe200000114a8 */
[----:B------:R-:W-:-:S02]  /*0ef0*/  IMAD.IADD R166, R160, 0x1, R168 ;  /* 0x00000001a0a67824 */ /* 0x000fc400078e02a8 */
[----:B------:R-:W-:Y:S02]  /*0f00*/  IMAD.SHL.U32 R0, R0, 0x40, RZ ;  /* 0x0000004000007824 */ /* 0x000fe400078e00ff */
[----:B------:R-:W-:Y:S01]  /*0f10*/  IMAD.SHL.U32 R177, R4, 0x200, RZ ;  /* 0x0000020004b17824 */ /* 0x000fe200078e00ff */
[----:B------:R-:W-:Y:S01]  /*0f20*/  SHF.R.S32.HI R4, RZ, 0x1f, R165 ;  /* 0x0000001fff047819 */ /* 0x000fe200000114a5 */
[----:B------:R-:W-:Y:S01]  /*0f30*/  IMAD R12, R3, 0x8, R8 ;  /* 0x00000008030c7824 */ /* 0x000fe200078e0208 */
[----:B------:R-:W-:Y:S01]  /*0f40*/  SHF.R.S32.HI R3, RZ, 0x1f, R166 ;  /* 0x0000001fff037819 */ /* 0x000fe200000114a6 */
[----:B------:R-:W-:Y:S01]  /*0f50*/  IMAD.SHL.U32 R173, R189, 0x40, RZ ;  /* 0x00000040bdad7824 */ /* 0x000fe200078e00ff */
[----:B------:R-:W-:Y:S01]  /*0f60*/  LOP3.LUT R179, R0, 0xfffffe00, RZ, 0xc0, !PT ;  /* 0xfffffe0000b37812 */ /* 0x000fe200078ec0ff */
[----:B------:R-:W-:Y:S01]  /*0f70*/  IMAD.SHL.U32 R175, R229, 0x40, RZ ;  /* 0x00000040e5af7824 */ /* 0x000fe200078e00ff */
[-C--:B------:R-:W-:Y:S01]  /*0f80*/  LEA.HI R0, R4, R165.reuse, RZ, 0x6 ;  /* 0x000000a504007211 */ /* 0x080fe200078f30ff */
[----:B------:R-:W-:Y:S01]  /*0f90*/  IMAD.SHL.U32 R18, R191, 0x8, RZ ;  /* 0x00000008bf127824 */ /* 0x000fe200078e00ff */
[----:B------:R-:W-:Y:S01]  /*0fa0*/  LOP3.LUT R173, R173, 0x1c0, RZ, 0xc0, !PT ;  /* 0x000001c0adad7812 */ /* 0x000fe200078ec0ff */
[----:B------:R-:W-:Y:S01]  /*0fb0*/  VIADD R171, R160, 0x10 ;  /* 0x00000010a0ab7836 */ /* 0x000fe20000000000 */
[----:B------:R-:W-:Y:S01]  /*0fc0*/  LOP3.LUT R175, R175, 0x1c0, RZ, 0xc0, !PT ;  /* 0x000001c0afaf7812 */ /* 0x000fe200078ec0ff */
[----:B------:R-:W-:Y:S01]  /*0fd0*/  IMAD.SHL.U32 R0, R0, 0x80, RZ ;  /* 0x0000008000007824 */ /* 0x000fe200078e00ff */
[----:B------:R-:W-:Y:S01]  /*0fe0*/  LEA.HI R6, R4, R165, RZ, 0x3 ;  /* 0x000000a504067211 */ /* 0x000fe200078f18ff */
[C---:B------:R-:W-:Y:S01]  /*0ff0*/  VIADD R170, R160.reuse, 0x30 ;  /* 0x00000030a0aa7836 */ /* 0x040fe20000000000 */
[CC--:B------:R-:W-:Y:S01]  /*1000*/  LEA.HI R5, R3.reuse, R166.reuse, RZ, 0x6 ;  /* 0x000000a603057211 */ /* 0x0c0fe200078f30ff */
[----:B------:R-:W-:Y:S01]  /*1010*/  VIADD R172, R160, 0x50 ;  /* 0x00000050a0ac7836 */ /* 0x000fe20000000000 */
[----:B------:R-:W-:-:S02]  /*1020*/  LEA.HI R4, R3, R166, RZ, 0x3 ;  /* 0x000000a603047211 */ /* 0x000fc400078f18ff */
[----:B------:R-:W-:Y:S01]  /*1030*/  SHF.R.U32.HI R14, RZ, 0x3, R173 ;  /* 0x00000003ff0e7819 */ /* 0x000fe200000116ad */
[----:B------:R-:W-:Y:S01]  /*1040*/  IMAD.SHL.U32 R7, R5, 0x80, RZ ;  /* 0x0000008005077824 */ /* 0x000fe200078e00ff */
[----:B------:R-:W-:Y:S02]  /*1050*/  SHF.R.U32.HI R176, RZ, 0x3, R175 ;  /* 0x00000003ffb07819 */ /* 0x000fe400000116af */
[--C-:B------:R-:W-:Y:S02]  /*1060*/  LOP3.LUT R3, R175, 0x38, R6.reuse, 0xf8, !PT ;  /* 0x00000038af037812 */ /* 0x100fe400078ef806 */
[----:B------:R-:W-:Y:S02]  /*1070*/  LOP3.LUT R8, R173, 0x38, R6, 0xf8, !PT ;  /* 0x00000038ad087812 */ /* 0x000fe400078ef806 */
[----:B------:R-:W-:Y:S02]  /*1080*/  LOP3.LUT R5, R175, 0x38, R4, 0xf8, !PT ;  /* 0x00000038af057812 */ /* 0x000fe400078ef804 */
[----:B------:R-:W-:-:S02]  /*1090*/  LOP3.LUT R0, R0, 0xffffe000, RZ, 0xc0, !PT ;  /* 0xffffe00000007812 */ /* 0x000fc400078ec0ff */
[----:B------:R-:W-:Y:S02]  /*10a0*/  LOP3.LUT R3, R3, R176, RZ, 0x3c, !PT ;  /* 0x000000b003037212 */ /* 0x000fe400078e3cff */
[----:B------:R-:W-:Y:S02]  /*10b0*/  LOP3.LUT R9, R8, R14, RZ, 0x3c, !PT ;  /* 0x0000000e08097212 */ /* 0x000fe400078e3cff */
[----:B------:R-:W-:Y:S02]  /*10c0*/  LOP3.LUT R8, R7, 0xffffe000, RZ, 0xc0, !PT ;  /* 0xffffe00007087812 */ /* 0x000fe400078ec0ff */
[----:B------:R-:W-:Y:S02]  /*10d0*/  LOP3.LUT R7, R5, R176, RZ, 0x3c, !PT ;  /* 0x000000b005077212 */ /* 0x000fe400078e3cff */
[-C--:B------:R-:W-:Y:S01]  /*10e0*/  IADD3 R5, R3, R0.reuse, R177 ;  /* 0x0000000003057210 */ /* 0x080fe20007ffe0b1 */
[----:B------:R-:W-:Y:S01]  /*10f0*/  IMAD.U32 R3, RZ, RZ, UR4 ;  /* 0x00000004ff037e24 */ /* 0x000fe2000f8e00ff */
[----:B------:R-:W-:Y:S01]  /*1100*/  IADD3 R9, R9, R0, R179 ;  /* 0x0000000009097210 */ /* 0x000fe20007ffe0b3 */
[----:B------:R-:W-:Y:S01]  /*1110*/  IMAD.U32 R0, RZ, RZ, UR5 ;  /* 0x00000005ff007e24 */ /* 0x000fe2000f8e00ff */
[----:B------:R-:W-:-:S02]  /*1120*/  LOP3.LUT R11, R173, 0x38, R4, 0xf8, !PT ;  /* 0x00000038ad0b7812 */ /* 0x000fc400078ef804 */
[----:B------:R-:W-:Y:S02]  /*1130*/  IADD3 R7, R7, R8, R177 ;  /* 0x0000000807077210 */ /* 0x000fe40007ffe0b1 */
[----:B------:R0:W-:Y:S01]  /*1140*/  STL [R1+0x3c], R0 ;  /* 0x00003c0001007387 */ /* 0x0001e20000100800 */
[----:B------:R-:W-:Y:S02]  /*1150*/  LOP3.LUT R11, R11, R14, RZ, 0x3c, !PT ;  /* 0x0000000e0b0b7212 */ /* 0x000fe400078e3cff */
[----:B------:R-:W-:Y:S01]  /*1160*/  SHF.R.S32.HI R223, RZ, 0x3, R4 ;  /* 0x00000003ffdf7819 */ /* 0x000fe20000011404 */
[----:B------:R1:W-:Y:S01]  /*1170*/  STL [R1+0x74], R3 ;  /* 0x0000740301007387 */ /* 0x0003e20000100800 */
[----:B------:R-:W-:Y:S02]  /*1180*/  IADD3 R11, R11, R8, R179 ;  /* 0x000000080b0b7210 */ /* 0x000fe40007ffe0b3 */
[----:B------:R-:W-:Y:S02]  /*1190*/  LOP3.LUT R8, R173, 0x38, R18, 0xf8, !PT ;  /* 0x00000038ad087812 */ /* 0x000fe400078ef812 */
[----:B------:R-:W-:-:S02]  /*11a0*/  SHF.R.S32.HI R221, RZ, 0x3, R6 ;  /* 0x00000003ffdd7819 */ /* 0x000fc40000011406 */
[----:B------:R-:W-:Y:S02]  /*11b0*/  LOP3.LUT R8, R179, R8, R14, 0xf6, !PT ;  /* 0x00000008b3087212 */ /* 0x000fe400078ef60e */
[----:B0-----:R-:W-:Y:S02]  /*11c0*/  LEA.HI R0, R191, R191, RZ, 0x1 ;  /* 0x000000bfbf007211 */ /* 0x001fe400078f08ff */
[----:B-1----:R-:W-:Y:S02]  /*11d0*/  SHF.R.S32.HI R3, RZ, 0x1f, R182 ;  /* 0x0000001fff037819 */ /* 0x002fe400000114b6 */
[----:B------:R-:W-:Y:S02]  /*11e0*/  LOP3.LUT R3, R10, 0x7ffffffc, RZ, 0xc0, !PT ;  /* 0x7ffffffc0a037812 */ /* 0x000fe400078ec0ff */
[----:B------:R-:W-:Y:S01]  /*11f0*/  SHF.R.S32.HI R10, RZ, 0x1f, R184 ;  /* 0x0000001fff0a7819 */ /* 0x000fe200000114b8 */
[----:B------:R-:W-:Y:S01]  /*1200*/  IMAD.SHL.U32 R10, R12, 0x8, RZ ;  /* 0x000000080c0a7824 */ /* 0x000fe200078e00ff */
[----:B------:R-:W-:Y:S01]  /*1210*/  LOP3.LUT R0, R0, 0x1ffffffe, RZ, 0xc0, !PT ;  /* 0x1ffffffe00007812 */ /* 0x000fe200078ec0ff */
[----:B------:R-:W-:Y:S01]  /*1220*/  IMAD.IADD R3, R230, 0x1, -R3 ;  /* 0x00000001e6037824 */ /* 0x000fe200078e0a03 */
[----:B------:R-:W-:-:S02]  /*1230*/  SHF.R.S32.HI R228, RZ, 0x1f, R171 ;  /* 0x0000001fffe47819 */ /* 0x000fc400000114ab */
[----:B------:R-:W-:Y:S01]  /*1240*/  STL [R1+0x84], R10 ;  /* 0x0000840a01007387 */ /* 0x000fe20000100800 */
[----:B------:R-:W-:Y:S01]  /*1250*/  IMAD.SHL.U32 R174, R3, 0x2, RZ ;  /* 0x0000000203ae7824 */ /* 0x000fe200078e00ff */
[----:B------:R-:W-:Y:S01]  /*1260*/  LEA R3, R8, UR4, 0x1 ;  /* 0x0000000408037c11 */ /* 0x000fe2000f8e08ff */
[----:B------:R-:W-:Y:S01]  /*1270*/  IMAD.IADD R0, R191, 0x1, -R0 ;  /* 0x00000001bf007824 */ /* 0x000fe200078e0a00 */
[----:B------:R-:W-:Y:S01]  /*1280*/  SHF.R.S32.HI R226, RZ, 0x1f, R170 ;  /* 0x0000001fffe27819 */ /* 0x000fe200000114aa */
[C---:B------:R-:W-:Y:S01]  /*1290*/  VIADD R206, R174.reuse, 0x10 ;  /* 0x00000010aece7836 */ /* 0x040fe20000000000 */
[----:B------:R-:W-:Y:S01]  /*12a0*/  SHF.R.S32.HI R224, RZ, 0x1f, R172 ;  /* 0x0000001fffe07819 */ /* 0x000fe200000114ac */
[C---:B------:R-:W-:Y:S01]  /*12b0*/  VIADD R202, R174.reuse, 0x28 ;  /* 0x00000028aeca7836 */ /* 0x040fe20000000000 */
[----:B------:R0:W-:Y:S01]  /*12c0*/  STL [R1+0x6c], R3 ;  /* 0x00006c0301007387 */ /* 0x0001e20000100800 */
[C---:B------:R-:W-:Y:S02]  /*12d0*/  VIADD R199, R174.reuse, 0x40 ;  /* 0x00000040aec77836 */ /* 0x040fe40000000000 */
[----:B------:R-:W-:-:S02]  /*12e0*/  VIADD R208, R174, 0x8 ;  /* 0x00000008aed07836 */ /* 0x000fc40000000000 */
[C---:B------:R-:W-:Y:S02]  /*12f0*/  VIADD R203, R174.reuse, 0x20 ;  /* 0x00000020aecb7836 */ /* 0x040fe40000000000 */
[C---:B------:R-:W-:Y:S01]  /*1300*/  VIADD R200, R174.reuse, 0x38 ;  /* 0x00000038aec87836 */ /* 0x040fe20000000000 */
[----:B------:R-:W-:Y:S01]  /*1310*/  SHF.R.S32.HI R4, RZ, 0x1f, R208 ;  /* 0x0000001fff047819 */ /* 0x000fe200000114d0 */
[C---:B------:R-:W-:Y:S01]  /*1320*/  VIADD R204, R174.reuse, 0x18 ;  /* 0x00000018aecc7836 */ /* 0x040fe20000000000 */
[----:B0-----:R-:W-:Y:S01]  /*1330*/  SHF.R.S32.HI R3, RZ, 0x1f, R206 ;  /* 0x0000001fff037819 */ /* 0x001fe200000114ce */
[C---:B------:R-:W-:Y:S01]  /*1340*/  VIADD R201, R174.reuse, 0x30 ;  /* 0x00000030aec97836 */ /* 0x040fe20000000000 */
[----:B------:R-:W-:Y:S01]  /*1350*/  SHF.R.S32.HI R3, RZ, 0x1f, R202 ;  /* 0x0000001fff037819 */ /* 0x000fe200000114ca */
[C---:B------:R-:W-:Y:S01]  /*1360*/  VIADD R198, R174.reuse, 0x48 ;  /* 0x00000048aec67836 */ /* 0x040fe20000000000 */
[----:B------:R-:W-:Y:S01]  /*1370*/  SHF.R.S32.HI R3, RZ, 0x1f, R199 ;  /* 0x0000001fff037819 */ /* 0x000fe200000114c7 */
[C---:B------:R-:W-:Y:S01]  /*1380*/  VIADD R197, R174.reuse, 0x50 ;  /* 0x00000050aec57836 */ /* 0x040fe20000000000 */
[----:B------:R-:W-:Y:S01]  /*1390*/  LEA R3, R5, UR4, 0x1 ;  /* 0x0000000405037c11 */ /* 0x000fe2000f8e08ff */
[C---:B------:R-:W-:Y:S01]  /*13a0*/  VIADD R196, R174.reuse, 0x58 ;  /* 0x00000058aec47836 */ /* 0x040fe20000000000 */
[----:B------:R-:W-:Y:S01]  /*13b0*/  SHF.R.S32.HI R4, RZ, 0x1f, R203 ;  /* 0x0000001fff047819 */ /* 0x000fe200000114cb */
[C---:B------:R-:W-:Y:S01]  /*13c0*/  VIADD R195, R174.reuse, 0x60 ;  /* 0x00000060aec37836 */ /* 0x040fe20000000000 */
[----:B------:R-:W-:Y:S01]  /*13d0*/  SHF.R.S32.HI R4, RZ, 0x1f, R200 ;  /* 0x0000001fff047819 */ /* 0x000fe200000114c8 */
[----:B------:R0:W-:Y:S01]  /*13e0*/  STL [R1+0x70], R3 ;  /* 0x0000700301007387 */ /* 0x0001e20000100800 */
[----:B------:R-:W-:Y:S01]  /*13f0*/  LEA R5, R9, UR4, 0x1 ;  /* 0x0000000409057c11 */ /* 0x000fe2000f8e08ff */
[C---:B------:R-:W-:Y:S01]  /*1400*/  VIADD R194, R174.reuse, 0x68 ;  /* 0x00000068aec27836 */ /* 0x040fe20000000000 */
[----:B------:R-:W-:Y:S01]  /*1410*/  LEA R4, R7, UR4, 0x1 ;  /* 0x0000000407047c11 */ /* 0x000fe2000f8e08ff */
[C---:B------:R-:W-:Y:S01]  /*1420*/  VIADD R193, R174.reuse, 0x70 ;  /* 0x00000070aec17836 */ /* 0x040fe20000000000 */
[----:B------:R-:W-:Y:S01]  /*1430*/  SHF.R.S32.HI R6, RZ, 0x1f, R204 ;  /* 0x0000001fff067819 */ /* 0x000fe200000114cc */
[----:B------:R1:W-:Y:S01]  /*1440*/  STL [R1+0x64], R5 ;  /* 0x0000640501007387 */ /* 0x0003e20000100800 */
[----:B------:R-:W-:Y:S01]  /*1450*/  VIADD R192, R174, 0x78 ;  /* 0x00000078aec07836 */ /* 0x000fe20000000000 */
[----:B------:R-:W-:Y:S01]  /*1460*/  SHF.R.S32.HI R6, RZ, 0x1f, R201 ;  /* 0x0000001fff067819 */ /* 0x000fe200000114c9 */
[----:B------:R-:W-:Y:S01]  /*1470*/  IMAD R181, R0, 0x8, R13 ;  /* 0x0000000800b57824 */ /* 0x000fe200078e020d */
[----:B0-----:R-:W-:Y:S01]  /*1480*/  LEA R3, R11, UR4, 0x1 ;  /* 0x000000040b037c11 */ /* 0x001fe2000f8e08ff */
[----:B------:R1:W-:Y:S01]  /*1490*/  STL [R1+0x68], R4 ;  /* 0x0000680401007387 */ /* 0x0003e20000100800 */
[----:B------:R-:W-:-:S02]  /*14a0*/  SHF.R.S32.HI R237, RZ, 0x1f, R198 ;  /* 0x0000001fffed7819 */ /* 0x000fc400000114c6 */
[----:B------:R-:W-:Y:S01]  /*14b0*/  SHF.R.S32.HI R236, RZ, 0x1f, R197 ;  /* 0x0000001fffec7819 */ /* 0x000fe200000114c5 */
[----:B------:R1:W-:Y:S01]  /*14c0*/  STL [R1+0x60], R3 ;  /* 0x0000600301007387 */ /* 0x0003e20000100800 */
[----:B------:R-:W-:Y:S02]  /*14d0*/  SHF.R.S32.HI R235, RZ, 0x1f, R196 ;  /* 0x0000001fffeb7819 */ /* 0x000fe400000114c4 */
[----:B------:R-:W-:Y:S02]  /*14e0*/  SHF.R.S32.HI R234, RZ, 0x1f, R195 ;  /* 0x0000001fffea7819 */ /* 0x000fe400000114c3 */
[----:B------:R-:W-:Y:S02]  /*14f0*/  SHF.R.S32.HI R233, RZ, 0x1f, R194 ;  /* 0x0000001fffe97819 */ /* 0x000fe400000114c2 */
[----:B------:R-:W-:Y:S02]  /*1500*/  SHF.R.S32.HI R232, RZ, 0x1f, R193 ;  /* 0x0000001fffe87819 */ /* 0x000fe400000114c1 */
[----:B------:R-:W-:-:S07]  /*1510*/  SHF.R.S32.HI R231, RZ, 0x1f, R192 ;  /* 0x0000001fffe77819 */ /* 0x000fce00000114c0 */
.L_x_1738:
[----:B------:R-:W-:Y:S01]  /*1520*/  ULDC.64 UR4, c[0x0][0xa28] ;  /* 0x00028a0000047ab9 */ /* 0x000fe20000000a00 */
[----:B0123--:R-:W0:Y:S01]  /*1530*/  LDC.64 R6, c[0x0][0xa08] ;  /* 0x00028200ff067b82 */ /* 0x00fe220000000a00 */
[----:B------:R-:W-:Y:S01]  /*1540*/  ISETP.NE.U32.AND P0, PT, RZ, UR4, PT ;  /* 0x00000004ff007c0c */ /* 0x000fe2000bf05070 */
[----:B------:R-:W-:Y:S01]  /*1550*/  IMAD.MOV.U32 R12, RZ, RZ, RZ ;  /* 0x000000ffff0c7224 */ /* 0x000fe200078e00ff */
[----:B------:R-:W-:Y:S01]  /*1560*/  ULDC.64 UR6, c[0x0][0xa20] ;  /* 0x0002880000067ab9 */ /* 0x000fe20000000a00 */
[----:B------:R-:W-:Y:S01]  /*1570*/  IMAD.MOV.U32 R26, RZ, RZ, RZ ;  /* 0x000000ffff1a7224 */ /* 0x000fe200078e00ff */
[----:B------:R-:W-:Y:S01]  /*1580*/  ISETP.NE.AND.EX P0, PT, RZ, UR5, PT, P0 ;  /* 0x00000005ff007c0c */ /* 0x000fe2000bf05300 */
[----:B------:R-:W-:Y:S02]  /*1590*/  ULDC.64 UR4, c[0x0][0xa18] ;  /* 0x0002860000047ab9 */ /* 0x000fe40000000a00 */
[----:B------:R-:W-:-:S04]  /*15a0*/  ISETP.NE.U32.AND P1, PT, RZ, UR4, PT ;  /* 0x00000004ff007c0c */ /* 0x000fc8000bf25070 */
[----:B------:R-:W-:Y:S01]  /*15b0*/  ISETP.NE.AND.EX P1, PT, RZ, UR5, PT, P1 ;  /* 0x00000005ff007c0c */ /* 0x000fe2000bf25310 */
[----:B------:R-:W-:Y:S02]  /*15c0*/  ULDC.64 UR4, c[0x0][0xa08] ;  /* 0x0002820000047ab9 */ /* 0x000fe40000000a00 */
[----:B------:R-:W-:-:S03]  /*15d0*/  ISETP.NE.U32.AND P3, PT, RZ, UR4, PT ;  /* 0x00000004ff007c0c */ /* 0x000fc6000bf65070 */
[----:B-1--4-:R-:W1:Y:S01]  /*15e0*/  @P0 LDC.64 R4, c[0x0][0xa28] ;  /* 0x00028a00ff040b82 */ /* 0x012e620000000a00 */
[----:B------:R-:W-:Y:S01]  /*15f0*/  ISETP.NE.AND.EX P3, PT, RZ, UR5, PT, P3 ;  /* 0x00000005ff007c0c */ /* 0x000fe2000bf65330 */
[----:B0-----:R-:W-:-:S06]  /*1600*/  IMAD.WIDE R10, R31, 0x4, R6 ;  /* 0x000000041f0a7825 */ /* 0x001fcc00078e0206 */
[----:B------:R-:W0:Y:S01]  /*1610*/  @P1 LDC.64 R8, c[0x0][0xa18] ;  /* 0x00028600ff081b82 */ /* 0x000e220000000a00 */
[----:B------:R-:W-:Y:S02]  /*1620*/  ULDC UR4, c[0x0][0x288] ;  /* 0x0000a20000047ab9 */ /* 0x000fe40000000800 */
[----:B------:R-:W-:Y:S01]  /*1630*/  IMAD.U32 R163, RZ, RZ, UR4 ;  /* 0x00000004ffa37e24 */ /* 0x000fe2000f8e00ff */
[----:B------:R-:W-:Y:S02]  /*1640*/  ULDC.64 UR4, c[0x0][0x418] ;  /* 0x0001060000047ab9 */ /* 0x000fe40000000a00 */
[----:B------:R2:W5:Y:S01]  /*1650*/  @P3 LDG.E R26, desc[UR46][R10.64] ;  /* 0x0000002e0a1a3981 */ /* 0x000562000c1e1900 */
[----:B-1----:R-:W-:-:S05]  /*1660*/  @P0 IMAD.WIDE R4, R31, 0x4, R4 ;  /* 0x000000041f040825 */ /* 0x002fca00078e0204 */
[----:B------:R2:W5:Y:S01]  /*1670*/  @P0 LDG.E R12, desc[UR46][R4.64] ;  /* 0x0000002e040c0981 */ /* 0x000562000c1e1900 */
[----:B0-----:R-:W-:-:S05]  /*1680*/  @P1 IMAD.WIDE R6, R31, 0x4, R8 ;  /* 0x000000041f061825 */ /* 0x001fca00078e0208 */
[----:B------:R2:W5:Y:S01]  /*1690*/  @P1 LDG.E R163, desc[UR46][R6.64] ;  /* 0x0000002e06a31981 */ /* 0x000562000c1e1900 */
[----:B------:R-:W-:Y:S01]  /*16a0*/  UISETP.NE.U32.AND UP0, UPT, UR4, URZ, UPT ;  /* 0x0000003f0400728c */ /* 0x000fe2000bf05070 */
[----:B------:R-:W-:Y:S01]  /*16b0*/  ISETP.NE.U32.AND P2, PT, RZ, UR6, PT ;  /* 0x00000006ff007c0c */ /* 0x000fe2000bf45070 */
[----:B------:R-:W-:Y:S01]  /*16c0*/  ULDC UR6, c[0x0][0x2f0] ;  /* 0x0000bc0000067ab9 */ /* 0x000fe20000000800 */
[----:B------:R-:W-:Y:S01]  /*16d0*/  ULDC UR4, c[0x0][0x424] ;  /* 0x0001090000047ab9 */ /* 0x000fe20000000800 */
[----:B------:R-:W-:Y:S01]  /*16e0*/  UISETP.NE.AND.EX UP0, UPT, UR5, URZ, UPT, UP0 ;  /* 0x0000003f0500728c */ /* 0x000fe2000bf05300 */
[----:B------:R-:W-:-:S03]  /*16f0*/  LOP3.LUT R3, R30, 0xff000000, RZ, 0xc0, !PT ;  /* 0xff0000001e037812 */ /* 0x000fc600078ec0ff */
[----:B------:R-:W-:Y:S01]  /*1700*/  USEL UR4, UR4, 0x1, UP0 ;  /* 0x0000000104047887 */ /* 0x000fe20008000000 */
[----:B------:R-:W-:Y:S01]  /*1710*/  ISETP.NE.AND.EX P2, PT, RZ, UR7, PT, P2 ;  /* 0x00000007ff007c0c */ /* 0x000fe2000bf45320 */
[----:B------:R-:W-:Y:S01]  /*1720*/  ULDC UR7, c[0x0][0x348] ;  /* 0x0000d20000077ab9 */ /* 0x000fe20000000800 */
[C---:B------:R-:W-:Y:S01]  /*1730*/  LOP3.LUT R0, R30.reuse, 0xff0000, RZ, 0xc0, !PT ;  /* 0x00ff00001e007812 */ /* 0x040fe200078ec0ff */
[----:B------:R-:W-:Y:S01]  /*1740*/  UIMAD UR6, UR4, UR6, URZ ;  /* 0x00000006040672a4 */ /* 0x000fe2000f8e023f */
[----:B------:R-:W-:Y:S01]  /*1750*/  SHF.R.U32.HI R3, RZ, 0x8, R3 ;  /* 0x00000008ff037819 */ /* 0x000fe20000011603 */
[----:B------:R-:W-:Y:S01]  /*1760*/  IMAD.MOV.U32 R187, RZ, RZ, R31 ;  /* 0x000000ffffbb7224 */ /* 0x000fe200078e001f */
[----:B------:R-:W-:Y:S02]  /*1770*/  LOP3.LUT R183, R30, 0xffff, RZ, 0xc0, !PT ;  /* 0x0000ffff1eb77812 */ /* 0x000fe400078ec0ff */
[----:B------:R-:W-:Y:S01]  /*1780*/  LEA.HI R186, R0, R3, RZ, 0x10 ;  /* 0x0000000300ba7211 */ /* 0x000fe200078f80ff */
[----:B--2---:R-:W-:Y:S06]  /*1790*/  @P1 BRA `(.L_x_1446) ;  /* 0x0000000000241947 */ /* 0x004fec0003800000 */
        /* <DEDUP_REMOVED lines=9> */
.L_x_1446:
[----:B------:R-:W-:Y:S02]  /*1830*/  IMAD.U32 R25, RZ, RZ, UR7 ;  /* 0x00000007ff197e24 */ /* 0x000fe4000f8e00ff */
[----:B------:R-:W-:Y:S01]  /*1840*/  IMAD.U32 R27, RZ, RZ, UR6 ;  /* 0x00000006ff1b7e24 */ /* 0x000fe2000f8e00ff */
[----:B------:R-:W-:Y:S06]  /*1850*/  @!P2 BRA `(.L_x_1447) ;  /* 0x000000000010a947 */ /* 0x000fec0003800000 */
[----:B------:R-:W0:Y:S02]  /*1860*/  LDC.64 R4, c[0x0][0xa20] ;  /* 0x00028800ff047b82 */ /* 0x000e240000000a00 */
[----:B0-----:R-:W-:-:S05]  /*1870*/  IMAD.WIDE R4, R31, 0x4, R4 ;  /* 0x000000041f047825 */ /* 0x001fca00078e0204 */
[----:B------:R0:W5:Y:S01]  /*1880*/  LDG.E R27, desc[UR46][R4.64] ;  /* 0x0000002e041b7981 */ /* 0x000162000c1e1900 */
[----:B------:R-:W-:Y:S05]  /*1890*/  BRA `(.L_x_1448) ;  /* 0x0000000000107947 */ /* 0x000fea0003800000 */
.L_x_1447:
[----:B------:R-:W-:Y:S05]  /*18a0*/  @!P3 BRA `(.L_x_1448) ;  /* 0x00000000000cb947 */ /* 0x000fea0003800000 */
[----:B------:R-:W2:Y:S04]  /*18b0*/  LDG.E R0, desc[UR46][R10.64] ;  /* 0x0000002e0a007981 */ /* 0x000ea8000c1e1900 */
[----:B------:R-:W2:Y:S02]  /*18c0*/  LDG.E R27, desc[UR46][R10.64+0x4] ;  /* 0x0000042e0a1b7981 */ /* 0x000ea4000c1e1900 */
[----:B--2---:R-:W-:-:S07]  /*18d0*/  IMAD.IADD R27, R27, 0x1, -R0 ;  /* 0x000000011b1b7824 */ /* 0x004fce00078e0a00 */
.L_x_1448:
[----:B------:R-:W-:Y:S01]  /*18e0*/  ULDC.64 UR4, c[0x0][0xa10] ;  /* 0x0002840000047ab9 */ /* 0x000fe20000000a00 */
[----:B0-----:R-:W0:Y:S01]  /*18f0*/  LDC R4, c[0x0][0x448] ;  /* 0x00011200ff047b82 */ /* 0x001e220000000800 */
[----:B------:R-:W-:-:S04]  /*1900*/  ISETP.NE.U32.AND P0, PT, RZ, UR4, PT ;  /* 0x00000004ff007c0c */ /* 0x000fc8000bf05070 */
[----:B------:R-:W-:Y:S01]  /*1910*/  ISETP.NE.AND.EX P0, PT, RZ, UR5, PT, P0 ;  /* 0x00000005ff007c0c */ /* 0x000fe2000bf05300 */
[----:B------:R-:W-:Y:S02]  /*1920*/  ULDC.64 UR4, c[0x0][0xa30] ;  /* 0x00028c0000047ab9 */ /* 0x000fe40000000a00 */
[----:B------:R-:W-:-:S04]  /*1930*/  ISETP.NE.U32.AND P1, PT, RZ, UR4, PT ;  /* 0x00000004ff007c0c */ /* 0x000fc8000bf25070 */
[----:B------:R-:W-:-:S06]  /*1940*/  ISETP.NE.AND.EX P1, PT, RZ, UR5, PT, P1 ;  /* 0x00000005ff007c0c */ /* 0x000fcc000bf25310 */
[----:B------:R-:W1:Y:S08]  /*1950*/  @P0 LDC.64 R6, c[0x0][0xa10] ;  /* 0x00028400ff060b82 */ /* 0x000e700000000a00 */
[----:B------:R-:W2:Y:S01]  /*1960*/  @P1 LDC.64 R8, c[0x0][0xa30] ;  /* 0x00028c00ff081b82 */ /* 0x000ea20000000a00 */
[----:B-1----:R-:W-:-:S05]  /*1970*/  @P0 IMAD.WIDE R6, R31, 0x4, R6 ;  /* 0x000000041f060825 */ /* 0x002fca00078e0206 */
[----:B------:R-:W3:Y:S04]  /*1980*/  @P0 LDG.E R0, desc[UR46][R6.64] ;  /* 0x0000002e06000981 */ /* 0x000ee8000c1e1900 */
[----:B------:R-:W3:Y:S01]  /*1990*/  @P0 LDG.E R3, desc[UR46][R6.64+0x4] ;  /* 0x0000042e06030981 */ /* 0x000ee2000c1e1900 */
[----:B-----5:R-:W-:Y:S02]  /*19a0*/  IMAD.MOV.U32 R145, RZ, RZ, R27 ;  /* 0x000000ffff917224 */ /* 0x020fe400078e001b */
[----:B--2---:R-:W-:-:S05]  /*19b0*/  @P1 IMAD.WIDE R8, R31, 0x4, R8 ;  /* 0x000000041f081825 */ /* 0x004fca00078e0208 */
[----:B------:R1:W5:Y:S01]  /*19c0*/  @P1 LDG.E R145, desc[UR46][R8.64] ;  /* 0x0000002e08911981 */ /* 0x000362000c1e1900 */
[----:B0-----:R-:W-:Y:S01]  /*19d0*/  ISETP.NE.AND P1, PT, R4, 0x1, PT ;  /* 0x000000010400780c */ /* 0x001fe20003f25270 */
[----:B------:R-:W-:Y:S01]  /*19e0*/  IMAD.SHL.U32 R178, R29, 0x80, RZ ;  /* 0x000000801db27824 */ /* 0x000fe200078e00ff */
[----:B------:R-:W0:Y:S01]  /*19f0*/  LDC.64 R4, c[0x0][0x9e0] ;  /* 0x00027800ff047b82 */ /* 0x000e220000000a00 */
[----:B------:R-:W-:-:S10]  /*1a00*/  IMAD.IADD R12, R27, 0x1, -R12 ;  /* 0x000000011b0c7824 */ /* 0x000fd400078e0a0c */
[----:B------:R-:W2:Y:S08]  /*1a10*/  @P1 LDC R10, c[0x0][0x44c] ;  /* 0x00011300ff0a1b82 */ /* 0x000eb00000000800 */
[----:B------:R-:W4:Y:S01]  /*1a20*/  @P1 LDC R11, c[0x0][0x450] ;  /* 0x00011400ff0b1b82 */ /* 0x000f220000000800 */
[----:B0-----:R-:W-:Y:S01]  /*1a30*/  ISETP.GE.AND P2, PT, R5, 0x1, PT ;  /* 0x000000010500780c */ /* 0x001fe20003f46270 */
[----:B---3--:R-:W-:-:S02]  /*1a40*/  @P0 IMAD.IADD R25, R3, 0x1, -R0 ;  /* 0x0000000103190824 */ /* 0x008fc400078e0a00 */
[----:B------:R-:W-:Y:S02]  /*1a50*/  VIADD R3, R178, 0x7f ;  /* 0x0000007fb2037836 */ /* 0x000fe40000000000 */
[----:B------:R-:W-:Y:S02]  /*1a60*/  IMAD.IADD R164, R12, 0x1, R25 ;  /* 0x000000010ca47824 */ /* 0x000fe400078e0219 */
[----:B--2---:R-:W-:-:S04]  /*1a70*/  @P1 IMAD.HI.U32 R6, R3, R10, RZ ;  /* 0x0000000a03061227 */ /* 0x004fc800078e00ff */
[C---:B------:R-:W-:Y:S01]  /*1a80*/  VIADD R0, R164.reuse, 0x5f ;  /* 0x0000005fa4007836 */ /* 0x040fe20000000000 */
[----:B----4-:R-:W-:Y:S02]  /*1a90*/  @P1 SHF.R.U32.HI R3, RZ, R11, R6 ;  /* 0x0000000bff031219 */ /* 0x010fe40000011606 */
[----:B------:R-:W-:Y:S01]  /*1aa0*/  IADD3 R6, R164, 0x1, -R163 ;  /* 0x00000001a4067810 */ /* 0x000fe20007ffe8a3 */
[----:B------:R-:W-:-:S04]  /*1ab0*/  IMAD.HI R0, R0, 0x2aaaaaab, RZ ;  /* 0x2aaaaaab00007827 */ /* 0x000fc800078e02ff */
[----:B------:R-:W-:Y:S01]  /*1ac0*/  IMAD.IADD R3, R6, 0x1, R3 ;  /* 0x0000000106037824 */ /* 0x000fe200078e0203 */
[----:B------:R-:W-:-:S03]  /*1ad0*/  SHF.R.U32.HI R149, RZ, 0x1f, R0 ;  /* 0x0000001fff957819 */ /* 0x000fc60000011600 */
[----:B------:R-:W-:Y:S01]  /*1ae0*/  IMAD.IADD R4, R3, 0x1, R4 ;  /* 0x0000000103047824 */ /* 0x000fe200078e0204 */
[----:B------:R-:W-:Y:S01]  /*1af0*/  LEA.HI.SX32 R149, R0, R149, 0x1c ;  /* 0x0000009500957211 */ /* 0x000fe200078fe2ff */
[----:B-1----:R-:W-:Y:S06]  /*1b00*/  @!P2 BRA `(.L_x_1449) ;  /* 0x000000000048a947 */ /* 0x002fec0003800000 */
[C---:B------:R-:W-:Y:S01]  /*1b10*/  ISETP.GT.AND P0, PT, R3.reuse, RZ, PT ;  /* 0x000000ff0300720c */ /* 0x040fe20003f04270 */
[----:B------:R-:W-:Y:S01]  /*1b20*/  BSSY B0, `(.L_x_1450) ;  /* 0x000000e000007945 */ /* 0x000fe20003800000 */
[----:B------:R-:W-:-:S11]  /*1b30*/  VIADD R0, R3, 0xffffffff ;  /* 0xffffffff03007836 */ /* 0x000fd60000000000 */
        /* <DEDUP_REMOVED lines=8> */
.L_x_1451:
[----:B------:R-:W-:-:S13]  /*1bc0*/  ISETP.NE.AND P0, PT, R5, 0x1, PT ;  /* 0x000000010500780c */ /* 0x000fda0003f05270 */
[----:B------:R-:W0:Y:S02]  /*1bd0*/  @P0 LDC.64 R6, c[0x0][0x9e8] ;  /* 0x00027a00ff060b82 */ /* 0x000e240000000a00 */
[----:B0-----:R-:W-:-:S05]  /*1be0*/  @P0 IMAD.HI.U32 R6, R0, R6, RZ ;  /* 0x0000000600060227 */ /* 0x001fca00078e00ff */
[----:B------:R-:W-:-:S07]  /*1bf0*/  @P0 SHF.R.U32.HI R0, RZ, R7, R6 ;  /* 0x00000007ff000219 */ /* 0x000fce0000011606 */
.L_x_1452:
[----:B------:R-:W-:Y:S05]  /*1c00*/  BSYNC B0 ;  /* 0x0000000000007941 */ /* 0x000fea0003800000 */
.L_x_1450:
[----:B------:R-:W-:-:S05]  /*1c10*/  IMAD R3, R0, R5, R5 ;  /* 0x0000000500037224 */ /* 0x000fca00078e0205 */
[----:B------:R-:W-:-:S07]  /*1c20*/  VIMNMX R4, R4, R3, PT ;  /* 0x0000000304047248 */ /* 0x000fce0003fe0100 */
.L_x_1449:
[----:B------:R-:W0:Y:S01]  /*1c30*/  @P1 LDC R3, c[0x0][0x44c] ;  /* 0x00011300ff031b82 */ /* 0x000e220000000800 */
[----:B------:R-:W-:Y:S01]  /*1c40*/  VIADD R4, R4, 0x5f ;  /* 0x0000005f04047836 */ /* 0x000fe20000000000 */
[----:B------:R-:W-:Y:S01]  /*1c50*/  ULDC UR4, c[0x0][0x9dc] ;  /* 0x0002770000047ab9 */ /* 0x000fe20000000800 */
[----:B------:R-:W-:Y:S02]  /*1c60*/  IMAD.MOV.U32 R7, RZ, RZ, R178 ;  /* 0x000000ffff077224 */ /* 0x000fe400078e00b2 */
[----:B------:R-:W-:-:S03]  /*1c70*/  IMAD.HI R4, R4, 0x2aaaaaab, RZ ;  /* 0x2aaaaaab04047827 */ /* 0x000fc600078e02ff */
[----:B------:R-:W1:Y:S01]  /*1c80*/  @P1 LDC R9, c[0x0][0x450] ;  /* 0x00011400ff091b82 */ /* 0x000e620000000800 */
[----:B------:R-:W-:Y:S02]  /*1c90*/  IMAD.IADD R150, R164, 0x1, -R163 ;  /* 0x00000001a4967824 */ /* 0x000fe400078e0aa3 */
        /* <DEDUP_REMOVED lines=8> */
[----:B------:R-:W-:Y:S01]  /*1d20*/  ISETP.GT.AND P0, PT, R0, -0x1, PT ;  /* 0xffffffff0000780c */ /* 0x000fe20003f04270 */
[----:B------:R-:W-:-:S12]  /*1d30*/  BSSY B0, `(.L_x_1454) ;  /* 0x000000d000007945 */ /* 0x000fd80003800000 */
        /* <DEDUP_REMOVED lines=8> */
.L_x_1455:
[----:B------:R-:W-:-:S13]  /*1dc0*/  ISETP.NE.AND P0, PT, R5, 0x1, PT ;  /* 0x000000010500780c */ /* 0x000fda0003f05270 */
[----:B------:R-:W0:Y:S02]  /*1dd0*/  @P0 LDC.64 R6, c[0x0][0x9e8] ;  /* 0x00027a00ff060b82 */ /* 0x000e240000000a00 */
[----:B0-----:R-:W-:-:S05]  /*1de0*/  @P0 IMAD.HI.U32 R4, R0, R6, RZ ;  /* 0x0000000600040227 */ /* 0x001fca00078e00ff */
[----:B------:R-:W-:-:S07]  /*1df0*/  @P0 SHF.R.U32.HI R0, RZ, R7, R4 ;  /* 0x00000007ff000219 */ /* 0x000fce0000011604 */
.L_x_1456:
[----:B------:R-:W-:Y:S05]  /*1e00*/  BSYNC B0 ;  /* 0x0000000000007941 */ /* 0x000fea0003800000 */
.L_x_1454:
[----:B------:R-:W-:-:S05]  /*1e10*/  IMAD R0, R0, R5, RZ ;  /* 0x0000000500007224 */ /* 0x000fca00078e02ff */
[----:B------:R-:W-:-:S07]  /*1e20*/  VIMNMX R3, R3, R0, !PT ;  /* 0x0000000003037248 */ /* 0x000fce0007fe0100 */
.L_x_1453:
[----:B------:R-:W-:Y:S01]  /*1e30*/  IMAD.HI R3, R3, 0x2aaaaaab, RZ ;  /* 0x2aaaaaab03037827 */ /* 0x000fe200078e02ff */
[----:B------:R-:W-:Y:S01]  /*1e40*/  BSSY B0, `(.L_x_1457) ;  /* 0x0000028000007945 */ /* 0x000fe20003800000 */
[----:B------:R-:W-:Y:S02]  /*1e50*/  LOP3.LUT R190, R186, 0xff, RZ, 0xc0, !PT ;  /* 0x000000ffbabe7812 */ /* 0x000fe400078ec0ff */
[----:B------:R-:W-:Y:S02]  /*1e60*/  SHF.R.U32.HI R186, RZ, 0x10, R186 ;  /* 0x00000010ffba7819 */ /* 0x000fe400000116ba */
[----:B------:R-:W-:-:S04]  /*1e70*/  SHF.R.U32.HI R0, RZ, 0x1f, R3 ;  /* 0x0000001fff007819 */ /* 0x000fc80000011603 */
[----:B------:R-:W-:Y:S01]  /*1e80*/  LEA.HI.SX32 R0, R3, R0, 0x1c ;  /* 0x0000000003007211 */ /* 0x000fe200078fe2ff */
[----:B------:R-:W-:-:S03]  /*1e90*/  IMAD.MOV.U32 R3, RZ, RZ, RZ ;  /* 0x000000ffff037224 */ /* 0x000fc600078e00ff */
[----:B------:R-:W-:-:S04]  /*1ea0*/  VIMNMX R9, RZ, R0, !PT ;  /* 0x00000000ff097248 */ /* 0x000fc80007fe0100 */
[----:B------:R-:W-:-:S13]  /*1eb0*/  ISETP.GT.AND P0, PT, R8, R9, PT ;  /* 0x000000090800720c */ /* 0x000fda0003f04270 */
[----:B------:R-:W-:Y:S05]  /*1ec0*/  @!P0 BRA `(.L_x_1458) ;  /* 0x00000000007c8947 */ /* 0x000fea0003800000 */
[----:B------:R-:W-:Y:S01]  /*1ed0*/  ISETP.NE.AND P0, PT, R186, RZ, PT ;  /* 0x000000ffba00720c */ /* 0x000fe20003f05270 */
[----:B------:R-:W-:-:S03]  /*1ee0*/  ULDC UR4, c[0x0][0x9f0] ;  /* 0x00027c0000047ab9 */ /* 0x000fc60000000800 */
[----:B------:R-:W-:-:S04]  /*1ef0*/  SEL R11, R186, UR4, P0 ;  /* 0x00000004ba0b7c07 */ /* 0x000fc80008000000 */
[-C--:B------:R-:W-:Y:S02]  /*1f00*/  IABS R6, R11.reuse ;  /* 0x0000000b00067213 */ /* 0x080fe40000000000 */
[----:B------:R-:W-:Y:S02]  /*1f10*/  IADD3 R0, R11, -0x1, R8 ;  /* 0xffffffff0b007810 */ /* 0x000fe40007ffe008 */
[----:B------:R-:W0:Y:S01]  /*1f20*/  I2F.RP R3, R6 ;  /* 0x0000000600037306 */ /* 0x000e220000209400 */
[----:B------:R-:W-:Y:S02]  /*1f30*/  IABS R13, R11 ;  /* 0x0000000b000d7213 */ /* 0x000fe40000000000 */
[----:B------:R-:W-:-:S05]  /*1f40*/  IMAD.IADD R0, R0, 0x1, -R9 ;  /* 0x0000000100007824 */ /* 0x000fca00078e0a09 */
        /* <DEDUP_REMOVED lines=23> */
.L_x_1458:
[----:B------:R-:W-:Y:S05]  /*20c0*/  BSYNC B0 ;  /* 0x0000000000007941 */ /* 0x000fea0003800000 */
.L_x_1457:
[----:B------:R-:W-:Y:S01]  /*20d0*/  IMAD R0, R190, R3, R9 ;  /* 0x00000003be007224 */ /* 0x000fe200078e0209 */
[----:B------:R-:W-:-:S04]  /*20e0*/  PLOP3.LUT P2, PT, PT, PT, PT, 0x80, 0x0 ;  /* 0x000000000000781c */ /* 0x000fc80003f4f070 */
[C---:B------:R-:W-:Y:S01]  /*20f0*/  VIADDMNMX R3, R0.reuse, R3, R8, PT ;  /* 0x0000000300037246 */ /* 0x040fe20003800108 */
[----:B------:R-:W-:-:S04]  /*2100*/  IMAD R0, R0, 0x60, -R12 ;  /* 0x0000006000007824 */ /* 0x000fc800078e0a0c */
[----:B------:R-:W-:Y:S01]  /*2110*/  IMAD R4, R3, 0x60, -R12 ;  /* 0x0000006003047824 */ /* 0x000fe200078e0a0c */
[----:B------:R-:W-:-:S04]  /*2120*/  VIMNMX R0, RZ, R0, !PT ;  /* 0x00000000ff007248 */ /* 0x000fc80007fe0100 */
[----:B------:R-:W-:Y:S01]  /*2130*/  VIMNMX R3, R4, R25, PT ;  /* 0x0000001904037248 */ /* 0x000fe20003fe0100 */
[----:B------:R-:W-:-:S03]  /*2140*/  IMAD.WIDE.U32 R128, R0, -0x55555555, RZ ;  /* 0xaaaaaaab00807825 */ /* 0x000fc600078e00ff */
[----:B------:R-:W-:Y:S02]  /*2150*/  ISETP.GT.AND P0, PT, R3, R0, PT ;  /* 0x000000000300720c */ /* 0x000fe40003f04270 */
[----:B------:R-:W-:-:S05]  /*2160*/  SHF.R.U32.HI R128, RZ, 0x6, R129 ;  /* 0x00000006ff807819 */ /* 0x000fca0000011681 */
[----:B------:R-:W-:-:S06]  /*2170*/  IMAD.MOV.U32 R24, RZ, RZ, R128 ;  /* 0x000000ffff187224 */ /* 0x000fcc00078e0080 */
[----:B------:R-:W-:-:S04]  /*2180*/  @P0 VIADD R0, R3, 0x5f ;  /* 0x0000005f03000836 */ /* 0x000fc80000000000 */
[----:B------:R-:W-:-:S05]  /*2190*/  @P0 IMAD.HI R0, R0, 0x2aaaaaab, RZ ;  /* 0x2aaaaaab00000827 */ /* 0x000fca00078e02ff */
[----:B------:R-:W-:-:S04]  /*21a0*/  @P0 SHF.R.U32.HI R3, RZ, 0x1f, R0 ;  /* 0x0000001fff030819 */ /* 0x000fc80000011600 */
[----:B------:R-:W-:-:S04]  /*21b0*/  @P0 LEA.HI.SX32 R24, R0, R3, 0x1c ;  /* 0x0000000300180211 */ /* 0x000fc800078fe2ff */
        /* <DEDUP_REMOVED lines=22> */
.L_x_1461:
[----:B------:R-:W-:Y:S05]  /*2320*/  BSYNC B6 ;  /* 0x0000000000067941 */ /* 0x000fea0003800000 */
.L_x_1460:
        /* <DEDUP_REMOVED lines=20> */
.L_x_1463:
[----:B------:R-:W-:Y:S05]  /*2470*/  BSYNC B6 ;  /* 0x0000000000067941 */ /* 0x000fea0003800000 */
.L_x_1462:
[----:B------:R-:W-:Y:S01]  /*2480*/  ULDC.64 UR4, c[0x0][0x9f8] ;  /* 0x00027e0000047ab9 */ /* 0x000fe20000000a00 */
[----:B------:R-:W0:Y:S01]  /*2490*/  LDC.64 R90, c[0x0][0x300] ;  /* 0x0000c000ff5a7b82 */ /* 0x000e220000000a00 */
[----:B------:R-:W-:Y:S01]  /*24a0*/  ISETP.NE.U32.AND P0, PT, RZ, UR4, PT ;  /* 0x00000004ff007c0c */ /* 0x000fe2000bf05070 */
[----:B------:R-:W-:-:S03]  /*24b0*/  ULDC UR6, c[0x0][0x2f4] ;  /* 0x0000bd0000067ab9 */ /* 0x000fc60000000800 */
[----:B------:R-:W-:Y:S01]  /*24c0*/  ISETP.NE.AND.EX P0, PT, RZ, UR5, PT, P0 ;  /* 0x00000005ff007c0c */ /* 0x000fe2000bf05300 */
[----:B------:R-:W-:Y:S01]  /*24d0*/  IMAD.IADD R121, R26, 0x1, R27 ;  /* 0x000000011a797824 */ /* 0x000fe200078e021b */
[----:B------:R-:W-:Y:S01]  /*24e0*/  ISETP.GE.AND P1, PT, R165, UR6, PT ;  /* 0x00000006a5007c0c */ /* 0x000fe2000bf26270 */
[C---:B------:R-:W-:Y:S01]  /*24f0*/  VIADD R104, R18.reuse, 0x60 ;  /* 0x0000006012687836 */ /* 0x040fe20000000000 */
[----:B------:R-:W-:Y:S01]  /*2500*/  SHF.R.S32.HI R19, RZ, 0x1f, R18 ;  /* 0x0000001fff137819 */ /* 0x000fe20000011412 */
[C---:B------:R-:W-:Y:S01]  /*2510*/  VIADD R3, R18.reuse, 0x80 ;  /* 0x0000008012037836 */ /* 0x040fe20000000000 */
[----:B------:R-:W-:Y:S01]  /*2520*/  ULDC.64 UR4, c[0x0][0x330] ;  /* 0x0000cc0000047ab9 */ /* 0x000fe20000000a00 */
[----:B------:R-:W-:Y:S01]  /*2530*/  VIADD R8, R18, 0xa0 ;  /* 0x000000a012087836 */ /* 0x000fe20000000000 */
[----:B------:R-:W1:Y:S08]  /*2540*/  LDC.64 R96, c[0x0][0x3f8] ;  /* 0x0000fe00ff607b82 */ /* 0x000e700000000a00 */
[----:B------:R-:W2:Y:S01]  /*2550*/  @P0 LDC.64 R4, c[0x0][0x9f8] ;  /* 0x00027e00ff040b82 */ /* 0x000ea20000000a00 */
[----:B------:R-:W-:-:S07]  /*2560*/  SHF.R.S32.HI R147, RZ, 0x1f, R162 ;  /* 0x0000001fff937819 */ /* 0x000fce00000114a2 */
[----:B------:R-:W3:Y:S08]  /*2570*/  LDC R123, c[0x0][0x3f4] ;  /* 0x0000fd00ff7b7b82 */ /* 0x000ef00000000800 */
[----:B------:R-:W4:Y:S01]  /*2580*/  LDC.64 R102, c[0x0][0x408] ;  /* 0x00010200ff667b82 */ /* 0x000f220000000a00 */
[----:B--2---:R-:W-:-:S05]  /*2590*/  @P0 IMAD.WIDE R4, R31, 0x4, R4 ;  /* 0x000000041f040825 */ /* 0x004fca00078e0204 */
[----:B------:R2:W3:Y:S01]  /*25a0*/  @P0 LDG.E R31, desc[UR46][R4.64] ;  /* 0x0000002e041f0981 */ /* 0x0004e2000c1e1900 */
[----:B------:R-:W-:Y:S01]  /*25b0*/  SEL R6, RZ, 0xffffffff, P1 ;  /* 0xffffffffff067807 */ /* 0x000fe20000800000 */
[C---:B------:R-:W-:Y:S01]  /*25c0*/  IMAD.WIDE.U32 R88, R183.reuse, UR4, R18 ;  /* 0x00000004b7587c25 */ /* 0x040fe2000f8e0012 */
[----:B------:R-:W-:Y:S01]  /*25d0*/  ISETP.GE.AND P0, PT, R18, UR6, PT ;  /* 0x0000000612007c0c */ /* 0x000fe2000bf06270 */
[----:B------:R-:W3:Y:S01]  /*25e0*/  S2R R222, SR_TID.X ;  /* 0x0000000000de7919 */ /* 0x000ee20000002100 */
[----:B------:R-:W-:Y:S01]  /*25f0*/  SHF.R.S32.HI R0, RZ, 0x1f, R121 ;  /* 0x0000001fff007819 */ /* 0x000fe20000011479 */
[----:B------:R-:W-:Y:S01]  /*2600*/  IMAD R89, R183, UR5, R89 ;  /* 0x00000005b7597c24 */ /* 0x000fe2000f8e0259 */
[----:B------:R-:W-:Y:S01]  /*2610*/  ISETP.GE.AND P1, PT, R104, UR6, PT ;  /* 0x0000000668007c0c */ /* 0x000fe2000bf26270 */
[----:B------:R-:W-:Y:S01]  /*2620*/  ULDC.64 UR4, c[0x0][0xa08] ;  /* 0x0002820000047ab9 */ /* 0x000fe20000000a00 */
[----:B------:R-:W-:Y:S01]  /*2630*/  ISETP.GE.AND P3, PT, R3, UR6, PT ;  /* 0x0000000603007c0c */ /* 0x000fe2000bf66270 */
[----:B--2---:R-:W-:Y:S01]  /*2640*/  IMAD.SHL.U32 R5, R6, 0x2, RZ ;  /* 0x0000000206057824 */ /* 0x004fe200078e00ff */
[----:B------:R-:W-:Y:S01]  /*2650*/  SEL R4, RZ, 0x1, P0 ;  /* 0x00000001ff047807 */ /* 0x000fe20000000000 */
[----:B0-----:R-:W-:Y:S01]  /*2660*/  IMAD R6, R0, R90, RZ ;  /* 0x0000005a00067224 */ /* 0x001fe200078e02ff */
[----:B------:R-:W-:Y:S01]  /*2670*/  ISETP.GE.AND P0, PT, R166, UR6, PT ;  /* 0x00000006a6007c0c */ /* 0x000fe2000bf06270 */
[----:B-1----:R-:W-:Y:S01]  /*2680*/  IMAD.WIDE.U32 R94, R162, R96, R18 ;  /* 0x00000060a25e7225 */ /* 0x002fe200078e0012 */
[----:B------:R-:W-:-:S02]  /*2690*/  LOP3.LUT R3, R5, 0x2, R4, 0xe2, !PT ;  /* 0x0000000205037812 */ /* 0x000fc400078ee204 */
[----:B------:R-:W-:Y:S01]  /*26a0*/  SEL R7, RZ, 0x8, P1 ;  /* 0x00000008ff077807 */ /* 0x000fe20000800000 */
[C---:B------:R-:W-:Y:S01]  /*26b0*/  IMAD.WIDE.U32 R4, R121.reuse, R90, RZ ;  /* 0x0000005a79047225 */ /* 0x040fe200078e00ff */
[----:B------:R-:W-:Y:S01]  /*26c0*/  ISETP.GE.AND P2, PT, R8, UR6, PT ;  /* 0x0000000608007c0c */ /* 0x000fe2000bf46270 */
[----:B------:R-:W-:Y:S01]  /*26d0*/  ULDC.64 UR6, c[0x0][0x308] ;  /* 0x0000c20000067ab9 */ /* 0x000fe20000000a00 */
[----:B------:R-:W-:Y:S01]  /*26e0*/  SHF.R.S32.HI R161, RZ, 0x1f, R160 ;  /* 0x0000001fffa17819 */ /* 0x000fe200000114a0 */
[----:B------:R-:W-:Y:S01]  /*26f0*/  IMAD R9, R121, R91, R6 ;  /* 0x0000005b79097224 */ /* 0x000fe200078e0206 */
[----:B------:R-:W-:Y:S01]  /*2700*/  SEL R6, RZ, 0x4, P0 ;  /* 0x00000004ff067807 */ /* 0x000fe20000000000 */
[C---:B----4-:R-:W-:Y:S01]  /*2710*/  IMAD.WIDE.U32 R100, R162.reuse, R102, R18 ;  /* 0x00000066a2647225 */ /* 0x050fe200078e0012 */
[----:B------:R-:W-:Y:S02]  /*2720*/  ISETP.NE.U32.AND P0, PT, RZ, UR4, PT ;  /* 0x00000004ff007c0c */ /* 0x000fe4000bf05070 */
[----:B------:R-:W-:Y:S01]  /*2730*/  LOP3.LUT R3, R7, R3, R6, 0xfe, !PT ;  /* 0x0000000307037212 */ /* 0x000fe200078efe06 */
[----:B------:R-:W-:Y:S01]  /*2740*/  IMAD.IADD R5, R5, 0x1, R9 ;  /* 0x0000000105057824 */ /* 0x000fe200078e0209 */
[----:B------:R-:W-:Y:S01]  /*2750*/  SEL R6, RZ, 0x10, P3 ;  /* 0x00000010ff067807 */ /* 0x000fe20001800000 */
[----:B------:R-:W-:Y:S01]  /*2760*/  IMAD.WIDE.U32 R92, R162, R96, R160 ;  /* 0x00000060a25c7225 */ /* 0x000fe200078e00a0 */
[----:B------:R-:W-:Y:S01]  /*2770*/  ISETP.NE.AND.EX P0, PT, RZ, UR5, PT, P0 ;  /* 0x00000005ff007c0c */ /* 0x000fe2000bf05300 */
[----:B------:R-:W-:Y:S01]  /*2780*/  ULDC.64 UR4, c[0x0][0x310] ;  /* 0x0000c40000047ab9 */ /* 0x000fe20000000a00 */
[----:B------:R-:W-:Y:S01]  /*2790*/  LOP3.LUT R11, R3, R6, RZ, 0xfc, !PT ;  /* 0x00000006030b7212 */ /* 0x000fe200078efcff */
[----:B------:R-:W-:Y:S01]  /*27a0*/  IMAD.WIDE.U32 R4, R183, UR6, R4 ;  /* 0x00000006b7047c25 */ /* 0x000fe2000f8e0004 */
[----:B---3--:R-:W-:-:S02]  /*27b0*/  ISETP.GE.AND P1, PT, R165, R123, PT ;  /* 0x0000007ba500720c */ /* 0x008fc40003f26270 */
[----:B------:R-:W-:Y:S01]  /*27c0*/  ISETP.GE.AND P4, PT, R166, R123, PT ;  /* 0x0000007ba600720c */ /* 0x000fe20003f86270 */
[----:B------:R-:W-:Y:S01]  /*27d0*/  IMAD R5, R183, UR7, R5 ;  /* 0x00000007b7057c24 */ /* 0x000fe2000f8e0205 */
[----:B------:R-:W-:Y:S01]  /*27e0*/  SHF.R.U32.HI R20, RZ, 0x3, R173 ;  /* 0x00000003ff147819 */ /* 0x000fe200000116ad */
[----:B------:R-:W-:Y:S01]  /*27f0*/  IMAD R6, R147, R96, RZ ;  /* 0x0000006093067224 */ /* 0x000fe200078e02ff */
[----:B------:R-:W-:Y:S01]  /*2800*/  LOP3.LUT R17, R17, 0xfffffffe, RZ, 0xc0, !PT ;  /* 0xfffffffe11117812 */ /* 0x000fe200078ec0ff */
[----:B------:R-:W-:Y:S01]  /*2810*/  IMAD.WIDE.U32 R98, R162, R102, R160 ;  /* 0x00000066a2627225 */ /* 0x000fe200078e00a0 */
[----:B------:R-:W-:Y:S02]  /*2820*/  LOP3.LUT P3, RZ, R229, 0x4, RZ, 0xc0, !PT ;  /* 0x00000004e5ff7812 */ /* 0x000fe4000786c0ff */
[----:B------:R-:W-:Y:S01]  /*2830*/  SHF.L.U64.HI R135, R90, 0x6, R91 ;  /* 0x000000065a877819 */ /* 0x000fe2000001025b */
[----:B------:R-:W-:Y:S01]  /*2840*/  IMAD R9, R162, R97, R6 ;  /* 0x00000061a2097224 */ /* 0x000fe200078e0206 */
[----:B------:R-:W-:Y:S01]  /*2850*/  SHF.L.U64.HI R106, R102, 0x6, R103 ;  /* 0x00000006666a7819 */ /* 0x000fe20000010267 */
[----:B------:R-:W-:Y:S01]  /*2860*/  IMAD.MOV.U32 R129, RZ, RZ, 0x20 ;  /* 0x00000020ff817424 */ /* 0x000fe200078e00ff */
[----:B------:R-:W-:Y:S01]  /*2870*/  SHF.L.U64.HI R108, R96, 0x6, R97 ;  /* 0x00000006606c7819 */ /* 0x000fe20000010261 */
[----:B------:R-:W-:Y:S01]  /*2880*/  IMAD.IADD R93, R93, 0x1, R9 ;  /* 0x000000015d5d7824 */ /* 0x000fe200078e0209 */
[----:B------:R-:W-:Y:S01]  /*2890*/  @P4 LOP3.LUT R17, R17, 0x1, RZ, 0xfc, !PT ;  /* 0x0000000111114812 */ /* 0x000fe200078efcff */
[----:B------:R-:W-:Y:S01]  /*28a0*/  IMAD.IADD R95, R9, 0x1, R95 ;  /* 0x00000001095f7824 */ /* 0x000fe200078e025f */
[----:B------:R-:W-:Y:S01]  /*28b0*/  SEL R129, R129, 0xffffffe0, !P3 ;  /* 0xffffffe081817807 */ /* 0x000fe20005800000 */
[----:B------:R-:W-:Y:S01]  /*28c0*/  IMAD.SHL.U32 R136, R90, 0x40, RZ ;  /* 0x000000405a887824 */ /* 0x000fe200078e00ff */
[----:B------:R-:W-:Y:S01]  /*28d0*/  SHF.R.S32.HI R148, RZ, 0x1f, R189 ;  /* 0x0000001fff947819 */ /* 0x000fe200000114bd */
[----:B------:R-:W-:Y:S01]  /*28e0*/  IMAD.SHL.U32 R107, R102, 0x40, RZ ;  /* 0x00000040666b7824 */ /* 0x000fe200078e00ff */
[----:B------:R-:W-:Y:S01]  /*28f0*/  LEA.HI R222, R222, 0x8, RZ, 0x19 ;  /* 0x00000008dede7811 */ /* 0x000fe200078fc8ff */
[----:B------:R-:W-:-:S02]  /*2900*/  IMAD R133, R97, 0x60, RZ ;  /* 0x0000006061857824 */ /* 0x000fc400078e02ff */
[----:B------:R-:W-:Y:S02]  /*2910*/  IMAD.SHL.U32 R109, R96, 0x40, RZ ;  /* 0x00000040606d7824 */ /* 0x000fe400078e00ff */
[----:B-----5:R-:W-:-:S04]  /*2920*/  IMAD.WIDE.U32 R92, R145, R96, R92 ;  /* 0x00000060915c7225 */ /* 0x020fc800078e005c */
[----:B------:R-:W-:Y:S01]  /*2930*/  IMAD.WIDE.U32 R94, R145, R96, R94 ;  /* 0x00000060915e7225 */ /* 0x000fe200078e005e */
[----:B------:R-:W-:Y:S02]  /*2940*/  SHF.R.S32.HI R7, RZ, 0x1f, R31 ;  /* 0x0000001fff077819 */ /* 0x000fe4000001141f */
[----:B------:R-:W-:Y:S02]  /*2950*/  SEL R3, R31, RZ, !P0 ;  /* 0x000000ff1f037207 */ /* 0x000fe40004000000 */
[----:B------:R-:W-:-:S03]  /*2960*/  SEL R7, R7, RZ, !P0 ;  /* 0x000000ff07077207 */ /* 0x000fc60004000000 */
[----:B------:R-:W-:-:S04]  /*2970*/  IMAD.WIDE.U32 R86, R3, UR4, R4 ;  /* 0x0000000403567c25 */ /* 0x000fc8000f8e0004 */
[-C--:B------:R-:W-:Y:S02]  /*2980*/  IMAD R4, R147, R90.reuse, RZ ;  /* 0x0000005a93047224 */ /* 0x080fe400078e02ff */
[----:B------:R-:W-:Y:S02]  /*2990*/  IMAD R8, R7, UR4, RZ ;  /* 0x0000000407087c24 */ /* 0x000fe4000f8e02ff */
[C---:B------:R-:W-:Y:S02]  /*29a0*/  IMAD R27, R162.reuse, R91, R4 ;  /* 0x0000005ba21b7224 */ /* 0x040fe400078e0204 */
[----:B------:R-:W-:Y:S01]  /*29b0*/  IMAD R85, R3, UR5, R8 ;  /* 0x0000000503557c24 */ /* 0x000fe2000f8e0208 */
[----:B------:R-:W-:Y:S01]  /*29c0*/  ULDC.64 UR4, c[0x0][0x338] ;  /* 0x0000ce0000047ab9 */ /* 0x000fe20000000a00 */
[----:B------:R-:W-:-:S04]  /*29d0*/  IMAD.WIDE.U32 R4, R162, R90, R18 ;  /* 0x0000005aa2047225 */ /* 0x000fc800078e0012 */
[----:B------:R-:W-:Y:S01]  /*29e0*/  IMAD.IADD R85, R87, 0x1, R85 ;  /* 0x0000000157557824 */ /* 0x000fe200078e0255 */
[----:B------:R-:W-:Y:S01]  /*29f0*/  IADD3 R84, P0, R86, R4, RZ ;  /* 0x0000000456547210 */ /* 0x000fe20007f1e0ff */
[----:B------:R-:W-:Y:S02]  /*2a00*/  IMAD R4, R147, R102, RZ ;  /* 0x0000006693047224 */ /* 0x000fe400078e02ff */
[----:B------:R-:W-:Y:S01]  /*2a10*/  IMAD R6, R7, UR4, RZ ;  /* 0x0000000407067c24 */ /* 0x000fe2000f8e02ff */
[----:B------:R-:W-:Y:S01]  /*2a20*/  IADD3.X R27, R85, R5, R27, P0, !PT ;  /* 0x00000005551b7210 */ /* 0x000fe200007fe41b */
[----:B------:R-:W-:Y:S01]  /*2a30*/  IMAD R9, R162, R103, R4 ;  /* 0x00000067a2097224 */ /* 0x000fe200078e0204 */
[----:B------:R-:W-:Y:S01]  /*2a40*/  ISETP.GE.AND P0, PT, R18, R123, PT ;  /* 0x0000007b1200720c */ /* 0x000fe20003f06270 */
[----:B------:R-:W-:Y:S01]  /*2a50*/  IMAD.WIDE.U32 R88, R3, UR4, R88 ;  /* 0x0000000403587c25 */ /* 0x000fe2000f8e0058 */
[C---:B------:R-:W-:Y:S02]  /*2a60*/  SEL R4, R123.reuse, RZ, P1 ;  /* 0x000000ff7b047207 */ /* 0x040fe40000800000 */
[----:B------:R-:W-:Y:S01]  /*2a70*/  SEL R5, R123, RZ, P0 ;  /* 0x000000ff7b057207 */ /* 0x000fe20000000000 */
[----:B------:R-:W-:Y:S01]  /*2a80*/  IMAD R3, R3, UR5, R6 ;  /* 0x0000000503037c24 */ /* 0x000fe2000f8e0206 */
[----:B------:R-:W-:Y:S01]  /*2a90*/  SEL R7, R123, RZ, P4 ;  /* 0x000000ff7b077207 */ /* 0x000fe20002000000 */
[----:B------:R-:W-:Y:S01]  /*2aa0*/  IMAD.IADD R6, R165, 0x1, R4 ;  /* 0x00000001a5067824 */ /* 0x000fe200078e0204 */
[----:B------:R-:W-:Y:S01]  /*2ab0*/  IADD3 R120, P4, R162, R121, RZ ;  /* 0x00000079a2787210 */ /* 0x000fe20007f9e0ff */
[----:B------:R-:W-:-:S02]  /*2ac0*/  IMAD.IADD R5, R18, 0x1, R5 ;  /* 0x0000000112057824 */ /* 0x000fc400078e0205 */
[----:B------:R-:W-:Y:S01]  /*2ad0*/  IMAD.IADD R12, R166, 0x1, R7 ;  /* 0x00000001a60c7824 */ /* 0x000fe200078e0207 */
[----:B------:R-:W-:Y:S01]  /*2ae0*/  SHF.R.S32.HI R7, RZ, 0x1f, R6 ;  /* 0x0000001fff077819 */ /* 0x000fe20000011406 */
[----:B------:R-:W-:Y:S01]  /*2af0*/  IMAD.IADD R99, R99, 0x1, R9 ;  /* 0x0000000163637824 */ /* 0x000fe200078e0209 */
[----:B------:R-:W-:Y:S01]  /*2b00*/  SHF.R.S32.HI R4, RZ, 0x1f, R5 ;  /* 0x0000001fff047819 */ /* 0x000fe20000011405 */
[----:B------:R-:W-:Y:S01]  /*2b10*/  IMAD.IADD R101, R9, 0x1, R101 ;  /* 0x0000000109657824 */ /* 0x000fe200078e0265 */
[----:B------:R-:W-:Y:S01]  /*2b20*/  SHF.R.S32.HI R13, RZ, 0x1f, R12 ;  /* 0x0000001fff0d7819 */ /* 0x000fe2000001140c */
[----:B------:R-:W-:Y:S01]  /*2b30*/  IMAD.X R121, R0, 0x1, R147, P4 ;  /* 0x0000000100797824 */ /* 0x000fe200020e0693 */
[CC--:B------:R-:W-:Y:S01]  /*2b40*/  LEA.HI R14, R4.reuse, R5.reuse, RZ, 0x3 ;  /* 0x00000005040e7211 */ /* 0x0c0fe200078f18ff */
[----:B------:R-:W-:Y:S01]  /*2b50*/  IMAD.WIDE.U32 R98, R145, R102, R98 ;  /* 0x0000006691627225 */ /* 0x000fe200078e0062 */
[----:B------:R-:W-:Y:S02]  /*2b60*/  LEA.HI R4, R4, R5, RZ, 0x6 ;  /* 0x0000000504047211 */ /* 0x000fe400078f30ff */
[----:B------:R-:W-:Y:S01]  /*2b70*/  LEA.HI R5, R7, R6, RZ, 0x6 ;  /* 0x0000000607057211 */ /* 0x000fe200078f30ff */
[----:B------:R-:W-:Y:S01]  /*2b80*/  IMAD.WIDE.U32 R100, R145, R102, R100 ;  /* 0x0000006691647225 */ /* 0x000fe200078e0064 */
[----:B------:R-:W-:-:S02]  /*2b90*/  SHF.R.S32.HI R4, RZ, 0x6, R4 ;  /* 0x00000006ff047819 */ /* 0x000fc40000011404 */
[----:B------:R-:W-:Y:S01]  /*2ba0*/  SHF.R.S32.HI R8, RZ, 0x6, R5 ;  /* 0x00000006ff087819 */ /* 0x000fe20000011405 */
[----:B------:R-:W-:Y:S01]  /*2bb0*/  IMAD.SHL.U32 R123, R123, 0x2, RZ ;  /* 0x000000027b7b7824 */ /* 0x000fe200078e00ff */
[----:B------:R-:W-:Y:S01]  /*2bc0*/  LOP3.LUT R5, R175, 0x38, R14, 0xf8, !PT ;  /* 0x00000038af057812 */ /* 0x000fe200078ef80e */
[C---:B------:R-:W-:Y:S01]  /*2bd0*/  IMAD R143, R4.reuse, 0x1800, R177 ;  /* 0x00001800048f7824 */ /* 0x040fe200078e02b1 */
[----:B------:R-:W-:Y:S01]  /*2be0*/  LEA.HI R6, R7, R6, RZ, 0x3 ;  /* 0x0000000607067211 */ /* 0x000fe200078f18ff */
[----:B------:R-:W-:Y:S01]  /*2bf0*/  IMAD R141, R4, 0x1800, R179 ;  /* 0x00001800048d7824 */ /* 0x000fe200078e02b3 */
[----:B------:R-:W-:Y:S01]  /*2c00*/  LOP3.LUT R4, R5, R176, RZ, 0x3c, !PT ;  /* 0x000000b005047212 */ /* 0x000fe200078e3cff */
[C---:B------:R-:W-:Y:S01]  /*2c10*/  IMAD R142, R8.reuse, 0x1800, R177 ;  /* 0x00001800088e7824 */ /* 0x040fe200078e02b1 */
[CC--:B------:R-:W-:Y:S01]  /*2c20*/  LEA.HI R28, R13.reuse, R12.reuse, RZ, 0x3 ;  /* 0x0000000c0d1c7211 */ /* 0x0c0fe200078f18ff */
[----:B------:R-:W-:Y:S01]  /*2c30*/  IMAD R139, R8, 0x1800, R179 ;  /* 0x00001800088b7824 */ /* 0x000fe200078e02b3 */
[----:B------:R-:W-:Y:S01]  /*2c40*/  LEA.HI R12, R13, R12, RZ, 0x6 ;  /* 0x0000000c0d0c7211 */ /* 0x000fe200078f30ff */
[----:B------:R-:W-:Y:S01]  /*2c50*/  IMAD.IADD R143, R143, 0x1, R4 ;  /* 0x000000018f8f7824 */ /* 0x000fe200078e0204 */
[----:B------:R-:W-:-:S02]  /*2c60*/  LOP3.LUT R7, R175, 0x38, R6, 0xf8, !PT ;  /* 0x00000038af077812 */ /* 0x000fc400078ef806 */
[C---:B------:R-:W-:Y:S02]  /*2c70*/  LOP3.LUT R9, R173.reuse, 0x38, R14, 0xf8, !PT ;  /* 0x00000038ad097812 */ /* 0x040fe400078ef80e */
[----:B------:R-:W-:Y:S02]  /*2c80*/  LOP3.LUT R4, R173, 0x38, R6, 0xf8, !PT ;  /* 0x00000038ad047812 */ /* 0x000fe400078ef806 */
[----:B------:R-:W-:Y:S02]  /*2c90*/  SHF.R.S32.HI R12, RZ, 0x6, R12 ;  /* 0x00000006ff0c7819 */ /* 0x000fe4000001140c */
[----:B------:R-:W-:Y:S02]  /*2ca0*/  LOP3.LUT R5, R175, 0x38, R28, 0xf8, !PT ;  /* 0x00000038af057812 */ /* 0x000fe400078ef81c */
[----:B------:R-:W-:Y:S01]  /*2cb0*/  LOP3.LUT R7, R7, R176, RZ, 0x3c, !PT ;  /* 0x000000b007077212 */ /* 0x000fe200078e3cff */
[C---:B------:R-:W-:Y:S01]  /*2cc0*/  IMAD R140, R12.reuse, 0x1800, R177 ;  /* 0x000018000c8c7824 */ /* 0x040fe200078e02b1 */
[-C--:B------:R-:W-:Y:S01]  /*2cd0*/  LOP3.LUT R10, R9, R20.reuse, RZ, 0x3c, !PT ;  /* 0x00000014090a7212 */ /* 0x080fe200078e3cff */
[----:B------:R-:W-:Y:S01]  /*2ce0*/  IMAD R138, R12, 0x1800, R179 ;  /* 0x000018000c8a7824 */ /* 0x000fe200078e02b3 */
[----:B------:R-:W-:Y:S01]  /*2cf0*/  LOP3.LUT R4, R4, R20, RZ, 0x3c, !PT ;  /* 0x0000001404047212 */ /* 0x000fe200078e3cff */
[----:B------:R-:W-:Y:S01]  /*2d00*/  IMAD.IADD R142, R142, 0x1, R7 ;  /* 0x000000018e8e7824 */ /* 0x000fe200078e0207 */
[----:B------:R-:W-:Y:S01]  /*2d10*/  SHF.R.S32.HI R9, RZ, 0x1f, R145 ;  /* 0x0000001fff097819 */ /* 0x000fe20000011491 */
[----:B------:R-:W-:Y:S01]  /*2d20*/  IMAD.IADD R141, R141, 0x1, R10 ;  /* 0x000000018d8d7824 */ /* 0x000fe200078e020a */
[----:B------:R-:W-:Y:S01]  /*2d30*/  LOP3.LUT R5, R5, R176, RZ, 0x3c, !PT ;  /* 0x000000b005057212 */ /* 0x000fe200078e3cff */
[----:B------:R-:W-:Y:S01]  /*2d40*/  IMAD.IADD R139, R139, 0x1, R4 ;  /* 0x000000018b8b7824 */ /* 0x000fe200078e0204 */
[----:B------:R-:W-:Y:S01]  /*2d50*/  LOP3.LUT R7, R173, 0x38, R28, 0xf8, !PT ;  /* 0x00000038ad077812 */ /* 0x000fe200078ef81c */
[----:B------:R-:W-:Y:S01]  /*2d60*/  IMAD R4, R9, R96, RZ ;  /* 0x0000006009047224 */ /* 0x000fe200078e02ff */
[----:B------:R-:W-:Y:S01]  /*2d70*/  SEL R0, RZ, 0x20, P2 ;  /* 0x00000020ff007807 */ /* 0x000fe20001000000 */
[----:B------:R-:W-:Y:S01]  /*2d80*/  IMAD.IADD R140, R140, 0x1, R5 ;  /* 0x000000018c8c7824 */ /* 0x000fe200078e0205 */
[----:B------:R-:W-:Y:S01]  /*2d90*/  LOP3.LUT R5, R175, 0x18, R18, 0xf8, !PT ;  /* 0x00000018af057812 */ /* 0x000fe200078ef812 */
[----:B------:R-:W-:Y:S01]  /*2da0*/  IMAD R21, R145, R97, R4 ;  /* 0x0000006191157224 */ /* 0x000fe200078e0204 */
[----:B------:R-:W-:Y:S01]  /*2db0*/  LOP3.LUT R7, R7, R20, RZ, 0x3c, !PT ;  /* 0x0000001407077212 */ /* 0x000fe200078e3cff */
[----:B------:R-:W-:Y:S01]  /*2dc0*/  IMAD R4, R9, R102, RZ ;  /* 0x0000006609047224 */ /* 0x000fe200078e02ff */
[----:B------:R-:W-:Y:S01]  /*2dd0*/  LOP3.LUT R26, R5, R176, RZ, 0x3c, !PT ;  /* 0x000000b0051a7212 */ /* 0x000fe200078e3cff */
[----:B------:R-:W-:Y:S01]  /*2de0*/  IMAD R9, R103, 0x60, RZ ;  /* 0x0000006067097824 */ /* 0x000fe200078e02ff */
[----:B------:R-:W-:Y:S01]  /*2df0*/  SHF.R.S32.HI R117, RZ, 0x3, R14 ;  /* 0x00000003ff757819 */ /* 0x000fe2000001140e */
[----:B------:R-:W-:Y:S01]  /*2e00*/  IMAD.IADD R138, R138, 0x1, R7 ;  /* 0x000000018a8a7824 */ /* 0x000fe200078e0207 */
[----:B------:R-:W-:Y:S01]  /*2e10*/  LOP3.LUT R14, R14, 0xfffffff8, RZ, 0xc0, !PT ;  /* 0xfffffff80e0e7812 */ /* 0x000fe200078ec0ff */
[----:B------:R-:W-:Y:S01]  /*2e20*/  IMAD R7, R91, 0x60, RZ ;  /* 0x000000605b077824 */ /* 0x000fe200078e02ff */
[----:B------:R-:W-:Y:S01]  /*2e30*/  LOP3.LUT R13, R6, 0xfffffff8, RZ, 0xc0, !PT ;  /* 0xfffffff8060d7812 */ /* 0x000fe200078ec0ff */
[----:B------:R-:W-:Y:S01]  /*2e40*/  IMAD R15, R145, R103, R4 ;  /* 0x00000067910f7224 */ /* 0x000fe200078e0204 */
[----:B------:R-:W-:Y:S01]  /*2e50*/  LOP3.LUT R12, R28, 0xfffffff8, RZ, 0xc0, !PT ;  /* 0xfffffff81c0c7812 */ /* 0x000fe200078ec0ff */
[----:B------:R-:W-:Y:S01]  /*2e60*/  IMAD.WIDE.U32 R90, R90, 0x60, RZ ;  /* 0x000000605a5a7825 */ /* 0x000fe200078e00ff */
[----:B------:R-:W-:-:S02]  /*2e70*/  LOP3.LUT R0, R11, R0, RZ, 0xfc, !PT ;  /* 0x000000000b007212 */ /* 0x000fc400078efcff */
[----:B------:R-:W-:Y:S01]  /*2e80*/  SHF.R.S32.HI R116, RZ, 0x3, R6 ;  /* 0x00000003ff747819 */ /* 0x000fe20000011406 */
[----:B------:R-:W-:Y:S01]  /*2e90*/  IMAD.WIDE.U32 R102, R102, 0x60, RZ ;  /* 0x0000006066667825 */ /* 0x000fe200078e00ff */
[----:B------:R-:W-:Y:S02]  /*2ea0*/  SHF.R.S32.HI R113, RZ, 0x3, R28 ;  /* 0x00000003ff717819 */ /* 0x000fe4000001141c */
[----:B------:R-:W-:Y:S01]  /*2eb0*/  LOP3.LUT R11, R11, 0x1, RZ, 0xc0, !PT ;  /* 0x000000010b0b7812 */ /* 0x000fe200078ec0ff */
[----:B------:R-:W-:Y:S01]  /*2ec0*/  IMAD.WIDE.U32 R96, R96, 0x60, RZ ;  /* 0x0000006060607825 */ /* 0x000fe200078e00ff */
[----:B------:R-:W-:Y:S02]  /*2ed0*/  SHF.R.S32.HI R112, RZ, 0x1f, R14 ;  /* 0x0000001fff707819 */ /* 0x000fe4000001140e */
[----:B------:R-:W-:Y:S01]  /*2ee0*/  SHF.R.S32.HI R111, RZ, 0x1f, R13 ;  /* 0x0000001fff6f7819 */ /* 0x000fe2000001140d */
[----:B------:R-:W-:Y:S01]  /*2ef0*/  IMAD.IADD R26, R177, 0x1, R26 ;  /* 0x00000001b11a7824 */ /* 0x000fe200078e021a */
[----:B------:R-:W-:Y:S01]  /*2f00*/  SHF.R.S32.HI R110, RZ, 0x1f, R12 ;  /* 0x0000001fff6e7819 */ /* 0x000fe2000001140c */
[----:B------:R-:W-:Y:S01]  /*2f10*/  IMAD.IADD R132, R91, 0x1, R7 ;  /* 0x000000015b847824 */ /* 0x000fe200078e0207 */
[C---:B------:R-:W-:Y:S01]  /*2f20*/  LOP3.LUT R10, R0.reuse, 0x2, RZ, 0xc0, !PT ;  /* 0x00000002000a7812 */ /* 0x040fe200078ec0ff */
[----:B------:R-:W-:Y:S01]  /*2f30*/  IMAD.IADD R134, R103, 0x1, R9 ;  /* 0x0000000167867824 */ /* 0x000fe200078e0209 */
[C---:B------:R-:W-:Y:S01]  /*2f40*/  LOP3.LUT R9, R0.reuse, 0x4, RZ, 0xc0, !PT ;  /* 0x0000000400097812 */ /* 0x040fe200078ec0ff */
[----:B------:R-:W-:Y:S01]  /*2f50*/  IMAD.IADD R105, R93, 0x1, R21 ;  /* 0x000000015d697824 */ /* 0x000fe200078e0215 */
[C---:B------:R-:W-:Y:S01]  /*2f60*/  LOP3.LUT R8, R0.reuse, 0x8, RZ, 0xc0, !PT ;  /* 0x0000000800087812 */ /* 0x040fe200078ec0ff */
[----:B------:R-:W-:Y:S01]  /*2f70*/  IMAD.IADD R20, R99, 0x1, R15 ;  /* 0x0000000163147824 */ /* 0x000fe200078e020f */
[C---:B------:R-:W-:Y:S01]  /*2f80*/  LOP3.LUT R7, R0.reuse, 0x10, RZ, 0xc0, !PT ;  /* 0x0000001000077812 */ /* 0x040fe200078ec0ff */
[----:B------:R-:W-:Y:S01]  /*2f90*/  IMAD.IADD R133, R97, 0x1, R133 ;  /* 0x0000000161857824 */ /* 0x000fe200078e0285 */
[----:B------:R-:W-:Y:S01]  /*2fa0*/  LOP3.LUT R6, R0, 0x20, RZ, 0xc0, !PT ;  /* 0x0000002000067812 */ /* 0x000fe200078ec0ff */
[----:B------:R-:W-:-:S02]  /*2fb0*/  IMAD.IADD R137, R129, 0x1, R26 ;  /* 0x0000000181897824 */ /* 0x000fc400078e021a */
[----:B------:R-:W-:Y:S02]  /*2fc0*/  IMAD.IADD R21, R21, 0x1, R95 ;  /* 0x0000000115157824 */ /* 0x000fe400078e025f */
[----:B------:R-:W-:Y:S02]  /*2fd0*/  IMAD.IADD R15, R15, 0x1, R101 ;  /* 0x000000010f0f7824 */ /* 0x000fe400078e0265 */
[----:B------:R-:W-:-:S07]  /*2fe0*/  IMAD.IADD R5, R89, 0x1, R3 ;  /* 0x0000000159057824 */ /* 0x000fce00078e0203 */
.L_x_1563:
[----:B0-----:R-:W0:Y:S01]  /*2ff0*/  LDC.64 R114, c[0x0][0x2e8] ;  /* 0x0000ba00ff727b82 */ /* 0x001e220000000a00 */
[----:B--2---:R-:W-:Y:S01]  /*3000*/  VIADD R31, R24, 0xffffffff ;  /* 0xffffffff181f7836 */ /* 0x004fe20000000000 */
[----:B------:R-:W-:Y:S05]  /*3010*/  YIELD ;  /* 0x0000000000007946 */ /* 0x000fea0003800000 */
[----:B------:R-:W-:Y:S01]  /*3020*/  SHF.R.S32.HI R28, RZ, 0x1f, R31 ;  /* 0x0000001fff1c7819 */ /* 0x000fe2000001141f */
[----:B-1----:R-:W1:Y:S01]  /*3030*/  LDC R122, c[0x0][0x3f4] ;  /* 0x0000fd00ff7a7b82 */ /* 0x002e620000000800 */
[-C--:B------:R-:W-:Y:S01]  /*3040*/  IMAD R3, R132, R31.reuse, RZ ;  /* 0x0000001f84037224 */ /* 0x080fe200078e02ff */
[----:B------:R-:W-:Y:S01]  /*3050*/  LOP3.LUT R17, R17, 0xfffffffd, RZ, 0xc0, !PT ;  /* 0xfffffffd11117812 */ /* 0x000fe200078ec0ff */
[----:B------:R-:W-:Y:S01]  /*3060*/  IMAD.WIDE.U32 R124, R90, R31, RZ ;  /* 0x0000001f5a7c7225 */ /* 0x000fe200078e00ff */
[----:B------:R-:W-:Y:S03]  /*3070*/  BSSY B0, `(.L_x_1464) ;  /* 0x00007b4000007945 */ /* 0x000fe60003800000 */
[----:B------:R-:W-:Y:S01]  /*3080*/  IMAD R3, R28, R90, R3 ;  /* 0x0000005a1c037224 */ /* 0x000fe200078e0203 */
[-C--:B------:R-:W-:Y:S01]  /*3090*/  IADD3 R4, P5, R84, R124.reuse, RZ ;  /* 0x0000007c54047210 */ /* 0x080fe20007fbe0ff */
[----:B------:R-:W-:Y:S01]  /*30a0*/  IMAD R38, R16, 0x4800, R137 ;  /* 0x0000480010267824 */ /* 0x000fe200078e0289 */
[----:B------:R-:W-:Y:S01]  /*30b0*/  IADD3 R0, P3, P4, R84, R124, R136 ;  /* 0x0000007c54007210 */ /* 0x000fe20007c7e088 */
[----:B------:R-:W-:-:S02]  /*30c0*/  IMAD.IADD R80, R125, 0x1, R3 ;  /* 0x000000017d507824 */ /* 0x000fc400078e0203 */
[----:B------:R-:W-:Y:S02]  /*30d0*/  IMAD R38, R38, 0x2, R119 ;  /* 0x0000000226267824 */ /* 0x000fe400078e0277 */
[----:B------:R-:W-:Y:S01]  /*30e0*/  IMAD.X R24, R80, 0x1, R27, P5 ;  /* 0x0000000150187824 */ /* 0x000fe200028e061b */
[C---:B0-----:R-:W-:Y:S02]  /*30f0*/  LEA R40, P2, R4.reuse, R114, 0x1 ;  /* 0x0000007204287211 */ /* 0x041fe400078408ff */
[----:B------:R-:W-:Y:S02]  /*3100*/  IADD3.X R3, R27, R80, R135, P3, P4 ;  /* 0x000000501b037210 */ /* 0x000fe40001fe8487 */
[----:B------:R-:W-:Y:S01]  /*3110*/  LEA.HI.X R41, R4, R115, R24, 0x1, P2 ;  /* 0x0000007304297211 */ /* 0x000fe200010f0c18 */
[----:B------:R-:W-:Y:S01]  /*3120*/  IMAD.MOV.U32 R24, RZ, RZ, R31 ;  /* 0x000000ffff187224 */ /* 0x000fe200078e001f */
[----:B------:R-:W-:Y:S02]  /*3130*/  ISETP.GT.AND P3, PT, R31, R128, PT ;  /* 0x000000801f00720c */ /* 0x000fe40003f64270 */
[----:B-1----:R-:W-:-:S02]  /*3140*/  ISETP.GE.AND P2, PT, R122, 0x1, PT ;  /* 0x000000017a00780c */ /* 0x002fc40003f46270 */
[----:B------:R-:W-:-:S04]  /*3150*/  LEA R36, P5, R0, R114, 0x1 ;  /* 0x0000007200247211 */ /* 0x000fc800078a08ff */
[----:B------:R-:W-:Y:S01]  /*3160*/  LEA.HI.X R37, R0, R115, R3, 0x1, P5 ;  /* 0x0000007300257211 */ /* 0x000fe200028f0c03 */
[----:B------:R-:W-:-:S04]  /*3170*/  IMAD R0, R16, 0x4800, R26 ;  /* 0x0000480010007824 */ /* 0x000fc800078e021a */
[----:B------:R-:W-:Y:S01]  /*3180*/  @P3 LOP3.LUT R17, R17, 0x2, RZ, 0xfc, !PT ;  /* 0x0000000211113812 */ /* 0x000fe200078efcff */
[----:B------:R-:W-:Y:S01]  /*3190*/  IMAD R39, R0, 0x2, R119 ;  /* 0x0000000200277824 */ /* 0x000fe200078e0277 */
[----:B------:R-:W-:Y:S06]  /*31a0*/  @!P2 BRA `(.L_x_1465) ;  /* 0x0000007400a0a947 */ /* 0x000fec0003800000 */
[----:B------:R-:W-:Y:S01]  /*31b0*/  ULDC.U8 UR4, c[0x0][0x410] ;  /* 0x0001040000047ab9 */ /* 0x000fe20000000000 */
[-C--:B------:R-:W-:Y:S01]  /*31c0*/  IMAD R3, R133, R31.reuse, RZ ;  /* 0x0000001f85037224 */ /* 0x080fe200078e02ff */
[----:B------:R-:W-:Y:S01]  /*31d0*/  ISETP.NE.AND P2, PT, RZ, UR4, PT ;  /* 0x00000004ff007c0c */ /* 0x000fe2000bf45270 */
[-C--:B------:R-:W-:Y:S02]  /*31e0*/  IMAD R29, R134, R31.reuse, RZ ;  /* 0x0000001f861d7224 */ /* 0x080fe400078e02ff */
[----:B------:R-:W-:Y:S02]  /*31f0*/  IMAD R3, R28, R96, R3 ;  /* 0x000000601c037224 */ /* 0x000fe400078e0203 */
[----:B------:R-:W-:Y:S02]  /*3200*/  IMAD R4, R24, -0x60, R25 ;  /* 0xffffffa018047824 */ /* 0x000fe400078e0219 */
[----:B------:R-:W-:-:S03]  /*3210*/  IMAD.WIDE.U32 R78, R96, R31, RZ ;  /* 0x0000001f604e7225 */ /* 0x000fc600078e00ff */
[----:B------:R-:W-:Y:S01]  /*3220*/  VIMNMX R4, R4, 0x60, PT ;  /* 0x0000006004047848 */ /* 0x000fe20003fe0100 */
[----:B------:R-:W-:Y:S02]  /*3230*/  IMAD R29, R28, R102, R29 ;  /* 0x000000661c1d7224 */ /* 0x000fe400078e021d */
        /* <DEDUP_REMOVED lines=22> */
[----:B------:R-:W-:Y:S01]  /*33a0*/  IADD3 R31, P2, R98, R76, RZ ;  /* 0x0000004c621f7210 */ /* 0x000fe20007f5e0ff */
[----:B------:R-:W-:Y:S01]  /*33b0*/  ULDC.64 UR6, c[0x0][0x400] ;  /* 0x0001000000067ab9 */ /* 0x000fe20000000a00 */
[----:B------:R-:W-:Y:S01]  /*33c0*/  CS2R R124, SRZ ;  /* 0x00000000007c7805 */ /* 0x000fe2000001ff00 */
[----:B------:R-:W-:Y:S01]  /*33d0*/  IMAD.X R30, R0, 0x1, R105, P4 ;  /* 0x00000001001e7824 */ /* 0x000fe200020e0669 */
[----:B------:R-:W-:Y:S01]  /*33e0*/  LEA R28, P4, R29, UR4, 0x1 ;  /* 0x000000041d1c7c11 */ /* 0x000fe2000f8808ff */
[----:B------:R-:W-:Y:S01]  /*33f0*/  IMAD.X R34, R3, 0x1, R20, P2 ;  /* 0x0000000103227824 */ /* 0x000fe200010e0614 */
[----:B------:R-:W-:Y:S02]  /*3400*/  ISETP.GE.AND P2, PT, R160, R122, PT ;  /* 0x0000007aa000720c */ /* 0x000fe40003f46270 */
[----:B------:R-:W-:-:S02]  /*3410*/  CS2R R82, SRZ ;  /* 0x0000000000527805 */ /* 0x000fc4000001ff00 */
[----:B------:R-:W-:Y:S02]  /*3420*/  LEA.HI.X R29, R29, UR5, R30, 0x1, P4 ;  /* 0x000000051d1d7c11 */ /* 0x000fe4000a0f0c1e */
[----:B------:R-:W-:Y:S02]  /*3430*/  CS2R R126, SRZ ;  /* 0x00000000007e7805 */ /* 0x000fe4000001ff00 */
[C---:B------:R-:W-:Y:S02]  /*3440*/  LEA R30, P4, R31.reuse, UR6, 0x1 ;  /* 0x000000061f1e7c11 */ /* 0x040fe4000f8808ff */
[----:B------:R-:W-:Y:S02]  /*3450*/  CS2R R114, SRZ ;  /* 0x0000000000727805 */ /* 0x000fe4000001ff00 */
[----:B------:R-:W-:Y:S02]  /*3460*/  LEA.HI.X R31, R31, UR7, R34, 0x1, P4 ;  /* 0x000000071f1f7c11 */ /* 0x000fe4000a0f0c22 */
[-C--:B------:R-:W-:Y:S01]  /*3470*/  ISETP.GE.AND P4, PT, R171, R122.reuse, PT ;  /* 0x0000007aab00720c */ /* 0x080fe20003f86270 */
[----:B------:R0:W5:Y:S04]  /*3480*/  @!P2 LDG.E.64 R124, desc[UR46][R28.64] ;  /* 0x0000002e1c7ca981 */ /* 0x000168000c1e1b00 */
[----:B------:R0:W5:Y:S01]  /*3490*/  @!P2 LDG.E.64 R126, desc[UR46][R30.64] ;  /* 0x0000002e1e7ea981 */ /* 0x000162000c1e1b00 */
[----:B------:R-:W-:-:S07]  /*34a0*/  ISETP.GE.AND P2, PT, R169, R122, PT ;  /* 0x0000007aa900720c */ /* 0x000fce0003f46270 */
[----:B------:R0:W5:Y:S04]  /*34b0*/  @!P4 LDG.E.64 R82, desc[UR46][R28.64+0x20] ;  /* 0x0000202e1c52c981 */ /* 0x000168000c1e1b00 */
[----:B------:R0:W5:Y:S01]  /*34c0*/  @!P4 LDG.E.64 R114, desc[UR46][R30.64+0x20] ;  /* 0x0000202e1e72c981 */ /* 0x000162000c1e1b00 */
[----:B------:R-:W-:Y:S02]  /*34d0*/  ISETP.GE.AND P4, PT, R170, R122, PT ;  /* 0x0000007aaa00720c */ /* 0x000fe40003f86270 */
[----:B------:R-:W-:Y:S02]  /*34e0*/  CS2R R74, SRZ ;  /* 0x00000000004a7805 */ /* 0x000fe4000001ff00 */
[----:B------:R-:W-:Y:S02]  /*34f0*/  CS2R R80, SRZ ;  /* 0x0000000000507805 */ /* 0x000fe4000001ff00 */
[----:B------:R-:W-:-:S02]  /*3500*/  CS2R R70, SRZ ;  /* 0x0000000000467805 */ /* 0x000fc4000001ff00 */
[----:B------:R-:W-:Y:S01]  /*3510*/  CS2R R72, SRZ ;  /* 0x0000000000487805 */ /* 0x000fe2000001ff00 */
[----:B------:R0:W5:Y:S04]  /*3520*/  @!P2 LDG.E.64 R74, desc[UR46][R28.64+0x40] ;  /* 0x0000402e1c4aa981 */ /* 0x000168000c1e1b00 */
[----:B------:R0:W5:Y:S01]  /*3530*/  @!P2 LDG.E.64 R80, desc[UR46][R30.64+0x40] ;  /* 0x0000402e1e50a981 */ /* 0x000162000c1e1b00 */
[----:B------:R-:W-:-:S03]  /*3540*/  ISETP.GE.AND P2, PT, R168, R122, PT ;  /* 0x0000007aa800720c */ /* 0x000fc60003f46270 */
        /* <DEDUP_REMOVED lines=8> */
[----:B------:R0:W5:Y:S04]  /*35d0*/  @!P2 LDG.E.64 R68, desc[UR46][R30.64+0x80] ;  /* 0x0000802e1e44a981 */ /* 0x000168000c1e1b00 */
[----:B------:R0:W5:Y:S04]  /*35e0*/  @!P4 LDG.E.64 R62, desc[UR46][R28.64+0xa0] ;  /* 0x0000a02e1c3ec981 */ /* 0x000168000c1e1b00 */
[----:B------:R0:W5:Y:S02]  /*35f0*/  @!P4 LDG.E.64 R64, desc[UR46][R30.64+0xa0] ;  /* 0x0000a02e1e40c981 */ /* 0x000164000c1e1b00 */
.L_x_1468:
[----:B------:R-:W-:Y:S05]  /*3600*/  BSYNC B1 ;  /* 0x0000000000017941 */ /* 0x000fea0003800000 */
.L_x_1467:
        /* <DEDUP_REMOVED lines=16> */
[----:B------:R-:W-:Y:S01]  /*3710*/  ULDC.64 UR6, c[0x0][0x400] ;  /* 0x0001000000067ab9 */ /* 0x000fe20000000a00 */
[----:B------:R-:W-:Y:S02]  /*3720*/  CS2R R58, SRZ ;  /* 0x00000000003a7805 */ /* 0x000fe4000001ff00 */
[----:B0-----:R-:W-:Y:S02]  /*3730*/  IADD3.X R29, R105, R0, R108, P2, P5 ;  /* 0x00000000691d7210 */ /* 0x001fe400017ea46c */
[----:B------:R-:W-:Y:S02]  /*3740*/  CS2R R60, SRZ ;  /* 0x00000000003c7805 */ /* 0x000fe4000001ff00 */
[----:B------:R-:W-:-:S04]  /*3750*/  IADD3 R76, P2, P5, R98, R76, R107 ;  /* 0x0000004c624c7210 */ /* 0x000fc80007d5e06b */
[----:B------:R-:W-:Y:S02]  /*3760*/  IADD3.X R3, R20, R3, R106, P2, P5 ;  /* 0x0000000314037210 */ /* 0x000fe400017ea46a */
[----:B------:R-:W-:-:S04]  /*3770*/  LEA R28, P2, R78, UR4, 0x1 ;  /* 0x000000044e1c7c11 */ /* 0x000fc8000f8408ff */
[----:B------:R-:W-:Y:S02]  /*3780*/  LEA.HI.X R29, R78, UR5, R29, 0x1, P2 ;  /* 0x000000054e1d7c11 */ /* 0x000fe400090f0c1d */
        /* <DEDUP_REMOVED lines=30> */
.L_x_1470:
[----:B------:R-:W-:Y:S05]  /*3970*/  BSYNC B1 ;  /* 0x0000000000017941 */ /* 0x000fea0003800000 */
.L_x_1469:
[----:B------:R-:W2:Y:S01]  /*3980*/  LDL R0, [R1+0x3c] ;  /* 0x00003c0001007983 */ /* 0x000ea20000100800 */
[----:B-----5:R-:W-:Y:S02]  /*3990*/  IMAD.MOV.U32 R3, RZ, RZ, R62 ;  /* 0x000000ffff037224 */ /* 0x020fe400078e003e */
[----:B01----:R-:W-:Y:S02]  /*39a0*/  IMAD.MOV.U32 R29, RZ, RZ, R66 ;  /* 0x000000ffff1d7224 */ /* 0x003fe400078e0042 */
[----:B------:R-:W-:-:S03]  /*39b0*/  IMAD.MOV.U32 R28, RZ, RZ, R67 ;  /* 0x000000ffff1c7224 */ /* 0x000fc600078e0043 */
[----:B------:R-:W-:Y:S01]  /*39c0*/  PRMT R210, R210, 0x5410, R29 ;  /* 0x00005410d2d27816 */ /* 0x000fe2000000001d */
[----:B------:R-:W-:Y:S01]  /*39d0*/  IMAD.MOV.U32 R29, RZ, RZ, R83 ;  /* 0x000000ffff1d7224 */ /* 0x000fe200078e0053 */
[----:B------:R-:W-:Y:S01]  /*39e0*/  PRMT R207, R207, 0x5410, R28 ;  /* 0x00005410cfcf7816 */ /* 0x000fe2000000001c */
[----:B------:R-:W-:-:S03]  /*39f0*/  IMAD.MOV.U32 R28, RZ, RZ, R82 ;  /* 0x000000ffff1c7224 */ /* 0x000fc600078e0052 */
[----:B------:R-:W-:Y:S02]  /*3a00*/  PRMT R215, R215, 0x5410, R29 ;  /* 0x00005410d7d77816 */ /* 0x000fe4000000001d */
[----:B------:R-:W-:Y:S02]  /*3a10*/  PRMT R214, R214, 0x5410, R28 ;  /* 0x00005410d6d67816 */ /* 0x000fe4000000001c */
[----:B--2---:R-:W-:Y:S01]  /*3a20*/  R2UR UR4, R0 ;  /* 0x00000000000472ca */ /* 0x004fe200000e0000 */
[----:B------:R-:W-:-:S05]  /*3a30*/  IMAD.MOV.U32 R0, RZ, RZ, R63 ;  /* 0x000000ffff007224 */ /* 0x000fca00078e003f */
[----:B------:R-:W-:Y:S01]  /*3a40*/  PRMT R180, R0, 0x5410, R3 ;  /* 0x0000541000b47816 */ /* 0x000fe20000000003 */
[----:B------:R-:W-:Y:S02]  /*3a50*/  IMAD.MOV.U32 R0, RZ, RZ, R70 ;  /* 0x000000ffff007224 */ /* 0x000fe400078e0046 */
[----:B------:R-:W-:-:S04]  /*3a60*/  IMAD.MOV.U32 R3, RZ, RZ, R71 ;  /* 0x000000ffff037224 */ /* 0x000fc800078e0047 */
[----:B------:R-:W-:Y:S01]  /*3a70*/  UISETP.NE.AND UP0, UPT, UR4, 0x3, UPT ;  /* 0x000000030400788c */ /* 0x000fe2000bf05270 */
[----:B------:R-:W-:Y:S01]  /*3a80*/  PRMT R211, R3, 0x5410, R0 ;  /* 0x0000541003d37816 */ /* 0x000fe20000000000 */
[----:B------:R-:W-:Y:S02]  /*3a90*/  IMAD.MOV.U32 R0, RZ, RZ, R74 ;  /* 0x000000ffff007224 */ /* 0x000fe400078e004a */
[----:B------:R-:W-:Y:S02]  /*3aa0*/  IMAD.MOV.U32 R3, RZ, RZ, R75 ;  /* 0x000000ffff037224 */ /* 0x000fe400078e004b */
[----:B------:R-:W-:Y:S02]  /*3ab0*/  PLOP3.LUT P2, PT, PT, PT, UP0, 0x80, 0x0 ;  /* 0x000000000000781c */ /* 0x000fe40003f4f008 */
        /* <DEDUP_REMOVED lines=69> */
.L_x_1471:
[----:B------:R-:W-:Y:S01]  /*3f10*/  IMAD R3, R16, 0x8, R2 ;  /* 0x0000000810037824 */ /* 0x000fe200078e0202 */
[----:B------:R-:W-:Y:S01]  /*3f20*/  SHF.L.U32 R0, R167, 0x1f, RZ ;  /* 0x0000001fa7007819 */ /* 0x000fe200000006ff */
[----:B------:R-:W-:Y:S03]  /*3f30*/  BSSY B1, `(.L_x_1472) ;  /* 0x0000003000017945 */ /* 0x000fe60003800000 */
[----:B------:R-:W0:Y:S02]  /*3f40*/  SYNCS.PHASECHK.TRANS64.TRYWAIT P5, [R3+URZ+0x2a890], R0 ;  /* 0x02a89000030075a7 */ /* 0x000e2400080a017f */
[----:B0-----:R-:W-:Y:S05]  /*3f50*/  @!P5 BRA `(.L_x_1473) ;  /* 0x0000028800ecd947 */ /* 0x001fea0003800000 */
.L_x_1919:
[----:B------:R-:W-:Y:S05]  /*3f60*/  BSYNC B1 ;  /* 0x0000000000017941 */ /* 0x000fea0003800000 */
.L_x_1472:
        /* <DEDUP_REMOVED lines=9> */
[----:B------:R-:W-:Y:S02]  /*4000*/  SHF.R.U64 R126, R126, 0x10, R127 ;  /* 0x000000107e7e7819 */ /* 0x000fe4000000127f */
[--C-:B------:R-:W-:Y:S02]  /*4010*/  SHF.R.U64 R124, R124, 0x10, R125.reuse ;  /* 0x000000107c7c7819 */ /* 0x100fe4000000127d */
[----:B------:R-:W-:Y:S02]  /*4020*/  PRMT R126, R131, 0x5432, R126 ;  /* 0x00005432837e7816 */ /* 0x000fe4000000007e */
[----:B------:R-:W-:Y:S02]  /*4030*/  SHF.R.U32.HI R125, RZ, 0x10, R125 ;  /* 0x00000010ff7d7819 */ /* 0x000fe4000001167d */
[----:B------:R-:W-:Y:S02]  /*4040*/  SHF.R.U32.HI R127, RZ, 0x10, R127 ;  /* 0x00000010ff7f7819 */ /* 0x000fe4000001167f */
[----:B------:R-:W-:-:S02]  /*4050*/  PRMT R124, R130, 0x5432, R124 ;  /* 0x00005432827c7816 */ /* 0x000fc4000000007c */
[----:B--2---:R-:W-:Y:S02]  /*4060*/  LOP3.LUT R146, R29, 0xffff0000, RZ, 0xc0, !PT ;  /* 0xffff00001d927812 */ /* 0x004fe400078ec0ff */
[C---:B------:R-:W-:Y:S01]  /*4070*/  LOP3.LUT R144, R126.reuse, 0xffff0000, RZ, 0xc0, !PT ;  /* 0xffff00007e907812 */ /* 0x040fe200078ec0ff */
[----:B------:R-:W-:Y:S01]  /*4080*/  IMAD.U32 R126, R126, 0x10000, RZ ;  /* 0x000100007e7e7824 */ /* 0x000fe200078e00ff */
[----:B------:R-:W-:Y:S02]  /*4090*/  PRMT R125, R130, 0x5410, R125 ;  /* 0x00005410827d7816 */ /* 0x000fe4000000007d */
[----:B------:R-:W-:Y:S01]  /*40a0*/  PRMT R127, R131, 0x5410, R127 ;  /* 0x00005410837f7816 */ /* 0x000fe2000000007f */
[----:B------:R-:W-:Y:S01]  /*40b0*/  IMAD.U32 R131, R29, 0x10000, RZ ;  /* 0x000100001d837824 */ /* 0x000fe200078e00ff */
[----:B------:R-:W-:Y:S01]  /*40c0*/  LOP3.LUT R130, R124, 0xffff0000, RZ, 0xc0, !PT ;  /* 0xffff00007c827812 */ /* 0x000fe200078ec0ff */
[----:B------:R-:W-:Y:S01]  /*40d0*/  FMUL.FTZ R29, R146, R144 ;  /* 0x00000090921d7220 */ /* 0x000fe20000410000 */
[----:B------:R-:W-:-:S03]  /*40e0*/  IMAD.U32 R124, R124, 0x10000, RZ ;  /* 0x000100007c7c7824 */ /* 0x000fc600078e00ff */
[-C--:B------:R-:W-:Y:S01]  /*40f0*/  FFMA.FTZ R29, R131, R130.reuse, -R29 ;  /* 0x00000082831d7223 */ /* 0x080fe2000001081d */
        /* <DEDUP_REMOVED lines=31> */
.L_x_1479:
[----:B------:R-:W-:Y:S05]  /*42f0*/  BSYNC B3 ;  /* 0x0000000000037941 */ /* 0x000fea0003800000 */
.L_x_1478:
[----:B--2---:R1:W-:Y:S02]  /*4300*/  STG.E.128 desc[UR46][R40.64], R28 ;  /* 0x0000001c28007986 */ /* 0x0043e4000c101d2e */
.L_x_1477:
[----:B------:R-:W-:Y:S05]  /*4310*/  BSYNC B2 ;  /* 0x0000000000027941 */ /* 0x000fea0003800000 */
.L_x_1476:
        /* <DEDUP_REMOVED lines=18> */
[C---:B------:R-:W-:Y:S01]  /*4440*/  LOP3.LUT R29, R82.reuse, 0xffff0000, RZ, 0xc0, !PT ;  /* 0xffff0000521d7812 */ /* 0x040fe200078ec0ff */
        /* <DEDUP_REMOVED lines=35> */
.L_x_1483:
[----:B------:R-:W-:Y:S05]  /*4680*/  BSYNC B3 ;  /* 0x0000000000037941 */ /* 0x000fea0003800000 */
.L_x_1482:
[----:B--2---:R2:W-:Y:S02]  /*4690*/  STG.E.128 desc[UR46][R40.64+0x40], R28 ;  /* 0x0000401c28007986 */ /* 0x0045e4000c101d2e */
.L_x_1481:
[----:B------:R-:W-:Y:S05]  /*46a0*/  BSYNC B2 ;  /* 0x0000000000027941 */ /* 0x000fea0003800000 */
.L_x_1480:
        /* <DEDUP_REMOVED lines=54> */
.L_x_1487:
[----:B------:R-:W-:Y:S05]  /*4a10*/  BSYNC B3 ;  /* 0x0000000000037941 */ /* 0x000fea0003800000 */
.L_x_1486:
[----:B--2---:R3:W-:Y:S02]  /*4a20*/  STG.E.128 desc[UR46][R40.64+0x80], R28 ;  /* 0x0000801c28007986 */ /* 0x0047e4000c101d2e */
.L_x_1485:
[----:B------:R-:W-:Y:S05]  /*4a30*/  BSYNC B2 ;  /* 0x0000000000027941 */ /* 0x000fea0003800000 */
.L_x_1484:
        /* <DEDUP_REMOVED lines=25> */
[----:B------:R-:W-:Y:S02]  /*4bd0*/  PRMT R29, R211, 0x5410, R74 ;  /* 0x00005410d31d7816 */ /* 0x000fe4000000004a */
        /* <DEDUP_REMOVED lines=29> */
.L_x_1491:
[----:B------:R-:W-:Y:S05]  /*4db0*/  BSYNC B3 ;  /* 0x0000000000037941 */ /* 0x000fea0003800000 */
.L_x_1490:
[----:B--2---:R4:W-:Y:S02]  /*4dc0*/  STG.E.128 desc[UR46][R40.64+0xc0], R28 ;  /* 0x0000c01c28007986 */ /* 0x0049e4000c101d2e */
.L_x_1489:
[----:B------:R-:W-:Y:S05]  /*4dd0*/  BSYNC B2 ;  /* 0x0000000000027941 */ /* 0x000fea0003800000 */
.L_x_1488:
        /* <DEDUP_REMOVED lines=11> */
[C---:B------:R-:W-:Y:S01]  /*4e90*/  PRMT R69, R210.reuse, 0x5410, R67 ;  /* 0x00005410d2457816 */ /* 0x040fe20000000043 */
        /* <DEDUP_REMOVED lines=43> */
.L_x_1495:
[----:B------:R-:W-:Y:S05]  /*5150*/  BSYNC B3 ;  /* 0x0000000000037941 */ /* 0x000fea0003800000 */
.L_x_1494:
[----:B--2---:R1:W-:Y:S02]  /*5160*/  STG.E.128 desc[UR46][R40.64+0x100], R28 ;  /* 0x0001001c28007986 */ /* 0x0043e4000c101d2e */
.L_x_1493:
[----:B------:R-:W-:Y:S05]  /*5170*/  BSYNC B2 ;  /* 0x0000000000027941 */ /* 0x000fea0003800000 */
.L_x_1492:
        /* <DEDUP_REMOVED lines=13> */
[----:B------:R-:W-:-:S02]  /*5250*/  LOP3.LUT R65, R62, 0xffff0000, RZ, 0xc0, !PT ;  /* 0xffff00003e417812 */ /* 0x000fc400078ec0ff */
[C---:B------:R-:W-:Y:S01]  /*5260*/  LOP3.LUT R68, R66.reuse, 0xffff0000, RZ, 0xc0, !PT ;  /* 0xffff000042447812 */ /* 0x040fe200078ec0ff */
[----:B------:R-:W-:Y:S01]  /*5270*/  IMAD.U32 R66, R66, 0x10000, RZ ;  /* 0x0001000042427824 */ /* 0x000fe200078e00ff */
[----:B------:R-:W-:Y:S01]  /*5280*/  SHF.R.U32.HI R63, RZ, 0x10, R63 ;  /* 0x00000010ff3f7819 */ /* 0x000fe2000001163f */
[-C--:B------:R-:W-:Y:S01]  /*5290*/  FMUL.FTZ R69, R67, R65.reuse ;  /* 0x0000004143457220 */ /* 0x080fe20000410000 */
        /* <DEDUP_REMOVED lines=16> */
[----:B------:R-:W-:Y:S01]  /*53a0*/  LOP3.LUT R29, R31, 0xffff0000, RZ, 0xc0, !PT ;  /* 0xffff00001f1d7812 */ /* 0x000fe200078ec0ff */
[----:B------:R-:W-:Y:S02]  /*53b0*/  IMAD.U32 R69, R62, 0x10000, RZ ;  /* 0x000100003e457824 */ /* 0x000fe400078e00ff */
[C---:B------:R-:W-:Y:S01]  /*53c0*/  IMAD.U32 R67, R28.reuse, 0x10000, RZ ;  /* 0x000100001c437824 */ /* 0x040fe200078e00ff */
[----:B------:R-:W-:Y:S01]  /*53d0*/  LOP3.LUT R28, R28, 0xffff0000, RZ, 0xc0, !PT ;  /* 0xffff00001c1c7812 */ /* 0x000fe200078ec0ff */
[----:B------:R-:W-:Y:S01]  /*53e0*/  FMUL.FTZ R62, R29, R64 ;  /* 0x000000401d3e7220 */ /* 0x000fe20000410000 */
[----:B------:R-:W-:-:S02]  /*53f0*/  IMAD.U32 R31, R31, 0x10000, RZ ;  /* 0x000100001f1f7824 */ /* 0x000fc400078e00ff */
[-C--:B------:R-:W-:Y:S01]  /*5400*/  FMUL.FTZ R29, R29, R63.reuse ;  /* 0x0000003f1d1d7220 */ /* 0x080fe20000410000 */
[----:B------:R-:W-:Y:S01]  /*5410*/  F2FP.BF16.F32.PACK_AB R30, R70, R30 ;  /* 0x0000001e461e723e */ /* 0x000fe200000010ff */
[C---:B------:R-:W-:Y:S02]  /*5420*/  FFMA.FTZ R63, R31.reuse, R63, -R62 ;  /* 0x0000003f1f3f7223 */ /* 0x040fe4000001083e */
[----:B------:R-:W-:Y:S01]  /*5430*/  FFMA.FTZ R29, R31, R64, R29 ;  /* 0x000000401f1d7223 */ /* 0x000fe2000001001d */
[C---:B------:R-:W-:Y:S01]  /*5440*/  FMUL.FTZ R62, R28.reuse, R69 ;  /* 0x000000451c3e7220 */ /* 0x040fe20000410000 */
[----:B------:R-:W-:-:S03]  /*5450*/  FMUL.FTZ R28, R28, R66 ;  /* 0x000000421c1c7220 */ /* 0x000fc60000410000 */
[----:B------:R-:W-:Y:S01]  /*5460*/  F2FP.BF16.F32.PACK_AB R29, R29, R63 ;  /* 0x0000003f1d1d723e */ /* 0x000fe200000010ff */
[C---:B------:R-:W-:Y:S01]  /*5470*/  FFMA.FTZ R62, R67.reuse, R66, -R62 ;  /* 0x00000042433e7223 */ /* 0x040fe2000001083e */
[----:B------:R-:W-:-:S03]  /*5480*/  FFMA.FTZ R28, R67, R69, R28 ;  /* 0x00000045431c7223 */ /* 0x000fc6000001001c */
[----:B------:R-:W-:Y:S02]  /*5490*/  IMAD.MOV.U32 R31, RZ, RZ, R29 ;  /* 0x000000ffff1f7224 */ /* 0x000fe400078e001d */
[----:B------:R-:W-:Y:S01]  /*54a0*/  F2FP.BF16.F32.PACK_AB R28, R28, R62 ;  /* 0x0000003e1c1c723e */ /* 0x000fe200000010ff */
[----:B------:R-:W-:-:S07]  /*54b0*/  IMAD.MOV.U32 R29, RZ, RZ, R65 ;  /* 0x000000ffff1d7224 */ /* 0x000fce00078e0041 */
.L_x_1497:
[----:B------:R-:W-:Y:S05]  /*54c0*/  BSYNC B2 ;  /* 0x0000000000027941 */ /* 0x000fea0003800000 */
.L_x_1496:
[----:B--2---:R1:W-:Y:S02]  /*54d0*/  STG.E.128 desc[UR46][R40.64+0x140], R28 ;  /* 0x0001401c28007986 */ /* 0x0043e4000c101d2e */
.L_x_1475:
[----:B------:R-:W-:Y:S05]  /*54e0*/  BSYNC B1 ;  /* 0x0000000000017941 */ /* 0x000fea0003800000 */
.L_x_1474:
        /* <DEDUP_REMOVED lines=53> */
.L_x_1502:
[----:B------:R-:W-:Y:S05]  /*5840*/  BSYNC B2 ;  /* 0x0000000000027941 */ /* 0x000fea0003800000 */
.L_x_1501:
[----:B--2---:R1:W-:Y:S02]  /*5850*/  STG.E.128 desc[UR46][R36.64], R28 ;  /* 0x0000001c24007986 */ /* 0x0043e4000c101d2e */
.L_x_1500:
[----:B------:R-:W-:Y:S05]  /*5860*/  BSYNC B1 ;  /* 0x0000000000017941 */ /* 0x000fea0003800000 */
.L_x_1499:
        /* <DEDUP_REMOVED lines=12> */
[----:B------:R-:W-:Y:S02]  /*5930*/  PRMT R41, R157, 0x5410, R41 ;  /* 0x000054109d297816 */ /* 0x000fe40000000029 */
[----:B------:R-:W-:Y:S02]  /*5940*/  PRMT R40, R156, 0x5410, R40 ;  /* 0x000054109c287816 */ /* 0x000fe40000000028 */
[----:B------:R-:W-:-:S02]  /*5950*/  SHF.R.U32.HI R54, RZ, 0x10, R55 ;  /* 0x00000010ff367819 */ /* 0x000fc40000011637 */
[----:B------:R-:W-:Y:S01]  /*5960*/  PRMT R158, R158, 0x5432, R57 ;  /* 0x000054329e9e7816 */ /* 0x000fe20000000039 */
[C---:B------:R-:W-:Y:S01]  /*5970*/  IMAD.U32 R57, R29.reuse, 0x10000, RZ ;  /* 0x000100001d397824 */ /* 0x040fe200078e00ff */
[----:B------:R-:W-:Y:S02]  /*5980*/  LOP3.LUT R63, R29, 0xffff0000, RZ, 0xc0, !PT ;  /* 0xffff00001d3f7812 */ /* 0x000fe400078ec0ff */
[C---:B------:R-:W-:Y:S01]  /*5990*/  LOP3.LUT R29, R41.reuse, 0xffff0000, RZ, 0xc0, !PT ;  /* 0xffff0000291d7812 */ /* 0x040fe200078ec0ff */
[----:B------:R-:W-:Y:S01]  /*59a0*/  IMAD.U32 R60, R158, 0x10000, RZ ;  /* 0x000100009e3c7824 */ /* 0x000fe200078e00ff */
[----:B------:R-:W-:Y:S01]  /*59b0*/  LOP3.LUT R58, R40, 0xffff0000, RZ, 0xc0, !PT ;  /* 0xffff0000283a7812 */ /* 0x000fe200078ec0ff */
[----:B------:R-:W-:Y:S01]  /*59c0*/  IMAD.U32 R41, R41, 0x10000, RZ ;  /* 0x0001000029297824 */ /* 0x000fe200078e00ff */
[----:B------:R-:W-:Y:S01]  /*59d0*/  PRMT R54, R156, 0x5432, R54 ;  /* 0x000054329c367816 */ /* 0x000fe20000000036 */
[CC--:B------:R-:W-:Y:S01]  /*59e0*/  FMUL.FTZ R62, R63.reuse, R29.reuse ;  /* 0x0000001d3f3e7220 */ /* 0x0c0fe20000410000 */
[----:B------:R-:W-:Y:S01]  /*59f0*/  LOP3.LUT R30, R30, 0xffff0000, RZ, 0xc0, !PT ;  /* 0xffff00001e1e7812 */ /* 0x000fe200078ec0ff */
[----:B------:R-:W-:Y:S01]  /*5a00*/  FMUL.FTZ R63, R63, R58 ;  /* 0x0000003a3f3f7220 */ /* 0x000fe20000410000 */
[----:B------:R-:W-:Y:S01]  /*5a10*/  LOP3.LUT R55, R31, 0xffff0000, RZ, 0xc0, !PT ;  /* 0xffff00001f377812 */ /* 0x000fe200078ec0ff */
[----:B------:R-:W-:Y:S01]  /*5a20*/  IMAD.U32 R61, R54, 0x10000, RZ ;  /* 0x00010000363d7824 */ /* 0x000fe200078e00ff */
[----:B------:R-:W-:Y:S01]  /*5a30*/  LOP3.LUT R158, R158, 0xffff0000, RZ, 0xc0, !PT ;  /* 0xffff00009e9e7812 */ /* 0x000fe200078ec0ff */
[----:B------:R-:W-:Y:S01]  /*5a40*/  FFMA.FTZ R63, R57, R29, R63 ;  /* 0x0000001d393f7223 */ /* 0x000fe2000001003f */
[----:B------:R-:W-:Y:S01]  /*5a50*/  LOP3.LUT R54, R54, 0xffff0000, RZ, 0xc0, !PT ;  /* 0xffff000036367812 */ /* 0x000fe200078ec0ff */
[----:B------:R-:W-:Y:S01]  /*5a60*/  FMUL.FTZ R64, R30, R60 ;  /* 0x0000003c1e407220 */ /* 0x000fe20000410000 */
[----:B------:R-:W-:Y:S01]  /*5a70*/  LOP3.LUT R28, R28, 0xffff0000, RZ, 0xc0, !PT ;  /* 0xffff00001c1c7812 */ /* 0x000fe200078ec0ff */
[----:B------:R-:W-:Y:S01]  /*5a80*/  FMUL.FTZ R29, R30, R61 ;  /* 0x0000003d1e1d7220 */ /* 0x000fe20000410000 */
[----:B------:R-:W-:-:S02]  /*5a90*/  IMAD.U32 R40, R40, 0x10000, RZ ;  /* 0x0001000028287824 */ /* 0x000fc400078e00ff */
[----:B------:R-:W-:Y:S01]  /*5aa0*/  FMUL.FTZ R30, R55, R158 ;  /* 0x0000009e371e7220 */ /* 0x000fe20000410000 */
[----:B------:R-:W-:Y:S02]  /*5ab0*/  IMAD.U32 R31, R31, 0x10000, RZ ;  /* 0x000100001f1f7824 */ /* 0x000fe400078e00ff */
[C---:B------:R-:W-:Y:S01]  /*5ac0*/  FFMA.FTZ R64, R56.reuse, R61, -R64 ;  /* 0x0000003d38407223 */ /* 0x040fe20000010840 */
[----:B------:R-:W-:Y:S01]  /*5ad0*/  FFMA.FTZ R29, R56, R60, R29 ;  /* 0x0000003c381d7223 */ /* 0x000fe2000001001d */
        /* <DEDUP_REMOVED lines=12> */
[----:B------:R-:W-:-:S07]  /*5ba0*/  F2FP.BF16.F32.PACK_AB R28, R41, R56 ;  /* 0x00000038291c723e */ /* 0x000fce00000010ff */
.L_x_1506:
[----:B------:R-:W-:Y:S05]  /*5bb0*/  BSYNC B2 ;  /* 0x0000000000027941 */ /* 0x000fea0003800000 */
.L_x_1505:
[----:B--2---:R1:W-:Y:S02]  /*5bc0*/  STG.E.128 desc[UR46][R36.64+0x40], R28 ;  /* 0x0000401c24007986 */ /* 0x0043e4000c101d2e */
.L_x_1504:
[----:B------:R-:W-:Y:S05]  /*5bd0*/  BSYNC B1 ;  /* 0x0000000000017941 */ /* 0x000fea0003800000 */
.L_x_1503:
        /* <DEDUP_REMOVED lines=13> */
[----:B------:R-:W-:Y:S01]  /*5cb0*/  PRMT R50, R154, 0x5410, R55 ;  /* 0x000054109a327816 */ /* 0x000fe20000000037 */
[----:B------:R-:W-:Y:S01]  /*5cc0*/  IMAD.U32 R55, R29, 0x10000, RZ ;  /* 0x000100001d377824 */ /* 0x000fe200078e00ff */
[----:B------:R-:W-:-:S02]  /*5cd0*/  PRMT R155, R155, 0x5432, R54 ;  /* 0x000054329b9b7816 */ /* 0x000fc40000000036 */
        /* <DEDUP_REMOVED lines=9> */
[----:B------:R-:W-:Y:S01]  /*5d70*/  LOP3.LUT R30, R31, 0xffff0000, RZ, 0xc0, !PT ;  /* 0xffff00001f1e7812 */ /* 0x000fe200078ec0ff */
[----:B------:R-:W-:Y:S01]  /*5d80*/  FMUL.FTZ R60, R53, R58 ;  /* 0x0000003a353c7220 */ /* 0x000fe20000410000 */
[----:B------:R-:W-:Y:S01]  /*5d90*/  LOP3.LUT R155, R155, 0xffff0000, RZ, 0xc0, !PT ;  /* 0xffff00009b9b7812 */ /* 0x000fe200078ec0ff */
[----:B------:R-:W-:Y:S01]  /*5da0*/  FMUL.FTZ R57, R53, R56 ;  /* 0x0000003835397220 */ /* 0x000fe20000410000 */
[----:B------:R-:W-:Y:S01]  /*5db0*/  LOP3.LUT R154, R154, 0xffff0000, RZ, 0xc0, !PT ;  /* 0xffff00009a9a7812 */ /* 0x000fe200078ec0ff */
[----:B------:R-:W-:Y:S01]  /*5dc0*/  IMAD.U32 R52, R52, 0x10000, RZ ;  /* 0x0001000034347824 */ /* 0x000fe200078e00ff */
[C---:B------:R-:W-:Y:S01]  /*5dd0*/  LOP3.LUT R53, R28.reuse, 0xffff0000, RZ, 0xc0, !PT ;  /* 0xffff00001c357812 */ /* 0x040fe200078ec0ff */
[----:B------:R-:W-:-:S02]  /*5de0*/  IMAD.U32 R29, R28, 0x10000, RZ ;  /* 0x000100001c1d7824 */ /* 0x000fc400078e00ff */
[----:B------:R-:W-:Y:S01]  /*5df0*/  FFMA.FTZ R28, R55, R56, -R60 ;  /* 0x00000038371c7223 */ /* 0x000fe2000001083c */
[----:B------:R-:W-:Y:S02]  /*5e00*/  IMAD.U32 R50, R50, 0x10000, RZ ;  /* 0x0001000032327824 */ /* 0x000fe400078e00ff */
[C---:B------:R-:W-:Y:S01]  /*5e10*/  FFMA.FTZ R54, R40.reuse, R54, -R59 ;  /* 0x0000003628367223 */ /* 0x040fe2000001083b */
[----:B------:R-:W-:Y:S01]  /*5e20*/  FFMA.FTZ R41, R40, R51, R41 ;  /* 0x0000003328297223 */ /* 0x000fe20000010029 */
[CC--:B------:R-:W-:Y:S01]  /*5e30*/  FMUL.FTZ R40, R30.reuse, R155.reuse ;  /* 0x0000009b1e287220 */ /* 0x0c0fe20000410000 */
[----:B------:R-:W-:Y:S01]  /*5e40*/  FMUL.FTZ R56, R30, R154 ;  /* 0x0000009a1e387220 */ /* 0x000fe20000410000 */
[----:B------:R-:W-:Y:S01]  /*5e50*/  FMUL.FTZ R30, R53, R52 ;  /* 0x00000034351e7220 */ /* 0x000fe20000410000 */
[----:B------:R-:W-:Y:S02]  /*5e60*/  IMAD.U32 R31, R31, 0x10000, RZ ;  /* 0x000100001f1f7824 */ /* 0x000fe400078e00ff */
[----:B------:R-:W-:Y:S01]  /*5e70*/  FMUL.FTZ R53, R53, R50 ;  /* 0x0000003235357220 */ /* 0x000fe20000410000 */
[----:B------:R-:W-:Y:S01]  /*5e80*/  FFMA.FTZ R55, R55, R58, R57 ;  /* 0x0000003a37377223 */ /* 0x000fe20000010039 */
[----:B------:R-:W-:Y:S01]  /*5e90*/  FFMA.FTZ R30, R29, R50, -R30 ;  /* 0x000000321d1e7223 */ /* 0x000fe2000001081e */
[----:B------:R-:W-:Y:S01]  /*5ea0*/  FFMA.FTZ R40, R31, R154, -R40 ;  /* 0x0000009a1f287223 */ /* 0x000fe20000010828 */
[----:B------:R-:W-:Y:S01]  /*5eb0*/  FFMA.FTZ R53, R29, R52, R53 ;  /* 0x000000341d357223 */ /* 0x000fe20000010035 */
[----:B------:R-:W-:Y:S01]  /*5ec0*/  FFMA.FTZ R31, R31, R155, R56 ;  /* 0x0000009b1f1f7223 */ /* 0x000fe20000010038 */
[----:B------:R-:W-:-:S02]  /*5ed0*/  F2FP.BF16.F32.PACK_AB R54, R41, R54 ;  /* 0x000000362936723e */ /* 0x000fc400000010ff */
[----:B------:R-:W-:Y:S02]  /*5ee0*/  F2FP.BF16.F32.PACK_AB R29, R55, R28 ;  /* 0x0000001c371d723e */ /* 0x000fe400000010ff */
[----:B------:R-:W-:Y:S01]  /*5ef0*/  F2FP.BF16.F32.PACK_AB R28, R53, R30 ;  /* 0x0000001e351c723e */ /* 0x000fe200000010ff */
[----:B------:R-:W-:Y:S01]  /*5f00*/  IMAD.MOV.U32 R30, RZ, RZ, R54 ;  /* 0x000000ffff1e7224 */ /* 0x000fe200078e0036 */
[----:B------:R-:W-:-:S07]  /*5f10*/  F2FP.BF16.F32.PACK_AB R31, R31, R40 ;  /* 0x000000281f1f723e */ /* 0x000fce00000010ff */
.L_x_1510:
[----:B------:R-:W-:Y:S05]  /*5f20*/  BSYNC B2 ;  /* 0x0000000000027941 */ /* 0x000fea0003800000 */
.L_x_1509:
[----:B--2---:R1:W-:Y:S02]  /*5f30*/  STG.E.128 desc[UR46][R36.64+0x80], R28 ;  /* 0x0000801c24007986 */ /* 0x0043e4000c101d2e */
.L_x_1508:
[----:B------:R-:W-:Y:S05]  /*5f40*/  BSYNC B1 ;  /* 0x0000000000017941 */ /* 0x000fea0003800000 */
.L_x_1507:
        /* <DEDUP_REMOVED lines=52> */
.L_x_1514:
[----:B------:R-:W-:Y:S05]  /*6290*/  BSYNC B2 ;  /* 0x0000000000027941 */ /* 0x000fea0003800000 */
.L_x_1513:
[----:B--2---:R1:W-:Y:S02]  /*62a0*/  STG.E.128 desc[UR46][R36.64+0xc0], R28 ;  /* 0x0000c01c24007986 */ /* 0x0043e4000c101d2e */
.L_x_1512:
[----:B------:R-:W-:Y:S05]  /*62b0*/  BSYNC B1 ;  /* 0x0000000000017941 */ /* 0x000fea0003800000 */
.L_x_1511:
        /* <DEDUP_REMOVED lines=52> */
.L_x_1518:
[----:B------:R-:W-:Y:S05]  /*6600*/  BSYNC B2 ;  /* 0x0000000000027941 */ /* 0x000fea0003800000 */
.L_x_1517:
[----:B--2---:R1:W-:Y:S02]  /*6610*/  STG.E.128 desc[UR46][R36.64+0x100], R28 ;  /* 0x0001001c24007986 */ /* 0x0043e4000c101d2e */
.L_x_1516:
[----:B------:R-:W-:Y:S05]  /*6620*/  BSYNC B1 ;  /* 0x0000000000017941 */ /* 0x000fea0003800000 */
.L_x_1515:
        /* <DEDUP_REMOVED lines=8> */
[--C-:B------:R-:W-:Y:S01]  /*66b0*/  SHF.R.U64 R42, R34, 0x10, R35.reuse ;  /* 0x00000010222a7819 */ /* 0x100fe20000001223 */
        /* <DEDUP_REMOVED lines=15> */
[----:B------:R-:W-:-:S02]  /*67b0*/  IMAD.U32 R30, R29, 0x10000, RZ ;  /* 0x000100001d1e7824 */ /* 0x000fc400078e00ff */
[C---:B------:R-:W-:Y:S01]  /*67c0*/  FMUL.FTZ R45, R31.reuse, R42 ;  /* 0x0000002a1f2d7220 */ /* 0x040fe20000410000 */
[C---:B------:R-:W-:Y:S02]  /*67d0*/  IMAD.U32 R29, R28.reuse, 0x10000, RZ ;  /* 0x000100001c1d7824 */ /* 0x040fe400078e00ff */
        /* <DEDUP_REMOVED lines=25> */
.L_x_1520:
[----:B------:R-:W-:Y:S05]  /*6970*/  BSYNC B1 ;  /* 0x0000000000017941 */ /* 0x000fea0003800000 */
.L_x_1519:
[----:B--2---:R1:W-:Y:S01]  /*6980*/  STG.E.128 desc[UR46][R36.64+0x140], R28 ;  /* 0x0001401c24007986 */ /* 0x0043e2000c101d2e */
[----:B------:R-:W-:Y:S05]  /*6990*/  BRA `(.L_x_1498) ;  /* 0x0000004000847947 */ /* 0x000fea0003800000 */
.L_x_1466:
        /* <DEDUP_REMOVED lines=18> */
[----:B------:R-:W-:Y:S02]  /*6ac0*/  IADD3 R28, P3, R100, R76, RZ ;  /* 0x0000004c641c7210 */ /* 0x000fe40007f7e0ff */
[----:B------:R-:W-:Y:S02]  /*6ad0*/  CS2R R38, SRZ ;  /* 0x0000000000267805 */ /* 0x000fe4000001ff00 */
[----:B------:R-:W-:Y:S01]  /*6ae0*/  CS2R R36, SRZ ;  /* 0x0000000000247805 */ /* 0x000fe2000001ff00 */
[----:B------:R-:W-:Y:S01]  /*6af0*/  IMAD.X R30, R0, 0x1, R21, P2 ;  /* 0x00000001001e7824 */ /* 0x000fe200010e0615 */
[----:B------:R-:W-:Y:S02]  /*6b00*/  LEA R52, P2, R29, UR4, 0x1 ;  /* 0x000000041d347c11 */ /* 0x000fe4000f8408ff */
[----:B------:R-:W-:-:S02]  /*6b10*/  CS2R R50, SRZ ;  /* 0x0000000000327805 */ /* 0x000fc4000001ff00 */
[----:B------:R-:W-:Y:S02]  /*6b20*/  CS2R R48, SRZ ;  /* 0x0000000000307805 */ /* 0x000fe4000001ff00 */
[----:B------:R-:W-:Y:S01]  /*6b30*/  LEA.HI.X R53, R29, UR5, R30, 0x1, P2 ;  /* 0x000000051d357c11 */ /* 0x000fe200090f0c1e */
[----:B------:R-:W-:Y:S01]  /*6b40*/  ULDC.64 UR4, c[0x0][0x400] ;  /* 0x0001000000047ab9 */ /* 0x000fe20000000a00 */
[----:B------:R-:W-:Y:S01]  /*6b50*/  ISETP.GE.AND P2, PT, R18, R122, PT ;  /* 0x0000007a1200720c */ /* 0x000fe20003f46270 */
[----:B------:R-:W-:Y:S01]  /*6b60*/  IMAD.X R29, R3, 0x1, R15, P3 ;  /* 0x00000001031d7824 */ /* 0x000fe200018e060f */
[----:B------:R-:W-:-:S04]  /*6b70*/  LEA R56, P3, R28, UR4, 0x1 ;  /* 0x000000041c387c11 */ /* 0x000fc8000f8608ff */
[----:B------:R-:W-:Y:S02]  /*6b80*/  LEA.HI.X R57, R28, UR5, R29, 0x1, P3 ;  /* 0x000000051c397c11 */ /* 0x000fe400098f0c1d */
[----:B------:R-:W-:-:S05]  /*6b90*/  ISETP.GE.AND P3, PT, R165, R122, PT ;  /* 0x0000007aa500720c */ /* 0x000fca0003f66270 */
[----:B------:R0:W5:Y:S04]  /*6ba0*/  @!P2 LDG.E.128 R36, desc[UR46][R52.64] ;  /* 0x0000002e3424a981 */ /* 0x000168000c1e1d00 */
[----:B------:R0:W5:Y:S01]  /*6bb0*/  @!P2 LDG.E.128 R48, desc[UR46][R56.64] ;  /* 0x0000002e3830a981 */ /* 0x000162000c1e1d00 */
[----:B------:R-:W-:Y:S02]  /*6bc0*/  ISETP.GE.AND P2, PT, R166, R122, PT ;  /* 0x0000007aa600720c */ /* 0x000fe40003f46270 */
        /* <DEDUP_REMOVED lines=8> */
[----:B------:R0:W5:Y:S04]  /*6c50*/  @!P3 LDG.E.128 R32, desc[UR46][R52.64+0x40] ;  /* 0x0000402e3420b981 */ /* 0x000168000c1e1d00 */
[----:B------:R0:W5:Y:S04]  /*6c60*/  @!P2 LDG.E.128 R28, desc[UR46][R52.64+0x80] ;  /* 0x0000802e341ca981 */ /* 0x000168000c1e1d00 */
[----:B------:R0:W5:Y:S04]  /*6c70*/  @!P3 LDG.E.128 R44, desc[UR46][R56.64+0x40] ;  /* 0x0000402e382cb981 */ /* 0x000168000c1e1d00 */
[----:B------:R0:W5:Y:S02]  /*6c80*/  @!P2 LDG.E.128 R40, desc[UR46][R56.64+0x80] ;  /* 0x0000802e3828a981 */ /* 0x000164000c1e1d00 */
.L_x_1522:
[----:B------:R-:W-:Y:S05]  /*6c90*/  BSYNC B1 ;  /* 0x0000000000017941 */ /* 0x000fea0003800000 */
.L_x_1521:
        /* <DEDUP_REMOVED lines=18> */
[----:B------:R-:W-:Y:S02]  /*6dc0*/  IADD3.X R53, R21, R0, R108, P2, P5 ;  /* 0x0000000015357210 */ /* 0x000fe400017ea46c */
[----:B------:R-:W-:Y:S02]  /*6dd0*/  CS2R R60, SRZ ;  /* 0x00000000003c7805 */ /* 0x000fe4000001ff00 */
[----:B------:R-:W-:Y:S02]  /*6de0*/  IADD3 R0, P2, P5, R100, R76, R107 ;  /* 0x0000004c64007210 */ /* 0x000fe40007d5e06b */
[----:B------:R-:W-:-:S02]  /*6df0*/  CS2R R74, SRZ ;  /* 0x00000000004a7805 */ /* 0x000fc4000001ff00 */
[----:B------:R-:W-:Y:S02]  /*6e00*/  CS2R R72, SRZ ;  /* 0x0000000000487805 */ /* 0x000fe4000001ff00 */
[----:B------:R-:W-:Y:S02]  /*6e10*/  IADD3.X R3, R15, R3, R106, P2, P5 ;  /* 0x000000030f037210 */ /* 0x000fe400017ea46a */
[----:B------:R-:W-:-:S04]  /*6e20*/  LEA R76, P2, R78, UR4, 0x1 ;  /* 0x000000044e4c7c11 */ /* 0x000fc8000f8408ff */
[----:B------:R-:W-:Y:S02]  /*6e30*/  LEA.HI.X R77, R78, UR5, R53, 0x1, P2 ;  /* 0x000000054e4d7c11 */ /* 0x000fe400090f0c35 */
        /* <DEDUP_REMOVED lines=19> */
.L_x_1524:
[----:B------:R-:W-:Y:S05]  /*6f70*/  BSYNC B1 ;  /* 0x0000000000017941 */ /* 0x000fea0003800000 */
.L_x_1523:
[----:B------:R-:W2:Y:S01]  /*6f80*/  LDL R0, [R1+0x3c] ;  /* 0x00003c0001007983 */ /* 0x000ea20000100800 */
[----:B-----5:R-:W-:Y:S02]  /*6f90*/  IMAD.MOV.U32 R3, RZ, RZ, R30 ;  /* 0x000000ffff037224 */ /* 0x020fe400078e001e */
[----:B0-----:R-:W-:Y:S02]  /*6fa0*/  IMAD.MOV.U32 R77, RZ, RZ, R28 ;  /* 0x000000ffff4d7224 */ /* 0x001fe400078e001c */
[----:B------:R-:W-:-:S05]  /*6fb0*/  IMAD.MOV.U32 R76, RZ, RZ, R29 ;  /* 0x000000ffff4c7224 */ /* 0x000fca00078e001d */
[----:B------:R-:W-:Y:S01]  /*6fc0*/  PRMT R218, R77, 0x5410, R76 ;  /* 0x000054104dda7816 */ /* 0x000fe2000000004c */
[----:B------:R-:W-:Y:S02]  /*6fd0*/  IMAD.MOV.U32 R76, RZ, RZ, R38 ;  /* 0x000000ffff4c7224 */ /* 0x000fe400078e0026 */
[----:B------:R-:W-:-:S05]  /*6fe0*/  IMAD.MOV.U32 R77, RZ, RZ, R39 ;  /* 0x000000ffff4d7224 */ /* 0x000fca00078e0027 */
[----:B------:R-:W-:Y:S02]  /*6ff0*/  PRMT R207, R77, 0x5410, R76 ;  /* 0x000054104dcf7816 */ /* 0x000fe4000000004c */
[----:B--2---:R-:W-:Y:S01]  /*7000*/  R2UR UR4, R0 ;  /* 0x00000000000472ca */ /* 0x004fe200000e0000 */
[----:B------:R-:W-:-:S05]  /*7010*/  IMAD.MOV.U32 R0, RZ, RZ, R31 ;  /* 0x000000ffff007224 */ /* 0x000fca00078e001f */
[----:B------:R-:W-:Y:S01]  /*7020*/  PRMT R217, R3, 0x5410, R0 ;  /* 0x0000541003d97816 */ /* 0x000fe20000000000 */
[----:B------:R-:W-:Y:S02]  /*7030*/  IMAD.MOV.U32 R3, RZ, RZ, R34 ;  /* 0x000000ffff037224 */ /* 0x000fe400078e0022 */
[----:B------:R-:W-:-:S03]  /*7040*/  IMAD.MOV.U32 R0, RZ, RZ, R35 ;  /* 0x000000ffff007224 */ /* 0x000fc600078e0023 */
[----:B------:R0:W-:Y:S01]  /*7050*/  STL.S16 [R1+0x7a], R3 ;  /* 0x00007a0301007387 */ /* 0x0001e20000100600 */
[----:B------:R-:W-:-:S03]  /*7060*/  UISETP.NE.AND UP0, UPT, UR4, 0x3, UPT ;  /* 0x000000030400788c */ /* 0x000fc6000bf05270 */
[----:B------:R1:W-:Y:S03]  /*7070*/  STL.S16 [R1+0x78], R0 ;  /* 0x0000780001007387 */ /* 0x0003e60000100600 */
[----:B------:R-:W-:Y:S01]  /*7080*/  PLOP3.LUT P2, PT, PT, PT, UP0, 0x80, 0x0 ;  /* 0x000000000000781c */ /* 0x000fe20003f4f008 */
[----:B0-----:R-:W-:Y:S02]  /*7090*/  IMAD.MOV.U32 R3, RZ, RZ, R33 ;  /* 0x000000ffff037224 */ /* 0x001fe400078e0021 */
[----:B-1----:R-:W-:-:S05]  /*70a0*/  IMAD.MOV.U32 R0, RZ, RZ, R32 ;  /* 0x000000ffff007224 */ /* 0x002fca00078e0020 */
[----:B------:R0:W-:Y:S04]  /*70b0*/  STL.S16 [R1+0x8e], R0 ;  /* 0x00008e0001007387 */ /* 0x0001e80000100600 */
[----:B------:R1:W-:Y:S01]  /*70c0*/  STL.S16 [R1+0x8c], R3 ;  /* 0x00008c0301007387 */ /* 0x0003e20000100600 */
[----:B0-----:R-:W-:Y:S02]  /*70d0*/  IMAD.MOV.U32 R0, RZ, RZ, R36 ;  /* 0x000000ffff007224 */ /* 0x001fe400078e0024 */
[----:B-1----:R-:W-:-:S05]  /*70e0*/  IMAD.MOV.U32 R3, RZ, RZ, R37 ;  /* 0x000000ffff037224 */ /* 0x002fca00078e0025 */
        /* <DEDUP_REMOVED lines=9> */
[----:B------:R0:W-:Y:S04]  /*7180*/  STL.S16 [R1+0x88], R0 ;  /* 0x0000880001007387 */ /* 0x0001e80000100600 */
[----:B------:R1:W-:Y:S01]  /*7190*/  STL.S16 [R1+0x8a], R3 ;  /* 0x00008a0301007387 */ /* 0x0003e20000100600 */
[----:B0-----:R-:W-:Y:S02]  /*71a0*/  IMAD.MOV.U32 R0, RZ, RZ, R44 ;  /* 0x000000ffff007224 */ /* 0x001fe400078e002c */
[----:B-1----:R-:W-:-:S03]  /*71b0*/  IMAD.MOV.U32 R3, RZ, RZ, R45 ;  /* 0x000000ffff037224 */ /* 0x002fc600078e002d */
[----:B------:R0:W-:Y:S04]  /*71c0*/  STL.S16 [R1+0x90], R0 ;  /* 0x0000900001007387 */ /* 0x0001e80000100600 */
[----:B------:R1:W-:Y:S01]  /*71d0*/  STL.S16 [R1+0x92], R3 ;  /* 0x0000920301007387 */ /* 0x0003e20000100600 */
[----:B0-----:R-:W-:Y:S02]  /*71e0*/  IMAD.MOV.U32 R0, RZ, RZ, R50 ;  /* 0x000000ffff007224 */ /* 0x001fe400078e0032 */
[----:B-1----:R-:W-:-:S03]  /*71f0*/  IMAD.MOV.U32 R3, RZ, RZ, R51 ;  /* 0x000000ffff037224 */ /* 0x002fc600078e0033 */
        /* <DEDUP_REMOVED lines=47> */
.L_x_1525:
[----:B------:R-:W-:Y:S01]  /*74f0*/  IMAD R3, R16, 0x8, R2 ;  /* 0x0000000810037824 */ /* 0x000fe200078e0202 */
[----:B------:R-:W-:Y:S01]  /*7500*/  SHF.L.U32 R0, R167, 0x1f, RZ ;  /* 0x0000001fa7007819 */ /* 0x000fe200000006ff */
[----:B------:R-:W0:Y:S01]  /*7510*/  LDC R144, c[0x0][0x2f4] ;  /* 0x0000bd00ff907b82 */ /* 0x000e220000000800 */
[----:B------:R-:W-:Y:S01]  /*7520*/  BSSY B1, `(.L_x_1526) ;  /* 0x0000004000017945 */ /* 0x000fe20003800000 */
[----:B------:R-:W-:Y:S01]  /*7530*/  IMAD.MOV.U32 R125, RZ, RZ, R80 ;  /* 0x000000ffff7d7224 */ /* 0x000fe200078e0050 */
[----:B------:R-:W1:Y:S02]  /*7540*/  SYNCS.PHASECHK.TRANS64.TRYWAIT P5, [R3+URZ+0x2a890], R0 ;  /* 0x02a89000030075a7 */ /* 0x000e6400080a017f */
[----:B-1----:R-:W-:Y:S05]  /*7550*/  @!P5 BRA `(.L_x_1527) ;  /* 0x000002540080d947 */ /* 0x002fea0003800000 */
.L_x_1920:
[----:B------:R-:W-:Y:S05]  /*7560*/  BSYNC B1 ;  /* 0x0000000000017941 */ /* 0x000fea0003800000 */
.L_x_1526:
        /* <DEDUP_REMOVED lines=19> */
[----:B------:R-:W-:-:S03]  /*76a0*/  IMAD.SHL.U32 R180, R180, 0x8, RZ ;  /* 0x00000008b4b47824 */ /* 0x000fc600078e00ff */
[----:B------:R-:W-:Y:S02]  /*76b0*/  SHF.R.S32.HI R77, RZ, 0x3, R77 ;  /* 0x00000003ff4d7819 */ /* 0x000fe4000001144d */
[----:B------:R-:W-:-:S03]  /*76c0*/  LOP3.LUT R76, R175, 0x38, R180, 0xf8, !PT ;  /* 0x00000038af4c7812 */ /* 0x000fc600078ef8b4 */
[----:B------:R-:W-:Y:S01]  /*76d0*/  IMAD R77, R77, 0x1800, R177 ;  /* 0x000018004d4d7824 */ /* 0x000fe200078e02b1 */
[----:B------:R-:W-:-:S05]  /*76e0*/  LOP3.LUT R76, R76, R176, RZ, 0x3c, !PT ;  /* 0x000000b04c4c7212 */ /* 0x000fca00078e3cff */
        /* <DEDUP_REMOVED lines=8> */
[--C-:B------:R-:W-:Y:S02]  /*7770*/  SHF.R.U64 R36, R36, 0x10, R37.reuse ;  /* 0x0000001024247819 */ /* 0x100fe40000001225 */
        /* <DEDUP_REMOVED lines=10> */
[----:B0-----:R-:W-:Y:S01]  /*7820*/  IMAD.U32 R212, R81, 0x10000, RZ ;  /* 0x0001000051d47824 */ /* 0x001fe200078e00ff */
[----:B------:R-:W-:Y:S01]  /*7830*/  SHF.R.U32.HI R39, RZ, 0x10, R39 ;  /* 0x00000010ff277819 */ /* 0x000fe20000011627 */
[----:B------:R-:W-:Y:S01]  /*7840*/  IMAD.U32 R205, R37, 0x10000, RZ ;  /* 0x0001000025cd7824 */ /* 0x000fe200078e00ff */
[----:B------:R-:W-:Y:S01]  /*7850*/  PRMT R51, R211, 0x5410, R51 ;  /* 0x00005410d3337816 */ /* 0x000fe20000000033 */
[----:B------:R-:W-:Y:S01]  /*7860*/  IMAD.U32 R211, R38, 0x10000, RZ ;  /* 0x0001000026d37824 */ /* 0x000fe200078e00ff */
[----:B------:R-:W-:-:S02]  /*7870*/  PRMT R39, R207, 0x5410, R39 ;  /* 0x00005410cf277816 */ /* 0x000fc40000000027 */
[----:B------:R-:W-:Y:S01]  /*7880*/  PRMT R48, R210, 0x5432, R48 ;  /* 0x00005432d2307816 */ /* 0x000fe20000000030 */
[----:B------:R-:W-:Y:S01]  /*7890*/  FMUL.FTZ R207, R212, R211 ;  /* 0x000000d3d4cf7220 */ /* 0x000fe20000410000 */
        /* <DEDUP_REMOVED lines=56> */
[-C--:B------:R-:W-:Y:S01]  /*7c20*/  FMUL.FTZ R81, R81, R76.reuse ;  /* 0x0000004c51517220 */ /* 0x080fe20000410000 */
        /* <DEDUP_REMOVED lines=17> */
.L_x_1533:
[----:B------:R-:W-:Y:S05]  /*7d40*/  BSYNC B3 ;  /* 0x0000000000037941 */ /* 0x000fea0003800000 */
.L_x_1532:
        /* <DEDUP_REMOVED lines=12> */
.L_x_1531:
[----:B------:R-:W-:Y:S05]  /*7e10*/  BSYNC B2 ;  /* 0x0000000000027941 */ /* 0x000fea0003800000 */
.L_x_1530:
        /* <DEDUP_REMOVED lines=24> */
[----:B------:R-:W3:Y:S04]  /*7fa0*/  LDL.S16 R180, [R1+0x8e] ;  /* 0x00008e0001b47983 */ /* 0x000ee80000100600 */
[----:B------:R-:W4:Y:S04]  /*7fb0*/  LDL.LU.S16 R77, [R1+0x8c] ;  /* 0x00008c00014d7983 */ /* 0x000f280000300600 */
[----:B------:R-:W5:Y:S04]  /*7fc0*/  LDL.S16 R83, [R1+0x7a] ;  /* 0x00007a0001537983 */ /* 0x000f680000100600 */
[----:B------:R-:W2:Y:S04]  /*7fd0*/  LDL.LU.S16 R82, [R1+0x78] ;  /* 0x0000780001527983 */ /* 0x000ea80000300600 */
[----:B------:R-:W2:Y:S04]  /*7fe0*/  LDL.S16 R81, [R1+0x90] ;  /* 0x0000900001517983 */ /* 0x000ea80000100600 */
[----:B------:R-:W2:Y:S04]  /*7ff0*/  LDL.LU.S16 R80, [R1+0x92] ;  /* 0x0000920001507983 */ /* 0x000ea80000300600 */
[----:B------:R-:W2:Y:S04]  /*8000*/  LDL.S16 R79, [R1+0x88] ;  /* 0x00008800014f7983 */ /* 0x000ea80000100600 */
[----:B------:R-:W2:Y:S01]  /*8010*/  LDL.LU.S16 R78, [R1+0x8a] ;  /* 0x00008a00014e7983 */ /* 0x000ea20000300600 */
[----:B------:R-:W-:-:S02]  /*8020*/  SHF.R.U64 R32, R32, 0x10, R33 ;  /* 0x0000001020207819 */ /* 0x000fc40000001221 */
[----:B------:R-:W-:Y:S02]  /*8030*/  SHF.R.U32.HI R33, RZ, 0x10, R33 ;  /* 0x00000010ff217819 */ /* 0x000fe40000011621 */
[----:B------:R-:W-:Y:S02]  /*8040*/  SHF.R.U64 R34, R34, 0x10, R35 ;  /* 0x0000001022227819 */ /* 0x000fe40000001223 */
[----:B------:R-:W-:Y:S02]  /*8050*/  SHF.R.U64 R44, R44, 0x10, R45 ;  /* 0x000000102c2c7819 */ /* 0x000fe4000000122d */
[----:B------:R-:W-:Y:S02]  /*8060*/  SHF.R.U32.HI R35, RZ, 0x10, R35 ;  /* 0x00000010ff237819 */ /* 0x000fe40000011623 */
[----:B---3--:R-:W-:Y:S02]  /*8070*/  PRMT R32, R180, 0x5410, R32 ;  /* 0x00005410b4207816 */ /* 0x008fe40000000020 */
[----:B----4-:R-:W-:-:S02]  /*8080*/  PRMT R33, R77, 0x5410, R33 ;  /* 0x000054104d217816 */ /* 0x010fc40000000021 */
[----:B------:R-:W-:Y:S02]  /*8090*/  SHF.R.U32.HI R77, RZ, 0x10, R45 ;  /* 0x00000010ff4d7819 */ /* 0x000fe4000001162d */
[--C-:B------:R-:W-:Y:S02]  /*80a0*/  SHF.R.U64 R45, R46, 0x10, R47.reuse ;  /* 0x000000102e2d7819 */ /* 0x100fe4000000122f */
[----:B-----5:R-:W-:Y:S02]  /*80b0*/  PRMT R46, R83, 0x5410, R34 ;  /* 0x00005410532e7816 */ /* 0x020fe40000000022 */
[----:B------:R-:W-:Y:S02]  /*80c0*/  SHF.R.U32.HI R47, RZ, 0x10, R47 ;  /* 0x00000010ff2f7819 */ /* 0x000fe4000001162f */
[----:B--2---:R-:W-:Y:S02]  /*80d0*/  PRMT R35, R82, 0x5410, R35 ;  /* 0x0000541052237816 */ /* 0x004fe40000000023 */
[----:B------:R-:W-:Y:S01]  /*80e0*/  PRMT R44, R81, 0x5410, R44 ;  /* 0x00005410512c7816 */ /* 0x000fe2000000002c */
[C---:B0-----:R-:W-:Y:S01]  /*80f0*/  IMAD.U32 R81, R49.reuse, 0x10000, RZ ;  /* 0x0001000031517824 */ /* 0x041fe200078e00ff */
[----:B------:R-:W-:-:S02]  /*8100*/  LOP3.LUT R49, R49, 0xffff0000, RZ, 0xc0, !PT ;  /* 0xffff000031317812 */ /* 0x000fc400078ec0ff */
[----:B------:R-:W-:Y:S01]  /*8110*/  PRMT R34, R80, 0x5410, R77 ;  /* 0x0000541050227816 */ /* 0x000fe2000000004d */
[----:B------:R-:W-:Y:S01]  /*8120*/  IMAD.U32 R77, R33, 0x10000, RZ ;  /* 0x00010000214d7824 */ /* 0x000fe200078e00ff */
[----:B------:R-:W-:-:S03]  /*8130*/  PRMT R45, R79, 0x5410, R45 ;  /* 0x000054104f2d7816 */ /* 0x000fc6000000002d */
[C---:B------:R-:W-:Y:S01]  /*8140*/  IMAD.U32 R80, R34.reuse, 0x10000, RZ ;  /* 0x0001000022507824 */ /* 0x040fe200078e00ff */
[----:B------:R-:W-:Y:S01]  /*8150*/  LOP3.LUT R34, R34, 0xffff0000, RZ, 0xc0, !PT ;  /* 0xffff000022227812 */ /* 0x000fe200078ec0ff */
[----:B------:R-:W-:Y:S01]  /*8160*/  IMAD.U32 R79, R37, 0x10000, RZ ;  /* 0x00010000254f7824 */ /* 0x000fe200078e00ff */
[----:B------:R-:W-:Y:S01]  /*8170*/  PRMT R47, R78, 0x5410, R47 ;  /* 0x000054104e2f7816 */ /* 0x000fe2000000002f */
[----:B------:R-:W-:Y:S01]  /*8180*/  FMUL.FTZ R78, R81, R80 ;  /* 0x00000050514e7220 */ /* 0x000fe20000410000 */
[----:B------:R-:W-:-:S03]  /*8190*/  LOP3.LUT R37, R37, 0xffff0000, RZ, 0xc0, !PT ;  /* 0xffff000025257812 */ /* 0x000fc600078ec0ff */
[-C--:B------:R-:W-:Y:S01]  /*81a0*/  FFMA.FTZ R78, R79, R77.reuse, -R78 ;  /* 0x0000004d4f4e7223 */ /* 0x080fe2000001084e */
[----:B------:R-:W-:Y:S01]  /*81b0*/  FMUL.FTZ R77, R81, R77 ;  /* 0x0000004d514d7220 */ /* 0x000fe20000410000 */
[C---:B------:R-:W-:Y:S01]  /*81c0*/  IMAD.U32 R81, R51.reuse, 0x10000, RZ ;  /* 0x0001000033517824 */ /* 0x040fe200078e00ff */
[----:B------:R-:W-:Y:S02]  /*81d0*/  LOP3.LUT R51, R51, 0xffff0000, RZ, 0xc0, !PT ;  /* 0xffff000033337812 */ /* 0x000fe400078ec0ff */
[----:B------:R-:W-:Y:S01]  /*81e0*/  FFMA.FTZ R77, R79, R80, R77 ;  /* 0x000000504f4d7223 */ /* 0x000fe2000001004d */
[----:B------:R-:W-:Y:S01]  /*81f0*/  LOP3.LUT R79, R33, 0xffff0000, RZ, 0xc0, !PT ;  /* 0xffff0000214f7812 */ /* 0x000fe200078ec0ff */
[----:B------:R-:W-:Y:S01]  /*8200*/  FMUL.FTZ R33, R49, R34 ;  /* 0x0000002231217220 */ /* 0x000fe20000410000 */
[C---:B------:R-:W-:Y:S01]  /*8210*/  IMAD.U32 R80, R47.reuse, 0x10000, RZ ;  /* 0x000100002f507824 */ /* 0x040fe200078e00ff */
[----:B------:R-:W-:Y:S02]  /*8220*/  LOP3.LUT R47, R47, 0xffff0000, RZ, 0xc0, !PT ;  /* 0xffff00002f2f7812 */ /* 0x000fe400078ec0ff */
[-C--:B------:R-:W-:Y:S01]  /*8230*/  FMUL.FTZ R49, R49, R79.reuse ;  /* 0x0000004f31317220 */ /* 0x080fe20000410000 */
[----:B------:R-:W-:Y:S01]  /*8240*/  FFMA.FTZ R33, R37, R79, -R33 ;  /* 0x0000004f25217223 */ /* 0x000fe20000010821 */
[----:B------:R-:W-:-:S02]  /*8250*/  IMAD.U32 R79, R39, 0x10000, RZ ;  /* 0x00010000274f7824 */ /* 0x000fc400078e00ff */
        /* <DEDUP_REMOVED lines=10> */
[C---:B------:R-:W-:Y:S02]  /*8300*/  FMUL.FTZ R39, R51.reuse, R47 ;  /* 0x0000002f33277220 */ /* 0x040fe40000410000 */
        /* <DEDUP_REMOVED lines=45> */
.L_x_1537:
[----:B------:R-:W-:Y:S05]  /*85e0*/  BSYNC B3 ;  /* 0x0000000000037941 */ /* 0x000fea0003800000 */
.L_x_1536:
        /* <DEDUP_REMOVED lines=12> */
.L_x_1535:
[----:B------:R-:W-:Y:S05]  /*86b0*/  BSYNC B2 ;  /* 0x0000000000027941 */ /* 0x000fea0003800000 */
.L_x_1534:
[----:B------:R-:W-:-:S13]  /*86c0*/  ISETP.NE.AND P4, PT, R9, RZ, PT ;  /* 0x000000ff0900720c */ /* 0x000fda0003f85270 */
[----:B------:R-:W-:Y:S05]  /*86d0*/  @!P4 BRA `(.L_x_1529) ;  /* 0x000000080004c947 */ /* 0x000fea0003800000 */
[----:B------:R-:W-:Y:S01]  /*86e0*/  LOP3.LUT P5, RZ, R17, 0x1, RZ, 0xc0, !PT ;  /* 0x0000000111ff7812 */ /* 0x000fe200078ac0ff */
[----:B------:R-:W-:Y:S03]  /*86f0*/  BSSY B2, `(.L_x_1538) ;  /* 0x000007d000027945 */ /* 0x000fe60003800000 */
[----:B---3--:R-:W-:-:S04]  /*8700*/  SEL R32, R123, R146, !P5 ;  /* 0x000000927b207207 */ /* 0x008fc80006800000 */
[----:B------:R-:W-:-:S04]  /*8710*/  SHF.R.S32.HI R33, RZ, 0x1f, R32 ;  /* 0x0000001fff217819 */ /* 0x000fc80000011420 */
[----:B------:R-:W-:-:S04]  /*8720*/  LEA.HI R32, R33, R32, RZ, 0x4 ;  /* 0x0000002021207211 */ /* 0x000fc800078f20ff */
[----:B------:R-:W-:-:S05]  /*8730*/  LEA.HI.SX32 R32, R32, R113, 0x1c ;  /* 0x0000007120207211 */ /* 0x000fca00078fe2ff */
[----:B------:R-:W-:-:S05]  /*8740*/  IMAD.SHL.U32 R33, R32, 0x8, RZ ;  /* 0x0000000820217824 */ /* 0x000fca00078e00ff */
[----:B------:R-:W-:-:S13]  /*8750*/  ISETP.GE.AND P4, PT, R33, R144, PT ;  /* 0x000000902100720c */ /* 0x000fda0003f86270 */
[--C-:B------:R-:W-:Y:S02]  /*8760*/  @!P4 SHF.R.S32.HI R35, RZ, 0x1f, R33.reuse ;  /* 0x0000001fff23c819 */ /* 0x100fe40000011421 */
[CCC-:B------:R-:W-:Y:S02]  /*8770*/  @!P4 IADD3 R34, P5, P6, R86.reuse, R130.reuse, R33.reuse ;  /* 0x000000825622c210 */ /* 0x1c0fe40007ebe021 */
[----:B------:R-:W-:Y:S02]  /*8780*/  LOP3.LUT R33, R175, 0x38, R33, 0xf8, !PT ;  /* 0x00000038af217812 */ /* 0x000fe400078ef821 */
[----:B------:R-:W-:Y:S02]  /*8790*/  @!P4 IADD3.X R35, R85, R155, R35, P5, P6 ;  /* 0x0000009b5523c210 */ /* 0x000fe40002fec423 */
[----:B------:R-:W-:Y:S02]  /*87a0*/  IADD3 R130, P5, P6, R86, R130, R12 ;  /* 0x0000008256827210 */ /* 0x000fe40007ebe00c */
[----:B------:R-:W-:-:S02]  /*87b0*/  LOP3.LUT R33, R33, R176, RZ, 0x3c, !PT ;  /* 0x000000b021217212 */ /* 0x000fc400078e3cff */
[----:B------:R-:W-:Y:S02]  /*87c0*/  IADD3.X R155, R85, R155, R110, P5, P6 ;  /* 0x0000009b559b7210 */ /* 0x000fe40002fec46e */
[----:B------:R-:W-:-:S04]  /*87d0*/  LEA R44, P5, R130, R114, 0x1 ;  /* 0x00000072822c7211 */ /* 0x000fc800078a08ff */
[----:B------:R-:W-:Y:S02]  /*87e0*/  LEA.HI.X R45, R130, R115, R155, 0x1, P5 ;  /* 0x00000073822d7211 */ /* 0x000fe400028f0c9b */
[----:B------:R-:W-:-:S04]  /*87f0*/  @!P4 LEA R46, P5, R34, R114, 0x1 ;  /* 0x00000072222ec211 */ /* 0x000fc800078a08ff */
[----:B------:R-:W-:Y:S02]  /*8800*/  @!P4 LEA.HI.X R47, R34, R115, R35, 0x1, P5 ;  /* 0x00000073222fc211 */ /* 0x000fe400028f0c23 */
[----:B------:R-:W-:Y:S02]  /*8810*/  SHF.R.S32.HI R34, RZ, 0x1f, R32 ;  /* 0x0000001fff227819 */ /* 0x000fe40000011420 */
[----:B------:R-:W-:Y:S02]  /*8820*/  ISETP.GE.AND P5, PT, R166, R122, PT ;  /* 0x0000007aa600720c */ /* 0x000fe40003fa6270 */
[----:B------:R-:W-:-:S04]  /*8830*/  LEA.HI R32, R34, R32, RZ, 0x3 ;  /* 0x0000002022207211 */ /* 0x000fc800078f18ff */
[----:B------:R-:W-:-:S05]  /*8840*/  SHF.R.S32.HI R32, RZ, 0x3, R32 ;  /* 0x00000003ff207819 */ /* 0x000fca0000011420 */
        /* <DEDUP_REMOVED lines=12> */
[----:B------:R-:W-:Y:S01]  /*8910*/  IMAD.U32 R51, R39, 0x10000, RZ ;  /* 0x0001000027337824 */ /* 0x000fe200078e00ff */
[----:B------:R-:W-:Y:S02]  /*8920*/  SHF.R.U64 R29, R30, 0x10, R31 ;  /* 0x000000101e1d7819 */ /* 0x000fe4000000121f */
[--C-:B------:R-:W-:Y:S02]  /*8930*/  SHF.R.U64 R30, R40, 0x10, R41.reuse ;  /* 0x00000010281e7819 */ /* 0x100fe40000001229 */
[----:B------:R-:W-:Y:S02]  /*8940*/  SHF.R.U32.HI R40, RZ, 0x10, R41 ;  /* 0x00000010ff287819 */ /* 0x000fe40000011629 */
[----:B------:R-:W-:-:S02]  /*8950*/  PRMT R30, R220, 0x5410, R30 ;  /* 0x00005410dc1e7816 */ /* 0x000fc4000000001e */
[--C-:B------:R-:W-:Y:S02]  /*8960*/  SHF.R.U64 R41, R42, 0x10, R43.reuse ;  /* 0x000000102a297819 */ /* 0x100fe4000000122b */
[----:B------:R-:W-:Y:S01]  /*8970*/  PRMT R220, R220, 0x5432, R40 ;  /* 0x00005432dcdc7816 */ /* 0x000fe20000000028 */
[----:B--2---:R-:W-:Y:S01]  /*8980*/  IMAD.U32 R40, R33, 0x10000, RZ ;  /* 0x0001000021287824 */ /* 0x004fe200078e00ff */
[----:B------:R-:W-:Y:S02]  /*8990*/  SHF.R.U32.HI R42, RZ, 0x10, R43 ;  /* 0x00000010ff2a7819 */ /* 0x000fe4000001162b */
[----:B------:R-:W-:Y:S01]  /*89a0*/  PRMT R48, R218, 0x5432, R48 ;  /* 0x00005432da307816 */ /* 0x000fe20000000030 */
[----:B------:R-:W-:Y:S01]  /*89b0*/  IMAD.U32 R43, R220, 0x10000, RZ ;  /* 0x00010000dc2b7824 */ /* 0x000fe200078e00ff */
[C---:B------:R-:W-:Y:S02]  /*89c0*/  PRMT R41, R219.reuse, 0x5410, R41 ;  /* 0x00005410db297816 */ /* 0x040fe40000000029 */
[----:B------:R-:W-:Y:S01]  /*89d0*/  PRMT R219, R219, 0x5432, R42 ;  /* 0x00005432dbdb7816 */ /* 0x000fe2000000002a */
[----:B------:R-:W-:-:S02]  /*89e0*/  IMAD.U32 R42, R48, 0x10000, RZ ;  /* 0x00010000302a7824 */ /* 0x000fc400078e00ff */
[CC--:B------:R-:W-:Y:S01]  /*89f0*/  FMUL.FTZ R50, R49.reuse, R43.reuse ;  /* 0x0000002b31327220 */ /* 0x0c0fe20000410000 */
[----:B------:R-:W-:Y:S01]  /*8a00*/  LOP3.LUT R220, R220, 0xffff0000, RZ, 0xc0, !PT ;  /* 0xffff0000dcdc7812 */ /* 0x000fe200078ec0ff */
[-C--:B------:R-:W-:Y:S02]  /*8a10*/  FMUL.FTZ R49, R49, R42.reuse ;  /* 0x0000002a31317220 */ /* 0x080fe40000410000 */
[----:B------:R-:W-:Y:S01]  /*8a20*/  FFMA.FTZ R42, R40, R42, -R50 ;  /* 0x0000002a282a7223 */ /* 0x000fe20000010832 */
[----:B------:R-:W-:Y:S01]  /*8a30*/  LOP3.LUT R48, R48, 0xffff0000, RZ, 0xc0, !PT ;  /* 0xffff000030307812 */ /* 0x000fe200078ec0ff */
[----:B------:R-:W-:Y:S02]  /*8a40*/  IMAD.U32 R50, R219, 0x10000, RZ ;  /* 0x00010000db327824 */ /* 0x000fe400078e00ff */
[----:B------:R-:W-:Y:S01]  /*8a50*/  FFMA.FTZ R40, R40, R43, R49 ;  /* 0x0000002b28287223 */ /* 0x000fe20000010031 */
[----:B------:R-:W-:Y:S01]  /*8a60*/  LOP3.LUT R43, R37, 0xffff0000, RZ, 0xc0, !PT ;  /* 0xffff0000252b7812 */ /* 0x000fe200078ec0ff */
[----:B------:R-:W-:Y:S01]  /*8a70*/  IMAD.U32 R49, R35, 0x10000, RZ ;  /* 0x0001000023317824 */ /* 0x000fe200078e00ff */
[----:B------:R-:W-:-:S02]  /*8a80*/  SHF.R.U32.HI R31, RZ, 0x10, R31 ;  /* 0x00000010ff1f7819 */ /* 0x000fc4000001161f */
[----:B------:R-:W-:Y:S01]  /*8a90*/  LOP3.LUT R33, R33, 0xffff0000, RZ, 0xc0, !PT ;  /* 0xffff000021217812 */ /* 0x000fe200078ec0ff */
[----:B------:R-:W-:Y:S01]  /*8aa0*/  FMUL.FTZ R37, R43, R220 ;  /* 0x000000dc2b257220 */ /* 0x000fe20000410000 */
[----:B------:R-:W-:Y:S01]  /*8ab0*/  PRMT R31, R217, 0x5432, R31 ;  /* 0x00005432d91f7816 */ /* 0x000fe2000000001f */
[-C--:B------:R-:W-:Y:S01]  /*8ac0*/  FMUL.FTZ R43, R43, R48.reuse ;  /* 0x000000302b2b7220 */ /* 0x080fe20000410000 */
[----:B------:R-:W-:Y:S01]  /*8ad0*/  LOP3.LUT R219, R219, 0xffff0000, RZ, 0xc0, !PT ;  /* 0xffff0000dbdb7812 */ /* 0x000fe200078ec0ff */
[----:B------:R-:W-:Y:S01]  /*8ae0*/  FFMA.FTZ R37, R33, R48, -R37 ;  /* 0x0000003021257223 */ /* 0x000fe20000010825 */
[----:B------:R-:W-:Y:S01]  /*8af0*/  FMUL.FTZ R48, R51, R50 ;  /* 0x0000003233307220 */ /* 0x000fe20000410000 */
[----:B------:R-:W-:Y:S01]  /*8b00*/  FFMA.FTZ R33, R33, R220, R43 ;  /* 0x000000dc21217223 */ /* 0x000fe2000001002b */
[----:B------:R-:W-:Y:S01]  /*8b10*/  IMAD.U32 R43, R31, 0x10000, RZ ;  /* 0x000100001f2b7824 */ /* 0x000fe200078e00ff */
[----:B------:R-:W-:Y:S02]  /*8b20*/  LOP3.LUT R39, R39, 0xffff0000, RZ, 0xc0, !PT ;  /* 0xffff000027277812 */ /* 0x000fe400078ec0ff */
[----:B------:R-:W-:Y:S01]  /*8b30*/  LOP3.LUT R31, R31, 0xffff0000, RZ, 0xc0, !PT ;  /* 0xffff00001f1f7812 */ /* 0x000fe200078ec0ff */
[-C--:B------:R-:W-:Y:S01]  /*8b40*/  FFMA.FTZ R48, R49, R43.reuse, -R48 ;  /* 0x0000002b31307223 */ /* 0x080fe20000010830 */
[----:B------:R-:W-:Y:S01]  /*8b50*/  FMUL.FTZ R43, R51, R43 ;  /* 0x0000002b332b7220 */ /* 0x000fe20000410000 */
[----:B------:R-:W-:-:S02]  /*8b60*/  PRMT R28, R218, 0x5410, R28 ;  /* 0x00005410da1c7816 */ /* 0x000fc4000000001c */
[----:B------:R-:W-:Y:S01]  /*8b70*/  PRMT R29, R217, 0x5410, R29 ;  /* 0x00005410d91d7816 */ /* 0x000fe2000000001d */
[----:B------:R-:W-:Y:S01]  /*8b80*/  FFMA.FTZ R43, R49, R50, R43 ;  /* 0x00000032312b7223 */ /* 0x000fe2000001002b */
[----:B------:R-:W-:Y:S01]  /*8b90*/  LOP3.LUT R49, R35, 0xffff0000, RZ, 0xc0, !PT ;  /* 0xffff000023317812 */ /* 0x000fe200078ec0ff */
[----:B------:R-:W-:Y:S01]  /*8ba0*/  FMUL.FTZ R35, R39, R219 ;  /* 0x000000db27237220 */ /* 0x000fe20000410000 */
[C---:B------:R-:W-:Y:S01]  /*8bb0*/  IMAD.U32 R50, R36.reuse, 0x10000, RZ ;  /* 0x0001000024327824 */ /* 0x040fe200078e00ff */
[----:B------:R-:W-:Y:S01]  /*8bc0*/  LOP3.LUT R36, R36, 0xffff0000, RZ, 0xc0, !PT ;  /* 0xffff000024247812 */ /* 0x000fe200078ec0ff */
[----:B------:R-:W-:Y:S02]  /*8bd0*/  IMAD.U32 R51, R28, 0x10000, RZ ;  /* 0x000100001c337824 */ /* 0x000fe400078e00ff */
[-C--:B------:R-:W-:Y:S01]  /*8be0*/  FFMA.FTZ R35, R49, R31.reuse, -R35 ;  /* 0x0000001f31237223 */ /* 0x080fe20000010823 */
[----:B------:R-:W-:Y:S01]  /*8bf0*/  FMUL.FTZ R31, R39, R31 ;  /* 0x0000001f271f7220 */ /* 0x000fe20000410000 */
[----:B------:R-:W-:Y:S01]  /*8c00*/  IMAD.U32 R39, R32, 0x10000, RZ ;  /* 0x0001000020277824 */ /* 0x000fe200078e00ff */
[----:B------:R-:W-:-:S02]  /*8c10*/  LOP3.LUT R28, R28, 0xffff0000, RZ, 0xc0, !PT ;  /* 0xffff00001c1c7812 */ /* 0x000fc400078ec0ff */
[----:B------:R-:W-:Y:S01]  /*8c20*/  FFMA.FTZ R31, R49, R219, R31 ;  /* 0x000000db311f7223 */ /* 0x000fe2000001001f */
[C---:B------:R-:W-:Y:S01]  /*8c30*/  IMAD.U32 R49, R30.reuse, 0x10000, RZ ;  /* 0x000100001e317824 */ /* 0x040fe200078e00ff */
[----:B------:R-:W-:Y:S02]  /*8c40*/  LOP3.LUT R30, R30, 0xffff0000, RZ, 0xc0, !PT ;  /* 0xffff00001e1e7812 */ /* 0x000fe400078ec0ff */
[----:B------:R-:W-:Y:S01]  /*8c50*/  LOP3.LUT R32, R32, 0xffff0000, RZ, 0xc0, !PT ;  /* 0xffff000020207812 */ /* 0x000fe200078ec0ff */
[C---:B------:R-:W-:Y:S01]  /*8c60*/  FMUL.FTZ R76, R50.reuse, R49 ;  /* 0x00000031324c7220 */ /* 0x040fe20000410000 */
[-C--:B------:R-:W-:Y:S01]  /*8c70*/  FMUL.FTZ R50, R50, R51.reuse ;  /* 0x0000003332327220 */ /* 0x080fe20000410000 */
[----:B------:R-:W-:Y:S02]  /*8c80*/  F2FP.BF16.F32.PACK_AB R37, R37, R42 ;  /* 0x0000002a2525723e */ /* 0x000fe400000010ff */
[C---:B------:R-:W-:Y:S01]  /*8c90*/  FFMA.FTZ R76, R39.reuse, R51, -R76 ;  /* 0x00000033274c7223 */ /* 0x040fe2000001084c */
[----:B------:R-:W-:Y:S01]  /*8ca0*/  FFMA.FTZ R50, R39, R49, R50 ;  /* 0x0000003127327223 */ /* 0x000fe20000010032 */
[C---:B------:R-:W-:Y:S01]  /*8cb0*/  FMUL.FTZ R39, R36.reuse, R30 ;  /* 0x0000001e24277220 */ /* 0x040fe20000410000 */
[-C--:B------:R-:W-:Y:S01]  /*8cc0*/  FMUL.FTZ R36, R36, R28.reuse ;  /* 0x0000001c24247220 */ /* 0x080fe20000410000 */
[C---:B------:R-:W-:Y:S01]  /*8cd0*/  IMAD.U32 R49, R29.reuse, 0x10000, RZ ;  /* 0x000100001d317824 */ /* 0x040fe200078e00ff */
[----:B------:R-:W-:Y:S01]  /*8ce0*/  LOP3.LUT R29, R29, 0xffff0000, RZ, 0xc0, !PT ;  /* 0xffff00001d1d7812 */ /* 0x000fe200078ec0ff */
[C---:B------:R-:W-:Y:S01]  /*8cf0*/  FFMA.FTZ R28, R32.reuse, R28, -R39 ;  /* 0x0000001c201c7223 */ /* 0x040fe20000010827 */
[----:B------:R-:W-:Y:S01]  /*8d00*/  FFMA.FTZ R30, R32, R30, R36 ;  /* 0x0000001e201e7223 */ /* 0x000fe20000010024 */
[C---:B------:R-:W-:Y:S01]  /*8d10*/  IMAD.U32 R39, R38.reuse, 0x10000, RZ ;  /* 0x0001000026277824 */ /* 0x040fe200078e00ff */
[----:B------:R-:W-:Y:S01]  /*8d20*/  LOP3.LUT R38, R38, 0xffff0000, RZ, 0xc0, !PT ;  /* 0xffff000026267812 */ /* 0x000fe200078ec0ff */
[C---:B------:R-:W-:Y:S01]  /*8d30*/  IMAD.U32 R36, R41.reuse, 0x10000, RZ ;  /* 0x0001000029247824 */ /* 0x040fe200078e00ff */
[----:B------:R-:W-:Y:S01]  /*8d40*/  LOP3.LUT R41, R41, 0xffff0000, RZ, 0xc0, !PT ;  /* 0xffff000029297812 */ /* 0x000fe200078ec0ff */
[C---:B------:R-:W-:Y:S01]  /*8d50*/  IMAD.U32 R32, R34.reuse, 0x10000, RZ ;  /* 0x0001000022207824 */ /* 0x040fe200078e00ff */
[----:B------:R-:W-:Y:S01]  /*8d60*/  LOP3.LUT R34, R34, 0xffff0000, RZ, 0xc0, !PT ;  /* 0xffff000022227812 */ /* 0x000fe200078ec0ff */
[C---:B------:R-:W-:Y:S01]  /*8d70*/  FMUL.FTZ R51, R39.reuse, R36 ;  /* 0x0000002427337220 */ /* 0x040fe20000410000 */
[----:B------:R-:W-:Y:S01]  /*8d80*/  FMUL.FTZ R39, R39, R49 ;  /* 0x0000003127277220 */ /* 0x000fe20000410000 */
[----:B------:R-:W-:Y:S01]  /*8d90*/  F2FP.BF16.F32.PACK_AB R40, R33, R40 ;  /* 0x000000282128723e */ /* 0x000fe200000010ff */
[----:B------:R-:W-:-:S02]  /*8da0*/  IMAD.MOV.U32 R33, RZ, RZ, R37 ;  /* 0x000000ffff217224 */ /* 0x000fc400078e0025 */
[C---:B------:R-:W-:Y:S01]  /*8db0*/  FFMA.FTZ R51, R32.reuse, R49, -R51 ;  /* 0x0000003120337223 */ /* 0x040fe20000010833 */
[----:B------:R-:W-:Y:S01]  /*8dc0*/  FFMA.FTZ R39, R32, R36, R39 ;  /* 0x0000002420277223 */ /* 0x000fe20000010027 */
[C---:B------:R-:W-:Y:S01]  /*8dd0*/  FMUL.FTZ R32, R38.reuse, R41 ;  /* 0x0000002926207220 */ /* 0x040fe20000410000 */
[----:B------:R-:W-:Y:S01]  /*8de0*/  FMUL.FTZ R38, R38, R29 ;  /* 0x0000001d26267220 */ /* 0x000fe20000410000 */
[----:B------:R-:W-:Y:S01]  /*8df0*/  F2FP.BF16.F32.PACK_AB R31, R31, R43 ;  /* 0x0000002b1f1f723e */ /* 0x000fe200000010ff */
[----:B------:R-:W-:Y:S02]  /*8e00*/  IMAD.MOV.U32 R37, RZ, RZ, R40 ;  /* 0x000000ffff257224 */ /* 0x000fe400078e0028 */
[C---:B------:R-:W-:Y:S01]  /*8e10*/  FFMA.FTZ R32, R34.reuse, R29, -R32 ;  /* 0x0000001d22207223 */ /* 0x040fe20000010820 */
[----:B------:R-:W-:Y:S01]  /*8e20*/  FFMA.FTZ R38, R34, R41, R38 ;  /* 0x0000002922267223 */ /* 0x000fe20000010026 */
[----:B------:R-:W-:Y:S02]  /*8e30*/  F2FP.BF16.F32.PACK_AB R28, R28, R76 ;  /* 0x0000004c1c1c723e */ /* 0x000fe400000010ff */
[----:B------:R-:W-:-:S02]  /*8e40*/  F2FP.BF16.F32.PACK_AB R30, R30, R50 ;  /* 0x000000321e1e723e */ /* 0x000fc400000010ff */
[----:B------:R-:W-:Y:S01]  /*8e50*/  F2FP.BF16.F32.PACK_AB R51, R32, R51 ;  /* 0x000000332033723e */ /* 0x000fe200000010ff */
[----:B------:R-:W-:Y:S01]  /*8e60*/  IMAD.MOV.U32 R32, RZ, RZ, R28 ;  /* 0x000000ffff207224 */ /* 0x000fe200078e001c */
[----:B------:R-:W-:Y:S01]  /*8e70*/  F2FP.BF16.F32.PACK_AB R38, R38, R39 ;  /* 0x000000272626723e */ /* 0x000fe200000010ff */
[----:B------:R-:W-:Y:S01]  /*8e80*/  IMAD.MOV.U32 R36, RZ, RZ, R30 ;  /* 0x000000ffff247224 */ /* 0x000fe200078e001e */
[----:B------:R-:W-:Y:S01]  /*8e90*/  F2FP.BF16.F32.PACK_AB R35, R35, R48 ;  /* 0x000000302323723e */ /* 0x000fe200000010ff */
[----:B------:R-:W-:Y:S02]  /*8ea0*/  IMAD.MOV.U32 R34, RZ, RZ, R51 ;  /* 0x000000ffff227224 */ /* 0x000fe400078e0033 */
[----:B------:R-:W-:-:S07]  /*8eb0*/  IMAD.MOV.U32 R39, RZ, RZ, R31 ;  /* 0x000000ffff277224 */ /* 0x000fce00078e001f */
.L_x_1539:
[----:B------:R-:W-:Y:S05]  /*8ec0*/  BSYNC B2 ;  /* 0x0000000000027941 */ /* 0x000fea0003800000 */
.L_x_1538:
[----:B--2---:R4:W-:Y:S04]  /*8ed0*/  STG.E.128 desc[UR46][R44.64], R32 ;  /* 0x000000202c007986 */ /* 0x0049e8000c101d2e */
[----:B0-----:R4:W-:Y:S02]  /*8ee0*/  @!P4 STG.E.128 desc[UR46][R46.64], R36 ;  /* 0x000000242e00c986 */ /* 0x0019e4000c101d2e */
.L_x_1529:
[----:B------:R-:W-:Y:S05]  /*8ef0*/  BSYNC B1 ;  /* 0x0000000000017941 */ /* 0x000fea0003800000 */
.L_x_1528:
[-C--:B--2---:R-:W-:Y:S02]  /*8f00*/  IMAD R28, R148, R126.reuse, RZ ;  /* 0x0000007e941c7224 */ /* 0x084fe400078e02ff */
        /* <DEDUP_REMOVED lines=9> */
[----:B------:R-:W-:Y:S02]  /*8fa0*/  IADD3 R31, P3, P4, R86, R124, R14 ;  /* 0x0000007c561f7210 */ /* 0x000fe40007c7e00e */
[----:B------:R-:W-:Y:S02]  /*8fb0*/  SHF.R.S32.HI R29, RZ, 0x1f, R28 ;  /* 0x0000001fff1d7819 */ /* 0x000fe4000001141c */
[----:B---34-:R-:W-:Y:S02]  /*8fc0*/  IADD3.X R33, R85, R40, R112, P3, P4 ;  /* 0x0000002855217210 */ /* 0x018fe40001fe8470 */
[----:B------:R-:W-:Y:S02]  /*8fd0*/  LEA.HI R29, R29, R28, RZ, 0x4 ;  /* 0x0000001c1d1d7211 */ /* 0x000fe400078f20ff */
[----:B------:R-:W-:-:S02]  /*8fe0*/  SHF.R.U32.HI R35, RZ, 0x3, R173 ;  /* 0x00000003ff237819 */ /* 0x000fc400000116ad */
[----:B------:R-:W-:-:S04]  /*8ff0*/  LEA.HI.SX32 R30, R29, R117, 0x1c ;  /* 0x000000751d1e7211 */ /* 0x000fc800078fe2ff */
[----:B------:R-:W-:Y:S01]  /*9000*/  SHF.R.S32.HI R34, RZ, 0x1f, R30 ;  /* 0x0000001fff227819 */ /* 0x000fe2000001141e */
[----:B------:R-:W-:-:S03]  /*9010*/  IMAD.SHL.U32 R32, R30, 0x8, RZ ;  /* 0x000000081e207824 */ /* 0x000fc600078e00ff */
[----:B------:R-:W-:Y:S02]  /*9020*/  LEA.HI R30, R34, R30, RZ, 0x3 ;  /* 0x0000001e221e7211 */ /* 0x000fe400078f18ff */
[----:B------:R-:W-:Y:S02]  /*9030*/  ISETP.GE.AND P3, PT, R32, R144, PT ;  /* 0x000000902000720c */ /* 0x000fe40003f66270 */
[----:B------:R-:W-:-:S05]  /*9040*/  SHF.R.S32.HI R30, RZ, 0x3, R30 ;  /* 0x00000003ff1e7819 */ /* 0x000fca000001141e */
[----:B------:R-:W-:-:S06]  /*9050*/  IMAD R30, R30, 0x1800, R179 ;  /* 0x000018001e1e7824 */ /* 0x000fcc00078e02b3 */
[--C-:B------:R-:W-:Y:S02]  /*9060*/  @!P3 SHF.R.S32.HI R28, RZ, 0x1f, R32.reuse ;  /* 0x0000001fff1cb819 */ /* 0x100fe40000011420 */
[--C-:B------:R-:W-:Y:S02]  /*9070*/  @!P3 IADD3 R29, P4, P5, R86, R124, R32.reuse ;  /* 0x0000007c561db210 */ /* 0x100fe40007d9e020 */
[----:B------:R-:W-:Y:S02]  /*9080*/  LOP3.LUT R32, R173, 0x38, R32, 0xf8, !PT ;  /* 0x00000038ad207812 */ /* 0x000fe400078ef820 */
[----:B------:R-:W-:Y:S02]  /*9090*/  @!P3 IADD3.X R28, R85, R40, R28, P4, P5 ;  /* 0x00000028551cb210 */ /* 0x000fe400027ea41c */
[----:B------:R-:W-:Y:S02]  /*90a0*/  LOP3.LUT R32, R32, R35, RZ, 0x3c, !PT ;  /* 0x0000002320207212 */ /* 0x000fe400078e3cff */
[----:B------:R-:W-:-:S03]  /*90b0*/  LEA R36, P4, R31, R114, 0x1 ;  /* 0x000000721f247211 */ /* 0x000fc600078808ff */
[----:B------:R-:W-:Y:S01]  /*90c0*/  IMAD.IADD R32, R30, 0x1, R32 ;  /* 0x000000011e207824 */ /* 0x000fe200078e0220 */
[-C--:B------:R-:W-:Y:S01]  /*90d0*/  LEA.HI.X R37, R31, R115.reuse, R33, 0x1, P4 ;  /* 0x000000731f257211 */ /* 0x080fe200020f0c21 */
[C---:B------:R-:W-:Y:S01]  /*90e0*/  IMAD R30, R16.reuse, 0x4800, R141 ;  /* 0x00004800101e7824 */ /* 0x040fe200078e028d */
[C---:B------:R-:W-:Y:S01]  /*90f0*/  @!P3 LEA R38, P4, R29.reuse, R114, 0x1 ;  /* 0x000000721d26b211 */ /* 0x040fe200078808ff */
[----:B------:R-:W-:Y:S02]  /*9100*/  IMAD R32, R16, 0x4800, R32 ;  /* 0x0000480010207824 */ /* 0x000fe400078e0220 */
[----:B------:R-:W-:Y:S01]  /*9110*/  IMAD R30, R30, 0x2, R2 ;  /* 0x000000021e1e7824 */ /* 0x000fe200078e0202 */
[----:B------:R-:W-:Y:S01]  /*9120*/  @!P3 LEA.HI.X R39, R29, R115, R28, 0x1, P4 ;  /* 0x000000731d27b211 */ /* 0x000fe200020f0c1c */
[----:B------:R-:W-:Y:S01]  /*9130*/  IMAD R32, R32, 0x2, R2 ;  /* 0x0000000220207824 */ /* 0x000fe200078e0202 */
[----:B------:R-:W-:-:S03]  /*9140*/  ISETP.GE.AND P4, PT, R18, R122, PT ;  /* 0x0000007a1200720c */ /* 0x000fc60003f86270 */
[----:B------:R-:W0:Y:S04]  /*9150*/  LDS.128 R28, [R30+0x18400] ;  /* 0x018400001e1c7984 */ /* 0x000e280000000c00 */
[----:B------:R-:W2:Y:S06]  /*9160*/  LDS.128 R32, [R32+0x18400] ;  /* 0x0184000020207984 */ /* 0x000eac0000000c00 */
        /* <DEDUP_REMOVED lines=18> */
[C---:B------:R-:W-:Y:S01]  /*9290*/  FFMA.FTZ R42, R41.reuse, R42, -R47 ;  /* 0x0000002a292a7223 */ /* 0x040fe2000001082f */
        /* <DEDUP_REMOVED lines=20> */
[----:B------:R-:W-:Y:S01]  /*93e0*/  FMUL.FTZ R48, R49, R46 ;  /* 0x0000002e31307220 */ /* 0x000fe20000410000 */
        /* <DEDUP_REMOVED lines=55> */
.L_x_1543:
[----:B------:R-:W-:Y:S05]  /*9760*/  BSYNC B2 ;  /* 0x0000000000027941 */ /* 0x000fea0003800000 */
.L_x_1542:
[----:B0-----:R0:W-:Y:S04]  /*9770*/  STG.E.128 desc[UR46][R36.64], R28 ;  /* 0x0000001c24007986 */ /* 0x0011e8000c101d2e */
[----:B--2---:R0:W-:Y:S02]  /*9780*/  @!P3 STG.E.128 desc[UR46][R38.64], R32 ;  /* 0x000000202600b986 */ /* 0x0041e4000c101d2e */
.L_x_1541:
[----:B------:R-:W-:Y:S05]  /*9790*/  BSYNC B1 ;  /* 0x0000000000017941 */ /* 0x000fea0003800000 */
.L_x_1540:
        /* <DEDUP_REMOVED lines=9> */
[----:B---34-:R-:W-:-:S02]  /*9830*/  SHF.R.U32.HI R36, RZ, 0x3, R173 ;  /* 0x00000003ff247819 */ /* 0x018fc400000116ad */
[----:B------:R-:W-:-:S04]  /*9840*/  LEA.HI.SX32 R32, R29, R116, 0x1c ;  /* 0x000000741d207211 */ /* 0x000fc800078fe2ff */
[----:B------:R-:W-:Y:S01]  /*9850*/  SHF.R.S32.HI R35, RZ, 0x1f, R32 ;  /* 0x0000001fff237819 */ /* 0x000fe20000011420 */
[----:B------:R-:W-:-:S03]  /*9860*/  IMAD.SHL.U32 R33, R32, 0x8, RZ ;  /* 0x0000000820217824 */ /* 0x000fc600078e00ff */
[----:B------:R-:W-:Y:S02]  /*9870*/  LEA.HI R35, R35, R32, RZ, 0x3 ;  /* 0x0000002023237211 */ /* 0x000fe400078f18ff */
[----:B------:R-:W-:Y:S02]  /*9880*/  ISETP.GE.AND P3, PT, R33, R144, PT ;  /* 0x000000902100720c */ /* 0x000fe40003f66270 */
[----:B------:R-:W-:Y:S02]  /*9890*/  SHF.R.S32.HI R34, RZ, 0x3, R35 ;  /* 0x00000003ff227819 */ /* 0x000fe40000011423 */
[----:B------:R-:W-:-:S04]  /*98a0*/  LOP3.LUT R32, R173, 0x38, R33, 0xf8, !PT ;  /* 0x00000038ad207812 */ /* 0x000fc800078ef821 */
[----:B------:R-:W-:-:S05]  /*98b0*/  LOP3.LUT R32, R32, R36, RZ, 0x3c, !PT ;  /* 0x0000002420207212 */ /* 0x000fca00078e3cff */
[--C-:B------:R-:W-:Y:S02]  /*98c0*/  @!P3 SHF.R.S32.HI R28, RZ, 0x1f, R33.reuse ;  /* 0x0000001fff1cb819 */ /* 0x100fe40000011421 */
[----:B------:R-:W-:Y:S01]  /*98d0*/  @!P3 IADD3 R29, P4, P5, R86, R124, R33 ;  /* 0x0000007c561db210 */ /* 0x000fe20007d9e021 */
[----:B------:R-:W-:-:S03]  /*98e0*/  IMAD R33, R34, 0x1800, R179 ;  /* 0x0000180022217824 */ /* 0x000fc600078e02b3 */
[----:B------:R-:W-:Y:S01]  /*98f0*/  @!P3 IADD3.X R28, R85, R40, R28, P4, P5 ;  /* 0x00000028551cb210 */ /* 0x000fe200027ea41c */
[----:B------:R-:W-:Y:S01]  /*9900*/  IMAD.IADD R35, R33, 0x1, R32 ;  /* 0x0000000121237824 */ /* 0x000fe200078e0220 */
[-C--:B------:R-:W-:Y:S01]  /*9910*/  LEA R36, P4, R30, R114.reuse, 0x1 ;  /* 0x000000721e247211 */ /* 0x080fe200078808ff */
[C---:B------:R-:W-:Y:S02]  /*9920*/  IMAD R33, R16.reuse, 0x4800, R139 ;  /* 0x0000480010217824 */ /* 0x040fe400078e028b */
[----:B------:R-:W-:Y:S01]  /*9930*/  IMAD R35, R16, 0x4800, R35 ;  /* 0x0000480010237824 */ /* 0x000fe200078e0223 */
[----:B------:R-:W-:Y:S01]  /*9940*/  LEA.HI.X R37, R30, R115, R31, 0x1, P4 ;  /* 0x000000731e257211 */ /* 0x000fe200020f0c1f */
[--C-:B------:R-:W-:Y:S01]  /*9950*/  IMAD R30, R33, 0x2, R2.reuse ;  /* 0x00000002211e7824 */ /* 0x100fe200078e0202 */
[----:B------:R-:W-:Y:S01]  /*9960*/  @!P3 LEA R38, P4, R29, R114, 0x1 ;  /* 0x000000721d26b211 */ /* 0x000fe200078808ff */
[----:B------:R-:W-:-:S03]  /*9970*/  IMAD R35, R35, 0x2, R2 ;  /* 0x0000000223237824 */ /* 0x000fc600078e0202 */
[----:B------:R-:W-:Y:S02]  /*9980*/  @!P3 LEA.HI.X R39, R29, R115, R28, 0x1, P4 ;  /* 0x000000731d27b211 */ /* 0x000fe400020f0c1c */
[----:B------:R-:W0:Y:S01]  /*9990*/  LDS.128 R28, [R30+0x18400] ;  /* 0x018400001e1c7984 */ /* 0x000e220000000c00 */
[----:B------:R-:W-:-:S03]  /*99a0*/  ISETP.GE.AND P4, PT, R165, R122, PT ;  /* 0x0000007aa500720c */ /* 0x000fc60003f86270 */
[----:B------:R-:W2:Y:S10]  /*99b0*/  LDS.128 R32, [R35+0x18400] ;  /* 0x0184000023207984 */ /* 0x000eb40000000c00 */
        /* <DEDUP_REMOVED lines=91> */
[----:B------:R-:W-:Y:S01]  /*9f70*/  F2FP.BF16.F32.PACK_AB R35, R70, R51 ;  /* 0x000000334623723e */ /* 0x000fe200000010ff */
[----:B------:R-:W-:-:S02]  /*9f80*/  IMAD.MOV.U32 R29, RZ, RZ, R44 ;  /* 0x000000ffff1d7224 */ /* 0x000fc400078e002c */
[----:B------:R-:W-:-:S07]  /*9f90*/  IMAD.MOV.U32 R34, RZ, RZ, R46 ;  /* 0x000000ffff227224 */ /* 0x000fce00078e002e */
.L_x_1547:
[----:B------:R-:W-:Y:S05]  /*9fa0*/  BSYNC B2 ;  /* 0x0000000000027941 */ /* 0x000fea0003800000 */
.L_x_1546:
[----:B0-----:R0:W-:Y:S04]  /*9fb0*/  STG.E.128 desc[UR46][R36.64], R28 ;  /* 0x0000001c24007986 */ /* 0x0011e8000c101d2e */
[----:B--2---:R0:W-:Y:S02]  /*9fc0*/  @!P3 STG.E.128 desc[UR46][R38.64], R32 ;  /* 0x000000202600b986 */ /* 0x0041e4000c101d2e */
.L_x_1545:
[----:B------:R-:W-:Y:S05]  /*9fd0*/  BSYNC B1 ;  /* 0x0000000000017941 */ /* 0x000fea0003800000 */
.L_x_1544:
[----:B------:R-:W-:-:S13]  /*9fe0*/  ISETP.NE.AND P3, PT, R9, RZ, PT ;  /* 0x000000ff0900720c */ /* 0x000fda0003f65270 */
[----:B------:R-:W-:Y:S05]  /*9ff0*/  @!P3 BRA `(.L_x_1498) ;  /* 0x0000000800ecb947 */ /* 0x000fea0003800000 */
[----:B------:R-:W-:Y:S01]  /*a000*/  LOP3.LUT P4, RZ, R17, 0x1, RZ, 0xc0, !PT ;  /* 0x0000000111ff7812 */ /* 0x000fe2000788c0ff */
[----:B------:R-:W-:Y:S01]  /*a010*/  BSSY B1, `(.L_x_1548) ;  /* 0x0000077000017945 */ /* 0x000fe20003800000 */
[----:B0-----:R-:W-:Y:S02]  /*a020*/  SHF.R.U32.HI R31, RZ, 0x3, R173 ;  /* 0x00000003ff1f7819 */ /* 0x001fe400000116ad */
[----:B------:R-:W-:Y:S02]  /*a030*/  SEL R146, R123, R146, !P4 ;  /* 0x000000927b927207 */ /* 0x000fe40006000000 */
[----:B---34-:R-:W-:Y:S02]  /*a040*/  IADD3 R37, P3, P4, R86, R124, R12 ;  /* 0x0000007c56257210 */ /* 0x018fe40007c7e00c */
[----:B------:R-:W-:Y:S02]  /*a050*/  SHF.R.S32.HI R29, RZ, 0x1f, R146 ;  /* 0x0000001fff1d7819 */ /* 0x000fe40000011492 */
[----:B------:R-:W-:-:S02]  /*a060*/  IADD3.X R38, R85, R40, R110, P3, P4 ;  /* 0x0000002855267210 */ /* 0x000fc40001fe846e */
[----:B------:R-:W-:Y:S02]  /*a070*/  LEA.HI R146, R29, R146, RZ, 0x4 ;  /* 0x000000921d927211 */ /* 0x000fe400078f20ff */
[----:B------:R-:W-:Y:S02]  /*a080*/  ISETP.GE.AND P4, PT, R166, R122, PT ;  /* 0x0000007aa600720c */ /* 0x000fe40003f86270 */
[----:B------:R-:W-:Y:S02]  /*a090*/  LEA.HI.SX32 R146, R146, R113, 0x1c ;  /* 0x0000007192927211 */ /* 0x000fe400078fe2ff */
[C---:B------:R-:W-:Y:S02]  /*a0a0*/  LEA R36, P3, R37.reuse, R114, 0x1 ;  /* 0x0000007225247211 */ /* 0x040fe400078608ff */
[----:B------:R-:W-:Y:S01]  /*a0b0*/  SHF.R.S32.HI R29, RZ, 0x1f, R146 ;  /* 0x0000001fff1d7819 */ /* 0x000fe20000011492 */
[----:B------:R-:W-:Y:S01]  /*a0c0*/  IMAD.SHL.U32 R39, R146, 0x8, RZ ;  /* 0x0000000892277824 */ /* 0x000fe200078e00ff */
[----:B------:R-:W-:-:S02]  /*a0d0*/  LEA.HI.X R37, R37, R115, R38, 0x1, P3 ;  /* 0x0000007325257211 */ /* 0x000fc400018f0c26 */
[----:B------:R-:W-:Y:S02]  /*a0e0*/  LEA.HI R29, R29, R146, RZ, 0x3 ;  /* 0x000000921d1d7211 */ /* 0x000fe400078f18ff */
[----:B------:R-:W-:Y:S02]  /*a0f0*/  LOP3.LUT R28, R173, 0x38, R39, 0xf8, !PT ;  /* 0x00000038ad1c7812 */ /* 0x000fe400078ef827 */
[----:B------:R-:W-:Y:S02]  /*a100*/  SHF.R.S32.HI R30, RZ, 0x3, R29 ;  /* 0x00000003ff1e7819 */ /* 0x000fe4000001141d */
[----:B------:R-:W-:-:S03]  /*a110*/  LOP3.LUT R28, R28, R31, RZ, 0x3c, !PT ;  /* 0x0000001f1c1c7212 */ /* 0x000fc600078e3cff */
[----:B------:R-:W-:-:S04]  /*a120*/  IMAD R29, R30, 0x1800, R179 ;  /* 0x000018001e1d7824 */ /* 0x000fc800078e02b3 */
[----:B------:R-:W-:Y:S02]  /*a130*/  IMAD.IADD R31, R29, 0x1, R28 ;  /* 0x000000011d1f7824 */ /* 0x000fe400078e021c */
        /* <DEDUP_REMOVED lines=8> */
[----:B--2---:R-:W-:Y:S01]  /*a1c0*/  IMAD.U32 R50, R33, 0x10000, RZ ;  /* 0x0001000021327824 */ /* 0x004fe200078e00ff */
[----:B------:R-:W-:Y:S01]  /*a1d0*/  SHF.R.U32.HI R65, RZ, 0x10, R65 ;  /* 0x00000010ff417819 */ /* 0x000fe20000011641 */
[----:B------:R-:W-:Y:S01]  /*a1e0*/  IMAD.U32 R51, R35, 0x10000, RZ ;  /* 0x0001000023337824 */ /* 0x000fe200078e00ff */
[--C-:B------:R-:W-:Y:S01]  /*a1f0*/  SHF.R.U64 R41, R52, 0x10, R53.reuse ;  /* 0x0000001034297819 */ /* 0x100fe20000001235 */
[----:B0-----:R-:W-:Y:S01]  /*a200*/  IMAD.U32 R48, R31, 0x10000, RZ ;  /* 0x000100001f307824 */ /* 0x001fe200078e00ff */
[----:B------:R-:W-:Y:S01]  /*a210*/  SHF.R.U32.HI R53, RZ, 0x10, R53 ;  /* 0x00000010ff357819 */ /* 0x000fe20000011635 */
[----:B------:R-:W-:Y:S01]  /*a220*/  IMAD.U32 R44, R29, 0x10000, RZ ;  /* 0x000100001d2c7824 */ /* 0x000fe200078e00ff */
[----:B------:R-:W-:Y:S01]  /*a230*/  PRMT R65, R154, 0x5432, R65 ;  /* 0x000054329a417816 */ /* 0x000fe20000000041 */
[----:B------:R-:W-:Y:S01]  /*a240*/  IMAD.U32 R47, R30, 0x10000, RZ ;  /* 0x000100001e2f7824 */ /* 0x000fe200078e00ff */
[----:B------:R-:W-:-:S02]  /*a250*/  SHF.R.U64 R42, R66, 0x10, R67 ;  /* 0x00000010422a7819 */ /* 0x000fc40000001243 */
[----:B------:R-:W-:Y:S02]  /*a260*/  SHF.R.U64 R38, R54, 0x10, R55 ;  /* 0x0000001036267819 */ /* 0x000fe40000001237 */
[----:B------:R-:W-:Y:S02]  /*a270*/  SHF.R.U32.HI R66, RZ, 0x10, R67 ;  /* 0x00000010ff427819 */ /* 0x000fe40000011643 */
[----:B------:R-:W-:Y:S02]  /*a280*/  PRMT R53, R152, 0x5432, R53 ;  /* 0x0000543298357816 */ /* 0x000fe40000000035 */
[----:B------:R-:W-:Y:S01]  /*a290*/  SHF.R.U32.HI R54, RZ, 0x10, R55 ;  /* 0x00000010ff367819 */ /* 0x000fe20000011637 */
[----:B------:R-:W-:Y:S01]  /*a2a0*/  IMAD.U32 R55, R65, 0x10000, RZ ;  /* 0x0001000041377824 */ /* 0x000fe200078e00ff */
[----:B------:R-:W-:Y:S01]  /*a2b0*/  LOP3.LUT R46, R33, 0xffff0000, RZ, 0xc0, !PT ;  /* 0xffff0000212e7812 */ /* 0x000fe200078ec0ff */
[----:B------:R-:W-:Y:S01]  /*a2c0*/  IMAD.U32 R33, R32, 0x10000, RZ ;  /* 0x0001000020217824 */ /* 0x000fe200078e00ff */
[----:B------:R-:W-:Y:S01]  /*a2d0*/  LOP3.LUT R65, R65, 0xffff0000, RZ, 0xc0, !PT ;  /* 0xffff000041417812 */ /* 0x000fe200078ec0ff */
[----:B------:R-:W-:Y:S01]  /*a2e0*/  FMUL.FTZ R57, R50, R55 ;  /* 0x0000003732397220 */ /* 0x000fe20000410000 */
[----:B------:R-:W-:Y:S01]  /*a2f0*/  PRMT R154, R154, 0x5410, R43 ;  /* 0x000054109a9a7816 */ /* 0x000fe2000000002b */
[----:B------:R-:W-:Y:S01]  /*a300*/  IMAD.U32 R43, R53, 0x10000, RZ ;  /* 0x00010000352b7824 */ /* 0x000fe200078e00ff */
[----:B------:R-:W-:Y:S01]  /*a310*/  PRMT R66, R153, 0x5432, R66 ;  /* 0x0000543299427816 */ /* 0x000fe20000000042 */
[----:B------:R-:W-:Y:S01]  /*a320*/  FMUL.FTZ R56, R46, R65 ;  /* 0x000000412e387220 */ /* 0x000fe20000410000 */
[----:B------:R-:W-:Y:S01]  /*a330*/  PRMT R54, R151, 0x5432, R54 ;  /* 0x0000543297367816 */ /* 0x000fe20000000036 */
[----:B------:R-:W-:Y:S01]  /*a340*/  FMUL.FTZ R59, R50, R43 ;  /* 0x0000002b323b7220 */ /* 0x000fe20000410000 */
[----:B------:R-:W-:Y:S01]  /*a350*/  LOP3.LUT R53, R53, 0xffff0000, RZ, 0xc0, !PT ;  /* 0xffff000035357812 */ /* 0x000fe200078ec0ff */
[----:B------:R-:W-:Y:S01]  /*a360*/  IMAD.U32 R52, R66, 0x10000, RZ ;  /* 0x0001000042347824 */ /* 0x000fe200078e00ff */
[----:B------:R-:W-:Y:S01]  /*a370*/  LOP3.LUT R45, R29, 0xffff0000, RZ, 0xc0, !PT ;  /* 0xffff00001d2d7812 */ /* 0x000fe200078ec0ff */
[----:B------:R-:W-:Y:S01]  /*a380*/  IMAD.U32 R50, R54, 0x10000, RZ ;  /* 0x0001000036327824 */ /* 0x000fe200078e00ff */
[----:B------:R-:W-:Y:S01]  /*a390*/  LOP3.LUT R35, R35, 0xffff0000, RZ, 0xc0, !PT ;  /* 0xffff000023237812 */ /* 0x000fe200078ec0ff */
[-C--:B------:R-:W-:Y:S01]  /*a3a0*/  FMUL.FTZ R58, R46, R53.reuse ;  /* 0x000000352e3a7220 */ /* 0x080fe20000410000 */
[----:B------:R-:W-:Y:S01]  /*a3b0*/  LOP3.LUT R66, R66, 0xffff0000, RZ, 0xc0, !PT ;  /* 0xffff000042427812 */ /* 0x000fe200078ec0ff */
[----:B------:R-:W-:Y:S01]  /*a3c0*/  FFMA.FTZ R46, R45, R53, -R56 ;  /* 0x000000352d2e7223 */ /* 0x000fe20000010838 */
[C---:B------:R-:W-:Y:S01]  /*a3d0*/  FMUL.FTZ R53, R51.reuse, R52 ;  /* 0x0000003433357220 */ /* 0x040fe20000410000 */
[----:B------:R-:W-:Y:S01]  /*a3e0*/  PRMT R41, R152, 0x5410, R41 ;  /* 0x0000541098297816 */ /* 0x000fe20000000029 */
[-C--:B------:R-:W-:Y:S01]  /*a3f0*/  FMUL.FTZ R51, R51, R50.reuse ;  /* 0x0000003233337220 */ /* 0x080fe20000410000 */
[----:B------:R-:W-:Y:S01]  /*a400*/  LOP3.LUT R54, R54, 0xffff0000, RZ, 0xc0, !PT ;  /* 0xffff000036367812 */ /* 0x000fe200078ec0ff */
[----:B------:R-:W-:Y:S01]  /*a410*/  FFMA.FTZ R45, R45, R65, R58 ;  /* 0x000000412d2d7223 */ /* 0x000fe2000001003a */
[----:B------:R-:W-:Y:S01]  /*a420*/  LOP3.LUT R31, R31, 0xffff0000, RZ, 0xc0, !PT ;  /* 0xffff00001f1f7812 */ /* 0x000fe200078ec0ff */
[C---:B------:R-:W-:Y:S01]  /*a430*/  FFMA.FTZ R50, R48.reuse, R50, -R53 ;  /* 0x0000003230327223 */ /* 0x040fe20000010835 */
[----:B------:R-:W-:Y:S01]  /*a440*/  FMUL.FTZ R58, R35, R66 ;  /* 0x00000042233a7220 */ /* 0x000fe20000410000 */
[----:B------:R-:W-:Y:S01]  /*a450*/  FFMA.FTZ R48, R48, R52, R51 ;  /* 0x0000003430307223 */ /* 0x000fe20000010033 */
[----:B------:R-:W-:-:S02]  /*a460*/  IMAD.U32 R56, R154, 0x10000, RZ ;  /* 0x000100009a387824 */ /* 0x000fc400078e00ff */
[-C--:B------:R-:W-:Y:S01]  /*a470*/  FMUL.FTZ R60, R35, R54.reuse ;  /* 0x00000036233c7220 */ /* 0x080fe20000410000 */
[----:B------:R-:W-:Y:S01]  /*a480*/  IMAD.U32 R52, R41, 0x10000, RZ ;  /* 0x0001000029347824 */ /* 0x000fe200078e00ff */
[----:B------:R-:W-:Y:S01]  /*a490*/  LOP3.LUT R32, R32, 0xffff0000, RZ, 0xc0, !PT ;  /* 0xffff000020207812 */ /* 0x000fe200078ec0ff */
[----:B------:R-:W-:Y:S01]  /*a4a0*/  FFMA.FTZ R35, R31, R54, -R58 ;  /* 0x000000361f237223 */ /* 0x000fe2000001083a */
[----:B------:R-:W-:Y:S01]  /*a4b0*/  LOP3.LUT R51, R154, 0xffff0000, RZ, 0xc0, !PT ;  /* 0xffff00009a337812 */ /* 0x000fe200078ec0ff */
[----:B------:R-:W-:Y:S01]  /*a4c0*/  FMUL.FTZ R54, R33, R56 ;  /* 0x0000003821367220 */ /* 0x000fe20000410000 */
[----:B------:R-:W-:Y:S01]  /*a4d0*/  LOP3.LUT R41, R41, 0xffff0000, RZ, 0xc0, !PT ;  /* 0xffff000029297812 */ /* 0x000fe200078ec0ff */
[----:B------:R-:W-:Y:S01]  /*a4e0*/  IMAD.U32 R29, R28, 0x10000, RZ ;  /* 0x000100001c1d7824 */ /* 0x000fe200078e00ff */
[----:B------:R-:W-:Y:S01]  /*a4f0*/  PRMT R42, R153, 0x5410, R42 ;  /* 0x00005410992a7816 */ /* 0x000fe2000000002a */
[----:B------:R-:W-:Y:S01]  /*a500*/  FMUL.FTZ R33, R33, R52 ;  /* 0x0000003421217220 */ /* 0x000fe20000410000 */
[----:B------:R-:W-:Y:S01]  /*a510*/  PRMT R38, R151, 0x5410, R38 ;  /* 0x0000541097267816 */ /* 0x000fe20000000026 */
[C---:B------:R-:W-:Y:S01]  /*a520*/  FFMA.FTZ R43, R44.reuse, R43, -R57 ;  /* 0x0000002b2c2b7223 */ /* 0x040fe20000010839 */
[----:B------:R-:W-:Y:S01]  /*a530*/  FFMA.FTZ R44, R44, R55, R59 ;  /* 0x000000372c2c7223 */ /* 0x000fe2000001003b */
[----:B------:R-:W-:Y:S01]  /*a540*/  LOP3.LUT R28, R28, 0xffff0000, RZ, 0xc0, !PT ;  /* 0xffff00001c1c7812 */ /* 0x000fe200078ec0ff */
[----:B------:R-:W-:Y:S01]  /*a550*/  FMUL.FTZ R53, R32, R51 ;  /* 0x0000003320357220 */ /* 0x000fe20000410000 */
[----:B------:R-:W-:Y:S01]  /*a560*/  LOP3.LUT R49, R30, 0xffff0000, RZ, 0xc0, !PT ;  /* 0xffff00001e317812 */ /* 0x000fe200078ec0ff */
[----:B------:R-:W-:Y:S01]  /*a570*/  FMUL.FTZ R55, R32, R41 ;  /* 0x0000002920377220 */ /* 0x000fe20000410000 */
[----:B------:R-:W-:-:S02]  /*a580*/  IMAD.U32 R30, R34, 0x10000, RZ ;  /* 0x00010000221e7824 */ /* 0x000fc400078e00ff */
[C---:B------:R-:W-:Y:S01]  /*a590*/  FFMA.FTZ R54, R29.reuse, R52, -R54 ;  /* 0x000000341d367223 */ /* 0x040fe20000010836 */
[----:B------:R-:W-:Y:S01]  /*a5a0*/  FFMA.FTZ R33, R29, R56, R33 ;  /* 0x000000381d217223 */ /* 0x000fe20000010021 */
[----:B------:R-:W-:Y:S01]  /*a5b0*/  IMAD.U32 R32, R42, 0x10000, RZ ;  /* 0x000100002a207824 */ /* 0x000fe200078e00ff */
[----:B------:R-:W-:Y:S01]  /*a5c0*/  LOP3.LUT R34, R34, 0xffff0000, RZ, 0xc0, !PT ;  /* 0xffff000022227812 */ /* 0x000fe200078ec0ff */
[----:B------:R-:W-:Y:S01]  /*a5d0*/  IMAD.U32 R29, R38, 0x10000, RZ ;  /* 0x00010000261d7824 */ /* 0x000fe200078e00ff */
[----:B------:R-:W-:Y:S01]  /*a5e0*/  LOP3.LUT R42, R42, 0xffff0000, RZ, 0xc0, !PT ;  /* 0xffff00002a2a7812 */ /* 0x000fe200078ec0ff */
[----:B------:R-:W-:Y:S01]  /*a5f0*/  FFMA.FTZ R53, R28, R41, -R53 ;  /* 0x000000291c357223 */ /* 0x000fe20000010835 */
[----:B------:R-:W-:Y:S01]  /*a600*/  LOP3.LUT R38, R38, 0xffff0000, RZ, 0xc0, !PT ;  /* 0xffff000026267812 */ /* 0x000fe200078ec0ff */
[C---:B------:R-:W-:Y:S01]  /*a610*/  FMUL.FTZ R52, R30.reuse, R32 ;  /* 0x000000201e347220 */ /* 0x040fe20000410000 */
[----:B------:R-:W-:Y:S01]  /*a620*/  FMUL.FTZ R41, R30, R29 ;  /* 0x0000001d1e297220 */ /* 0x000fe20000410000 */
[----:B------:R-:W-:Y:S01]  /*a630*/  FFMA.FTZ R31, R31, R66, R60 ;  /* 0x000000421f1f7223 */ /* 0x000fe2000001003c */
[----:B------:R-:W-:Y:S01]  /*a640*/  FFMA.FTZ R28, R28, R51, R55 ;  /* 0x000000331c1c7223 */ /* 0x000fe20000010037 */
[C---:B------:R-:W-:Y:S01]  /*a650*/  FMUL.FTZ R30, R34.reuse, R42 ;  /* 0x0000002a221e7220 */ /* 0x040fe20000410000 */
[----:B------:R-:W-:Y:S01]  /*a660*/  FMUL.FTZ R51, R34, R38 ;  /* 0x0000002622337220 */ /* 0x000fe20000410000 */
[----:B------:R-:W-:Y:S01]  /*a670*/  FFMA.FTZ R52, R47, R29, -R52 ;  /* 0x0000001d2f347223 */ /* 0x000fe20000010834 */
[----:B------:R-:W-:Y:S01]  /*a680*/  F2FP.BF16.F32.PACK_AB R35, R35, R50 ;  /* 0x000000322323723e */ /* 0x000fe200000010ff */
[----:B------:R-:W-:Y:S01]  /*a690*/  FFMA.FTZ R29, R49, R38, -R30 ;  /* 0x00000026311d7223 */ /* 0x000fe2000001081e */
[----:B------:R-:W-:Y:S01]  /*a6a0*/  FFMA.FTZ R41, R47, R32, R41 ;  /* 0x000000202f297223 */ /* 0x000fe20000010029 */
[----:B------:R-:W-:Y:S01]  /*a6b0*/  FFMA.FTZ R42, R49, R42, R51 ;  /* 0x0000002a312a7223 */ /* 0x000fe20000010033 */
[----:B------:R-:W-:-:S02]  /*a6c0*/  F2FP.BF16.F32.PACK_AB R43, R46, R43 ;  /* 0x0000002b2e2b723e */ /* 0x000fc400000010ff */
[----:B------:R-:W-:Y:S02]  /*a6d0*/  F2FP.BF16.F32.PACK_AB R44, R45, R44 ;  /* 0x0000002c2d2c723e */ /* 0x000fe400000010ff */
[----:B------:R-:W-:Y:S01]  /*a6e0*/  F2FP.BF16.F32.PACK_AB R48, R31, R48 ;  /* 0x000000301f30723e */ /* 0x000fe200000010ff */
[----:B------:R-:W-:Y:S01]  /*a6f0*/  IMAD.MOV.U32 R31, RZ, RZ, R35 ;  /* 0x000000ffff1f7224 */ /* 0x000fe200078e0023 */
[----:B------:R-:W-:Y:S02]  /*a700*/  F2FP.BF16.F32.PACK_AB R54, R53, R54 ;  /* 0x000000363536723e */ /* 0x000fe400000010ff */
[----:B------:R-:W-:Y:S01]  /*a710*/  F2FP.BF16.F32.PACK_AB R32, R28, R33 ;  /* 0x000000211c20723e */ /* 0x000fe200000010ff */
[----:B------:R-:W-:Y:S01]  /*a720*/  IMAD.MOV.U32 R33, RZ, RZ, R44 ;  /* 0x000000ffff217224 */ /* 0x000fe200078e002c */
[----:B------:R-:W-:Y:S01]  /*a730*/  F2FP.BF16.F32.PACK_AB R30, R29, R52 ;  /* 0x000000341d1e723e */ /* 0x000fe200000010ff */
[----:B------:R-:W-:Y:S01]  /*a740*/  IMAD.MOV.U32 R28, RZ, RZ, R54 ;  /* 0x000000ffff1c7224 */ /* 0x000fe200078e0036 */
[----:B------:R-:W-:Y:S01]  /*a750*/  F2FP.BF16.F32.PACK_AB R34, R42, R41 ;  /* 0x000000292a22723e */ /* 0x000fe200000010ff */
[----:B------:R-:W-:-:S02]  /*a760*/  IMAD.MOV.U32 R29, RZ, RZ, R43 ;  /* 0x000000ffff1d7224 */ /* 0x000fc400078e002b */
[----:B------:R-:W-:-:S07]  /*a770*/  IMAD.MOV.U32 R35, RZ, RZ, R48 ;  /* 0x000000ffff237224 */ /* 0x000fce00078e0030 */
.L_x_1549:
[----:B------:R-:W-:Y:S05]  /*a780*/  BSYNC B1 ;  /* 0x0000000000017941 */ /* 0x000fea0003800000 */
.L_x_1548:
[----:B0-----:R0:W-:Y:S01]  /*a790*/  STG.E.128 desc[UR46][R36.64], R28 ;  /* 0x0000001c24007986 */ /* 0x0011e2000c101d2e */
[----:B------:R-:W-:-:S13]  /*a7a0*/  ISETP.GE.AND P3, PT, R39, R144, PT ;  /* 0x000000902700720c */ /* 0x000fda0003f66270 */
[----:B------:R-:W-:Y:S05]  /*a7b0*/  @P3 BRA `(.L_x_1498) ;  /* 0x0000000000fc3947 */ /* 0x000fea0003800000 */
[--C-:B------:R-:W-:Y:S02]  /*a7c0*/  IADD3 R124, P3, P4, R86, R124, R39.reuse ;  /* 0x0000007c567c7210 */ /* 0x100fe40007c7e027 */
[----:B------:R-:W-:-:S04]  /*a7d0*/  SHF.R.S32.HI R39, RZ, 0x1f, R39 ;  /* 0x0000001fff277819 */ /* 0x000fc80000011427 */
[----:B------:R-:W-:Y:S02]  /*a7e0*/  IADD3.X R40, R85, R40, R39, P3, P4 ;  /* 0x0000002855287210 */ /* 0x000fe40001fe8427 */
[----:B------:R-:W-:-:S04]  /*a7f0*/  LEA R114, P3, R124, R114, 0x1 ;  /* 0x000000727c727211 */ /* 0x000fc800078608ff */
[----:B------:R-:W-:-:S05]  /*a800*/  LEA.HI.X R115, R124, R115, R40, 0x1, P3 ;  /* 0x000000737c737211 */ /* 0x000fca00018f0c28 */
[----:B--2---:R2:W-:Y:S01]  /*a810*/  STG.E.128 desc[UR46][R114.64], R32 ;  /* 0x0000002072007986 */ /* 0x0045e2000c101d2e */
[----:B------:R-:W-:Y:S05]  /*a820*/  BRA `(.L_x_1498) ;  /* 0x0000000000e07947 */ /* 0x000fea0003800000 */
.L_x_1465:
[----:B------:R-:W2:Y:S02]  /*a830*/  LDL R28, [R1+0x3c] ;  /* 0x00003c00011c7983 */ /* 0x000ea40000100800 */
[----:B--2---:R-:W-:-:S13]  /*a840*/  R2UR UR4, R28 ;  /* 0x000000001c0472ca */ /* 0x004fda00000e0000 */
[----:B------:R-:W-:-:S06]  /*a850*/  UISETP.NE.AND UP0, UPT, UR4, 0x3, UPT ;  /* 0x000000030400788c */ /* 0x000fcc000bf05270 */
[----:B------:R-:W-:-:S13]  /*a860*/  PLOP3.LUT P2, PT, PT, PT, UP0, 0x80, 0x0 ;  /* 0x000000000000781c */ /* 0x000fda0003f4f008 */
[----:B------:R-:W-:Y:S05]  /*a870*/  @!P2 BRA `(.L_x_1550) ;  /* 0x000000000004a947 */ /* 0x000fea0003800000 */
[----:B------:R-:W-:Y:S01]  /*a880*/  BPT.TRAP 0x1 ;  /* 0x000000040000795c */ /* 0x000fe20000300000 */
.L_x_1550:
[----:B------:R-:W-:Y:S01]  /*a890*/  IMAD R3, R16, 0x8, R2 ;  /* 0x0000000810037824 */ /* 0x000fe200078e0202 */
[----:B------:R-:W-:Y:S01]  /*a8a0*/  SHF.L.U32 R0, R167, 0x1f, RZ ;  /* 0x0000001fa7007819 */ /* 0x000fe200000006ff */
[----:B------:R-:W-:Y:S01]  /*a8b0*/  IMAD R4, R24, -0x60, R25 ;  /* 0xffffffa018047824 */ /* 0x000fe200078e0219 */
[----:B------:R-:W-:Y:S02]  /*a8c0*/  BSSY B1, `(.L_x_1551) ;  /* 0x0000005000017945 */ /* 0x000fe40003800000 */
[----:B------:R-:W0:Y:S02]  /*a8d0*/  SYNCS.PHASECHK.TRANS64.TRYWAIT P4, [R3+URZ+0x2a890], R0 ;  /* 0x02a89000030075a7 */ /* 0x000e24000808017f */
[----:B------:R-:W-:-:S04]  /*a8e0*/  VIMNMX R4, R4, 0x60, PT ;  /* 0x0000006004047848 */ /* 0x000fc80003fe0100 */
[----:B------:R-:W-:Y:S01]  /*a8f0*/  ISETP.GE.AND P3, PT, R162, R4, PT ;  /* 0x00000004a200720c */ /* 0x000fe20003f66270 */
[----:B0-----:R-:W-:-:S12]  /*a900*/  @!P4 BRA `(.L_x_1552) ;  /* 0x0000022000a8c947 */ /* 0x001fd80003800000 */
.L_x_1921:
[----:B------:R-:W-:Y:S05]  /*a910*/  BSYNC B1 ;  /* 0x0000000000017941 */ /* 0x000fea0003800000 */
.L_x_1551:
[----:B------:R-:W-:Y:S04]  /*a920*/  BSSY B1, `(.L_x_1553) ;  /* 0x0000014000017945 */ /* 0x000fe80003800000 */
[----:B------:R-:W-:Y:S05]  /*a930*/  @P3 BRA `(.L_x_1554) ;  /* 0x0000000000483947 */ /* 0x000fea0003800000 */
[----:B------:R-:W-:Y:S02]  /*a940*/  ISETP.NE.AND P4, PT, R11, RZ, PT ;  /* 0x000000ff0b00720c */ /* 0x000fe40003f85270 */
[----:B------:R-:W-:-:S11]  /*a950*/  ISETP.NE.AND P3, PT, R10, RZ, PT ;  /* 0x000000ff0a00720c */ /* 0x000fd60003f65270 */
[----:B------:R-:W1:Y:S04]  /*a960*/  @P4 LDS.128 R28, [R39] ;  /* 0x00000000271c4984 */ /* 0x000e680000000c00 */
[----:B------:R-:W2:Y:S04]  /*a970*/  @P3 LDS.128 R32, [R38] ;  /* 0x0000000026203984 */ /* 0x000ea80000000c00 */
[----:B-1----:R-:W-:Y:S01]  /*a980*/  @P4 STG.E.128 desc[UR46][R40.64], R28 ;  /* 0x0000001c28004986 */ /* 0x002fe2000c101d2e */
[----:B------:R-:W-:-:S03]  /*a990*/  ISETP.NE.AND P4, PT, R9, RZ, PT ;  /* 0x000000ff0900720c */ /* 0x000fc60003f85270 */
[----:B--2---:R-:W-:Y:S01]  /*a9a0*/  @P3 STG.E.128 desc[UR46][R40.64+0x40], R32 ;  /* 0x0000402028003986 */ /* 0x004fe2000c101d2e */
[----:B------:R-:W-:-:S09]  /*a9b0*/  ISETP.NE.AND P3, PT, R8, RZ, PT ;  /* 0x000000ff0800720c */ /* 0x000fd20003f65270 */
[----:B------:R-:W1:Y:S04]  /*a9c0*/  @P4 LDS.128 R28, [R39+0x3000] ;  /* 0x00300000271c4984 */ /* 0x000e680000000c00 */
[----:B------:R-:W2:Y:S04]  /*a9d0*/  @P3 LDS.128 R32, [R38+0x3000] ;  /* 0x0030000026203984 */ /* 0x000ea80000000c00 */
[----:B-1----:R-:W-:Y:S01]  /*a9e0*/  @P4 STG.E.128 desc[UR46][R40.64+0x80], R28 ;  /* 0x0000801c28004986 */ /* 0x002fe2000c101d2e */
[----:B------:R-:W-:-:S03]  /*a9f0*/  ISETP.NE.AND P4, PT, R6, RZ, PT ;  /* 0x000000ff0600720c */ /* 0x000fc60003f85270 */
[----:B--2---:R-:W-:Y:S01]  /*aa00*/  @P3 STG.E.128 desc[UR46][R40.64+0xc0], R32 ;  /* 0x0000c02028003986 */ /* 0x004fe2000c101d2e */
[----:B------:R-:W-:-:S09]  /*aa10*/  ISETP.NE.AND P3, PT, R7, RZ, PT ;  /* 0x000000ff0700720c */ /* 0x000fd20003f65270 */
[----:B------:R-:W1:Y:S04]  /*aa20*/  @P4 LDS.128 R32, [R38+0x6000] ;  /* 0x0060000026204984 */ /* 0x000e680000000c00 */
[----:B------:R-:W2:Y:S04]  /*aa30*/  @P3 LDS.128 R28, [R39+0x6000] ;  /* 0x00600000271c3984 */ /* 0x000ea80000000c00 */
[----:B-1----:R1:W-:Y:S04]  /*aa40*/  @P4 STG.E.128 desc[UR46][R40.64+0x140], R32 ;  /* 0x0001402028004986 */ /* 0x0023e8000c101d2e */
[----:B--2---:R1:W-:Y:S02]  /*aa50*/  @P3 STG.E.128 desc[UR46][R40.64+0x100], R28 ;  /* 0x0001001c28003986 */ /* 0x0043e4000c101d2e */
.L_x_1554:
[----:B------:R-:W-:Y:S05]  /*aa60*/  BSYNC B1 ;  /* 0x0000000000017941 */ /* 0x000fea0003800000 */
.L_x_1553:
[----:B------:R-:W-:-:S13]  /*aa70*/  ISETP.GE.AND P3, PT, R189, R4, PT ;  /* 0x00000004bd00720c */ /* 0x000fda0003f66270 */
[----:B------:R-:W-:Y:S05]  /*aa80*/  @P3 BRA `(.L_x_1498) ;  /* 0x0000000000483947 */ /* 0x000fea0003800000 */
[----:B------:R-:W-:Y:S02]  /*aa90*/  ISETP.NE.AND P4, PT, R11, RZ, PT ;  /* 0x000000ff0b00720c */ /* 0x000fe40003f85270 */
[----:B------:R-:W-:-:S11]  /*aaa0*/  ISETP.NE.AND P3, PT, R9, RZ, PT ;  /* 0x000000ff0900720c */ /* 0x000fd60003f65270 */
[----:B-1----:R-:W1:Y:S04]  /*aab0*/  @P4 LDS.128 R28, [R39+0x2000] ;  /* 0x00200000271c4984 */ /* 0x002e680000000c00 */
[----:B------:R-:W2:Y:S04]  /*aac0*/  @P3 LDS.128 R32, [R39+0x5000] ;  /* 0x0050000027203984 */ /* 0x000ea80000000c00 */
        /* <DEDUP_REMOVED lines=14> */
.L_x_1498:
[----:B------:R-:W-:Y:S05]  /*abb0*/  BSYNC B0 ;  /* 0x0000000000007941 */ /* 0x000fea0003800000 */
.L_x_1464:
        /* <DEDUP_REMOVED lines=17> */
.L_x_1556:
[----:B------:R-:W-:Y:S05]  /*acd0*/  BSYNC B0 ;  /* 0x0000000000007941 */ /* 0x000fea0003800000 */
.L_x_1555:
[----:B------:R-:W1:Y:S01]  /*ace0*/  SYNCS.PHASECHK.TRANS64.TRYWAIT P4, [R3+URZ+0x2a8b0], R0 ;  /* 0x02a8b000030075a7 */ /* 0x000e62000808017f */
[----:B0-----:R-:W-:Y:S01]  /*acf0*/  IMAD R28, R16, 0x3000, R26 ;  /* 0x00003000101c7824 */ /* 0x001fe200078e021a */
[----:B------:R-:W-:Y:S01]  /*ad00*/  ULDC.64 UR44, c[0x0][0x328] ;  /* 0x0000ca00002c7ab9 */ /* 0x000fe20000000a00 */
[----:B------:R-:W-:Y:S01]  /*ad10*/  ULDC.64 UR60, c[0x0][0x318] ;  /* 0x0000c600003c7ab9 */ /* 0x000fe20000000a00 */
[----:B------:R-:W-:Y:S01]  /*ad20*/  BSSY B0, `(.L_x_1557) ;  /* 0x0000004000007945 */ /* 0x000fe20003800000 */
[----:B------:R-:W-:Y:S01]  /*ad30*/  ISETP.GE.AND P2, PT, R162, R4, PT ;  /* 0x00000004a200720c */ /* 0x000fe20003f46270 */
[----:B------:R-:W-:Y:S02]  /*ad40*/  IMAD.IADD R29, R129, 0x1, R28 ;  /* 0x00000001811d7824 */ /* 0x000fe400078e021c */
[----:B-1----:R-:W-:Y:S10]  /*ad50*/  @!P4 BRA `(.L_x_1558) ;  /* 0x0000021c00a8c947 */ /* 0x002ff40003800000 */
.L_x_1922:
[----:B------:R-:W-:Y:S05]  /*ad60*/  BSYNC B0 ;  /* 0x0000000000007941 */ /* 0x000fea0003800000 */
.L_x_1557:
[----:B------:R-:W-:Y:S01]  /*ad70*/  BSSY B0, `(.L_x_1559) ;  /* 0x000001a000007945 */ /* 0x000fe20003800000 */
[----:B0-----:R-:W-:Y:S02]  /*ad80*/  IMAD R0, R28, 0x2, R118 ;  /* 0x000000021c007824 */ /* 0x001fe400078e0276 */
[----:B------:R-:W-:-:S04]  /*ad90*/  IMAD.WIDE R36, R24, 0x60, R120 ;  /* 0x0000006018247825 */ /* 0x000fc800078e0278 */
[----:B------:R-:W-:Y:S01]  /*ada0*/  IMAD R40, R29, 0x2, R118 ;  /* 0x000000021d287824 */ /* 0x000fe200078e0276 */
[----:B------:R-:W-:Y:S06]  /*adb0*/  @P2 BRA `(.L_x_1560) ;  /* 0x0000000000542947 */ /* 0x000fec0003800000 */
[----:B------:R-:W-:Y:S01]  /*adc0*/  IMAD R31, R37, UR44, RZ ;  /* 0x0000002c251f7c24 */ /* 0x000fe2000f8e02ff */
[----:B------:R-:W-:Y:S01]  /*add0*/  ULDC UR4, c[0x0][0x320] ;  /* 0x0000c80000047ab9 */ /* 0x000fe20000000800 */
[----:B------:R-:W-:Y:S01]  /*ade0*/  IMAD.MOV.U32 R28, RZ, RZ, R88 ;  /* 0x000000ffff1c7224 */ /* 0x000fe200078e0058 */
[----:B------:R-:W-:Y:S01]  /*adf0*/  ISETP.GE.AND P4, PT, R18, UR4, PT ;  /* 0x0000000412007c0c */ /* 0x000fe2000bf86270 */
[----:B------:R-:W-:Y:S02]  /*ae00*/  IMAD.MOV.U32 R29, RZ, RZ, R5 ;  /* 0x000000ffff1d7224 */ /* 0x000fe400078e0005 */
[C---:B------:R-:W-:Y:S02]  /*ae10*/  IMAD R31, R36.reuse, UR45, R31 ;  /* 0x0000002d241f7c24 */ /* 0x040fe4000f8e021f */
[----:B------:R-:W-:-:S04]  /*ae20*/  IMAD.WIDE.U32 R28, R36, UR44, R28 ;  /* 0x0000002c241c7c25 */ /* 0x000fc8000f8e001c */
[----:B------:R-:W-:Y:S01]  /*ae30*/  IMAD.IADD R29, R29, 0x1, R31 ;  /* 0x000000011d1d7824 */ /* 0x000fe200078e021f */
[----:B------:R-:W-:-:S04]  /*ae40*/  LEA R38, P2, R28, UR60, 0x1 ;  /* 0x0000003c1c267c11 */ /* 0x000fc8000f8408ff */
[----:B------:R-:W-:Y:S02]  /*ae50*/  LEA.HI.X R39, R28, UR61, R29, 0x1, P2 ;  /* 0x0000003d1c277c11 */ /* 0x000fe400090f0c1d */
[----:B------:R-:W-:Y:S01]  /*ae60*/  ISETP.GE.AND P2, PT, R165, UR4, PT ;  /* 0x00000004a5007c0c */ /* 0x000fe2000bf46270 */
[----:B------:R-:W0:-:S12]  /*ae70*/  @!P4 LDS.128 R28, [R0] ;  /* 0x00000000001cc984 */ /* 0x000e180000000c00 */
[----:B------:R-:W1:Y:S04]  /*ae80*/  @!P2 LDS.128 R32, [R40] ;  /* 0x000000002820a984 */ /* 0x000e680000000c00 */
[----:B0-----:R-:W-:Y:S01]  /*ae90*/  @!P4 STG.E.128 desc[UR46][R38.64], R28 ;  /* 0x0000001c2600c986 */ /* 0x001fe2000c101d2e */
[----:B------:R-:W-:-:S03]  /*aea0*/  ISETP.GE.AND P4, PT, R166, UR4, PT ;  /* 0x00000004a6007c0c */ /* 0x000fc6000bf86270 */
[----:B-1----:R-:W-:Y:S01]  /*aeb0*/  @!P2 STG.E.128 desc[UR46][R38.64+0x40], R32 ;  /* 0x000040202600a986 */ /* 0x002fe2000c101d2e */
[----:B------:R-:W-:-:S09]  /*aec0*/  ISETP.GE.AND P2, PT, R104, UR4, PT ;  /* 0x0000000468007c0c */ /* 0x000fd2000bf46270 */
[----:B------:R-:W0:Y:S04]  /*aed0*/  @!P4 LDS.128 R28, [R0+0x3000] ;  /* 0x00300000001cc984 */ /* 0x000e280000000c00 */
[----:B------:R-:W1:Y:S04]  /*aee0*/  @!P2 LDS.128 R32, [R40+0x3000] ;  /* 0x003000002820a984 */ /* 0x000e680000000c00 */
[----:B0-----:R0:W-:Y:S04]  /*aef0*/  @!P4 STG.E.128 desc[UR46][R38.64+0x80], R28 ;  /* 0x0000801c2600c986 */ /* 0x0011e8000c101d2e */
[----:B-1----:R0:W-:Y:S02]  /*af00*/  @!P2 STG.E.128 desc[UR46][R38.64+0xc0], R32 ;  /* 0x0000c0202600a986 */ /* 0x0021e4000c101d2e */
.L_x_1560:
[----:B------:R-:W-:Y:S05]  /*af10*/  BSYNC B0 ;  /* 0x0000000000007941 */ /* 0x000fea0003800000 */
.L_x_1559:
[----:B------:R-:W-:Y:S01]  /*af20*/  ISETP.GE.AND P2, PT, R189, R4, PT ;  /* 0x00000004bd00720c */ /* 0x000fe20003f46270 */
[----:B------:R-:W-:-:S12]  /*af30*/  BSSY B0, `(.L_x_1561) ;  /* 0x0000018000007945 */ /* 0x000fd80003800000 */
[----:B------:R-:W-:Y:S05]  /*af40*/  @P2 BRA `(.L_x_1562) ;  /* 0x0000000000582947 */ /* 0x000fea0003800000 */
[----:B0-----:R-:W-:Y:S01]  /*af50*/  IADD3 R31, P2, R36, 0x40, RZ ;  /* 0x00000040241f7810 */ /* 0x001fe20007f5e0ff */
[----:B------:R-:W-:Y:S01]  /*af60*/  IMAD.MOV.U32 R4, RZ, RZ, R88 ;  /* 0x000000ffff047224 */ /* 0x000fe200078e0058 */
[----:B------:R-:W-:Y:S02]  /*af70*/  ULDC UR4, c[0x0][0x320] ;  /* 0x0000c80000047ab9 */ /* 0x000fe40000000800 */
[----:B------:R-:W-:Y:S01]  /*af80*/  ISETP.GE.AND P4, PT, R18, UR4, PT ;  /* 0x0000000412007c0c */ /* 0x000fe2000bf86270 */
[----:B------:R-:W-:Y:S02]  /*af90*/  IMAD.X R36, RZ, RZ, R37, P2 ;  /* 0x000000ffff247224 */ /* 0x000fe400010e0625 */
[----:B------:R-:W-:-:S04]  /*afa0*/  IMAD.WIDE.U32 R28, R31, UR44, R4 ;  /* 0x0000002c1f1c7c25 */ /* 0x000fc8000f8e0004 */
[----:B------:R-:W-:-:S04]  /*afb0*/  IMAD R36, R36, UR44, RZ ;  /* 0x0000002c24247c24 */ /* 0x000fc8000f8e02ff */
[----:B------:R-:W-:Y:S01]  /*afc0*/  IMAD R31, R31, UR45, R36 ;  /* 0x0000002d1f1f7c24 */ /* 0x000fe2000f8e0224 */
[----:B------:R-:W-:-:S03]  /*afd0*/  LEA R36, P2, R28, UR60, 0x1 ;  /* 0x0000003c1c247c11 */ /* 0x000fc6000f8408ff */
[----:B------:R-:W-:-:S05]  /*afe0*/  IMAD.IADD R29, R29, 0x1, R31 ;  /* 0x000000011d1d7824 */ /* 0x000fca00078e021f */
[----:B------:R-:W-:Y:S02]  /*aff0*/  LEA.HI.X R37, R28, UR61, R29, 0x1, P2 ;  /* 0x0000003d1c257c11 */ /* 0x000fe400090f0c1d */
[----:B------:R-:W-:Y:S01]  /*b000*/  ISETP.GE.AND P2, PT, R166, UR4, PT ;  /* 0x00000004a6007c0c */ /* 0x000fe2000bf46270 */
[----:B------:R-:W0:-:S12]  /*b010*/  @!P4 LDS.128 R28, [R0+0x2000] ;  /* 0x00200000001cc984 */ /* 0x000e180000000c00 */
[----:B------:R-:W1:Y:S04]  /*b020*/  @!P2 LDS.128 R32, [R0+0x5000] ;  /* 0x005000000020a984 */ /* 0x000e680000000c00 */
        /* <DEDUP_REMOVED lines=8> */
.L_x_1562:
[----:B------:R-:W-:Y:S05]  /*b0b0*/  BSYNC B0 ;  /* 0x0000000000007941 */ /* 0x000fea0003800000 */
.L_x_1561:
[----:B------:R-:W-:Y:S01]  /*b0c0*/  @!PT LDS RZ, [RZ] ;  /* 0x00000000fffff984 */ /* 0x000fe20000000800 */
[----:B------:R-:W-:Y:S01]  /*b0d0*/  @!PT LDS RZ, [RZ] ;  /* 0x00000000fffff984 */ /* 0x000fe20000000800 */
[----:B------:R-:W-:Y:S01]  /*b0e0*/  @!PT LDS RZ, [RZ] ;  /* 0x00000000fffff984 */ /* 0x000fe20000000800 */
[----:B------:R-:W-:Y:S01]  /*b0f0*/  @!PT LDS RZ, [RZ] ;  /* 0x00000000fffff984 */ /* 0x000fe20000000800 */
[----:B------:R1:W-:Y:S06]  /*b100*/  MEMBAR.ALL.CTA ;  /* 0x0000000000007992 */ /* 0x0003ec0000008000 */
[----:B-1----:R-:W1:Y:S01]  /*b110*/  FENCE.VIEW.ASYNC.S ;  /* 0x00000000000073c6 */ /* 0x002e620000000000 */
[----:B------:R-:W-:Y:S01]  /*b120*/  @!P3 VIADD R3, R3, 0x2a8c0 ;  /* 0x0002a8c00303b836 */ /* 0x000fe20000000000 */
[----:B-1----:R1:W-:Y:S01]  /*b130*/  BAR.SYNC.DEFER_BLOCKING R222, 0x80 ;  /* 0x000200de0000751d */ /* 0x0023e20000010000 */
[----:B------:R-:W-:Y:S01]  /*b140*/  LOP3.LUT P4, RZ, R17, 0x2, RZ, 0xc0, !PT ;  /* 0x0000000211ff7812 */ /* 0x000fe2000788c0ff */
[----:B------:R-:W-:-:S02]  /*b150*/  VIADD R16, R16, 0x1 ;  /* 0x0000000110107836 */ /* 0x000fc40000000000 */
[----:B------:R-:W-:Y:S02]  /*b160*/  @!P3 PRMT R3, RZ, 0x654, R3 ;  /* 0x00000654ff03b816 */ /* 0x000fe40000000003 */
[----:B------:R-:W-:Y:S02]  /*b170*/  PLOP3.LUT P2, PT, PT, PT, PT, 0x8, 0x0 ;  /* 0x000000000000781c */ /* 0x000fe40003f4e170 */
[----:B------:R1:W-:Y:S01]  /*b180*/  @!P3 SYNCS.ARRIVE.TRANS64.RED.A1T0 RZ, [R3+URZ], RZ ;  /* 0x000000ff03ffb9a7 */ /* 0x0003e2000810043f */
[----:B------:R-:W-:-:S04]  /*b190*/  ISETP.NE.AND P3, PT, R16, 0x2, PT ;  /* 0x000000021000780c */ /* 0x000fc80003f65270 */
[----:B------:R-:W-:Y:S02]  /*b1a0*/  SEL R0, RZ, 0x1, P3 ;  /* 0x00000001ff007807 */ /* 0x000fe40001800000 */
[----:B------:R-:W-:Y:S02]  /*b1b0*/  SEL R16, R16, RZ, P3 ;  /* 0x000000ff10107207 */ /* 0x000fe40001800000 */
[----:B------:R-:W-:Y:S01]  /*b1c0*/  LOP3.LUT R167, R167, R0, RZ, 0x3c, !PT ;  /* 0x00000000a7a77212 */ /* 0x000fe200078e3cff */
[----:B------:R-:W-:Y:S06]  /*b1d0*/  @P4 BRA `(.L_x_1563) ;  /* 0xffffff7c00844947 */ /* 0x000fec000383ffff */
.L_x_1459:
[----:B------:R-:W3:Y:S01]  /*b1e0*/  LDC R0, c[0x0][0x448] ;  /* 0x00011200ff007b82 */ /* 0x000ee20000000800 */
[----:B------:R-:W-:Y:S01]  /*b1f0*/  IADD3 R7, R164, 0x1, -R163 ;  /* 0x00000001a4077810 */ /* 0x000fe20007ffe8a3 */
[----:B------:R-:W-:Y:S06]  /*b200*/  BSSY B0, `(.L_x_1564) ;  /* 0x000000d000007945 */ /* 0x000fec0003800000 */
[----:B------:R-:W4:Y:S01]  /*b210*/  LDC.64 R4, c[0x0][0x9e0] ;  /* 0x00027800ff047b82 */ /* 0x000f220000000a00 */
[----:B---3--:R-:W-:Y:S01]  /*b220*/  ISETP.NE.AND P1, PT, R0, 0x1, PT ;  /* 0x000000010000780c */ /* 0x008fe20003f25270 */
[----:B------:R-:W-:Y:S01]  /*b230*/  VIADD R0, R178, 0x7f ;  /* 0x0000007fb2007836 */ /* 0x000fe20000000000 */
[----:B----4-:R-:W-:-:S11]  /*b240*/  ISETP.GE.AND P3, PT, R5, 0x1, PT ;  /* 0x000000010500780c */ /* 0x010fd60003f66270 */
[----:B-1----:R-:W1:Y:S08]  /*b250*/  @P1 LDC R3, c[0x0][0x44c] ;  /* 0x00011300ff031b82 */ /* 0x002e700000000800 */
[----:B------:R-:W3:Y:S01]  /*b260*/  @P1 LDC R6, c[0x0][0x450] ;  /* 0x00011400ff061b82 */ /* 0x000ee20000000800 */
[----:B-1----:R-:W-:-:S05]  /*b270*/  @P1 IMAD.HI.U32 R3, R0, R3, RZ ;  /* 0x0000000300031227 */ /* 0x002fca00078e00ff */
[----:B---3--:R-:W-:-:S05]  /*b280*/  @P1 SHF.R.U32.HI R0, RZ, R6, R3 ;  /* 0x00000006ff001219 */ /* 0x008fca0000011603 */
[----:B------:R-:W-:Y:S01]  /*b290*/  IMAD.IADD R3, R7, 0x1, R0 ;  /* 0x0000000107037824 */ /* 0x000fe200078e0200 */
[----:B------:R-:W-:Y:S06]  /*b2a0*/  @P2 BRA `(.L_x_1565) ;  /* 0x0000000000082947 */ /* 0x000fec0003800000 */
[----:B------:R-:W1:Y:S02]  /*b2b0*/  FENCE.VIEW.ASYNC.G ;  /* 0x00000000000073c6 */ /* 0x000e640000000100 */
[----:B-1----:R-:W-:Y:S06]  /*b2c0*/  BAR.ARV 0xc, 0x180 ;  /* 0x0306000000007b1d */ /* 0x002fec0000002000 */
.L_x_1565:
[----:B------:R-:W-:Y:S05]  /*b2d0*/  BSYNC B0 ;  /* 0x0000000000007941 */ /* 0x000fea0003800000 */
.L_x_1564:
[----:B------:R-:W-:Y:S01]  /*b2e0*/  IMAD.IADD R4, R3, 0x1, R4 ;  /* 0x0000000103047824 */ /* 0x000fe200078e0204 */
[----:B------:R-:W-:Y:S06]  /*b2f0*/  @!P3 BRA `(.L_x_1566) ;  /* 0x000000000048b947 */ /* 0x000fec0003800000 */
[C---:B------:R-:W-:Y:S01]  /*b300*/  ISETP.GT.AND P0, PT, R3.reuse, RZ, PT ;  /* 0x000000ff0300720c */ /* 0x040fe20003f04270 */
[----:B------:R-:W-:Y:S01]  /*b310*/  BSSY B0, `(.L_x_1567) ;  /* 0x000000e000007945 */ /* 0x000fe20003800000 */
[----:B------:R-:W-:-:S11]  /*b320*/  VIADD R0, R3, 0xffffffff ;  /* 0xffffffff03007836 */ /* 0x000fd60000000000 */
[----:B------:R-:W-:Y:S05]  /*b330*/  @P0 BRA `(.L_x_1568) ;  /* 0x00000000001c0947 */ /* 0x000fea0003800000 */
[----:B------:R-:W-:Y:S01]  /*b340*/  ISETP.NE.AND P0, PT, R5, 0x1, PT ;  /* 0x000000010500780c */ /* 0x000fe20003f05270 */
[----:B------:R-:W-:-:S12]  /*b350*/  IMAD.MOV R3, RZ, RZ, -R3 ;  /* 0x000000ffff037224 */ /* 0x000fd800078e0a03 */
[----:B------:R-:W1:Y:S02]  /*b360*/  @P0 LDC.64 R6, c[0x0][0x9e8] ;  /* 0x00027a00ff060b82 */ /* 0x000e640000000a00 */
[----:B-1----:R-:W-:-:S05]  /*b370*/  @P0 IMAD.HI.U32 R0, R3, R6, RZ ;  /* 0x0000000603000227 */ /* 0x002fca00078e00ff */
[----:B------:R-:W-:-:S04]  /*b380*/  @P0 SHF.R.U32.HI R3, RZ, R7, R0 ;  /* 0x00000007ff030219 */ /* 0x000fc80000011600 */
[----:B------:R-:W-:Y:S01]  /*b390*/  LOP3.LUT R0, RZ, R3, RZ, 0x33, !PT ;  /* 0x00000003ff007212 */ /* 0x000fe200078e33ff */
[----:B------:R-:W-:Y:S06]  /*b3a0*/  BRA `(.L_x_1569) ;  /* 0x0000000000107947 */ /* 0x000fec0003800000 */
.L_x_1568:
[----:B------:R-:W-:-:S13]  /*b3b0*/  ISETP.NE.AND P0, PT, R5, 0x1, PT ;  /* 0x000000010500780c */ /* 0x000fda0003f05270 */
[----:B------:R-:W1:Y:S02]  /*b3c0*/  @P0 LDC.64 R6, c[0x0][0x9e8] ;  /* 0x00027a00ff060b82 */ /* 0x000e640000000a00 */
[----:B-1----:R-:W-:-:S05]  /*b3d0*/  @P0 IMAD.HI.U32 R6, R0, R6, RZ ;  /* 0x0000000600060227 */ /* 0x002fca00078e00ff */
[----:B------:R-:W-:-:S07]  /*b3e0*/  @P0 SHF.R.U32.HI R0, RZ, R7, R6 ;  /* 0x00000007ff000219 */ /* 0x000fce0000011606 */
.L_x_1569:
[----:B------:R-:W-:Y:S05]  /*b3f0*/  BSYNC B0 ;  /* 0x0000000000007941 */ /* 0x000fea0003800000 */
.L_x_1567:
[----:B------:R-:W-:-:S05]  /*b400*/  IMAD R3, R0, R5, R5 ;  /* 0x0000000500037224 */ /* 0x000fca00078e0205 */
[----:B------:R-:W-:-:S07]  /*b410*/  VIMNMX R4, R4, R3, PT ;  /* 0x0000000304047248 */ /* 0x000fce0003fe0100 */
.L_x_1566:
[----:B------:R-:W1:Y:S01]  /*b420*/  @P1 LDC R3, c[0x0][0x44c] ;  /* 0x00011300ff031b82 */ /* 0x000e620000000800 */
[----:B------:R-:W-:Y:S01]  /*b430*/  VIADD R4, R4, 0x5f ;  /* 0x0000005f04047836 */ /* 0x000fe20000000000 */
[----:B------:R-:W-:Y:S01]  /*b440*/  ULDC UR4, c[0x0][0x9dc] ;  /* 0x0002770000047ab9 */ /* 0x000fe20000000800 */
[----:B------:R-:W-:Y:S02]  /*b450*/  IMAD.MOV.U32 R7, RZ, RZ, R178 ;  /* 0x000000ffff077224 */ /* 0x000fe400078e00b2 */
[----:B------:R-:W-:-:S03]  /*b460*/  IMAD.HI R4, R4, 0x2aaaaaab, RZ ;  /* 0x2aaaaaab04047827 */ /* 0x000fc600078e02ff */
[----:B------:R-:W3:Y:S01]  /*b470*/  @P1 LDC R9, c[0x0][0x450] ;  /* 0x00011400ff091b82 */ /* 0x000ee20000000800 */
[----:B-1----:R-:W-:Y:S01]  /*b480*/  @P1 IMAD.HI.U32 R0, R178, R3, RZ ;  /* 0x00000003b2001227 */ /* 0x002fe200078e00ff */
[----:B------:R-:W-:-:S04]  /*b490*/  SHF.R.U32.HI R3, RZ, 0x1f, R4 ;  /* 0x0000001fff037819 */ /* 0x000fc80000011604 */
[----:B------:R-:W-:Y:S02]  /*b4a0*/  LEA.HI.SX32 R4, R4, R3, 0x1c ;  /* 0x0000000304047211 */ /* 0x000fe400078fe2ff */
[----:B---3--:R-:W-:Y:S02]  /*b4b0*/  @P1 SHF.R.U32.HI R7, RZ, R9, R0 ;  /* 0x00000009ff071219 */ /* 0x008fe40000011600 */
        /* <DEDUP_REMOVED lines=14> */
.L_x_1572:
[----:B------:R-:W-:-:S13]  /*b5a0*/  ISETP.NE.AND P0, PT, R5, 0x1, PT ;  /* 0x000000010500780c */ /* 0x000fda0003f05270 */
[----:B------:R-:W1:Y:S02]  /*b5b0*/  @P0 LDC.64 R6, c[0x0][0x9e8] ;  /* 0x00027a00ff060b82 */ /* 0x000e640000000a00 */
[----:B-1----:R-:W-:-:S05]  /*b5c0*/  @P0 IMAD.HI.U32 R4, R0, R6, RZ ;  /* 0x0000000600040227 */ /* 0x002fca00078e00ff */
[----:B------:R-:W-:-:S07]  /*b5d0*/  @P0 SHF.R.U32.HI R0, RZ, R7, R4 ;  /* 0x00000007ff000219 */ /* 0x000fce0000011604 */
.L_x_1573:
[----:B------:R-:W-:Y:S05]  /*b5e0*/  BSYNC B0 ;  /* 0x0000000000007941 */ /* 0x000fea0003800000 */
.L_x_1571:
[----:B------:R-:W-:-:S05]  /*b5f0*/  IMAD R0, R0, R5, RZ ;  /* 0x0000000500007224 */ /* 0x000fca00078e02ff */
[----:B------:R-:W-:-:S07]  /*b600*/  VIMNMX R3, R3, R0, !PT ;  /* 0x0000000003037248 */ /* 0x000fce0007fe0100 */
.L_x_1570:
[----:B------:R-:W-:Y:S01]  /*b610*/  IMAD.HI R3, R3, 0x2aaaaaab, RZ ;  /* 0x2aaaaaab03037827 */ /* 0x000fe200078e02ff */
[----:B------:R-:W-:Y:S03]  /*b620*/  BSSY B0, `(.L_x_1574) ;  /* 0x0000025000007945 */ /* 0x000fe60003800000 */
[----:B------:R-:W-:Y:S01]  /*b630*/  IMAD.MOV.U32 R5, RZ, RZ, RZ ;  /* 0x000000ffff057224 */ /* 0x000fe200078e00ff */
[----:B------:R-:W-:-:S04]  /*b640*/  SHF.R.U32.HI R0, RZ, 0x1f, R3 ;  /* 0x0000001fff007819 */ /* 0x000fc80000011603 */
[----:B------:R-:W-:-:S04]  /*b650*/  LEA.HI.SX32 R0, R3, R0, 0x1c ;  /* 0x0000000003007211 */ /* 0x000fc800078fe2ff */
        /* <DEDUP_REMOVED lines=8> */
[----:B------:R-:W1:Y:S01]  /*b6e0*/  I2F.RP R3, R6 ;  /* 0x0000000600037306 */ /* 0x000e620000209400 */
[----:B------:R-:W-:Y:S02]  /*b6f0*/  IABS R10, R11 ;  /* 0x0000000b000a7213 */ /* 0x000fe40000000000 */
[----:B------:R-:W-:-:S05]  /*b700*/  IMAD.IADD R0, R0, 0x1, -R9 ;  /* 0x0000000100007824 */ /* 0x000fca00078e0a09 */
[----:B------:R-:W-:Y:S02]  /*b710*/  IABS R8, R0 ;  /* 0x0000000000087213 */ /* 0x000fe40000000000 */
[----:B------:R-:W-:-:S04]  /*b720*/  LOP3.LUT R0, R0, R11, RZ, 0x3c, !PT ;  /* 0x0000000b00007212 */ /* 0x000fc800078e3cff */
[----:B------:R-:W-:Y:S01]  /*b730*/  ISETP.GE.AND P2, PT, R0, RZ, PT ;  /* 0x000000ff0000720c */ /* 0x000fe20003f46270 */
[----:B-1----:R-:W1:Y:S02]  /*b740*/  MUFU.RCP R3, R3 ;  /* 0x0000000300037308 */ /* 0x002e640000001000 */
[----:B-1----:R-:W-:Y:S02]  /*b750*/  VIADD R4, R3, 0xffffffe ;  /* 0x0ffffffe03047836 */ /* 0x002fe40000000000 */
[----:B------:R-:W-:-:S04]  /*b760*/  IMAD.MOV R3, RZ, RZ, -R10 ;  /* 0x000000ffff037224 */ /* 0x000fc800078e0a0a */
[----:B------:R1:W3:Y:S02]  /*b770*/  F2I.FTZ.U32.TRUNC.NTZ R5, R4 ;  /* 0x0000000400057305 */ /* 0x0002e4000021f000 */
[----:B-1----:R-:W-:Y:S02]  /*b780*/  IMAD.MOV.U32 R4, RZ, RZ, RZ ;  /* 0x000000ffff047224 */ /* 0x002fe400078e00ff */
[----:B---3--:R-:W-:-:S04]  /*b790*/  IMAD.MOV R7, RZ, RZ, -R5 ;  /* 0x000000ffff077224 */ /* 0x008fc800078e0a05 */
        /* <DEDUP_REMOVED lines=13> */
.L_x_1575:
[----:B------:R-:W-:Y:S05]  /*b870*/  BSYNC B0 ;  /* 0x0000000000007941 */ /* 0x000fea0003800000 */
.L_x_1574:
[-C--:B------:R-:W-:Y:S01]  /*b880*/  IMAD R180, R190, R5.reuse, R9 ;  /* 0x00000005beb47224 */ /* 0x080fe200078e0209 */
        /* <DEDUP_REMOVED lines=29> */
[----:B0-----:R-:W-:Y:S02]  /*ba60*/  CS2R R38, SRZ ;  /* 0x0000000000267805 */ /* 0x001fe4000001ff00 */
[----:B--2---:R-:W-:Y:S02]  /*ba70*/  CS2R R36, SRZ ;  /* 0x0000000000247805 */ /* 0x004fe4000001ff00 */
[----:B------:R-:W-:-:S02]  /*ba80*/  CS2R R98, SRZ ;  /* 0x0000000000627805 */ /* 0x000fc4000001ff00 */
[----:B------:R-:W-:Y:S02]  /*ba90*/  CS2R R90, SRZ ;  /* 0x00000000005a7805 */ /* 0x000fe4000001ff00 */
[----:B------:R-:W-:Y:S02]  /*baa0*/  CS2R R96, SRZ ;  /* 0x0000000000607805 */ /* 0x000fe4000001ff00 */
[----:B------:R-:W-:Y:S02]  /*bab0*/  CS2R R88, SRZ ;  /* 0x0000000000587805 */ /* 0x000fe4000001ff00 */
[----:B------:R-:W-:Y:S02]  /*bac0*/  CS2R R94, SRZ ;  /* 0x00000000005e7805 */ /* 0x000fe4000001ff00 */
[----:B------:R-:W-:Y:S01]  /*bad0*/  CS2R R20, SRZ ;  /* 0x0000000000147805 */ /* 0x000fe2000001ff00 */
[----:B------:R-:W-:Y:S06]  /*bae0*/  @!P1 BRA `(.L_x_1576) ;  /* 0x0000015000789947 */ /* 0x000fec0003800000 */
[----:B------:R-:W2:Y:S04]  /*baf0*/  LDL R4, [R1+0x7c] ;  /* 0x00007c0001047983 */ /* 0x000ea80000100800 */
[----:B------:R-:W3:Y:S04]  /*bb00*/  LDL R6, [R1+0x74] ;  /* 0x0000740001067983 */ /* 0x000ee80000100800 */
[----:B--2---:R-:W0:Y:S01]  /*bb10*/  SHFL.IDX PT, R0, R4, RZ, 0x1f ;  /* 0x00001fff04007589 */ /* 0x004e2200000e0000 */
[----:B---3--:R-:W-:-:S13]  /*bb20*/  R2UR UR4, R6 ;  /* 0x00000000060472ca */ /* 0x008fda00000e0000 */
[----:B------:R-:W-:Y:S01]  /*bb30*/  ULOP3.LUT UP0, URZ, UR4, 0x1bf, URZ, 0xc0, !UPT ;  /* 0x000001bf043f7892 */ /* 0x000fe2000f80c03f */
[----:B0-----:R-:W-:-:S04]  /*bb40*/  LEA.HI R3, R0, R0, RZ, 0x1 ;  /* 0x0000000000037211 */ /* 0x001fc800078f08ff */
[----:B------:R-:W-:Y:S02]  /*bb50*/  LOP3.LUT R3, R3, 0x1e, RZ, 0xc0, !PT ;  /* 0x0000001e03037812 */ /* 0x000fe400078ec0ff */
[----:B------:R-:W-:-:S03]  /*bb60*/  PLOP3.LUT P0, PT, PT, PT, UP0, 0x80, 0x0 ;  /* 0x000000000000781c */ /* 0x000fc60003f0f008 */
[----:B------:R-:W-:-:S05]  /*bb70*/  IMAD.IADD R3, R0, 0x1, -R3 ;  /* 0x0000000100037824 */ /* 0x000fca00078e0a03 */
[----:B------:R-:W-:-:S04]  /*bb80*/  LEA R3, R3, UR4, 0xd ;  /* 0x0000000403037c11 */ /* 0x000fc8000f8e68ff */
[----:B------:R-:W-:-:S04]  /*bb90*/  SHF.R.U32.HI R3, RZ, 0x4, R3 ;  /* 0x00000004ff037819 */ /* 0x000fc80000011603 */
[----:B------:R-:W-:Y:S01]  /*bba0*/  LOP3.LUT R68, R3, 0x3fff, RZ, 0xc0, !PT ;  /* 0x00003fff03447812 */ /* 0x000fe200078ec0ff */
[----:B------:R-:W-:Y:S06]  /*bbb0*/  @!P0 BRA `(.L_x_1577) ;  /* 0x0000000000408947 */ /* 0x000fec0003800000 */
        /* <DEDUP_REMOVED lines=15> */
[----:B-1---5:R-:W-:Y:S05]  /*bcb0*/  CALL.ABS.NOINC R14 ;  /* 0x000000000e007343 */ /* 0x022fea0003c00000 */
.L_x_1577:
        /* <DEDUP_REMOVED lines=12> */
.L_x_1581:
[----:B-1----:R1:W2:Y:S02]  /*bd80*/  SYNCS.PHASECHK.TRANS64.TRYWAIT P0, [R2+URZ+0x2a800], R3 ;  /* 0x02a80003020075a7 */ /* 0x0022a4000800017f */
[----:B--2---:R-:W-:Y:S05]  /*bd90*/  @!P0 NANOSLEEP.SYNCS 0x989680 ;  /* 0x009896800000895d */ /* 0x004fea0003900000 */
[----:B------:R-:W2:Y:S02]  /*bda0*/  @!P0 SYNCS.PHASECHK.TRANS64 P0, [R2+URZ+0x2a800], R3 ;  /* 0x02a80003020085a7 */ /* 0x000ea4000800007f */
[----:B--2---:R-:W-:Y:S05]  /*bdb0*/  @!P0 BRA `(.L_x_1581) ;  /* 0xfffffffc00f08947 */ /* 0x004fea000383ffff */
.L_x_1580:
[----:B------:R-:W-:Y:S05]  /*bdc0*/  BSYNC B0 ;  /* 0x0000000000007941 */ /* 0x000fea0003800000 */
.L_x_1579:
[----:B------:R-:W-:Y:S05]  /*bdd0*/  BRA `(.L_x_1582) ;  /* 0x0000007400107947 */ /* 0x000fea0003800000 */
.L_x_1578:
[----:B------:R-:W2:Y:S01]  /*bde0*/  LDL R0, [R1+0x74] ;  /* 0x0000740001007983 */ /* 0x000ea20000100800 */
[----:B------:R-:W-:Y:S02]  /*bdf0*/  ULDC.64 UR6, c[0x0][0x408] ;  /* 0x0001020000067ab9 */ /* 0x000fe40000000a00 */
[----:B-----5:R-:W-:Y:S01]  /*be00*/  IMAD.WIDE.U32 R26, R145, UR6, RZ ;  /* 0x00000006911a7c25 */ /* 0x020fe2000f8e00ff */
[----:B--2---:R-:W-:Y:S02]  /*be10*/  R2UR UR4, R0 ;  /* 0x00000000000472ca */ /* 0x004fe400000e0000 */
[----:B------:R-:W-:-:S11]  /*be20*/  SHF.R.S32.HI R0, RZ, 0x1f, R145 ;  /* 0x0000001fff007819 */ /* 0x000fd60000011491 */
[----:B------:R-:W-:-:S03]  /*be30*/  ULOP3.LUT UP0, URZ, UR4, 0x3ff, URZ, 0xc0, !UPT ;  /* 0x000003ff043f7892 */ /* 0x000fc6000f80c03f */
[----:B------:R-:W-:Y:S02]  /*be40*/  ULDC.64 UR4, c[0x0][0x3f8] ;  /* 0x0000fe0000047ab9 */ /* 0x000fe40000000a00 */
[C---:B------:R-:W-:Y:S01]  /*be50*/  IMAD R4, R0.reuse, UR4, RZ ;  /* 0x0000000400047c24 */ /* 0x040fe2000f8e02ff */
[----:B------:R-:W-:Y:S01]  /*be60*/  PLOP3.LUT P0, PT, PT, PT, UP0, 0x80, 0x0 ;  /* 0x000000000000781c */ /* 0x000fe20003f0f008 */
[----:B------:R-:W-:Y:S02]  /*be70*/  IMAD R0, R0, UR6, RZ ;  /* 0x0000000600007c24 */ /* 0x000fe4000f8e02ff */
[----:B------:R-:W-:-:S04]  /*be80*/  IMAD.WIDE.U32 R24, R145, UR4, RZ ;  /* 0x0000000491187c25 */ /* 0x000fc8000f8e00ff */
[C---:B------:R-:W-:Y:S02]  /*be90*/  IMAD R29, R145.reuse, UR5, R4 ;  /* 0x00000005911d7c24 */ /* 0x040fe4000f8e0204 */
[----:B------:R-:W-:Y:S02]  /*bea0*/  IMAD R31, R145, UR7, R0 ;  /* 0x00000007911f7c24 */ /* 0x000fe4000f8e0200 */
[----:B------:R-:W-:Y:S02]  /*beb0*/  IMAD.IADD R29, R29, 0x1, R25 ;  /* 0x000000011d1d7824 */ /* 0x000fe400078e0219 */
[----:B------:R-:W-:Y:S01]  /*bec0*/  IMAD.IADD R31, R31, 0x1, R27 ;  /* 0x000000011f1f7824 */ /* 0x000fe200078e021b */
        /* <DEDUP_REMOVED lines=17> */
.L_x_1583:
[----:B------:R-:W-:Y:S01]  /*bfe0*/  ULDC.U8 UR4, c[0x0][0x410] ;  /* 0x0001040000047ab9 */ /* 0x000fe20000000000 */
[----:B------:R-:W-:Y:S01]  /*bff0*/  BSSY B0, `(.L_x_1584) ;  /* 0x000071a000007945 */ /* 0x000fe20003800000 */
[----:B------:R-:W-:Y:S01]  /*c000*/  ISETP.NE.AND P0, PT, RZ, UR4, PT ;  /* 0x00000004ff007c0c */ /* 0x000fe2000bf05270 */
[----:B------:R-:W-:-:S12]  /*c010*/  IMAD.IADD R64, R162, 0x1, R178 ;  /* 0x00000001a2407824 */ /* 0x000fd800078e02b2 */
[----:B------:R-:W-:Y:S05]  /*c020*/  @!P0 BRA `(.L_x_1585) ;  /* 0x00000038006c8947 */ /* 0x000fea0003800000 */
[----:B------:R-:W0:Y:S01]  /*c030*/  LDC R10, c[0x0][0x448] ;  /* 0x00011200ff0a7b82 */ /* 0x000e220000000800 */
[----:B------:R-:W-:Y:S01]  /*c040*/  IMAD R3, R191, 0x40, R64 ;  /* 0x00000040bf037824 */ /* 0x000fe200078e0240 */
[----:B------:R-:W-:Y:S01]  /*c050*/  ULDC.64 UR4, c[0x0][0x3f8] ;  /* 0x0000fe0000047ab9 */ /* 0x000fe20000000a00 */
[----:B------:R-:W-:Y:S01]  /*c060*/  ULDC.64 UR6, c[0x0][0x408] ;  /* 0x0001020000067ab9 */ /* 0x000fe20000000a00 */
[----:B------:R-:W-:Y:S02]  /*c070*/  IMAD.MOV.U32 R4, RZ, RZ, R24 ;  /* 0x000000ffff047224 */ /* 0x000fe400078e0018 */
[----:B------:R-:W-:Y:S02]  /*c080*/  IMAD.MOV.U32 R6, RZ, RZ, R26 ;  /* 0x000000ffff067224 */ /* 0x000fe400078e001a */
[----:B------:R-:W-:Y:S01]  /*c090*/  IMAD.MOV.U32 R7, RZ, RZ, R31 ;  /* 0x000000ffff077224 */ /* 0x000fe200078e001f */
[----:B0-----:R-:W-:-:S13]  /*c0a0*/  ISETP.NE.AND P0, PT, R10, 0x1, PT ;  /* 0x000000010a00780c */ /* 0x001fda0003f05270 */
[----:B------:R-:W0:Y:S08]  /*c0b0*/  @P0 LDC R0, c[0x0][0x44c] ;  /* 0x00011300ff000b82 */ /* 0x000e300000000800 */
[----:B------:R-:W1:Y:S01]  /*c0c0*/  @P0 LDC R5, c[0x0][0x450] ;  /* 0x00011400ff050b82 */ /* 0x000e620000000800 */
[----:B0-----:R-:W-:-:S05]  /*c0d0*/  @P0 IMAD.HI.U32 R0, R3, R0, RZ ;  /* 0x0000000003000227 */ /* 0x001fca00078e00ff */
[----:B-1----:R-:W-:Y:S01]  /*c0e0*/  @P0 SHF.R.U32.HI R3, RZ, R5, R0 ;  /* 0x00000005ff030219 */ /* 0x002fe20000011600 */
[----:B------:R-:W-:-:S03]  /*c0f0*/  IMAD.MOV.U32 R5, RZ, RZ, R29 ;  /* 0x000000ffff057224 */ /* 0x000fc600078e001d */
[----:B------:R-:W-:Y:S01]  /*c100*/  SHF.R.S32.HI R0, RZ, 0x1f, R3 ;  /* 0x0000001fff007819 */ /* 0x000fe20000011403 */
[----:B------:R-:W-:-:S04]  /*c110*/  IMAD.WIDE.U32 R4, R3, UR4, R4 ;  /* 0x0000000403047c25 */ /* 0x000fc8000f8e0004 */
[C---:B------:R-:W-:Y:S02]  /*c120*/  IMAD R8, R0.reuse, UR4, RZ ;  /* 0x0000000400087c24 */ /* 0x040fe4000f8e02ff */
[----:B------:R-:W-:Y:S02]  /*c130*/  IMAD R0, R0, UR6, RZ ;  /* 0x0000000600007c24 */ /* 0x000fe4000f8e02ff */
[C---:B------:R-:W-:Y:S01]  /*c140*/  IMAD R9, R3.reuse, UR5, R8 ;  /* 0x0000000503097c24 */ /* 0x040fe2000f8e0208 */
[----:B------:R-:W-:Y:S01]  /*c150*/  ULDC.64 UR4, c[0x0][0x3e8] ;  /* 0x0000fa0000047ab9 */ /* 0x000fe20000000a00 */
[C---:B------:R-:W-:Y:S01]  /*c160*/  IMAD.WIDE.U32 R6, R3.reuse, UR6, R6 ;  /* 0x0000000603067c25 */ /* 0x040fe2000f8e0006 */
[----:B------:R-:W-:Y:S01]  /*c170*/  LEA R32, P0, R4, UR4, 0x1 ;  /* 0x0000000404207c11 */ /* 0x000fe2000f8008ff */
[----:B------:R-:W-:Y:S02]  /*c180*/  UMOV UR4, 0xffffffff ;  /* 0xffffffff00047882 */ /* 0x000fe40000000000 */
[----:B------:R-:W-:Y:S01]  /*c190*/  IMAD R63, R3, UR7, R0 ;  /* 0x00000007033f7c24 */ /* 0x000fe2000f8e0200 */
[----:B------:R-:W-:Y:S01]  /*c1a0*/  ULDC.64 UR6, c[0x0][0x400] ;  /* 0x0001000000067ab9 */ /* 0x000fe20000000a00 */
[----:B------:R-:W-:Y:S01]  /*c1b0*/  IMAD.IADD R5, R5, 0x1, R9 ;  /* 0x0000000105057824 */ /* 0x000fe200078e0209 */
[----:B------:R-:W-:Y:S01]  /*c1c0*/  LEA R3, P1, R6, UR6, 0x1 ;  /* 0x0000000606037c11 */ /* 0x000fe2000f8208ff */
[----:B------:R-:W-:-:S03]  /*c1d0*/  IMAD.IADD R63, R7, 0x1, R63 ;  /* 0x00000001073f7824 */ /* 0x000fc600078e023f */
[----:B------:R-:W-:Y:S02]  /*c1e0*/  LEA.HI.X R0, R4, UR5, R5, 0x1, P0 ;  /* 0x0000000504007c11 */ /* 0x000fe400080f0c05 */
[----:B------:R-:W-:Y:S01]  /*c1f0*/  LEA.HI.X R63, R6, UR7, R63, 0x1, P1 ;  /* 0x00000007063f7c11 */ /* 0x000fe200088f0c3f */
[----:B------:R-:W-:Y:S06]  /*c200*/  BRA.DIV UR4, `(.L_x_1586) ;  /* 0x0000020a04907947 */ /* 0x000fec000b800000 */
[----:B------:R0:W1:Y:S04]  /*c210*/  SHFL.IDX PT, R7, R0, RZ, 0x1c1f ;  /* 0x001c1fff00077589 */ /* 0x00006800000e0000 */
[----:B------:R0:W2:Y:S04]  /*c220*/  SHFL.IDX PT, R6, R32, RZ, 0x1c1f ;  /* 0x001c1fff20067589 */ /* 0x0000a800000e0000 */
[----:B------:R0:W3:Y:S04]  /*c230*/  SHFL.IDX PT, R9, R63, RZ, 0x1c1f ;  /* 0x001c1fff3f097589 */ /* 0x0000e800000e0000 */
[----:B------:R0:W4:Y:S02]  /*c240*/  SHFL.IDX PT, R8, R3, RZ, 0x1c1f ;  /* 0x001c1fff03087589 */ /* 0x00012400000e0000 */
.L_x_1928:
[----:B------:R-:W-:Y:S01]  /*c250*/  IMAD R67, R163, R10, RZ ;  /* 0x0000000aa3437224 */ /* 0x000fe200078e02ff */
[----:B------:R-:W-:Y:S01]  /*c260*/  BSSY B1, `(.L_x_1587) ;  /* 0x0000050000017945 */ /* 0x000fe20003800000 */
[----:B------:R-:W-:Y:S02]  /*c270*/  CS2R R58, SRZ ;  /* 0x00000000003a7805 */ /* 0x000fe4000001ff00 */
[----:B------:R-:W-:Y:S02]  /*c280*/  CS2R R54, SRZ ;  /* 0x0000000000367805 */ /* 0x000fe4000001ff00 */
[----:B------:R-:W-:Y:S02]  /*c290*/  CS2R R50, SRZ ;  /* 0x0000000000327805 */ /* 0x000fe4000001ff00 */
[----:B------:R-:W-:Y:S02]  /*c2a0*/  ISETP.GE.AND P0, PT, R64, R67, PT ;  /* 0x000000434000720c */ /* 0x000fe40003f06270 */
        /* <DEDUP_REMOVED lines=10> */
[----:B------:R-:W-:Y:S01]  /*c350*/  ULDC UR4, c[0x0][0x3f4] ;  /* 0x0000fd0000047ab9 */ /* 0x000fe20000000800 */
[----:B------:R-:W-:Y:S02]  /*c360*/  CS2R R60, SRZ ;  /* 0x00000000003c7805 */ /* 0x000fe4000001ff00 */
[----:B------:R-:W-:Y:S02]  /*c370*/  ISETP.GE.AND P3, PT, R171, UR4, PT ;  /* 0x00000004ab007c0c */ /* 0x000fe4000bf66270 */
[----:B------:R-:W-:Y:S02]  /*c380*/  CS2R R58, SRZ ;  /* 0x00000000003a7805 */ /* 0x000fe4000001ff00 */
[----:B------:R-:W-:Y:S02]  /*c390*/  ISETP.GE.AND P2, PT, R169, UR4, PT ;  /* 0x00000004a9007c0c */ /* 0x000fe4000bf46270 */
[----:B------:R-:W-:Y:S02]  /*c3a0*/  ISETP.GE.AND P1, PT, R170, UR4, PT ;  /* 0x00000004aa007c0c */ /* 0x000fe4000bf26270 */
[----:B------:R-:W-:-:S02]  /*c3b0*/  ISETP.GE.AND P0, PT, R168, UR4, PT ;  /* 0x00000004a8007c0c */ /* 0x000fc4000bf06270 */
[----:B------:R-:W-:-:S03]  /*c3c0*/  ISETP.GE.AND P4, PT, R160, UR4, PT ;  /* 0x00000004a0007c0c */ /* 0x000fc6000bf86270 */
[C---:B------:R-:W-:Y:S01]  /*c3d0*/  @!P3 IMAD.SHL.U32 R27, R171.reuse, 0x2, RZ ;  /* 0x00000002ab1bb824 */ /* 0x040fe200078e00ff */
[----:B------:R-:W-:-:S03]  /*c3e0*/  @!P3 SHF.L.U64.HI R4, R171, 0x1, R228 ;  /* 0x00000001ab04b819 */ /* 0x000fc600000102e4 */
[C---:B------:R-:W-:Y:S01]  /*c3f0*/  @!P2 IMAD.SHL.U32 R21, R169.reuse, 0x2, RZ ;  /* 0x00000002a915a824 */ /* 0x040fe200078e00ff */
[----:B------:R-:W-:Y:S01]  /*c400*/  @!P2 SHF.L.U64.HI R10, R169, 0x1, R227 ;  /* 0x00000001a90aa819 */ /* 0x000fe200000102e3 */
[----:B------:R-:W-:Y:S01]  /*c410*/  @!P1 IMAD.SHL.U32 R13, R170, 0x2, RZ ;  /* 0x00000002aa0d9824 */ /* 0x000fe200078e00ff */
[-C--:B--2---:R-:W-:Y:S01]  /*c420*/  @!P3 IADD3 R28, P6, R6, R27.reuse, RZ ;  /* 0x0000001b061cb210 */ /* 0x084fe20007fde0ff */
[----:B------:R-:W-:Y:S01]  /*c430*/  @!P0 IMAD.SHL.U32 R33, R168, 0x2, RZ ;  /* 0x00000002a8218824 */ /* 0x000fe200078e00ff */
[----:B----4-:R-:W-:Y:S01]  /*c440*/  @!P3 IADD3 R26, P5, R8, R27, RZ ;  /* 0x0000001b081ab210 */ /* 0x010fe20007fbe0ff */
[----:B---3--:R-:W-:Y:S01]  /*c450*/  @!P4 IMAD.MOV.U32 R5, RZ, RZ, R9 ;  /* 0x000000ffff05c224 */ /* 0x008fe200078e0009 */
[----:B------:R-:W-:Y:S01]  /*c460*/  @!P0 SHF.L.U64.HI R38, R168, 0x1, R225 ;  /* 0x00000001a8268819 */ /* 0x000fe200000102e1 */
[--C-:B-1----:R-:W-:Y:S01]  /*c470*/  @!P3 IMAD.X R29, R7, 0x1, R4.reuse, P6 ;  /* 0x00000001071db824 */ /* 0x102fe200030e0604 */
[-C--:B------:R-:W-:Y:S01]  /*c480*/  @!P2 IADD3 R24, P6, R6, R21.reuse, RZ ;  /* 0x000000150618a210 */ /* 0x080fe20007fde0ff */
[----:B------:R-:W-:Y:S01]  /*c490*/  @!P3 IMAD.X R27, R9, 0x1, R4, P5 ;  /* 0x00000001091bb824 */ /* 0x000fe200028e0604 */
[----:B------:R-:W-:Y:S01]  /*c4a0*/  @!P2 IADD3 R20, P5, R8, R21, RZ ;  /* 0x000000150814a210 */ /* 0x000fe20007fbe0ff */
[----:B------:R-:W-:Y:S01]  /*c4b0*/  @!P4 IMAD.WIDE R34, R160, 0x2, R6 ;  /* 0x00000002a022c825 */ /* 0x000fe200078e0206 */
[----:B------:R-:W-:-:S03]  /*c4c0*/  @!P1 SHF.L.U64.HI R4, R170, 0x1, R226 ;  /* 0x00000001aa049819 */ /* 0x000fc600000102e2 */
[--C-:B------:R-:W-:Y:S01]  /*c4d0*/  @!P2 IMAD.X R25, R7, 0x1, R10.reuse, P6 ;  /* 0x000000010719a824 */ /* 0x100fe200030e060a */
[-C--:B------:R-:W-:Y:S01]  /*c4e0*/  @!P1 IADD3 R14, P6, R6, R13.reuse, RZ ;  /* 0x0000000d060e9210 */ /* 0x080fe20007fde0ff */
[----:B------:R-:W-:Y:S01]  /*c4f0*/  @!P2 IMAD.X R21, R9, 0x1, R10, P5 ;  /* 0x000000010915a824 */ /* 0x000fe200028e060a */
[----:B------:R-:W-:Y:S01]  /*c500*/  ISETP.GE.AND P5, PT, R172, UR4, PT ;  /* 0x00000004ac007c0c */ /* 0x000fe2000bfa6270 */
[----:B------:R1:W5:Y:S02]  /*c510*/  @!P4 LD.E.64 R60, desc[UR46][R34.64] ;  /* 0x0000002e223cc980 */ /* 0x000364000c101b00 */
[----:B------:R-:W-:Y:S01]  /*c520*/  @!P1 IMAD.X R15, R7, 0x1, R4, P6 ;  /* 0x00000001070f9824 */ /* 0x000fe200030e0604 */
[----:B------:R-:W-:-:S05]  /*c530*/  @!P1 IADD3 R12, P6, R8, R13, RZ ;  /* 0x0000000d080c9210 */ /* 0x000fca0007fde0ff */
[----:B------:R-:W-:Y:S01]  /*c540*/  @!P1 IMAD.X R13, R9, 0x1, R4, P6 ;  /* 0x00000001090d9824 */ /* 0x000fe200030e0604 */
[----:B------:R-:W-:Y:S01]  /*c550*/  @!P0 IADD3 R10, P6, R6, R33, RZ ;  /* 0x00000021060a8210 */ /* 0x000fe20007fde0ff */
[----:B------:R-:W-:-:S04]  /*c560*/  @!P4 IMAD.MOV.U32 R4, RZ, RZ, R8 ;  /* 0x000000ffff04c224 */ /* 0x000fc800078e0008 */
[----:B------:R-:W-:-:S04]  /*c570*/  @!P4 IMAD.WIDE R30, R160, 0x2, R4 ;  /* 0x00000002a01ec825 */ /* 0x000fc800078e0204 */
[----:B------:R-:W-:Y:S01]  /*c580*/  @!P0 IMAD.X R11, R7, 0x1, R38, P6 ;  /* 0x00000001070b8824 */ /* 0x000fe200030e0626 */
[----:B------:R-:W-:Y:S01]  /*c590*/  @!P0 IADD3 R4, P6, R8, R33, RZ ;  /* 0x0000002108048210 */ /* 0x000fe20007fde0ff */
[C---:B------:R-:W-:Y:S01]  /*c5a0*/  @!P5 IMAD.SHL.U32 R33, R172.reuse, 0x2, RZ ;  /* 0x00000002ac21d824 */ /* 0x040fe200078e00ff */
[----:B------:R1:W5:Y:S01]  /*c5b0*/  @!P4 LD.E.64 R58, desc[UR46][R30.64] ;  /* 0x0000002e1e3ac980 */ /* 0x000362000c101b00 */
[----:B------:R-:W-:Y:S02]  /*c5c0*/  @!P5 SHF.L.U64.HI R36, R172, 0x1, R224 ;  /* 0x00000001ac24d819 */ /* 0x000fe400000102e0 */
[----:B------:R-:W-:Y:S01]  /*c5d0*/  @!P0 IMAD.X R5, R9, 0x1, R38, P6 ;  /* 0x0000000109058824 */ /* 0x000fe200030e0626 */
[-C--:B------:R-:W-:Y:S02]  /*c5e0*/  @!P5 IADD3 R6, P4, R6, R33.reuse, RZ ;  /* 0x000000210606d210 */ /* 0x080fe40007f9e0ff */
[----:B------:R-:W-:Y:S02]  /*c5f0*/  @!P5 IADD3 R8, P6, R8, R33, RZ ;  /* 0x000000210808d210 */ /* 0x000fe40007fde0ff */
[----:B------:R-:W-:-:S02]  /*c600*/  CS2R R56, SRZ ;  /* 0x0000000000387805 */ /* 0x000fc4000001ff00 */
[----:B------:R-:W-:Y:S01]  /*c610*/  CS2R R54, SRZ ;  /* 0x0000000000367805 */ /* 0x000fe2000001ff00 */
[--C-:B------:R-:W-:Y:S01]  /*c620*/  @!P5 IMAD.X R7, R7, 0x1, R36.reuse, P4 ;  /* 0x000000010707d824 */ /* 0x100fe200020e0624 */
[----:B------:R-:W-:Y:S01]  /*c630*/  CS2R R52, SRZ ;  /* 0x0000000000347805 */ /* 0x000fe2000001ff00 */
[----:B------:R-:W-:Y:S01]  /*c640*/  @!P5 IMAD.X R9, R9, 0x1, R36, P6 ;  /* 0x000000010909d824 */ /* 0x000fe200030e0624 */
[----:B------:R-:W-:Y:S02]  /*c650*/  CS2R R50, SRZ ;  /* 0x0000000000327805 */ /* 0x000fe4000001ff00 */
[----:B------:R-:W-:Y:S02]  /*c660*/  CS2R R48, SRZ ;  /* 0x0000000000307805 */ /* 0x000fe4000001ff00 */
[----:B------:R-:W-:Y:S02]  /*c670*/  CS2R R46, SRZ ;  /* 0x00000000002e7805 */ /* 0x000fe4000001ff00 */
[----:B------:R-:W-:-:S02]  /*c680*/  CS2R R44, SRZ ;  /* 0x00000000002c7805 */ /* 0x000fc4000001ff00 */
[----:B------:R-:W-:Y:S02]  /*c690*/  CS2R R42, SRZ ;  /* 0x00000000002a7805 */ /* 0x000fe4000001ff00 */
[----:B------:R-:W-:Y:S02]  /*c6a0*/  CS2R R36, SRZ ;  /* 0x0000000000247805 */ /* 0x000fe4000001ff00 */
[----:B------:R-:W-:Y:S01]  /*c6b0*/  CS2R R38, SRZ ;  /* 0x0000000000267805 */ /* 0x000fe2000001ff00 */
[----:B------:R1:W5:Y:S04]  /*c6c0*/  @!P3 LD.E.64 R56, desc[UR46][R28.64] ;  /* 0x0000002e1c38b980 */ /* 0x000368000c101b00 */
        /* <DEDUP_REMOVED lines=8> */
[----:B------:R1:W5:Y:S02]  /*c750*/  @!P5 LD.E.64 R38, desc[UR46][R8.64] ;  /* 0x0000002e0826d980 */ /* 0x000364000c101b00 */
.L_x_1588:
[----:B------:R-:W-:Y:S05]  /*c760*/  BSYNC B1 ;  /* 0x0000000000017941 */ /* 0x000fea0003800000 */
.L_x_1587:
[----:B-1---5:R-:W-:Y:S01]  /*c770*/  IMAD.MOV.U32 R4, RZ, RZ, R58 ;  /* 0x000000ffff047224 */ /* 0x022fe200078e003a */
[----:B------:R-:W-:Y:S01]  /*c780*/  UMOV UR4, 0xffffffff ;  /* 0xffffffff00047882 */ /* 0x000fe20000000000 */
[----:B------:R-:W-:Y:S01]  /*c790*/  IMAD.MOV.U32 R5, RZ, RZ, R59 ;  /* 0x000000ffff057224 */ /* 0x000fe200078e003b */
[----:B------:R-:W-:Y:S01]  /*c7a0*/  CS2R R30, SRZ ;  /* 0x00000000001e7805 */ /* 0x000fe2000001ff00 */
[----:B--2---:R-:W-:Y:S01]  /*c7b0*/  IMAD.MOV.U32 R6, RZ, RZ, R54 ;  /* 0x000000ffff067224 */ /* 0x004fe200078e0036 */
[----:B------:R-:W-:Y:S01]  /*c7c0*/  PRMT R110, R4, 0x7610, R110 ;  /* 0x00007610046e7816 */ /* 0x000fe2000000006e */
[----:B------:R-:W-:Y:S01]  /*c7d0*/  IMAD.MOV.U32 R7, RZ, RZ, R55 ;  /* 0x000000ffff077224 */ /* 0x000fe200078e0037 */
        /* <DEDUP_REMOVED lines=21> */
[----:B------:R-:W-:-:S02]  /*c930*/  IMAD.MOV.U32 R6, RZ, RZ, R56 ;  /* 0x000000ffff067224 */ /* 0x000fc400078e0038 */
        /* <DEDUP_REMOVED lines=17> */
[----:B------:R-:W-:-:S02]  /*ca50*/  PRMT R79, R4, 0x7610, R79 ;  /* 0x00007610044f7816 */ /* 0x000fc4000000004f */
[----:B------:R-:W-:Y:S02]  /*ca60*/  PRMT R80, R5, 0x7610, R80 ;  /* 0x0000761005507816 */ /* 0x000fe40000000050 */
[----:B------:R-:W-:Y:S02]  /*ca70*/  PRMT R70, R6, 0x7610, R70 ;  /* 0x0000761006467816 */ /* 0x000fe40000000046 */
[----:B------:R-:W-:Y:S01]  /*ca80*/  PRMT R71, R7, 0x7610, R71 ;  /* 0x0000761007477816 */ /* 0x000fe20000000047 */
[----:B------:R-:W-:Y:S06]  /*ca90*/  BRA.DIV UR4, `(.L_x_1589) ;  /* 0x0000020204e07947 */ /* 0x000fec000b800000 */
[----:B0-----:R-:W0:Y:S04]  /*caa0*/  SHFL.IDX PT, R0, R0, 0x1, 0x1c1f ;  /* 0x003c1f0000007f89 */ /* 0x001e2800000e0000 */
[----:B------:R1:W2:Y:S04]  /*cab0*/  SHFL.IDX PT, R65, R32, 0x1, 0x1c1f ;  /* 0x003c1f0020417f89 */ /* 0x0002a800000e0000 */
[----:B------:R-:W0:Y:S04]  /*cac0*/  SHFL.IDX PT, R63, R63, 0x1, 0x1c1f ;  /* 0x003c1f003f3f7f89 */ /* 0x000e2800000e0000 */
[----:B------:R1:W0:Y:S02]  /*cad0*/  SHFL.IDX PT, R62, R3, 0x1, 0x1c1f ;  /* 0x003c1f00033e7f89 */ /* 0x00022400000e0000 */
.L_x_1934:
[----:B------:R-:W-:Y:S01]  /*cae0*/  VIADD R64, R64, 0x40 ;  /* 0x0000004040407836 */ /* 0x000fe20000000000 */
[----:B-1----:R-:W-:Y:S01]  /*caf0*/  LOP3.LUT R3, R175, 0x18, R18, 0xf8, !PT ;  /* 0x00000018af037812 */ /* 0x002fe200078ef812 */
[----:B------:R-:W-:Y:S01]  /*cb00*/  BSSY B1, `(.L_x_1590) ;  /* 0x0000055000017945 */ /* 0x000fe20003800000 */
[----:B------:R-:W-:Y:S02]  /*cb10*/  LOP3.LUT P0, RZ, R229, 0x4, RZ, 0xc0, !PT ;  /* 0x00000004e5ff7812 */ /* 0x000fe4000780c0ff */
[----:B------:R-:W-:Y:S02]  /*cb20*/  CS2R R32, SRZ ;  /* 0x0000000000207805 */ /* 0x000fe4000001ff00 */
[----:B------:R-:W-:Y:S02]  /*cb30*/  ISETP.GE.AND P1, PT, R64, R67, PT ;  /* 0x000000434000720c */ /* 0x000fe40003f26270 */
[----:B------:R-:W-:Y:S02]  /*cb40*/  CS2R R26, SRZ ;  /* 0x00000000001a7805 */ /* 0x000fe4000001ff00 */
[----:B------:R-:W-:-:S02]  /*cb50*/  LOP3.LUT R4, R3, R176, RZ, 0x3c, !PT ;  /* 0x000000b003047212 */ /* 0x000fc400078e3cff */
[----:B------:R-:W-:Y:S02]  /*cb60*/  CS2R R20, SRZ ;  /* 0x0000000000147805 */ /* 0x000fe4000001ff00 */
[----:B------:R-:W-:Y:S02]  /*cb70*/  CS2R R12, SRZ ;  /* 0x00000000000c7805 */ /* 0x000fe4000001ff00 */
[----:B---34-:R-:W-:Y:S02]  /*cb80*/  CS2R R8, SRZ ;  /* 0x0000000000087805 */ /* 0x018fe4000001ff00 */
[----:B------:R-:W-:Y:S01]  /*cb90*/  CS2R R40, SRZ ;  /* 0x0000000000287805 */ /* 0x000fe2000001ff00 */
[----:B------:R-:W-:Y:S01]  /*cba0*/  IMAD.IADD R3, R177, 0x1, R4 ;  /* 0x00000001b1037824 */ /* 0x000fe200078e0204 */
[----:B------:R-:W-:Y:S02]  /*cbb0*/  CS2R R34, SRZ ;  /* 0x0000000000227805 */ /* 0x000fe4000001ff00 */
[----:B------:R-:W-:-:S02]  /*cbc0*/  CS2R R28, SRZ ;  /* 0x00000000001c7805 */ /* 0x000fc4000001ff00 */
[----:B------:R-:W-:Y:S02]  /*cbd0*/  CS2R R24, SRZ ;  /* 0x0000000000187805 */ /* 0x000fe4000001ff00 */
[----:B------:R-:W-:Y:S01]  /*cbe0*/  CS2R R14, SRZ ;  /* 0x00000000000e7805 */ /* 0x000fe2000001ff00 */
[----:B------:R-:W-:Y:S01]  /*cbf0*/  IMAD R3, R3, 0x2, R2 ;  /* 0x0000000203037824 */ /* 0x000fe200078e0202 */
        /* <DEDUP_REMOVED lines=8> */
[----:B------:R-:W-:-:S05]  /*cc80*/  ISETP.GE.AND P1, PT, R168, UR4, PT ;  /* 0x00000004a8007c0c */ /* 0x000fca000bf26270 */
[C---:B------:R-:W-:Y:S01]  /*cc90*/  @!P4 IMAD.SHL.U32 R24, R171.reuse, 0x2, RZ ;  /* 0x00000002ab18c824 */ /* 0x040fe200078e00ff */
[----:B------:R-:W-:-:S03]  /*cca0*/  @!P4 SHF.L.U64.HI R4, R171, 0x1, R228 ;  /* 0x00000001ab04c819 */ /* 0x000fc600000102e4 */
[C---:B------:R-:W-:Y:S01]  /*ccb0*/  @!P3 IMAD.SHL.U32 R14, R169.reuse, 0x2, RZ ;  /* 0x00000002a90eb824 */ /* 0x040fe200078e00ff */
[----:B------:R-:W-:Y:S01]  /*ccc0*/  @!P3 SHF.L.U64.HI R5, R169, 0x1, R227 ;  /* 0x00000001a905b819 */ /* 0x000fe200000102e3 */
[----:B------:R-:W-:Y:S01]  /*ccd0*/  @!P2 IMAD.SHL.U32 R10, R170, 0x2, RZ ;  /* 0x00000002aa0aa824 */ /* 0x000fe200078e00ff */
[CC--:B--2---:R-:W-:Y:S02]  /*cce0*/  @!P4 IADD3 R26, P5, R65.reuse, R24.reuse, RZ ;  /* 0x00000018411ac210 */ /* 0x0c4fe40007fbe0ff */
[----:B0-----:R-:W-:Y:S02]  /*ccf0*/  @!P4 IADD3 R24, P6, R62, R24, RZ ;  /* 0x000000183e18c210 */ /* 0x001fe40007fde0ff */
[----:B------:R-:W-:Y:S01]  /*cd00*/  @!P2 SHF.L.U64.HI R6, R170, 0x1, R226 ;  /* 0x00000001aa06a819 */ /* 0x000fe200000102e2 */
[--C-:B------:R-:W-:Y:S01]  /*cd10*/  @!P4 IMAD.X R27, R0, 0x1, R4.reuse, P5 ;  /* 0x00000001001bc824 */ /* 0x100fe200028e0604 */
[-C--:B------:R-:W-:Y:S01]  /*cd20*/  @!P3 IADD3 R20, P5, R65, R14.reuse, RZ ;  /* 0x0000000e4114b210 */ /* 0x080fe20007fbe0ff */
[----:B------:R-:W-:Y:S01]  /*cd30*/  @!P4 IMAD.X R25, R63, 0x1, R4, P6 ;  /* 0x000000013f19c824 */ /* 0x000fe200030e0604 */
[----:B------:R-:W-:Y:S01]  /*cd40*/  @!P3 IADD3 R14, P6, R62, R14, RZ ;  /* 0x0000000e3e0eb210 */ /* 0x000fe20007fde0ff */
[C---:B------:R-:W-:Y:S01]  /*cd50*/  @!P1 IMAD.SHL.U32 R4, R168.reuse, 0x2, RZ ;  /* 0x00000002a8049824 */ /* 0x040fe200078e00ff */
[----:B------:R-:W-:Y:S01]  /*cd60*/  @!P1 SHF.L.U64.HI R7, R168, 0x1, R225 ;  /* 0x00000001a8079819 */ /* 0x000fe200000102e1 */
[--C-:B------:R-:W-:Y:S01]  /*cd70*/  @!P3 IMAD.X R21, R0, 0x1, R5.reuse, P5 ;  /* 0x000000010015b824 */ /* 0x100fe200028e0605 */
[-C--:B------:R-:W-:Y:S01]  /*cd80*/  @!P2 IADD3 R12, P5, R65, R10.reuse, RZ ;  /* 0x0000000a410ca210 */ /* 0x080fe20007fbe0ff */
[----:B------:R-:W-:Y:S01]  /*cd90*/  @!P3 IMAD.X R15, R63, 0x1, R5, P6 ;  /* 0x000000013f0fb824 */ /* 0x000fe200030e0605 */
[----:B------:R-:W-:-:S03]  /*cda0*/  @!P2 IADD3 R10, P6, R62, R10, RZ ;  /* 0x0000000a3e0aa210 */ /* 0x000fc60007fde0ff */
[--C-:B------:R-:W-:Y:S01]  /*cdb0*/  @!P2 IMAD.X R13, R0, 0x1, R6.reuse, P5 ;  /* 0x00000001000da824 */ /* 0x100fe200028e0606 */
[----:B------:R-:W-:Y:S01]  /*cdc0*/  @!P1 IADD3 R8, P5, R65, R4, RZ ;  /* 0x0000000441089210 */ /* 0x000fe20007fbe0ff */
[----:B------:R-:W-:Y:S01]  /*cdd0*/  @!P2 IMAD.X R11, R63, 0x1, R6, P6 ;  /* 0x000000013f0ba824 */ /* 0x000fe200030e0606 */
[----:B------:R-:W-:-:S03]  /*cde0*/  ISETP.GE.AND P6, PT, R160, UR4, PT ;  /* 0x00000004a0007c0c */ /* 0x000fc6000bfc6270 */
[----:B------:R-:W-:Y:S01]  /*cdf0*/  @!P1 IMAD.X R9, R0, 0x1, R7, P5 ;  /* 0x0000000100099824 */ /* 0x000fe200028e0607 */
[----:B------:R-:W-:-:S05]  /*ce00*/  @!P1 IADD3 R4, P5, R62, R4, RZ ;  /* 0x000000043e049210 */ /* 0x000fca0007fbe0ff */
[----:B------:R-:W-:Y:S01]  /*ce10*/  @!P1 IMAD.X R5, R63, 0x1, R7, P5 ;  /* 0x000000013f059824 */ /* 0x000fe200028e0607 */
[----:B------:R-:W-:-:S03]  /*ce20*/  ISETP.GE.AND P5, PT, R172, UR4, PT ;  /* 0x00000004ac007c0c */ /* 0x000fc6000bfa6270 */
[----:B------:R-:W-:Y:S02]  /*ce30*/  @!P6 IMAD.MOV.U32 R28, RZ, RZ, R65 ;  /* 0x000000ffff1ce224 */ /* 0x000fe400078e0041 */
[----:B------:R-:W-:Y:S02]  /*ce40*/  @!P6 IMAD.MOV.U32 R29, RZ, RZ, R0 ;  /* 0x000000ffff1de224 */ /* 0x000fe400078e0000 */
[----:B------:R-:W-:Y:S02]  /*ce50*/  @!P6 IMAD.MOV.U32 R6, RZ, RZ, R62 ;  /* 0x000000ffff06e224 */ /* 0x000fe400078e003e */
[----:B------:R-:W-:Y:S02]  /*ce60*/  @!P6 IMAD.MOV.U32 R7, RZ, RZ, R63 ;  /* 0x000000ffff07e224 */ /* 0x000fe400078e003f */
[----:B------:R-:W-:-:S04]  /*ce70*/  @!P6 IMAD.WIDE R28, R160, 0x2, R28 ;  /* 0x00000002a01ce825 */ /* 0x000fc800078e021c */
[----:B------:R-:W-:Y:S01]  /*ce80*/  @!P6 IMAD.WIDE R6, R160, 0x2, R6 ;  /* 0x00000002a006e825 */ /* 0x000fe200078e0206 */
[----:B------:R0:W5:Y:S03]  /*ce90*/  @!P6 LD.E.64 R40, desc[UR46][R28.64] ;  /* 0x0000002e1c28e980 */ /* 0x000166000c101b00 */
[C---:B------:R-:W-:Y:S01]  /*cea0*/  @!P5 IMAD.SHL.U32 R33, R172.reuse, 0x2, RZ ;  /* 0x00000002ac21d824 */ /* 0x040fe200078e00ff */
[----:B------:R1:W5:Y:S01]  /*ceb0*/  @!P6 LD.E.64 R30, desc[UR46][R6.64] ;  /* 0x0000002e061ee980 */ /* 0x000362000c101b00 */
[----:B------:R-:W-:Y:S02]  /*cec0*/  @!P5 SHF.L.U64.HI R32, R172, 0x1, R224 ;  /* 0x00000001ac20d819 */ /* 0x000fe400000102e0 */
[----:B------:R-:W-:Y:S02]  /*ced0*/  CS2R R34, SRZ ;  /* 0x0000000000227805 */ /* 0x000fe4000001ff00 */
[----:B0-----:R-:W-:-:S04]  /*cee0*/  CS2R R28, SRZ ;  /* 0x00000000001c7805 */ /* 0x001fc8000001ff00 */
[----:B------:R0:W5:Y:S01]  /*cef0*/  @!P4 LD.E.64 R34, desc[UR46][R26.64] ;  /* 0x0000002e1a22c980 */ /* 0x000162000c101b00 */
[----:B-1----:R-:W-:-:S03]  /*cf00*/  @!P5 IADD3 R6, P6, R65, R33, RZ ;  /* 0x000000214106d210 */ /* 0x002fc60007fde0ff */
[----:B------:R1:W5:Y:S02]  /*cf10*/  @!P3 LD.E.64 R28, desc[UR46][R20.64] ;  /* 0x0000002e141cb980 */ /* 0x000364000c101b00 */
[----:B------:R-:W-:Y:S01]  /*cf20*/  @!P5 IMAD.X R7, R0, 0x1, R32, P6 ;  /* 0x000000010007d824 */ /* 0x000fe200030e0620 */
[----:B------:R-:W-:Y:S02]  /*cf30*/  @!P5 IADD3 R62, P6, R62, R33, RZ ;  /* 0x000000213e3ed210 */ /* 0x000fe40007fde0ff */
[----:B0-----:R-:W-:-:S03]  /*cf40*/  CS2R R26, SRZ ;  /* 0x00000000001a7805 */ /* 0x001fc6000001ff00 */
[----:B------:R-:W-:Y:S01]  /*cf50*/  @!P5 IMAD.X R63, R63, 0x1, R32, P6 ;  /* 0x000000013f3fd824 */ /* 0x000fe200030e0620 */
[----:B------:R-:W-:Y:S02]  /*cf60*/  CS2R R32, SRZ ;  /* 0x0000000000207805 */ /* 0x000fe4000001ff00 */
[----:B-1----:R-:W-:Y:S01]  /*cf70*/  CS2R R20, SRZ ;  /* 0x0000000000147805 */ /* 0x002fe2000001ff00 */
[----:B------:R0:W5:Y:S04]  /*cf80*/  @!P3 LD.E.64 R26, desc[UR46][R14.64] ;  /* 0x0000002e0e1ab980 */ /* 0x000168000c101b00 */
[----:B------:R1:W5:Y:S04]  /*cf90*/  @!P4 LD.E.64 R32, desc[UR46][R24.64] ;  /* 0x0000002e1820c980 */ /* 0x000368000c101b00 */
[----:B------:R2:W5:Y:S01]  /*cfa0*/  @!P2 LD.E.64 R20, desc[UR46][R10.64] ;  /* 0x0000002e0a14a980 */ /* 0x000562000c101b00 */
[----:B0-----:R-:W-:-:S02]  /*cfb0*/  CS2R R14, SRZ ;  /* 0x00000000000e7805 */ /* 0x001fc4000001ff00 */
[----:B-1----:R-:W-:-:S04]  /*cfc0*/  CS2R R24, SRZ ;  /* 0x0000000000187805 */ /* 0x002fc8000001ff00 */
[----:B------:R0:W5:Y:S01]  /*cfd0*/  @!P1 LD.E.64 R14, desc[UR46][R8.64] ;  /* 0x0000002e080e9980 */ /* 0x000162000c101b00 */
[----:B--2---:R-:W-:-:S03]  /*cfe0*/  CS2R R10, SRZ ;  /* 0x00000000000a7805 */ /* 0x004fc6000001ff00 */
[----:B------:R1:W5:Y:S04]  /*cff0*/  @!P2 LD.E.64 R24, desc[UR46][R12.64] ;  /* 0x0000002e0c18a980 */ /* 0x000368000c101b00 */
[----:B------:R3:W5:Y:S01]  /*d000*/  @!P5 LD.E.64 R10, desc[UR46][R6.64] ;  /* 0x0000002e060ad980 */ /* 0x000762000c101b00 */
[----:B0-----:R-:W-:Y:S02]  /*d010*/  CS2R R8, SRZ ;  /* 0x0000000000087805 */ /* 0x001fe4000001ff00 */
[----:B-1----:R-:W-:-:S04]  /*d020*/  CS2R R12, SRZ ;  /* 0x00000000000c7805 */ /* 0x002fc8000001ff00 */
[----:B------:R3:W5:Y:S04]  /*d030*/  @!P5 LD.E.64 R8, desc[UR46][R62.64] ;  /* 0x0000002e3e08d980 */ /* 0x000768000c101b00 */
[----:B------:R3:W5:Y:S02]  /*d040*/  @!P1 LD.E.64 R12, desc[UR46][R4.64] ;  /* 0x0000002e040c9980 */ /* 0x000764000c101b00 */
.L_x_1591:
[----:B------:R-:W-:Y:S05]  /*d050*/  BSYNC B1 ;  /* 0x0000000000017941 */ /* 0x000fea0003800000 */
.L_x_1590:
[----:B---3-5:R-:W-:Y:S01]  /*d060*/  IMAD.MOV.U32 R5, RZ, RZ, R30 ;  /* 0x000000ffff057224 */ /* 0x028fe200078e001e */
[----:B------:R-:W-:Y:S01]  /*d070*/  LEA.HI R4, R188, R188, RZ, 0x1 ;  /* 0x000000bcbc047211 */ /* 0x000fe200078f08ff */
[----:B------:R-:W-:Y:S01]  /*d080*/  VIADD R6, R3, 0xc400 ;  /* 0x0000c40003067836 */ /* 0x000fe20000000000 */
[----:B------:R-:W-:Y:S01]  /*d090*/  VIADDMNMX R67, R67, -R178, 0x80, PT ;  /* 0x0000008043437446 */ /* 0x000fe200038009b2 */
[----:B0-----:R-:W-:Y:S01]  /*d0a0*/  VIADD R0, R3, 0xc440 ;  /* 0x0000c44003007836 */ /* 0x001fe20000000000 */
[----:B------:R-:W-:Y:S01]  /*d0b0*/  PRMT R105, R5, 0x7610, R105 ;  /* 0x0000761005697816 */ /* 0x000fe20000000069 */
[----:B------:R-:W-:Y:S01]  /*d0c0*/  @P0 VIADD R0, R6, 0xffffffc0 ;  /* 0xffffffc006000836 */ /* 0x000fe20000000000 */
[----:B------:R-:W-:Y:S01]  /*d0d0*/  LOP3.LUT R5, R4, 0xfffffffe, RZ, 0xc0, !PT ;  /* 0xfffffffe04057812 */ /* 0x000fe200078ec0ff */
[----:B------:R-:W-:Y:S01]  /*d0e0*/  IMAD.MOV.U32 R6, RZ, RZ, R31 ;  /* 0x000000ffff067224 */ /* 0x000fe200078e001f */
[----:B------:R-:W-:Y:S01]  /*d0f0*/  BSSY B1, `(.L_x_1592) ;  /* 0x0000030000017945 */ /* 0x000fe20003800000 */
[----:B------:R-:W-:Y:S01]  /*d100*/  IMAD.MOV.U32 R7, RZ, RZ, R32 ;  /* 0x000000ffff077224 */ /* 0x000fe200078e0020 */
[----:B------:R-:W-:Y:S01]  /*d110*/  ISETP.GE.AND P1, PT, R162, R67, PT ;  /* 0x00000043a200720c */ /* 0x000fe20003f26270 */
[----:B------:R-:W-:Y:S01]  /*d120*/  IMAD.IADD R5, R188, 0x1, -R5 ;  /* 0x00000001bc057824 */ /* 0x000fe200078e0a05 */
[----:B------:R-:W-:Y:S01]  /*d130*/  PRMT R106, R6, 0x7610, R106 ;  /* 0x00007610066a7816 */ /* 0x000fe2000000006a */
[----:B------:R-:W-:Y:S01]  /*d140*/  IMAD.MOV.U32 R4, RZ, RZ, R26 ;  /* 0x000000ffff047224 */ /* 0x000fe200078e001a */
[----:B------:R-:W-:Y:S01]  /*d150*/  PRMT R97, R7, 0x7610, R97 ;  /* 0x0000761007617816 */ /* 0x000fe20000000061 */
[----:B------:R-:W-:Y:S01]  /*d160*/  IMAD.MOV.U32 R6, RZ, RZ, R27 ;  /* 0x000000ffff067224 */ /* 0x000fe200078e001b */
[----:B------:R-:W-:Y:S01]  /*d170*/  SHF.L.U32 R5, R5, 0x1f, RZ ;  /* 0x0000001f05057819 */ /* 0x000fe200000006ff */
[----:B------:R-:W-:Y:S01]  /*d180*/  IMAD.MOV.U32 R7, RZ, RZ, R20 ;  /* 0x000000ffff077224 */ /* 0x000fe200078e0014 */
[----:B------:R-:W-:Y:S01]  /*d190*/  PRMT R89, R4, 0x7610, R89 ;  /* 0x0000761004597816 */ /* 0x000fe20000000059 */
[----:B------:R-:W-:Y:S01]  /*d1a0*/  IMAD.MOV.U32 R4, RZ, RZ, R21 ;  /* 0x000000ffff047224 */ /* 0x000fe200078e0015 */
[----:B------:R-:W0:Y:S01]  /*d1b0*/  SYNCS.PHASECHK.TRANS64.TRYWAIT P0, [R2+URZ+0x2a800], R5 ;  /* 0x02a80005020075a7 */ /* 0x000e22000800017f */
        /* <DEDUP_REMOVED lines=34> */
[----:B0-----:R-:W-:Y:S06]  /*d3e0*/  @!P0 BRA `(.L_x_1593) ;  /* 0x000001fc00008947 */ /* 0x001fec0003800000 */
.L_x_1935:
[----:B------:R-:W-:Y:S05]  /*d3f0*/  BSYNC B1 ;  /* 0x0000000000017941 */ /* 0x000fea0003800000 */
.L_x_1592:
[----:B------:R-:W-:Y:S01]  /*d400*/  BSSY B1, `(.L_x_1594) ;  /* 0x000012f000017945 */ /* 0x000fe20003800000 */
[----:B------:R-:W-:Y:S02]  /*d410*/  PRMT R64, R4, 0x7610, R64 ;  /* 0x0000761004407816 */ /* 0x000fe40000000040 */
[----:B--2---:R-:W-:Y:S01]  /*d420*/  PRMT R65, R6, 0x7610, R65 ;  /* 0x0000761006417816 */ /* 0x004fe20000000041 */
        /* <DEDUP_REMOVED lines=11> */
[----:B------:R-:W-:Y:S02]  /*d4e0*/  SHF.R.U64 R115, R60, 0x10, R61 ;  /* 0x000000103c737819 */ /* 0x000fe4000000123d */
[----:B------:R-:W-:Y:S02]  /*d4f0*/  SHF.R.U32.HI R112, RZ, 0x10, R59 ;  /* 0x00000010ff707819 */ /* 0x000fe4000001163b */
[----:B------:R-:W-:Y:S02]  /*d500*/  SHF.R.U32.HI R60, RZ, 0x10, R61 ;  /* 0x00000010ff3c7819 */ /* 0x000fe4000001163d */
[----:B------:R-:W-:Y:S02]  /*d510*/  PRMT R112, R109, 0x5410, R112 ;  /* 0x000054106d707816 */ /* 0x000fe40000000070 */
[----:B------:R-:W-:Y:S02]  /*d520*/  SHF.R.U64 R113, R58, 0x10, R59 ;  /* 0x000000103a717819 */ /* 0x000fe4000000123b */
[----:B------:R-:W-:Y:S01]  /*d530*/  PRMT R111, R111, 0x5410, R60 ;  /* 0x000054106f6f7816 */ /* 0x000fe2000000003c */
[----:B------:R-:W-:Y:S01]  /*d540*/  IMAD.U32 R114, R112, 0x10000, RZ ;  /* 0x0001000070727824 */ /* 0x000fe200078e00ff */
[----:B------:R-:W-:-:S02]  /*d550*/  PRMT R113, R110, 0x5410, R113 ;  /* 0x000054106e717816 */ /* 0x000fc40000000071 */
[----:B------:R-:W-:Y:S01]  /*d560*/  LOP3.LUT R116, R112, 0xffff0000, RZ, 0xc0, !PT ;  /* 0xffff000070747812 */ /* 0x000fe200078ec0ff */
[C---:B------:R-:W-:Y:S01]  /*d570*/  IMAD.U32 R110, R111.reuse, 0x10000, RZ ;  /* 0x000100006f6e7824 */ /* 0x040fe200078e00ff */
[----:B------:R-:W-:Y:S02]  /*d580*/  LOP3.LUT R112, R111, 0xffff0000, RZ, 0xc0, !PT ;  /* 0xffff00006f707812 */ /* 0x000fe400078ec0ff */
[----:B------:R-:W-:Y:S02]  /*d590*/  PRMT R58, R66, 0x5432, R115 ;  /* 0x00005432423a7816 */ /* 0x000fe40000000073 */
[C---:B0-----:R-:W-:Y:S01]  /*d5a0*/  LOP3.LUT R60, R6.reuse, 0xffff0000, RZ, 0xc0, !PT ;  /* 0xffff0000063c7812 */ /* 0x041fe200078ec0ff */
[----:B------:R-:W-:Y:S01]  /*d5b0*/  IMAD.U32 R59, R6, 0x10000, RZ ;  /* 0x00010000063b7824 */ /* 0x000fe200078e00ff */
[C---:B------:R-:W-:Y:S01]  /*d5c0*/  LOP3.LUT R109, R7.reuse, 0xffff0000, RZ, 0xc0, !PT ;  /* 0xffff0000076d7812 */ /* 0x040fe200078ec0ff */
[----:B------:R-:W-:Y:S01]  /*d5d0*/  IMAD.U32 R61, R7, 0x10000, RZ ;  /* 0x00010000073d7824 */ /* 0x000fe200078e00ff */
[----:B------:R-:W-:Y:S01]  /*d5e0*/  LOP3.LUT R7, R4, 0xffff0000, RZ, 0xc0, !PT ;  /* 0xffff000004077812 */ /* 0x000fe200078ec0ff */
[C---:B------:R-:W-:Y:S01]  /*d5f0*/  FMUL.FTZ R118, R60.reuse, R114 ;  /* 0x000000723c767220 */ /* 0x040fe20000410000 */
[----:B------:R-:W-:Y:S01]  /*d600*/  FMUL.FTZ R111, R60, R110 ;  /* 0x0000006e3c6f7220 */ /* 0x000fe20000410000 */
[----:B------:R-:W-:Y:S01]  /*d610*/  FMUL.FTZ R60, R109, R116 ;  /* 0x000000746d3c7220 */ /* 0x000fe20000410000 */
[----:B------:R-:W-:-:S02]  /*d620*/  IMAD.U32 R6, R4, 0x10000, RZ ;  /* 0x0001000004067824 */ /* 0x000fc400078e00ff */
[----:B------:R-:W-:Y:S01]  /*d630*/  FFMA.FTZ R118, R59, R110, -R118 ;  /* 0x0000006e3b767223 */ /* 0x000fe20000010876 */
[----:B------:R-:W-:Y:S01]  /*d640*/  FMUL.FTZ R110, R109, R112 ;  /* 0x000000706d6e7220 */ /* 0x000fe20000410000 */
[----:B------:R-:W-:Y:S01]  /*d650*/  FFMA.FTZ R111, R59, R114, R111 ;  /* 0x000000723b6f7223 */ /* 0x000fe2000001006f */
[----:B------:R-:W-:Y:S01]  /*d660*/  FFMA.FTZ R112, R61, R112, -R60 ;  /* 0x000000703d707223 */ /* 0x000fe2000001083c */
[C---:B------:R-:W-:Y:S01]  /*d670*/  IMAD.U32 R4, R5.reuse, 0x10000, RZ ;  /* 0x0001000005047824 */ /* 0x040fe200078e00ff */
[----:B------:R-:W-:Y:S01]  /*d680*/  LOP3.LUT R5, R5, 0xffff0000, RZ, 0xc0, !PT ;  /* 0xffff000005057812 */ /* 0x000fe200078ec0ff */
[C---:B------:R-:W-:Y:S01]  /*d690*/  IMAD.U32 R60, R113.reuse, 0x10000, RZ ;  /* 0x00010000713c7824 */ /* 0x040fe200078e00ff */
[----:B------:R-:W-:Y:S01]  /*d6a0*/  LOP3.LUT R113, R113, 0xffff0000, RZ, 0xc0, !PT ;  /* 0xffff000071717812 */ /* 0x000fe200078ec0ff */
[C---:B------:R-:W-:Y:S01]  /*d6b0*/  IMAD.U32 R59, R58.reuse, 0x10000, RZ ;  /* 0x000100003a3b7824 */ /* 0x040fe200078e00ff */
[----:B------:R-:W-:Y:S01]  /*d6c0*/  LOP3.LUT R58, R58, 0xffff0000, RZ, 0xc0, !PT ;  /* 0xffff00003a3a7812 */ /* 0x000fe200078ec0ff */
[----:B------:R-:W-:Y:S01]  /*d6d0*/  FFMA.FTZ R115, R61, R116, R110 ;  /* 0x000000743d737223 */ /* 0x000fe2000001006e */
[C---:B------:R-:W-:Y:S01]  /*d6e0*/  FMUL.FTZ R61, R7.reuse, R60 ;  /* 0x0000003c073d7220 */ /* 0x040fe20000410000 */
        /* <DEDUP_REMOVED lines=12> */
.L_x_1597:
[----:B------:R-:W-:Y:S05]  /*d7b0*/  BSYNC B2 ;  /* 0x0000000000027941 */ /* 0x000fea0003800000 */
.L_x_1596:
[----:B------:R-:W-:Y:S04]  /*d7c0*/  BSSY B2, `(.L_x_1598) ;  /* 0x0000030000027945 */ /* 0x000fe80003800000 */
[----:B------:R-:W-:Y:S05]  /*d7d0*/  @P1 BRA `(.L_x_1599) ;  /* 0x0000000000b81947 */ /* 0x000fea0003800000 */
[----:B0-----:R-:W0:Y:S01]  /*d7e0*/  LDS.128 R4, [R0] ;  /* 0x0000000000047984 */ /* 0x001e220000000c00 */
[----:B------:R-:W-:Y:S02]  /*d7f0*/  SHF.R.U64 R56, R56, 0x10, R57 ;  /* 0x0000001038387819 */ /* 0x000fe40000001239 */
[----:B------:R-:W-:Y:S02]  /*d800*/  SHF.R.U64 R54, R54, 0x10, R55 ;  /* 0x0000001036367819 */ /* 0x000fe40000001237 */
[----:B------:R-:W-:Y:S02]  /*d810*/  SHF.R.U32.HI R57, RZ, 0x10, R57 ;  /* 0x00000010ff397819 */ /* 0x000fe40000011639 */
[----:B------:R-:W-:Y:S02]  /*d820*/  SHF.R.U32.HI R55, RZ, 0x10, R55 ;  /* 0x00000010ff377819 */ /* 0x000fe40000011637 */
[----:B------:R-:W-:Y:S02]  /*d830*/  PRMT R104, R104, 0x5410, R57 ;  /* 0x0000541068687816 */ /* 0x000fe40000000039 */
[----:B------:R-:W-:-:S02]  /*d840*/  PRMT R102, R102, 0x5410, R55 ;  /* 0x0000541066667816 */ /* 0x000fc40000000037 */
[----:B------:R-:W-:Y:S01]  /*d850*/  PRMT R101, R101, 0x5410, R54 ;  /* 0x0000541065657816 */ /* 0x000fe20000000036 */
[C---:B------:R-:W-:Y:S01]  /*d860*/  IMAD.U32 R58, R104.reuse, 0x10000, RZ ;  /* 0x00010000683a7824 */ /* 0x040fe200078e00ff */
[----:B------:R-:W-:Y:S01]  /*d870*/  LOP3.LUT R104, R104, 0xffff0000, RZ, 0xc0, !PT ;  /* 0xffff000068687812 */ /* 0x000fe200078ec0ff */
[C---:B------:R-:W-:Y:S01]  /*d880*/  IMAD.U32 R59, R102.reuse, 0x10000, RZ ;  /* 0x00010000663b7824 */ /* 0x040fe200078e00ff */
[----:B------:R-:W-:Y:S02]  /*d890*/  LOP3.LUT R102, R102, 0xffff0000, RZ, 0xc0, !PT ;  /* 0xffff000066667812 */ /* 0x000fe400078ec0ff */
[----:B------:R-:W-:Y:S02]  /*d8a0*/  PRMT R103, R103, 0x5410, R56 ;  /* 0x0000541067677816 */ /* 0x000fe40000000038 */
[C---:B0-----:R-:W-:Y:S01]  /*d8b0*/  LOP3.LUT R55, R6.reuse, 0xffff0000, RZ, 0xc0, !PT ;  /* 0xffff000006377812 */ /* 0x041fe200078ec0ff */
[----:B------:R-:W-:Y:S01]  /*d8c0*/  IMAD.U32 R54, R6, 0x10000, RZ ;  /* 0x0001000006367824 */ /* 0x000fe200078e00ff */
[C---:B------:R-:W-:Y:S01]  /*d8d0*/  LOP3.LUT R57, R7.reuse, 0xffff0000, RZ, 0xc0, !PT ;  /* 0xffff000007397812 */ /* 0x040fe200078ec0ff */
[----:B------:R-:W-:-:S02]  /*d8e0*/  IMAD.U32 R56, R7, 0x10000, RZ ;  /* 0x0001000007387824 */ /* 0x000fc400078e00ff */
[C---:B------:R-:W-:Y:S01]  /*d8f0*/  FMUL.FTZ R60, R55.reuse, R58 ;  /* 0x0000003a373c7220 */ /* 0x040fe20000410000 */
[-C--:B------:R-:W-:Y:S01]  /*d900*/  FMUL.FTZ R61, R55, R59.reuse ;  /* 0x0000003b373d7220 */ /* 0x080fe20000410000 */
[----:B------:R-:W-:Y:S01]  /*d910*/  FMUL.FTZ R55, R57, R102 ;  /* 0x0000006639377220 */ /* 0x000fe20000410000 */
[----:B------:R-:W-:Y:S02]  /*d920*/  IMAD.U32 R6, R4, 0x10000, RZ ;  /* 0x0001000004067824 */ /* 0x000fe400078e00ff */
[C---:B------:R-:W-:Y:S01]  /*d930*/  FFMA.FTZ R110, R54.reuse, R59, R60 ;  /* 0x0000003b366e7223 */ /* 0x040fe2000001003c */
[----:B------:R-:W-:Y:S02]  /*d940*/  IMAD.U32 R7, R5, 0x10000, RZ ;  /* 0x0001000005077824 */ /* 0x000fe400078e00ff */
[----:B------:R-:W-:Y:S01]  /*d950*/  FFMA.FTZ R109, R54, R58, -R61 ;  /* 0x0000003a366d7223 */ /* 0x000fe2000001083d */
[-C--:B------:R-:W-:Y:S01]  /*d960*/  FMUL.FTZ R59, R57, R104.reuse ;  /* 0x00000068393b7220 */ /* 0x080fe20000410000 */
[----:B------:R-:W-:Y:S01]  /*d970*/  LOP3.LUT R4, R4, 0xffff0000, RZ, 0xc0, !PT ;  /* 0xffff000004047812 */ /* 0x000fe200078ec0ff */
[C---:B------:R-:W-:Y:S01]  /*d980*/  FFMA.FTZ R104, R56.reuse, R104, -R55 ;  /* 0x0000006838687223 */ /* 0x040fe20000010837 */
[----:B------:R-:W-:Y:S01]  /*d990*/  LOP3.LUT R5, R5, 0xffff0000, RZ, 0xc0, !PT ;  /* 0xffff000005057812 */ /* 0x000fe200078ec0ff */
[C---:B------:R-:W-:Y:S01]  /*d9a0*/  IMAD.U32 R57, R101.reuse, 0x10000, RZ ;  /* 0x0001000065397824 */ /* 0x040fe200078e00ff */
[----:B------:R-:W-:Y:S01]  /*d9b0*/  LOP3.LUT R58, R101, 0xffff0000, RZ, 0xc0, !PT ;  /* 0xffff0000653a7812 */ /* 0x000fe200078ec0ff */
[C---:B------:R-:W-:Y:S01]  /*d9c0*/  IMAD.U32 R55, R103.reuse, 0x10000, RZ ;  /* 0x0001000067377824 */ /* 0x040fe200078e00ff */
[----:B------:R-:W-:Y:S01]  /*d9d0*/  LOP3.LUT R54, R103, 0xffff0000, RZ, 0xc0, !PT ;  /* 0xffff000067367812 */ /* 0x000fe200078ec0ff */
        /* <DEDUP_REMOVED lines=14> */
.L_x_1599:
[----:B------:R-:W-:Y:S05]  /*dac0*/  BSYNC B2 ;  /* 0x0000000000027941 */ /* 0x000fea0003800000 */
.L_x_1598:
[----:B------:R-:W-:Y:S04]  /*dad0*/  BSSY B2, `(.L_x_1600) ;  /* 0x0000030000027945 */ /* 0x000fe80003800000 */
[----:B------:R-:W-:Y:S05]  /*dae0*/  @P2 BRA `(.L_x_1601) ;  /* 0x0000000000b82947 */ /* 0x000fea0003800000 */
[----:B01----:R-:W0:Y:S01]  /*daf0*/  LDS.128 R4, [R3+0x10400] ;  /* 0x0104000003047984 */ /* 0x003e220000000c00 */
        /* <DEDUP_REMOVED lines=45> */
.L_x_1601:
[----:B------:R-:W-:Y:S05]  /*ddd0*/  BSYNC B2 ;  /* 0x0000000000027941 */ /* 0x000fea0003800000 */
.L_x_1600:
[----:B------:R-:W-:Y:S04]  /*dde0*/  BSSY B2, `(.L_x_1602) ;  /* 0x0000030000027945 */ /* 0x000fe80003800000 */
[----:B------:R-:W-:Y:S05]  /*ddf0*/  @P3 BRA `(.L_x_1603) ;  /* 0x0000000000b83947 */ /* 0x000fea0003800000 */
[----:B012---:R-:W0:Y:S01]  /*de00*/  LDS.128 R4, [R0+0x4000] ;  /* 0x0040000000047984 */ /* 0x007e220000000c00 */
        /* <DEDUP_REMOVED lines=45> */
.L_x_1603:
[----:B------:R-:W-:Y:S05]  /*e0e0*/  BSYNC B2 ;  /* 0x0000000000027941 */ /* 0x000fea0003800000 */
.L_x_1602:
[----:B------:R-:W-:Y:S04]  /*e0f0*/  BSSY B2, `(.L_x_1604) ;  /* 0x0000030000027945 */ /* 0x000fe80003800000 */
[----:B------:R-:W-:Y:S05]  /*e100*/  @P4 BRA `(.L_x_1605) ;  /* 0x0000000000b84947 */ /* 0x000fea0003800000 */
[----:B0123--:R-:W0:Y:S01]  /*e110*/  LDS.128 R4, [R3+0x14400] ;  /* 0x0144000003047984 */ /* 0x00fe220000000c00 */
[--C-:B------:R-:W-:Y:S02]  /*e120*/  SHF.R.U64 R44, R44, 0x10, R45.reuse ;  /* 0x000000102c2c7819 */ /* 0x100fe4000000122d */
[----:B------:R-:W-:Y:S02]  /*e130*/  SHF.R.U32.HI R47, RZ, 0x10, R45 ;  /* 0x00000010ff2f7819 */ /* 0x000fe4000001162d */
[--C-:B------:R-:W-:Y:S02]  /*e140*/  SHF.R.U64 R45, R42, 0x10, R43.reuse ;  /* 0x000000102a2d7819 */ /* 0x100fe4000000122b */
        /* <DEDUP_REMOVED lines=14> */
[----:B------:R-:W-:Y:S01]  /*e230*/  FMUL.FTZ R49, R43, R47 ;  /* 0x0000002f2b317220 */ /* 0x000fe20000410000 */
[C---:B------:R-:W-:Y:S01]  /*e240*/  FMUL.FTZ R43, R45.reuse, R77 ;  /* 0x0000004d2d2b7220 */ /* 0x040fe20000410000 */
[----:B------:R-:W-:Y:S02]  /*e250*/  IMAD.U32 R6, R4, 0x10000, RZ ;  /* 0x0001000004067824 */ /* 0x000fe400078e00ff */
[C---:B------:R-:W-:Y:S01]  /*e260*/  FFMA.FTZ R51, R42.reuse, R47, R50 ;  /* 0x0000002f2a337223 */ /* 0x040fe20000010032 */
[----:B------:R-:W-:Y:S01]  /*e270*/  FMUL.FTZ R47, R45, R80 ;  /* 0x000000502d2f7220 */ /* 0x000fe20000410000 */
[C---:B------:R-:W-:Y:S02]  /*e280*/  IMAD.U32 R7, R5.reuse, 0x10000, RZ ;  /* 0x0001000005077824 */ /* 0x040fe400078e00ff */
[----:B------:R-:W-:Y:S01]  /*e290*/  FFMA.FTZ R48, R42, R46, -R49 ;  /* 0x0000002e2a307223 */ /* 0x000fe20000010831 */
[----:B------:R-:W-:Y:S01]  /*e2a0*/  IMAD.U32 R45, R78, 0x10000, RZ ;  /* 0x000100004e2d7824 */ /* 0x000fe200078e00ff */
        /* <DEDUP_REMOVED lines=8> */
[----:B------:R-:W-:Y:S01]  /*e330*/  FMUL.FTZ R44, R4, R43 ;  /* 0x0000002b042c7220 */ /* 0x000fe20000410000 */
[----:B------:R-:W-:-:S02]  /*e340*/  FMUL.FTZ R46, R5, R78 ;  /* 0x0000004e052e7220 */ /* 0x000fc40000410000 */
[-C--:B------:R-:W-:Y:S01]  /*e350*/  FMUL.FTZ R49, R5, R42.reuse ;  /* 0x0000002a05317220 */ /* 0x080fe20000410000 */
[C---:B------:R-:W-:Y:S01]  /*e360*/  FFMA.FTZ R4, R6.reuse, R43, -R47 ;  /* 0x0000002b06047223 */ /* 0x040fe2000001082f */
[----:B------:R-:W-:Y:S01]  /*e370*/  FFMA.FTZ R45, R6, R45, R44 ;  /* 0x0000002d062d7223 */ /* 0x000fe2000001002c */
[C---:B------:R-:W-:Y:S01]  /*e380*/  FFMA.FTZ R5, R7.reuse, R42, -R46 ;  /* 0x0000002a07057223 */ /* 0x040fe2000001082e */
[----:B------:R-:W-:Y:S01]  /*e390*/  FFMA.FTZ R78, R7, R78, R49 ;  /* 0x0000004e074e7223 */ /* 0x000fe20000010031 */
[----:B------:R-:W-:Y:S02]  /*e3a0*/  F2FP.BF16.F32.PACK_AB R6, R51, R48 ;  /* 0x000000303306723e */ /* 0x000fe400000010ff */
[----:B------:R-:W-:Y:S02]  /*e3b0*/  F2FP.BF16.F32.PACK_AB R7, R77, R80 ;  /* 0x000000504d07723e */ /* 0x000fe400000010ff */
[----:B------:R-:W-:Y:S02]  /*e3c0*/  F2FP.BF16.F32.PACK_AB R4, R45, R4 ;  /* 0x000000042d04723e */ /* 0x000fe400000010ff */
[----:B------:R-:W-:-:S05]  /*e3d0*/  F2FP.BF16.F32.PACK_AB R5, R78, R5 ;  /* 0x000000054e05723e */ /* 0x000fca00000010ff */
[----:B------:R4:W-:Y:S02]  /*e3e0*/  STS.128 [R3+0x14400], R4 ;  /* 0x0144000403007388 */ /* 0x0009e40000000c00 */
.L_x_1605:
[----:B------:R-:W-:Y:S05]  /*e3f0*/  BSYNC B2 ;  /* 0x0000000000027941 */ /* 0x000fea0003800000 */
.L_x_1604:
[----:B------:R-:W-:Y:S05]  /*e400*/  @P5 BRA `(.L_x_1595) ;  /* 0x0000000000b85947 */ /* 0x000fea0003800000 */
[----:B01234-:R-:W0:Y:S01]  /*e410*/  LDS.128 R4, [R0+0x8000] ;  /* 0x0080000000047984 */ /* 0x01fe220000000c00 */
[----:B------:R-:W-:Y:S02]  /*e420*/  SHF.R.U64 R43, R36, 0x10, R37 ;  /* 0x00000010242b7819 */ /* 0x000fe40000001225 */
[----:B------:R-:W-:Y:S02]  /*e430*/  SHF.R.U64 R36, R38, 0x10, R39 ;  /* 0x0000001026247819 */ /* 0x000fe40000001227 */
[----:B------:R-:W-:Y:S02]  /*e440*/  SHF.R.U32.HI R42, RZ, 0x10, R37 ;  /* 0x00000010ff2a7819 */ /* 0x000fe40000011625 */
[----:B------:R-:W-:Y:S02]  /*e450*/  SHF.R.U32.HI R39, RZ, 0x10, R39 ;  /* 0x00000010ff277819 */ /* 0x000fe40000011627 */
[----:B------:R-:W-:Y:S02]  /*e460*/  PRMT R71, R71, 0x5410, R42 ;  /* 0x0000541047477816 */ /* 0x000fe4000000002a */
[----:B------:R-:W-:-:S02]  /*e470*/  PRMT R66, R66, 0x5410, R39 ;  /* 0x0000541042427816 */ /* 0x000fc40000000027 */
[----:B------:R-:W-:Y:S01]  /*e480*/  PRMT R70, R70, 0x5410, R43 ;  /* 0x0000541046467816 */ /* 0x000fe2000000002b */
[----:B------:R-:W-:Y:S01]  /*e490*/  IMAD.U32 R42, R71, 0x10000, RZ ;  /* 0x00010000472a7824 */ /* 0x000fe200078e00ff */
[----:B------:R-:W-:Y:S01]  /*e4a0*/  PRMT R69, R69, 0x5410, R36 ;  /* 0x0000541045457816 */ /* 0x000fe20000000024 */
[C---:B------:R-:W-:Y:S01]  /*e4b0*/  IMAD.U32 R43, R66.reuse, 0x10000, RZ ;  /* 0x00010000422b7824 */ /* 0x040fe200078e00ff */
[----:B------:R-:W-:Y:S02]  /*e4c0*/  LOP3.LUT R66, R66, 0xffff0000, RZ, 0xc0, !PT ;  /* 0xffff000042427812 */ /* 0x000fe400078ec0ff */
[----:B------:R-:W-:Y:S02]  /*e4d0*/  LOP3.LUT R71, R71, 0xffff0000, RZ, 0xc0, !PT ;  /* 0xffff000047477812 */ /* 0x000fe400078ec0ff */
[C---:B0-----:R-:W-:Y:S01]  /*e4e0*/  LOP3.LUT R37, R6.reuse, 0xffff0000, RZ, 0xc0, !PT ;  /* 0xffff000006257812 */ /* 0x041fe200078ec0ff */
[----:B------:R-:W-:Y:S01]  /*e4f0*/  IMAD.U32 R36, R6, 0x10000, RZ ;  /* 0x0001000006247824 */ /* 0x000fe200078e00ff */
[C---:B------:R-:W-:Y:S01]  /*e500*/  LOP3.LUT R39, R7.reuse, 0xffff0000, RZ, 0xc0, !PT ;  /* 0xffff000007277812 */ /* 0x040fe200078ec0ff */
[----:B------:R-:W-:-:S02]  /*e510*/  IMAD.U32 R38, R7, 0x10000, RZ ;  /* 0x0001000007267824 */ /* 0x000fc400078e00ff */
[C---:B------:R-:W-:Y:S01]  /*e520*/  FMUL.FTZ R46, R37.reuse, R42 ;  /* 0x0000002a252e7220 */ /* 0x040fe20000410000 */
[-C--:B------:R-:W-:Y:S01]  /*e530*/  FMUL.FTZ R45, R37, R43.reuse ;  /* 0x0000002b252d7220 */ /* 0x080fe20000410000 */
[C---:B------:R-:W-:Y:S01]  /*e540*/  FMUL.FTZ R37, R39.reuse, R66 ;  /* 0x0000004227257220 */ /* 0x040fe20000410000 */
[----:B------:R-:W-:Y:S02]  /*e550*/  IMAD.U32 R6, R4, 0x10000, RZ ;  /* 0x0001000004067824 */ /* 0x000fe400078e00ff */
[----:B------:R-:W-:Y:S01]  /*e560*/  FFMA.FTZ R47, R36, R43, R46 ;  /* 0x0000002b242f7223 */ /* 0x000fe2000001002e */
[-C--:B------:R-:W-:Y:S01]  /*e570*/  FMUL.FTZ R43, R39, R71.reuse ;  /* 0x00000047272b7220 */ /* 0x080fe20000410000 */
[----:B------:R-:W-:Y:S01]  /*e580*/  FFMA.FTZ R71, R38, R71, -R37 ;  /* 0x0000004726477223 */ /* 0x000fe20000010825 */
[----:B------:R-:W-:Y:S02]  /*e590*/  IMAD.U32 R7, R5, 0x10000, RZ ;  /* 0x0001000005077824 */ /* 0x000fe400078e00ff */
[----:B------:R-:W-:Y:S01]  /*e5a0*/  FFMA.FTZ R44, R36, R42, -R45 ;  /* 0x0000002a242c7223 */ /* 0x000fe2000001082d */
[----:B------:R-:W-:Y:S01]  /*e5b0*/  IMAD.U32 R37, R70, 0x10000, RZ ;  /* 0x0001000046257824 */ /* 0x000fe200078e00ff */
[----:B------:R-:W-:Y:S01]  /*e5c0*/  LOP3.LUT R4, R4, 0xffff0000, RZ, 0xc0, !PT ;  /* 0xffff000004047812 */ /* 0x000fe200078ec0ff */
[----:B------:R-:W-:Y:S01]  /*e5d0*/  IMAD.U32 R39, R69, 0x10000, RZ ;  /* 0x0001000045277824 */ /* 0x000fe200078e00ff */
[----:B------:R-:W-:Y:S01]  /*e5e0*/  LOP3.LUT R5, R5, 0xffff0000, RZ, 0xc0, !PT ;  /* 0xffff000005057812 */ /* 0x000fe200078ec0ff */
[----:B------:R-:W-:Y:S01]  /*e5f0*/  FFMA.FTZ R66, R38, R66, R43 ;  /* 0x0000004226427223 */ /* 0x000fe2000001002b */
[----:B------:R-:W-:Y:S01]  /*e600*/  LOP3.LUT R36, R69, 0xffff0000, RZ, 0xc0, !PT ;  /* 0xffff000045247812 */ /* 0x000fe200078ec0ff */
[----:B------:R-:W-:Y:S01]  /*e610*/  FMUL.FTZ R43, R4, R39 ;  /* 0x00000027042b7220 */ /* 0x000fe20000410000 */
[----:B------:R-:W-:Y:S01]  /*e620*/  LOP3.LUT R70, R70, 0xffff0000, RZ, 0xc0, !PT ;  /* 0xffff000046467812 */ /* 0x000fe200078ec0ff */
[----:B------:R-:W-:-:S02]  /*e630*/  FMUL.FTZ R38, R4, R37 ;  /* 0x0000002504267220 */ /* 0x000fc40000410000 */
[C---:B------:R-:W-:Y:S01]  /*e640*/  FMUL.FTZ R42, R5.reuse, R36 ;  /* 0x00000024052a7220 */ /* 0x040fe20000410000 */
[C---:B------:R-:W-:Y:S01]  /*e650*/  FFMA.FTZ R4, R6.reuse, R37, -R43 ;  /* 0x0000002506047223 */ /* 0x040fe2000001082b */
[-C--:B------:R-:W-:Y:S01]  /*e660*/  FMUL.FTZ R45, R5, R70.reuse ;  /* 0x00000046052d7220 */ /* 0x080fe20000410000 */
[----:B------:R-:W-:Y:S01]  /*e670*/  FFMA.FTZ R39, R6, R39, R38 ;  /* 0x0000002706277223 */ /* 0x000fe20000010026 */
[----:B------:R-:W-:Y:S01]  /*e680*/  FFMA.FTZ R5, R7, R70, -R42 ;  /* 0x0000004607057223 */ /* 0x000fe2000001082a */
[----:B------:R-:W-:Y:S01]  /*e690*/  F2FP.BF16.F32.PACK_AB R6, R47, R44 ;  /* 0x0000002c2f06723e */ /* 0x000fe200000010ff */
[----:B------:R-:W-:Y:S01]  /*e6a0*/  FFMA.FTZ R36, R7, R36, R45 ;  /* 0x0000002407247223 */ /* 0x000fe2000001002d */
[----:B------:R-:W-:Y:S02]  /*e6b0*/  F2FP.BF16.F32.PACK_AB R7, R66, R71 ;  /* 0x000000474207723e */ /* 0x000fe400000010ff */
[----:B------:R-:W-:Y:S02]  /*e6c0*/  F2FP.BF16.F32.PACK_AB R4, R39, R4 ;  /* 0x000000042704723e */ /* 0x000fe400000010ff */
[----:B------:R-:W-:-:S05]  /*e6d0*/  F2FP.BF16.F32.PACK_AB R5, R36, R5 ;  /* 0x000000052405723e */ /* 0x000fca00000010ff */
[----:B------:R0:W-:Y:S02]  /*e6e0*/  STS.128 [R0+0x8000], R4 ;  /* 0x0080000400007388 */ /* 0x0001e40000000c00 */
.L_x_1595:
[----:B------:R-:W-:Y:S05]  /*e6f0*/  BSYNC B1 ;  /* 0x0000000000017941 */ /* 0x000fea0003800000 */
.L_x_1594:
        /* <DEDUP_REMOVED lines=57> */
.L_x_1608:
[----:B------:R-:W-:Y:S05]  /*ea90*/  BSYNC B1 ;  /* 0x0000000000017941 */ /* 0x000fea0003800000 */
.L_x_1607:
[----:B------:R-:W-:Y:S04]  /*eaa0*/  BSSY B1, `(.L_x_1609) ;  /* 0x0000030000017945 */ /* 0x000fe80003800000 */
[----:B------:R-:W-:Y:S05]  /*eab0*/  @P1 BRA `(.L_x_1610) ;  /* 0x0000000000b81947 */ /* 0x000fea0003800000 */
[----:B0-----:R-:W0:Y:S01]  /*eac0*/  LDS.128 R4, [R0+0x2000] ;  /* 0x0020000000047984 */ /* 0x001e220000000c00 */
        /* <DEDUP_REMOVED lines=45> */
.L_x_1610:
[----:B------:R-:W-:Y:S05]  /*eda0*/  BSYNC B1 ;  /* 0x0000000000017941 */ /* 0x000fea0003800000 */
.L_x_1609:
        /* <DEDUP_REMOVED lines=48> */
.L_x_1612:
[----:B------:R-:W-:Y:S05]  /*f0b0*/  BSYNC B1 ;  /* 0x0000000000017941 */ /* 0x000fea0003800000 */
.L_x_1611:
        /* <DEDUP_REMOVED lines=48> */
.L_x_1614:
[----:B------:R-:W-:Y:S05]  /*f3c0*/  BSYNC B1 ;  /* 0x0000000000017941 */ /* 0x000fea0003800000 */
.L_x_1613:
[----:B------:R-:W-:Y:S04]  /*f3d0*/  BSSY B1, `(.L_x_1615) ;  /* 0x0000030000017945 */ /* 0x000fe80003800000 */
[----:B------:R-:W-:Y:S05]  /*f3e0*/  @P4 BRA `(.L_x_1616) ;  /* 0x0000000000b84947 */ /* 0x000fea0003800000 */
[----:B0123--:R-:W0:Y:S01]  /*f3f0*/  LDS.128 R4, [R3+0x16400] ;  /* 0x0164000003047984 */ /* 0x00fe220000000c00 */
        /* <DEDUP_REMOVED lines=45> */
.L_x_1616:
[----:B------:R-:W-:Y:S05]  /*f6d0*/  BSYNC B1 ;  /* 0x0000000000017941 */ /* 0x000fea0003800000 */
.L_x_1615:
        /* <DEDUP_REMOVED lines=15> */
[C---:B------:R-:W-:Y:S01]  /*f7d0*/  IMAD.U32 R10, R7.reuse, 0x10000, RZ ;  /* 0x00010000070a7824 */ /* 0x040fe200078e00ff */
[----:B------:R-:W-:Y:S01]  /*f7e0*/  LOP3.LUT R7, R7, 0xffff0000, RZ, 0xc0, !PT ;  /* 0xffff000007077812 */ /* 0x000fe200078ec0ff */
[----:B------:R-:W-:-:S02]  /*f7f0*/  IMAD.U32 R8, R6, 0x10000, RZ ;  /* 0x0001000006087824 */ /* 0x000fc400078e00ff */
[CC--:B------:R-:W-:Y:S01]  /*f800*/  FMUL.FTZ R13, R9.reuse, R12.reuse ;  /* 0x0000000c090d7220 */ /* 0x0c0fe20000410000 */
[----:B------:R-:W-:Y:S01]  /*f810*/  FMUL.FTZ R9, R9, R11 ;  /* 0x0000000b09097220 */ /* 0x000fe20000410000 */
[C---:B------:R-:W-:Y:S01]  /*f820*/  FMUL.FTZ R21, R7.reuse, R63 ;  /* 0x0000003f07157220 */ /* 0x040fe20000410000 */
[----:B------:R-:W-:Y:S02]  /*f830*/  IMAD.U32 R3, R4, 0x10000, RZ ;  /* 0x0001000004037824 */ /* 0x000fe400078e00ff */
[C---:B------:R-:W-:Y:S01]  /*f840*/  FFMA.FTZ R14, R8.reuse, R11, -R13 ;  /* 0x0000000b080e7223 */ /* 0x040fe2000001080d */
[----:B------:R-:W-:Y:S01]  /*f850*/  FFMA.FTZ R15, R8, R12, R9 ;  /* 0x0000000c080f7223 */ /* 0x000fe20000010009 */
[-C--:B------:R-:W-:Y:S01]  /*f860*/  FMUL.FTZ R9, R7, R65.reuse ;  /* 0x0000004107097220 */ /* 0x080fe20000410000 */
[C---:B------:R-:W-:Y:S01]  /*f870*/  IMAD.U32 R6, R5.reuse, 0x10000, RZ ;  /* 0x0001000005067824 */ /* 0x040fe200078e00ff */
[----:B------:R-:W-:Y:S01]  /*f880*/  LOP3.LUT R4, R4, 0xffff0000, RZ, 0xc0, !PT ;  /* 0xffff000004047812 */ /* 0x000fe200078ec0ff */
[----:B------:R-:W-:Y:S01]  /*f890*/  IMAD.U32 R8, R62, 0x10000, RZ ;  /* 0x000100003e087824 */ /* 0x000fe200078e00ff */
[----:B------:R-:W-:Y:S01]  /*f8a0*/  LOP3.LUT R5, R5, 0xffff0000, RZ, 0xc0, !PT ;  /* 0xffff000005057812 */ /* 0x000fe200078ec0ff */
[----:B------:R-:W-:Y:S01]  /*f8b0*/  IMAD.U32 R7, R64, 0x10000, RZ ;  /* 0x0001000040077824 */ /* 0x000fe200078e00ff */
[----:B------:R-:W-:Y:S01]  /*f8c0*/  LOP3.LUT R62, R62, 0xffff0000, RZ, 0xc0, !PT ;  /* 0xffff00003e3e7812 */ /* 0x000fe200078ec0ff */
[----:B------:R-:W-:Y:S01]  /*f8d0*/  FFMA.FTZ R21, R10, R65, -R21 ;  /* 0x000000410a157223 */ /* 0x000fe20000010815 */
[----:B------:R-:W-:Y:S01]  /*f8e0*/  LOP3.LUT R64, R64, 0xffff0000, RZ, 0xc0, !PT ;  /* 0xffff000040407812 */ /* 0x000fe200078ec0ff */
[----:B------:R-:W-:Y:S01]  /*f8f0*/  FFMA.FTZ R12, R10, R63, R9 ;  /* 0x0000003f0a0c7223 */ /* 0x000fe20000010009 */
[C---:B------:R-:W-:Y:S01]  /*f900*/  FMUL.FTZ R10, R4.reuse, R8 ;  /* 0x00000008040a7220 */ /* 0x040fe20000410000 */
[-C--:B------:R-:W-:Y:S01]  /*f910*/  FMUL.FTZ R9, R4, R7.reuse ;  /* 0x0000000704097220 */ /* 0x080fe20000410000 */
        /* <DEDUP_REMOVED lines=10> */
[----:B------:R0:W-:Y:S01]  /*f9c0*/  STS.128 [R0+0xa000], R4 ;  /* 0x00a0000400007388 */ /* 0x0001e20000000c00 */
[----:B------:R-:W-:Y:S05]  /*f9d0*/  BRA `(.L_x_1606) ;  /* 0x0000003400ec7947 */ /* 0x000fea0003800000 */
.L_x_1585:
        /* <DEDUP_REMOVED lines=19> */
[----:B------:R-:W-:-:S04]  /*fb10*/  IMAD.WIDE.U32 R6, R3, UR6, R6 ;  /* 0x0000000603067c25 */ /* 0x000fc8000f8e0006 */
[----:B------:R-:W-:Y:S01]  /*fb20*/  IMAD R67, R3, UR7, R0 ;  /* 0x0000000703437c24 */ /* 0x000fe2000f8e0200 */
[----:B------:R-:W-:Y:S01]  /*fb30*/  ULDC.64 UR6, c[0x0][0x400] ;  /* 0x0001000000067ab9 */ /* 0x000fe20000000a00 */
[----:B------:R-:W-:Y:S01]  /*fb40*/  IMAD.IADD R61, R5, 0x1, R61 ;  /* 0x00000001053d7824 */ /* 0x000fe200078e023d */
[----:B------:R-:W-:Y:S01]  /*fb50*/  LEA R3, P0, R4, UR4, 0x1 ;  /* 0x0000000404037c11 */ /* 0x000fe2000f8008ff */
[----:B------:R-:W-:Y:S01]  /*fb60*/  IMAD.IADD R67, R7, 0x1, R67 ;  /* 0x0000000107437824 */ /* 0x000fe200078e0243 */
[----:B------:R-:W-:Y:S01]  /*fb70*/  LEA R0, P1, R6, UR6, 0x1 ;  /* 0x0000000606007c11 */ /* 0x000fe2000f8208ff */
[----:B------:R-:W-:Y:S01]  /*fb80*/  UMOV UR4, 0xffffffff ;  /* 0xffffffff00047882 */ /* 0x000fe20000000000 */
[----:B------:R-:W-:Y:S02]  /*fb90*/  LEA.HI.X R61, R4, UR5, R61, 0x1, P0 ;  /* 0x00000005043d7c11 */ /* 0x000fe400080f0c3d */
[----:B------:R-:W-:Y:S01]  /*fba0*/  LEA.HI.X R67, R6, UR7, R67, 0x1, P1 ;  /* 0x0000000706437c11 */ /* 0x000fe200088f0c43 */
[----:B------:R-:W-:Y:S08]  /*fbb0*/  BRA.DIV UR4, `(.L_x_1617) ;  /* 0x000001d604207947 */ /* 0x000ff0000b800000 */
[----:B------:R0:W1:Y:S04]  /*fbc0*/  SHFL.IDX PT, R7, R61, RZ, 0x1c1f ;  /* 0x001c1fff3d077589 */ /* 0x00006800000e0000 */
[----:B------:R0:W2:Y:S04]  /*fbd0*/  SHFL.IDX PT, R6, R3, RZ, 0x1c1f ;  /* 0x001c1fff03067589 */ /* 0x0000a800000e0000 */
[----:B------:R0:W3:Y:S04]  /*fbe0*/  SHFL.IDX PT, R4, R67, RZ, 0x1c1f ;  /* 0x001c1fff43047589 */ /* 0x0000e800000e0000 */
[----:B------:R0:W4:Y:S02]  /*fbf0*/  SHFL.IDX PT, R14, R0, RZ, 0x1c1f ;  /* 0x001c1fff000e7589 */ /* 0x00012400000e0000 */
.L_x_1941:
[----:B------:R-:W-:Y:S01]  /*fc00*/  IMAD R71, R163, R10, RZ ;  /* 0x0000000aa3477224 */ /* 0x000fe200078e02ff */
[----:B------:R-:W-:Y:S01]  /*fc10*/  BSSY B1, `(.L_x_1618) ;  /* 0x000002f000017945 */ /* 0x000fe20003800000 */
[----:B----4-:R-:W-:Y:S01]  /*fc20*/  IMAD.MOV.U32 R12, RZ, RZ, R14 ;  /* 0x000000ffff0c7224 */ /* 0x010fe200078e000e */
[----:B------:R-:W-:Y:S01]  /*fc30*/  CS2R R44, SRZ ;  /* 0x00000000002c7805 */ /* 0x000fe2000001ff00 */
[----:B---3--:R-:W-:Y:S01]  /*fc40*/  IMAD.MOV.U32 R13, RZ, RZ, R4 ;  /* 0x000000ffff0d7224 */ /* 0x008fe200078e0004 */
        /* <DEDUP_REMOVED lines=19> */
[----:B------:R-:W-:-:S02]  /*fd80*/  CS2R R44, SRZ ;  /* 0x00000000002c7805 */ /* 0x000fc4000001ff00 */
[----:B------:R-:W-:-:S03]  /*fd90*/  CS2R R46, SRZ ;  /* 0x00000000002e7805 */ /* 0x000fc6000001ff00 */
[----:B-12---:R-:W-:-:S04]  /*fda0*/  @!P0 IMAD.WIDE R8, R18, 0x2, R6 ;  /* 0x0000000212088825 */ /* 0x006fc800078e0206 */
[----:B------:R-:W-:Y:S01]  /*fdb0*/  @!P1 IMAD.SHL.U32 R11, R221, 0x8, RZ ;  /* 0x00000008dd0b9824 */ /* 0x000fe200078e00ff */
[----:B------:R1:W5:Y:S01]  /*fdc0*/  @!P0 LD.E.128 R32, desc[UR46][R8.64] ;  /* 0x0000002e08208980 */ /* 0x000362000c101d00 */
[----:B------:R-:W-:Y:S01]  /*fdd0*/  @!P2 IMAD.SHL.U32 R15, R223, 0x8, RZ ;  /* 0x00000008df0fa824 */ /* 0x000fe200078e00ff */
[----:B------:R-:W-:Y:S01]  /*fde0*/  CS2R R28, SRZ ;  /* 0x00000000001c7805 */ /* 0x000fe2000001ff00 */
[----:B------:R-:W-:Y:S01]  /*fdf0*/  @!P1 IMAD.WIDE R4, R11, 0x2, R6 ;  /* 0x000000020b049825 */ /* 0x000fe200078e0206 */
[----:B------:R-:W-:Y:S02]  /*fe00*/  CS2R R30, SRZ ;  /* 0x00000000001e7805 */ /* 0x000fe4000001ff00 */
[----:B------:R-:W-:Y:S02]  /*fe10*/  CS2R R40, SRZ ;  /* 0x0000000000287805 */ /* 0x000fe4000001ff00 */
[----:B------:R-:W-:Y:S02]  /*fe20*/  CS2R R42, SRZ ;  /* 0x00000000002a7805 */ /* 0x000fe4000001ff00 */
[----:B------:R-:W-:-:S02]  /*fe30*/  CS2R R24, SRZ ;  /* 0x0000000000187805 */ /* 0x000fc4000001ff00 */
[----:B------:R-:W-:Y:S02]  /*fe40*/  CS2R R26, SRZ ;  /* 0x00000000001a7805 */ /* 0x000fe4000001ff00 */
[----:B------:R-:W-:Y:S01]  /*fe50*/  CS2R R36, SRZ ;  /* 0x0000000000247805 */ /* 0x000fe2000001ff00 */
[--C-:B-1----:R-:W-:Y:S01]  /*fe60*/  @!P1 IMAD.WIDE R8, R11, 0x2, R12.reuse ;  /* 0x000000020b089825 */ /* 0x102fe200078e020c */
[----:B------:R-:W-:Y:S01]  /*fe70*/  CS2R R38, SRZ ;  /* 0x0000000000267805 */ /* 0x000fe2000001ff00 */
[----:B------:R3:W5:Y:S02]  /*fe80*/  @!P1 LD.E.128 R28, desc[UR46][R4.64] ;  /* 0x0000002e041c9980 */ /* 0x000764000c101d00 */
[C---:B------:R-:W-:Y:S02]  /*fe90*/  @!P2 IMAD.WIDE R10, R15.reuse, 0x2, R12 ;  /* 0x000000020f0aa825 */ /* 0x040fe400078e020c */
[----:B------:R3:W5:Y:S02]  /*fea0*/  @!P1 LD.E.128 R40, desc[UR46][R8.64] ;  /* 0x0000002e08289980 */ /* 0x000764000c101d00 */
[----:B------:R-:W-:-:S02]  /*feb0*/  @!P2 IMAD.WIDE R6, R15, 0x2, R6 ;  /* 0x000000020f06a825 */ /* 0x000fc400078e0206 */
[----:B------:R3:W5:Y:S02]  /*fec0*/  @!P2 LD.E.128 R36, desc[UR46][R10.64] ;  /* 0x0000002e0a24a980 */ /* 0x000764000c101d00 */
[----:B------:R-:W-:Y:S02]  /*fed0*/  @!P0 IMAD.WIDE R12, R18, 0x2, R12 ;  /* 0x00000002120c8825 */ /* 0x000fe400078e020c */
[----:B------:R3:W5:Y:S04]  /*fee0*/  @!P2 LD.E.128 R24, desc[UR46][R6.64] ;  /* 0x0000002e0618a980 */ /* 0x000768000c101d00 */
[----:B------:R3:W5:Y:S02]  /*fef0*/  @!P0 LD.E.128 R44, desc[UR46][R12.64] ;  /* 0x0000002e0c2c8980 */ /* 0x000764000c101d00 */
.L_x_1619:
[----:B------:R-:W-:Y:S05]  /*ff00*/  BSYNC B1 ;  /* 0x0000000000017941 */ /* 0x000fea0003800000 */
.L_x_1618:
[----:B---3-5:R-:W-:Y:S01]  /*ff10*/  IMAD.MOV.U32 R4, RZ, RZ, R44 ;  /* 0x000000ffff047224 */ /* 0x028fe200078e002c */
[----:B------:R-:W-:Y:S01]  /*ff20*/  UMOV UR4, 0xffffffff ;  /* 0xffffffff00047882 */ /* 0x000fe20000000000 */
[----:B------:R-:W-:Y:S02]  /*ff30*/  IMAD.MOV.U32 R5, RZ, RZ, R45 ;  /* 0x000000ffff057224 */ /* 0x000fe400078e002d */
[----:B--2---:R-:W-:Y:S01]  /*ff40*/  IMAD.MOV.U32 R6, RZ, RZ, R46 ;  /* 0x000000ffff067224 */ /* 0x004fe200078e002e */
[----:B------:R-:W-:Y:S01]  /*ff50*/  PRMT R111, R4, 0x7610, R111 ;  /* 0x00007610046f7816 */ /* 0x000fe2000000006f */
[----:B-1----:R-:W-:Y:S01]  /*ff60*/  IMAD.MOV.U32 R7, RZ, RZ, R47 ;  /* 0x000000ffff077224 */ /* 0x002fe200078e002f */
        /* <DEDUP_REMOVED lines=41> */
[----:B------:R-:W-:Y:S02]  /*10200*/  CS2R R4, SRZ ;  /* 0x0000000000047805 */ /* 0x000fe4000001ff00 */
[----:B------:R-:W-:Y:S02]  /*10210*/  PRMT R90, R6, 0x7610, R90 ;  /* 0x00007610065a7816 */ /* 0x000fe4000000005a */
[----:B------:R-:W-:Y:S01]  /*10220*/  PRMT R91, R7, 0x7610, R91 ;  /* 0x00007610075b7816 */ /* 0x000fe2000000005b */
[----:B------:R-:W-:Y:S06]  /*10230*/  BRA.DIV UR4, `(.L_x_1620) ;  /* 0x000001ce04f07947 */ /* 0x000fec000b800000 */
[----:B0-----:R-:W0:Y:S04]  /*10240*/  SHFL.IDX PT, R61, R61, 0x1, 0x1c1f ;  /* 0x003c1f003d3d7f89 */ /* 0x001e2800000e0000 */
[----:B------:R1:W2:Y:S04]  /*10250*/  SHFL.IDX PT, R60, R3, 0x1, 0x1c1f ;  /* 0x003c1f00033c7f89 */ /* 0x0002a800000e0000 */
[----:B------:R-:W3:Y:S04]  /*10260*/  SHFL.IDX PT, R67, R67, 0x1, 0x1c1f ;  /* 0x003c1f0043437f89 */ /* 0x000ee800000e0000 */
[----:B------:R1:W4:Y:S02]  /*10270*/  SHFL.IDX PT, R66, R0, 0x1, 0x1c1f ;  /* 0x003c1f0000427f89 */ /* 0x00032400000e0000 */
.L_x_1947:
[----:B------:R-:W-:Y:S01]  /*10280*/  VIADD R64, R64, 0x40 ;  /* 0x0000004040407836 */ /* 0x000fe20000000000 */
        /* <DEDUP_REMOVED lines=21> */
[----:B------:R-:W-:Y:S02]  /*103e0*/  CS2R R52, SRZ ;  /* 0x0000000000347805 */ /* 0x000fe4000001ff00 */
[----:B------:R-:W-:Y:S01]  /*103f0*/  CS2R R54, SRZ ;  /* 0x0000000000367805 */ /* 0x000fe2000001ff00 */
[----:B0-2---:R-:W-:-:S04]  /*10400*/  @!P0 IMAD.WIDE R4, R18, 0x2, R60 ;  /* 0x0000000212048825 */ /* 0x005fc800078e023c */
        /* <DEDUP_REMOVED lines=20> */
.L_x_1622:
[----:B------:R-:W-:Y:S05]  /*10550*/  BSYNC B1 ;  /* 0x0000000000017941 */ /* 0x000fea0003800000 */
.L_x_1621:
[----:B-1---5:R-:W-:Y:S01]  /*10560*/  IMAD.MOV.U32 R3, RZ, RZ, R4 ;  /* 0x000000ffff037224 */ /* 0x022fe200078e0004 */
[----:B------:R-:W-:Y:S01]  /*10570*/  LEA.HI R0, R188, R188, RZ, 0x1 ;  /* 0x000000bcbc007211 */ /* 0x000fe200078f08ff */
[----:B0-----:R-:W-:Y:S01]  /*10580*/  IMAD.MOV.U32 R20, RZ, RZ, R5 ;  /* 0x000000ffff147224 */ /* 0x001fe200078e0005 */
[----:B------:R-:W-:Y:S01]  /*10590*/  BSSY B1, `(.L_x_1623) ;  /* 0x0000034000017945 */ /* 0x000fe20003800000 */
[----:B------:R-:W-:Y:S01]  /*105a0*/  IMAD.MOV.U32 R21, RZ, RZ, R6 ;  /* 0x000000ffff157224 */ /* 0x000fe200078e0006 */
[----:B------:R-:W-:Y:S01]  /*105b0*/  PRMT R94, R3, 0x7610, R94 ;  /* 0x00007610035e7816 */ /* 0x000fe2000000005e */
[----:B--2---:R-:W-:Y:S01]  /*105c0*/  IMAD.MOV.U32 R60, RZ, RZ, R7 ;  /* 0x000000ffff3c7224 */ /* 0x004fe200078e0007 */
[----:B------:R-:W-:Y:S01]  /*105d0*/  LOP3.LUT R3, R0, 0xfffffffe, RZ, 0xc0, !PT ;  /* 0xfffffffe00037812 */ /* 0x000fe200078ec0ff */
[----:B------:R-:W-:Y:S01]  /*105e0*/  IMAD.MOV.U32 R0, RZ, RZ, R8 ;  /* 0x000000ffff007224 */ /* 0x000fe200078e0008 */
[----:B------:R-:W-:Y:S01]  /*105f0*/  PRMT R95, R20, 0x7610, R95 ;  /* 0x00007610145f7816 */ /* 0x000fe2000000005f */
[----:B------:R-:W-:Y:S01]  /*10600*/  IMAD.MOV.U32 R20, RZ, RZ, R9 ;  /* 0x000000ffff147224 */ /* 0x000fe200078e0009 */
[----:B------:R-:W-:Y:S01]  /*10610*/  PRMT R96, R21, 0x7610, R96 ;  /* 0x0000761015607816 */ /* 0x000fe20000000060 */
        /* <DEDUP_REMOVED lines=34> */
[----:B------:R-:W-:-:S02]  /*10840*/  VIADDMNMX R0, R71, -R178, 0x80, PT ;  /* 0x0000008047007446 */ /* 0x000fc400038009b2 */
[----:B------:R-:W-:Y:S01]  /*10850*/  PRMT R82, R60, 0x7610, R82 ;  /* 0x000076103c527816 */ /* 0x000fe20000000052 */
[----:B------:R-:W-:Y:S01]  /*10860*/  IMAD.MOV.U32 R60, RZ, RZ, R58 ;  /* 0x000000ffff3c7224 */ /* 0x000fe200078e003a */
[----:B------:R-:W-:Y:S01]  /*10870*/  PRMT R83, R62, 0x7610, R83 ;  /* 0x000076103e537816 */ /* 0x000fe20000000053 */
[----:B------:R-:W-:Y:S01]  /*10880*/  IMAD.MOV.U32 R62, RZ, RZ, R59 ;  /* 0x000000ffff3e7224 */ /* 0x000fe200078e003b */
[----:B------:R-:W-:Y:S02]  /*10890*/  ISETP.GE.AND P1, PT, R162, R0, PT ;  /* 0x00000000a200720c */ /* 0x000fe40003f26270 */
[----:B------:R-:W-:Y:S02]  /*108a0*/  PRMT R70, R63, 0x7610, R70 ;  /* 0x000076103f467816 */ /* 0x000fe40000000046 */
[----:B------:R-:W-:Y:S01]  /*108b0*/  PRMT R71, R64, 0x7610, R71 ;  /* 0x0000761040477816 */ /* 0x000fe20000000047 */
[----:B0-----:R-:W-:Y:S08]  /*108c0*/  @!P0 BRA `(.L_x_1624) ;  /* 0x000001c800c08947 */ /* 0x001ff00003800000 */
.L_x_1948:
[----:B------:R-:W-:Y:S05]  /*108d0*/  BSYNC B1 ;  /* 0x0000000000017941 */ /* 0x000fea0003800000 */
.L_x_1623:
[----:B------:R-:W-:Y:S01]  /*108e0*/  BSSY B1, `(.L_x_1625) ;  /* 0x0000147000017945 */ /* 0x000fe20003800000 */
[----:B------:R-:W-:Y:S02]  /*108f0*/  PRMT R73, R60, 0x7610, R73 ;  /* 0x000076103c497816 */ /* 0x000fe40000000049 */
[----:B------:R-:W-:Y:S01]  /*10900*/  PRMT R74, R62, 0x7610, R74 ;  /* 0x000076103e4a7816 */ /* 0x000fe2000000004a */
[----:B------:R-:W-:Y:S06]  /*10910*/  @P1 BRA `(.L_x_1626) ;  /* 0x00000014000c1947 */ /* 0x000fec0003800000 */
[----:B------:R-:W1:Y:S01]  /*10920*/  LDC R76, c[0x0][0x3f4] ;  /* 0x0000fd00ff4c7b82 */ /* 0x000e620000000800 */
[----:B------:R-:W-:Y:S01]  /*10930*/  BSSY B2, `(.L_x_1627) ;  /* 0x000006f000027945 */ /* 0x000fe20003800000 */
[-C--:B-1----:R-:W-:Y:S02]  /*10940*/  ISETP.GE.AND P0, PT, R18, R76.reuse, PT ;  /* 0x0000004c1200720c */ /* 0x082fe40003f06270 */
[-C--:B------:R-:W-:Y:S02]  /*10950*/  ISETP.GE.AND P1, PT, R165, R76.reuse, PT ;  /* 0x0000004ca500720c */ /* 0x080fe40003f26270 */
[----:B------:R-:W-:-:S09]  /*10960*/  ISETP.GE.AND P2, PT, R166, R76, PT ;  /* 0x0000004ca600720c */ /* 0x000fd20003f46270 */
[----:B------:R-:W-:Y:S05]  /*10970*/  @P0 BRA `(.L_x_1628) ;  /* 0x0000000400a80947 */ /* 0x000fea0003800000 */
[----:B------:R-:W-:Y:S02]  /*10980*/  LEA.HI R62, R76, R191, RZ, 0x1d ;  /* 0x000000bf4c3e7211 */ /* 0x000fe400078fe8ff */
[----:B0-----:R-:W-:Y:S02]  /*10990*/  LOP3.LUT R61, R175, 0x38, R18, 0xf8, !PT ;  /* 0x00000038af3d7812 */ /* 0x001fe400078ef812 */
[----:B------:R-:W-:Y:S01]  /*109a0*/  SHF.R.S32.HI R63, RZ, 0x1f, R62 ;  /* 0x0000001fff3f7819 */ /* 0x000fe2000001143e */
[----:B------:R-:W-:Y:S01]  /*109b0*/  IMAD.SHL.U32 R64, R62, 0x8, RZ ;  /* 0x000000083e407824 */ /* 0x000fe200078e00ff */
[----:B------:R-:W-:Y:S02]  /*109c0*/  LOP3.LUT R60, R61, R176, RZ, 0x3c, !PT ;  /* 0x000000b03d3c7212 */ /* 0x000fe400078e3cff */
[----:B------:R-:W-:Y:S02]  /*109d0*/  LEA.HI R62, R63, R62, RZ, 0x3 ;  /* 0x0000003e3f3e7211 */ /* 0x000fe400078f18ff */
[----:B------:R-:W-:Y:S01]  /*109e0*/  LOP3.LUT R63, R175, 0x38, R64, 0xf8, !PT ;  /* 0x00000038af3f7812 */ /* 0x000fe200078ef840 */
[----:B------:R-:W-:Y:S01]  /*109f0*/  IMAD.IADD R61, R177, 0x1, R60 ;  /* 0x00000001b13d7824 */ /* 0x000fe200078e023c */
[----:B------:R-:W-:Y:S01]  /*10a00*/  SHF.R.U64 R112, R44, 0x10, R45 ;  /* 0x000000102c707819 */ /* 0x000fe2000000122d */
[----:B------:R-:W-:Y:S01]  /*10a10*/  IMAD.SHL.U32 R62, R62, 0x400, RZ ;  /* 0x000004003e3e7824 */ /* 0x000fe200078e00ff */
[----:B------:R-:W-:Y:S01]  /*10a20*/  LOP3.LUT R63, R63, R176, RZ, 0x3c, !PT ;  /* 0x000000b03f3f7212 */ /* 0x000fe200078e3cff */
[----:B------:R-:W-:Y:S01]  /*10a30*/  IMAD R92, R61, 0x2, R2 ;  /* 0x000000023d5c7824 */ /* 0x000fe200078e0202 */
[----:B------:R-:W-:-:S02]  /*10a40*/  SHF.R.U64 R113, R32, 0x10, R33 ;  /* 0x0000001020717819 */ /* 0x000fc40000001221 */
[----:B------:R-:W-:Y:S02]  /*10a50*/  LOP3.LUT R62, R62, 0x7fffe000, RZ, 0xc0, !PT ;  /* 0x7fffe0003e3e7812 */ /* 0x000fe400078ec0ff */
[----:B------:R-:W-:Y:S02]  /*10a60*/  SHF.R.U32.HI R114, RZ, 0x10, R33 ;  /* 0x00000010ff727819 */ /* 0x000fe40000011621 */
[----:B------:R-:W-:Y:S02]  /*10a70*/  IADD3 R93, R63, R62, R177 ;  /* 0x0000003e3f5d7210 */ /* 0x000fe40007ffe0b1 */
[----:B------:R-:W0:Y:S01]  /*10a80*/  LDS.128 R60, [R92+0xc400] ;  /* 0x00c400005c3c7984 */ /* 0x000e220000000c00 */
[--C-:B------:R-:W-:Y:S02]  /*10a90*/  SHF.R.U64 R32, R34, 0x10, R35.reuse ;  /* 0x0000001022207819 */ /* 0x100fe40000001223 */
[----:B------:R-:W-:Y:S01]  /*10aa0*/  IMAD R93, R93, 0x2, R2 ;  /* 0x000000025d5d7824 */ /* 0x000fe200078e0202 */
[----:B------:R-:W-:-:S02]  /*10ab0*/  SHF.R.U32.HI R33, RZ, 0x10, R35 ;  /* 0x00000010ff217819 */ /* 0x000fc40000011623 */
[----:B------:R-:W-:Y:S02]  /*10ac0*/  SHF.R.U32.HI R44, RZ, 0x10, R45 ;  /* 0x00000010ff2c7819 */ /* 0x000fe4000001162d */
[----:B---34-:R-:W1:Y:S01]  /*10ad0*/  LDS.128 R64, [R93+0xc400] ;  /* 0x00c400005d407984 */ /* 0x018e620000000c00 */
[----:B------:R-:W-:Y:S02]  /*10ae0*/  PRMT R111, R111, 0x5410, R112 ;  /* 0x000054106f6f7816 */ /* 0x000fe40000000070 */
[----:B------:R-:W-:Y:S02]  /*10af0*/  SHF.R.U64 R45, R46, 0x10, R47 ;  /* 0x000000102e2d7819 */ /* 0x000fe4000000122f */
[----:B------:R-:W-:Y:S01]  /*10b00*/  PRMT R35, R78, 0x5432, R113 ;  /* 0x000054324e237816 */ /* 0x000fe20000000071 */
[----:B------:R-:W-:Y:S01]  /*10b10*/  IMAD.U32 R120, R111, 0x10000, RZ ;  /* 0x000100006f787824 */ /* 0x000fe200078e00ff */
[----:B------:R-:W-:Y:S02]  /*10b20*/  SHF.R.U32.HI R110, RZ, 0x10, R47 ;  /* 0x00000010ff6e7819 */ /* 0x000fe4000001162f */
[----:B------:R-:W-:Y:S01]  /*10b30*/  PRMT R46, R73, 0x5432, R44 ;  /* 0x00005432492e7816 */ /* 0x000fe2000000002c */
[----:B------:R-:W-:Y:S01]  /*10b40*/  IMAD.U32 R119, R35, 0x10000, RZ ;  /* 0x0001000023777824 */ /* 0x000fe200078e00ff */
[----:B------:R-:W-:-:S02]  /*10b50*/  PRMT R44, R70, 0x5432, R45 ;  /* 0x00005432462c7816 */ /* 0x000fc4000000002d */
[----:B------:R-:W-:Y:S01]  /*10b60*/  PRMT R45, R69, 0x5432, R110 ;  /* 0x00005432452d7816 */ /* 0x000fe2000000006e */
[----:B------:R-:W-:Y:S01]  /*10b70*/  IMAD.U32 R121, R46, 0x10000, RZ ;  /* 0x000100002e797824 */ /* 0x000fe200078e00ff */
[----:B------:R-:W-:Y:S02]  /*10b80*/  PRMT R34, R77, 0x5432, R114 ;  /* 0x000054324d227816 */ /* 0x000fe40000000072 */
[----:B------:R-:W-:Y:S01]  /*10b90*/  PRMT R33, R74, 0x5432, R33 ;  /* 0x000054324a217816 */ /* 0x000fe20000000021 */
[----:B------:R-:W-:Y:S01]  /*10ba0*/  IMAD.U32 R122, R45, 0x10000, RZ ;  /* 0x000100002d7a7824 */ /* 0x000fe200078e00ff */
[----:B------:R-:W-:Y:S02]  /*10bb0*/  LOP3.LUT R35, R35, 0xffff0000, RZ, 0xc0, !PT ;  /* 0xffff000023237812 */ /* 0x000fe400078ec0ff */
[----:B------:R-:W-:Y:S02]  /*10bc0*/  PRMT R32, R75, 0x5432, R32 ;  /* 0x000054324b207816 */ /* 0x000fe40000000020 */
[----:B------:R-:W-:Y:S01]  /*10bd0*/  LOP3.LUT R45, R45, 0xffff0000, RZ, 0xc0, !PT ;  /* 0xffff00002d2d7812 */ /* 0x000fe200078ec0ff */
        /* <DEDUP_REMOVED lines=10> */
[----:B------:R-:W-:Y:S01]  /*10c80*/  IMAD.U32 R117, R65, 0x10000, RZ ;  /* 0x0001000041757824 */ /* 0x000fe200078e00ff */
[C---:B------:R-:W-:Y:S01]  /*10c90*/  LOP3.LUT R63, R66.reuse, 0xffff0000, RZ, 0xc0, !PT ;  /* 0xffff0000423f7812 */ /* 0x040fe200078ec0ff */
[C---:B------:R-:W-:Y:S01]  /*10ca0*/  FMUL.FTZ R123, R115.reuse, R120 ;  /* 0x00000078737b7220 */ /* 0x040fe20000410000 */
[----:B------:R-:W-:Y:S01]  /*10cb0*/  FMUL.FTZ R125, R115, R119 ;  /* 0x00000077737d7220 */ /* 0x000fe20000410000 */
[----:B------:R-:W-:Y:S01]  /*10cc0*/  IMAD.U32 R118, R67, 0x10000, RZ ;  /* 0x0001000043767824 */ /* 0x000fe200078e00ff */
[----:B------:R-:W-:Y:S01]  /*10cd0*/  LOP3.LUT R65, R65, 0xffff0000, RZ, 0xc0, !PT ;  /* 0xffff000041417812 */ /* 0x000fe200078ec0ff */
[----:B------:R-:W-:Y:S01]  /*10ce0*/  IMAD.U32 R64, R66, 0x10000, RZ ;  /* 0x0001000042407824 */ /* 0x000fe200078e00ff */
[----:B------:R-:W-:Y:S01]  /*10cf0*/  LOP3.LUT R66, R67, 0xffff0000, RZ, 0xc0, !PT ;  /* 0xffff000043427812 */ /* 0x000fe200078ec0ff */
[----:B------:R-:W-:-:S02]  /*10d00*/  IMAD.U32 R115, R34, 0x10000, RZ ;  /* 0x0001000022737824 */ /* 0x000fc400078e00ff */
[C---:B------:R-:W-:Y:S01]  /*10d10*/  FFMA.FTZ R67, R114.reuse, R119, -R123 ;  /* 0x0000007772437223 */ /* 0x040fe2000001087b */
[----:B------:R-:W-:Y:S01]  /*10d20*/  FFMA.FTZ R114, R114, R120, R125 ;  /* 0x0000007872727223 */ /* 0x000fe2000001007d */
[----:B------:R-:W-:Y:S01]  /*10d30*/  FMUL.FTZ R123, R117, R121 ;  /* 0x00000079757b7220 */ /* 0x000fe20000410000 */
[----:B------:R-:W-:Y:S02]  /*10d40*/  IMAD.U32 R119, R33, 0x10000, RZ ;  /* 0x0001000021777824 */ /* 0x000fe400078e00ff */
[----:B------:R-:W-:Y:S01]  /*10d50*/  FMUL.FTZ R120, R118, R122 ;  /* 0x0000007a76787220 */ /* 0x000fe20000410000 */
[-C--:B------:R-:W-:Y:S01]  /*10d60*/  FMUL.FTZ R125, R117, R115.reuse ;  /* 0x00000073757d7220 */ /* 0x080fe20000410000 */
[----:B------:R-:W-:Y:S01]  /*10d70*/  LOP3.LUT R117, R111, 0xffff0000, RZ, 0xc0, !PT ;  /* 0xffff00006f757812 */ /* 0x000fe200078ec0ff */
[----:B------:R-:W-:Y:S01]  /*10d80*/  FFMA.FTZ R115, R116, R115, -R123 ;  /* 0x0000007374737223 */ /* 0x000fe2000001087b */
[-C--:B------:R-:W-:Y:S01]  /*10d90*/  FFMA.FTZ R111, R113, R119.reuse, -R120 ;  /* 0x00000077716f7223 */ /* 0x080fe20000010878 */
[----:B------:R-:W-:Y:S01]  /*10da0*/  FMUL.FTZ R123, R118, R119 ;  /* 0x00000077767b7220 */ /* 0x000fe20000410000 */
[----:B------:R-:W-:Y:S01]  /*10db0*/  LOP3.LUT R120, R46, 0xffff0000, RZ, 0xc0, !PT ;  /* 0xffff00002e787812 */ /* 0x000fe200078ec0ff */
[----:B------:R-:W-:Y:S01]  /*10dc0*/  FMUL.FTZ R119, R112, R117 ;  /* 0x0000007570777220 */ /* 0x000fe20000410000 */
[----:B------:R-:W-:Y:S01]  /*10dd0*/  LOP3.LUT R118, R34, 0xffff0000, RZ, 0xc0, !PT ;  /* 0xffff000022767812 */ /* 0x000fe200078ec0ff */
[----:B------:R-:W-:Y:S01]  /*10de0*/  FFMA.FTZ R116, R116, R121, R125 ;  /* 0x0000007974747223 */ /* 0x000fe2000001007d */
[-C--:B------:R-:W-:Y:S01]  /*10df0*/  FMUL.FTZ R121, R112, R35.reuse ;  /* 0x0000002370797220 */ /* 0x080fe20000410000 */
[C---:B------:R-:W-:Y:S01]  /*10e00*/  FMUL.FTZ R46, R65.reuse, R120 ;  /* 0x00000078412e7220 */ /* 0x040fe20000410000 */
[----:B------:R-:W-:Y:S01]  /*10e10*/  FFMA.FTZ R34, R110, R35, -R119 ;  /* 0x000000236e227223 */ /* 0x000fe20000010877 */
[----:B------:R-:W-:Y:S01]  /*10e20*/  FMUL.FTZ R65, R65, R118 ;  /* 0x0000007641417220 */ /* 0x000fe20000410000 */
[----:B------:R-:W-:-:S02]  /*10e30*/  IMAD.U32 R119, R44, 0x10000, RZ ;  /* 0x000100002c777824 */ /* 0x000fc400078e00ff */
[----:B------:R-:W-:Y:S01]  /*10e40*/  FFMA.FTZ R117, R110, R117, R121 ;  /* 0x000000756e757223 */ /* 0x000fe20000010079 */
[----:B------:R-:W-:Y:S02]  /*10e50*/  IMAD.U32 R35, R32, 0x10000, RZ ;  /* 0x0001000020237824 */ /* 0x000fe400078e00ff */
[C---:B------:R-:W-:Y:S01]  /*10e60*/  FFMA.FTZ R46, R61.reuse, R118, -R46 ;  /* 0x000000763d2e7223 */ /* 0x040fe2000001082e */
[----:B------:R-:W-:Y:S01]  /*10e70*/  FFMA.FTZ R65, R61, R120, R65 ;  /* 0x000000783d417223 */ /* 0x000fe20000010041 */
[C---:B------:R-:W-:Y:S01]  /*10e80*/  FMUL.FTZ R121, R64.reuse, R119 ;  /* 0x0000007740797220 */ /* 0x040fe20000410000 */
[-C--:B------:R-:W-:Y:S01]  /*10e90*/  FMUL.FTZ R61, R64, R35.reuse ;  /* 0x00000023403d7220 */ /* 0x080fe20000410000 */
[----:B------:R-:W-:Y:S01]  /*10ea0*/  LOP3.LUT R44, R44, 0xffff0000, RZ, 0xc0, !PT ;  /* 0xffff00002c2c7812 */ /* 0x000fe200078ec0ff */
[----:B------:R-:W-:Y:S01]  /*10eb0*/  FFMA.FTZ R113, R113, R122, R123 ;  /* 0x0000007a71717223 */ /* 0x000fe2000001007b */
[----:B------:R-:W-:Y:S01]  /*10ec0*/  LOP3.LUT R32, R32, 0xffff0000, RZ, 0xc0, !PT ;  /* 0xffff000020207812 */ /* 0x000fe200078ec0ff */
[C---:B------:R-:W-:Y:S01]  /*10ed0*/  FFMA.FTZ R121, R60.reuse, R35, -R121 ;  /* 0x000000233c797223 */ /* 0x040fe20000010879 */
[----:B------:R-:W-:Y:S01]  /*10ee0*/  LOP3.LUT R33, R33, 0xffff0000, RZ, 0xc0, !PT ;  /* 0xffff000021217812 */ /* 0x000fe200078ec0ff */
[----:B------:R-:W-:Y:S01]  /*10ef0*/  FFMA.FTZ R61, R60, R119, R61 ;  /* 0x000000773c3d7223 */ /* 0x000fe2000001003d */
        /* <DEDUP_REMOVED lines=14> */
[----:B------:R1:W-:Y:S01]  /*10fe0*/  STS.128 [R92+0xc400], R32 ;  /* 0x00c400205c007388 */ /* 0x0003e20000000c00 */
[----:B------:R-:W-:-:S02]  /*10ff0*/  F2FP.BF16.F32.PACK_AB R46, R64, R61 ;  /* 0x0000003d402e723e */ /* 0x000fc400000010ff */
[----:B------:R-:W-:-:S05]  /*11000*/  F2FP.BF16.F32.PACK_AB R47, R110, R113 ;  /* 0x000000716e2f723e */ /* 0x000fca00000010ff */
[----:B------:R1:W-:Y:S02]  /*11010*/  STS.128 [R93+0xc400], R44 ;  /* 0x00c4002c5d007388 */ /* 0x0003e40000000c00 */
.L_x_1628:
[----:B------:R-:W-:Y:S05]  /*11020*/  BSYNC B2 ;  /* 0x0000000000027941 */ /* 0x000fea0003800000 */
.L_x_1627:
[----:B------:R-:W-:Y:S04]  /*11030*/  BSSY B2, `(.L_x_1629) ;  /* 0x0000069000027945 */ /* 0x000fe80003800000 */
[----:B------:R-:W-:Y:S05]  /*11040*/  @P1 BRA `(.L_x_1630) ;  /* 0x00000004009c1947 */ /* 0x000fea0003800000 */
[----:B-1----:R-:W2:Y:S01]  /*11050*/  LDL R93, [R1+0x70] ;  /* 0x00007000015d7983 */ /* 0x002ea20000100800 */
[----:B------:R-:W-:Y:S02]  /*11060*/  LEA.HI R32, R76, R221, RZ, 0x1d ;  /* 0x000000dd4c207211 */ /* 0x000fe400078fe8ff */
[--C-:B0-----:R-:W-:Y:S02]  /*11070*/  SHF.R.U64 R61, R30, 0x10, R31.reuse ;  /* 0x000000101e3d7819 */ /* 0x101fe4000000121f */
[----:B------:R-:W-:Y:S01]  /*11080*/  SHF.R.S32.HI R33, RZ, 0x1f, R32 ;  /* 0x0000001fff217819 */ /* 0x000fe20000011420 */
[----:B------:R-:W-:Y:S01]  /*11090*/  IMAD.SHL.U32 R34, R32, 0x8, RZ ;  /* 0x0000000820227824 */ /* 0x000fe200078e00ff */
[----:B------:R-:W-:Y:S02]  /*110a0*/  SHF.R.U32.HI R30, RZ, 0x10, R31 ;  /* 0x00000010ff1e7819 */ /* 0x000fe4000001161f */
[----:B------:R-:W-:Y:S02]  /*110b0*/  LEA.HI R32, R33, R32, RZ, 0x3 ;  /* 0x0000002021207211 */ /* 0x000fe400078f18ff */
[----:B------:R-:W-:-:S02]  /*110c0*/  LOP3.LUT R33, R175, 0x38, R34, 0xf8, !PT ;  /* 0x00000038af217812 */ /* 0x000fc400078ef822 */
[--C-:B------:R-:W-:Y:S01]  /*110d0*/  SHF.R.U64 R31, R40, 0x10, R41.reuse ;  /* 0x00000010281f7819 */ /* 0x100fe20000001229 */
[----:B------:R-:W-:Y:S01]  /*110e0*/  IMAD.SHL.U32 R32, R32, 0x400, RZ ;  /* 0x0000040020207824 */ /* 0x000fe200078e00ff */
[----:B------:R-:W-:Y:S02]  /*110f0*/  LOP3.LUT R33, R33, R176, RZ, 0x3c, !PT ;  /* 0x000000b021217212 */ /* 0x000fe400078e3cff */
[----:B------:R-:W-:Y:S02]  /*11100*/  SHF.R.U32.HI R40, RZ, 0x10, R41 ;  /* 0x00000010ff287819 */ /* 0x000fe40000011629 */
[----:B------:R-:W-:Y:S02]  /*11110*/  LOP3.LUT R32, R32, 0x7fffe000, RZ, 0xc0, !PT ;  /* 0x7fffe00020207812 */ /* 0x000fe400078ec0ff */
[----:B------:R-:W-:Y:S02]  /*11120*/  SHF.R.U64 R63, R28, 0x10, R29 ;  /* 0x000000101c3f7819 */ /* 0x000fe4000000121d */
[----:B------:R-:W-:-:S02]  /*11130*/  IADD3 R45, R33, R32, R177 ;  /* 0x00000020212d7210 */ /* 0x000fc40007ffe0b1 */
[----:B------:R-:W-:Y:S02]  /*11140*/  SHF.R.U32.HI R28, RZ, 0x10, R29 ;  /* 0x00000010ff1c7819 */ /* 0x000fe4000001161d */
[----:B------:R-:W-:Y:S01]  /*11150*/  PRMT R102, R102, 0x5410, R31 ;  /* 0x0000541066667816 */ /* 0x000fe2000000001f */
[----:B------:R-:W-:Y:S01]  /*11160*/  IMAD R60, R45, 0x2, R2 ;  /* 0x000000022d3c7824 */ /* 0x000fe200078e0202 */
[--C-:B------:R-:W-:Y:S02]  /*11170*/  SHF.R.U64 R29, R42, 0x10, R43.reuse ;  /* 0x000000102a1d7819 */ /* 0x100fe4000000122b */
[----:B------:R-:W-:Y:S02]  /*11180*/  PRMT R103, R103, 0x5410, R40 ;  /* 0x0000541067677816 */ /* 0x000fe40000000028 */
[----:B------:R-:W0:Y:S01]  /*11190*/  LDS.128 R44, [R60+0xc400] ;  /* 0x00c400003c2c7984 */ /* 0x000e220000000c00 */
[----:B------:R-:W-:Y:S02]  /*111a0*/  SHF.R.U32.HI R42, RZ, 0x10, R43 ;  /* 0x00000010ff2a7819 */ /* 0x000fe4000001162b */
[----:B------:R-:W-:Y:S01]  /*111b0*/  PRMT R106, R106, 0x5410, R63 ;  /* 0x000054106a6a7816 */ /* 0x000fe2000000003f */
[----:B------:R-:W-:Y:S01]  /*111c0*/  IMAD.U32 R63, R102, 0x10000, RZ ;  /* 0x00010000663f7824 */ /* 0x000fe200078e00ff */
[----:B------:R-:W-:Y:S01]  /*111d0*/  PRMT R107, R107, 0x5410, R28 ;  /* 0x000054106b6b7816 */ /* 0x000fe2000000001c */
[----:B------:R-:W-:Y:S01]  /*111e0*/  IMAD.U32 R64, R103, 0x10000, RZ ;  /* 0x0001000067407824 */ /* 0x000fe200078e00ff */
[----:B------:R-:W-:-:S02]  /*111f0*/  PRMT R104, R104, 0x5410, R29 ;  /* 0x0000541068687816 */ /* 0x000fc4000000001d */
[----:B------:R-:W-:Y:S02]  /*11200*/  PRMT R108, R108, 0x5410, R61 ;  /* 0x000054106c6c7816 */ /* 0x000fe4000000003d */
[----:B------:R-:W-:Y:S02]  /*11210*/  PRMT R109, R109, 0x5410, R30 ;  /* 0x000054106d6d7816 */ /* 0x000fe4000000001e */
[----:B------:R-:W-:Y:S02]  /*11220*/  PRMT R105, R105, 0x5410, R42 ;  /* 0x0000541069697816 */ /* 0x000fe4000000002a */
[----:B------:R-:W-:Y:S02]  /*11230*/  LOP3.LUT R102, R102, 0xffff0000, RZ, 0xc0, !PT ;  /* 0xffff000066667812 */ /* 0x000fe400078ec0ff */
[----:B------:R-:W-:Y:S01]  /*11240*/  LOP3.LUT R103, R103, 0xffff0000, RZ, 0xc0, !PT ;  /* 0xffff000067677812 */ /* 0x000fe200078ec0ff */
[----:B0-----:R-:W-:Y:S01]  /*11250*/  IMAD.U32 R42, R45, 0x10000, RZ ;  /* 0x000100002d2a7824 */ /* 0x001fe200078e00ff */
[----:B------:R-:W-:Y:S01]  /*11260*/  LOP3.LUT R62, R44, 0xffff0000, RZ, 0xc0, !PT ;  /* 0xffff00002c3e7812 */ /* 0x000fe200078ec0ff */
[C---:B------:R-:W-:Y:S01]  /*11270*/  IMAD.U32 R41, R46.reuse, 0x10000, RZ ;  /* 0x000100002e297824 */ /* 0x040fe200078e00ff */
[----:B------:R-:W-:Y:S01]  /*11280*/  LOP3.LUT R30, R46, 0xffff0000, RZ, 0xc0, !PT ;  /* 0xffff00002e1e7812 */ /* 0x000fe200078ec0ff */
[----:B----4-:R-:W-:Y:S01]  /*11290*/  FMUL.FTZ R66, R42, R64 ;  /* 0x000000402a427220 */ /* 0x010fe20000410000 */
[----:B------:R-:W-:-:S02]  /*112a0*/  LOP3.LUT R46, R47, 0xffff0000, RZ, 0xc0, !PT ;  /* 0xffff00002f2e7812 */ /* 0x000fc400078ec0ff */
[----:B------:R-:W-:Y:S01]  /*112b0*/  LOP3.LUT R45, R45, 0xffff0000, RZ, 0xc0, !PT ;  /* 0xffff00002d2d7812 */ /* 0x000fe200078ec0ff */
[----:B--2---:R-:W0:Y:S02]  /*112c0*/  LDS.128 R32, [R93] ;  /* 0x000000005d207984 */ /* 0x004e240000000c00 */
[C---:B0-----:R-:W-:Y:S01]  /*112d0*/  IMAD.U32 R40, R32.reuse, 0x10000, RZ ;  /* 0x0001000020287824 */ /* 0x041fe200078e00ff */
[----:B------:R-:W-:Y:S01]  /*112e0*/  LOP3.LUT R31, R32, 0xffff0000, RZ, 0xc0, !PT ;  /* 0xffff0000201f7812 */ /* 0x000fe200078ec0ff */
[C---:B------:R-:W-:Y:S01]  /*112f0*/  IMAD.U32 R43, R33.reuse, 0x10000, RZ ;  /* 0x00010000212b7824 */ /* 0x040fe200078e00ff */
[----:B------:R-:W-:Y:S01]  /*11300*/  LOP3.LUT R32, R33, 0xffff0000, RZ, 0xc0, !PT ;  /* 0xffff000021207812 */ /* 0x000fe200078ec0ff */
[----:B------:R-:W-:Y:S01]  /*11310*/  IMAD.U32 R33, R44, 0x10000, RZ ;  /* 0x000100002c217824 */ /* 0x000fe200078e00ff */
[C---:B------:R-:W-:Y:S01]  /*11320*/  LOP3.LUT R28, R34.reuse, 0xffff0000, RZ, 0xc0, !PT ;  /* 0xffff0000221c7812 */ /* 0x040fe200078ec0ff */
[----:B------:R-:W-:Y:S01]  /*11330*/  IMAD.U32 R29, R34, 0x10000, RZ ;  /* 0x00010000221d7824 */ /* 0x000fe200078e00ff */
[C---:B------:R-:W-:Y:S01]  /*11340*/  LOP3.LUT R34, R35.reuse, 0xffff0000, RZ, 0xc0, !PT ;  /* 0xffff000023227812 */ /* 0x040fe200078ec0ff */
[----:B------:R-:W-:-:S02]  /*11350*/  IMAD.U32 R61, R35, 0x10000, RZ ;  /* 0x00010000233d7824 */ /* 0x000fc400078e00ff */
[----:B------:R-:W-:Y:S01]  /*11360*/  FMUL.FTZ R65, R33, R63 ;  /* 0x0000003f21417220 */ /* 0x000fe20000410000 */
[C---:B------:R-:W-:Y:S01]  /*11370*/  IMAD.U32 R35, R106.reuse, 0x10000, RZ ;  /* 0x000100006a237824 */ /* 0x040fe200078e00ff */
[----:B------:R-:W-:Y:S01]  /*11380*/  LOP3.LUT R106, R106, 0xffff0000, RZ, 0xc0, !PT ;  /* 0xffff00006a6a7812 */ /* 0x000fe200078ec0ff */
[----:B------:R-:W-:Y:S02]  /*11390*/  IMAD.U32 R44, R47, 0x10000, RZ ;  /* 0x000100002f2c7824 */ /* 0x000fe400078e00ff */
[----:B------:R-:W-:Y:S02]  /*113a0*/  IMAD.U32 R47, R107, 0x10000, RZ ;  /* 0x000100006b2f7824 */ /* 0x000fe400078e00ff */
[-C--:B---3--:R-:W-:Y:S01]  /*113b0*/  FMUL.FTZ R67, R33, R35.reuse ;  /* 0x0000002321437220 */ /* 0x088fe20000410000 */
[----:B------:R-:W-:Y:S01]  /*113c0*/  FFMA.FTZ R33, R40, R35, -R65 ;  /* 0x0000002328217223 */ /* 0x000fe20000010841 */
[----:B------:R-:W-:Y:S02]  /*113d0*/  IMAD.U32 R65, R105, 0x10000, RZ ;  /* 0x0001000069417824 */ /* 0x000fe400078e00ff */
[----:B------:R-:W-:Y:S01]  /*113e0*/  FMUL.FTZ R42, R42, R47 ;  /* 0x0000002f2a2a7220 */ /* 0x000fe20000410000 */
[----:B------:R-:W-:Y:S01]  /*113f0*/  FFMA.FTZ R35, R40, R63, R67 ;  /* 0x0000003f28237223 */ /* 0x000fe20000010043 */
[----:B------:R-:W-:Y:S01]  /*11400*/  FFMA.FTZ R40, R43, R47, -R66 ;  /* 0x0000002f2b287223 */ /* 0x000fe20000010842 */
[----:B------:R-:W-:-:S02]  /*11410*/  IMAD.U32 R63, R109, 0x10000, RZ ;  /* 0x000100006d3f7824 */ /* 0x000fc400078e00ff */
[----:B------:R-:W-:Y:S01]  /*11420*/  FMUL.FTZ R66, R44, R65 ;  /* 0x000000412c427220 */ /* 0x000fe20000410000 */
[----:B------:R-:W-:Y:S01]  /*11430*/  FFMA.FTZ R43, R43, R64, R42 ;  /* 0x000000402b2b7223 */ /* 0x000fe2000001002a */
[----:B------:R-:W-:Y:S01]  /*11440*/  LOP3.LUT R107, R107, 0xffff0000, RZ, 0xc0, !PT ;  /* 0xffff00006b6b7812 */ /* 0x000fe200078ec0ff */
[C---:B------:R-:W-:Y:S01]  /*11450*/  FMUL.FTZ R64, R62.reuse, R102 ;  /* 0x000000663e407220 */ /* 0x040fe20000410000 */
[----:B------:R-:W-:Y:S01]  /*11460*/  FFMA.FTZ R42, R61, R63, -R66 ;  /* 0x0000003f3d2a7223 */ /* 0x000fe20000010842 */
[-C--:B------:R-:W-:Y:S01]  /*11470*/  FMUL.FTZ R66, R62, R106.reuse ;  /* 0x0000006a3e427220 */ /* 0x080fe20000410000 */
[----:B------:R-:W-:Y:S01]  /*11480*/  FMUL.FTZ R47, R45, R103 ;  /* 0x000000672d2f7220 */ /* 0x000fe20000410000 */
[----:B------:R-:W-:Y:S01]  /*11490*/  FFMA.FTZ R106, R31, R106, -R64 ;  /* 0x0000006a1f6a7223 */ /* 0x000fe20000010840 */
[----:B------:R-:W-:Y:S01]  /*114a0*/  FMUL.FTZ R92, R45, R107 ;  /* 0x0000006b2d5c7220 */ /* 0x000fe20000410000 */
[----:B------:R-:W-:Y:S02]  /*114b0*/  IMAD.U32 R64, R104, 0x10000, RZ ;  /* 0x0001000068407824 */ /* 0x000fe400078e00ff */
[----:B------:R-:W-:Y:S01]  /*114c0*/  FFMA.FTZ R66, R31, R102, R66 ;  /* 0x000000661f427223 */ /* 0x000fe20000010042 */
[----:B------:R-:W-:-:S02]  /*114d0*/  IMAD.U32 R62, R108, 0x10000, RZ ;  /* 0x000100006c3e7824 */ /* 0x000fc400078e00ff */
[C---:B------:R-:W-:Y:S01]  /*114e0*/  FFMA.FTZ R47, R32.reuse, R107, -R47 ;  /* 0x0000006b202f7223 */ /* 0x040fe2000001082f */
[----:B------:R-:W-:Y:S01]  /*114f0*/  FFMA.FTZ R92, R32, R103, R92 ;  /* 0x00000067205c7223 */ /* 0x000fe2000001005c */
[C---:B------:R-:W-:Y:S01]  /*11500*/  FMUL.FTZ R102, R41.reuse, R64 ;  /* 0x0000004029667220 */ /* 0x040fe20000410000 */
[-C--:B------:R-:W-:Y:S01]  /*11510*/  FMUL.FTZ R32, R41, R62.reuse ;  /* 0x0000003e29207220 */ /* 0x080fe20000410000 */
[----:B------:R-:W-:Y:S01]  /*11520*/  LOP3.LUT R41, R104, 0xffff0000, RZ, 0xc0, !PT ;  /* 0xffff000068297812 */ /* 0x000fe200078ec0ff */
[----:B------:R-:W-:Y:S01]  /*11530*/  FMUL.FTZ R44, R44, R63 ;  /* 0x0000003f2c2c7220 */ /* 0x000fe20000410000 */
[----:B------:R-:W-:Y:S01]  /*11540*/  LOP3.LUT R105, R105, 0xffff0000, RZ, 0xc0, !PT ;  /* 0xffff000069697812 */ /* 0x000fe200078ec0ff */
[C---:B------:R-:W-:Y:S01]  /*11550*/  FFMA.FTZ R102, R29.reuse, R62, -R102 ;  /* 0x0000003e1d667223 */ /* 0x040fe20000010866 */
[----:B------:R-:W-:Y:S01]  /*11560*/  LOP3.LUT R31, R108, 0xffff0000, RZ, 0xc0, !PT ;  /* 0xffff00006c1f7812 */ /* 0x000fe200078ec0ff */
[----:B------:R-:W-:Y:S01]  /*11570*/  FFMA.FTZ R64, R29, R64, R32 ;  /* 0x000000401d407223 */ /* 0x000fe20000010020 */
[----:B------:R-:W-:Y:S01]  /*11580*/  LOP3.LUT R109, R109, 0xffff0000, RZ, 0xc0, !PT ;  /* 0xffff00006d6d7812 */ /* 0x000fe200078ec0ff */
[----:B------:R-:W-:Y:S01]  /*11590*/  FMUL.FTZ R29, R30, R41 ;  /* 0x000000291e1d7220 */ /* 0x000fe20000410000 */
[----:B------:R-:W-:Y:S01]  /*115a0*/  FMUL.FTZ R45, R46, R105 ;  /* 0x000000692e2d7220 */ /* 0x000fe20000410000 */
[----:B------:R-:W-:Y:S01]  /*115b0*/  FMUL.FTZ R30, R30, R31 ;  /* 0x0000001f1e1e7220 */ /* 0x000fe20000410000 */
[----:B------:R-:W-:Y:S01]  /*115c0*/  FFMA.FTZ R44, R61, R65, R44 ;  /* 0x000000413d2c7223 */ /* 0x000fe2000001002c */
        /* <DEDUP_REMOVED lines=10> */
[----:B------:R-:W-:Y:S02]  /*11670*/  F2FP.BF16.F32.PACK_AB R33, R92, R43 ;  /* 0x0000002b5c21723e */ /* 0x000fe400000010ff */
[----:B------:R-:W-:Y:S01]  /*11680*/  F2FP.BF16.F32.PACK_AB R34, R41, R64 ;  /* 0x000000402922723e */ /* 0x000fe200000010ff */
[----:B------:R2:W-:Y:S01]  /*11690*/  STS.128 [R93], R28 ;  /* 0x0000001c5d007388 */ /* 0x0005e20000000c00 */
[----:B------:R-:W-:-:S05]  /*116a0*/  F2FP.BF16.F32.PACK_AB R35, R105, R44 ;  /* 0x0000002c6923723e */ /* 0x000fca00000010ff */
[----:B------:R2:W-:Y:S02]  /*116b0*/  STS.128 [R60+0xc400], R32 ;  /* 0x00c400203c007388 */ /* 0x0005e40000000c00 */
.L_x_1630:
[----:B------:R-:W-:Y:S05]  /*116c0*/  BSYNC B2 ;  /* 0x0000000000027941 */ /* 0x000fea0003800000 */
.L_x_1629:
[----:B------:R-:W-:Y:S05]  /*116d0*/  @P2 BRA `(.L_x_1626) ;  /* 0x00000004009c2947 */ /* 0x000fea0003800000 */
[----:B--2---:R-:W2:Y:S01]  /*116e0*/  LDL R60, [R1+0x68] ;  /* 0x00006800013c7983 */ /* 0x004ea20000100800 */
[----:B------:R-:W-:Y:S02]  /*116f0*/  LEA.HI R76, R76, R223, RZ, 0x1d ;  /* 0x000000df4c4c7211 */ /* 0x000fe400078fe8ff */
[----:B------:R-:W-:Y:S02]  /*11700*/  SHF.R.U64 R43, R24, 0x10, R25 ;  /* 0x00000010182b7819 */ /* 0x000fe40000001219 */
[----:B------:R-:W-:Y:S01]  /*11710*/  SHF.R.S32.HI R29, RZ, 0x1f, R76 ;  /* 0x0000001fff1d7819 */ /* 0x000fe2000001144c */
[----:B------:R-:W-:Y:S01]  /*11720*/  IMAD.SHL.U32 R28, R76, 0x8, RZ ;  /* 0x000000084c1c7824 */ /* 0x000fe200078e00ff */
[----:B------:R-:W-:Y:S02]  /*11730*/  SHF.R.U64 R41, R26, 0x10, R27 ;  /* 0x000000101a297819 */ /* 0x000fe4000000121b */
[----:B------:R-:W-:Y:S02]  /*11740*/  LEA.HI R76, R29, R76, RZ, 0x3 ;  /* 0x0000004c1d4c7211 */ /* 0x000fe400078f18ff */
[----:B------:R-:W-:-:S02]  /*11750*/  LOP3.LUT R29, R175, 0x38, R28, 0xf8, !PT ;  /* 0x00000038af1d7812 */ /* 0x000fc400078ef81c */
[----:B------:R-:W-:Y:S01]  /*11760*/  SHF.R.U32.HI R24, RZ, 0x10, R25 ;  /* 0x00000010ff187819 */ /* 0x000fe20000011619 */
[----:B------:R-:W-:Y:S01]  /*11770*/  IMAD.SHL.U32 R76, R76, 0x400, RZ ;  /* 0x000004004c4c7824 */ /* 0x000fe200078e00ff */
[----:B------:R-:W-:Y:S02]  /*11780*/  LOP3.LUT R29, R29, R176, RZ, 0x3c, !PT ;  /* 0x000000b01d1d7212 */ /* 0x000fe400078e3cff */
[----:B------:R-:W-:Y:S02]  /*11790*/  SHF.R.U32.HI R26, RZ, 0x10, R27 ;  /* 0x00000010ff1a7819 */ /* 0x000fe4000001161b */
[----:B------:R-:W-:Y:S02]  /*117a0*/  LOP3.LUT R76, R76, 0x7fffe000, RZ, 0xc0, !PT ;  /* 0x7fffe0004c4c7812 */ /* 0x000fe400078ec0ff */
[----:B------:R-:W-:Y:S02]  /*117b0*/  SHF.R.U64 R27, R36, 0x10, R37 ;  /* 0x00000010241b7819 */ /* 0x000fe40000001225 */
[----:B-1----:R-:W-:-:S02]  /*117c0*/  IADD3 R33, R29, R76, R177 ;  /* 0x0000004c1d217210 */ /* 0x002fc40007ffe0b1 */
[----:B------:R-:W-:Y:S02]  /*117d0*/  SHF.R.U64 R25, R38, 0x10, R39 ;  /* 0x0000001026197819 */ /* 0x000fe40000001227 */
[----:B------:R-:W-:Y:S01]  /*117e0*/  SHF.R.U32.HI R36, RZ, 0x10, R37 ;  /* 0x00000010ff247819 */ /* 0x000fe20000011625 */
[----:B------:R-:W-:Y:S01]  /*117f0*/  IMAD R40, R33, 0x2, R2 ;  /* 0x0000000221287824 */ /* 0x000fe200078e0202 */
[----:B------:R-:W-:Y:S02]  /*11800*/  PRMT R89, R89, 0x5410, R24 ;  /* 0x0000541059597816 */ /* 0x000fe40000000018 */
[----:B------:R-:W-:Y:S02]  /*11810*/  PRMT R84, R84, 0x5410, R27 ;  /* 0x0000541054547816 */ /* 0x000fe4000000001b */
[----:B------:R-:W1:Y:S01]  /*11820*/  LDS.128 R32, [R40+0xc400] ;  /* 0x00c4000028207984 */ /* 0x000e620000000c00 */
[----:B------:R-:W-:Y:S02]  /*11830*/  PRMT R86, R86, 0x5410, R25 ;  /* 0x0000541056567816 */ /* 0x000fe40000000019 */
[----:B------:R-:W-:Y:S01]  /*11840*/  PRMT R91, R91, 0x5410, R26 ;  /* 0x000054105b5b7816 */ /* 0x000fe2000000001a */
[----:B------:R-:W-:Y:S01]  /*11850*/  IMAD.U32 R42, R84, 0x10000, RZ ;  /* 0x00010000542a7824 */ /* 0x000fe200078e00ff */
[----:B------:R-:W-:-:S02]  /*11860*/  PRMT R88, R88, 0x5410, R43 ;  /* 0x0000541058587816 */ /* 0x000fc4000000002b */
[----:B------:R-:W-:Y:S02]  /*11870*/  PRMT R85, R85, 0x5410, R36 ;  /* 0x0000541055557816 */ /* 0x000fe40000000024 */
[----:B------:R-:W-:Y:S02]  /*11880*/  SHF.R.U32.HI R38, RZ, 0x10, R39 ;  /* 0x00000010ff267819 */ /* 0x000fe40000011627 */
[----:B------:R-:W-:Y:S01]  /*11890*/  PRMT R90, R90, 0x5410, R41 ;  /* 0x000054105a5a7816 */ /* 0x000fe20000000029 */
[----:B------:R-:W-:Y:S01]  /*118a0*/  IMAD.U32 R41, R88, 0x10000, RZ ;  /* 0x0001000058297824 */ /* 0x000fe200078e00ff */
[----:B------:R-:W-:Y:S01]  /*118b0*/  PRMT R87, R87, 0x5410, R38 ;  /* 0x0000541057577816 */ /* 0x000fe20000000026 */
[----:B------:R-:W-:Y:S01]  /*118c0*/  IMAD.U32 R43, R85, 0x10000, RZ ;  /* 0x00010000552b7824 */ /* 0x000fe200078e00ff */
[----:B------:R-:W-:Y:S02]  /*118d0*/  LOP3.LUT R84, R84, 0xffff0000, RZ, 0xc0, !PT ;  /* 0xffff000054547812 */ /* 0x000fe400078ec0ff */
[----:B------:R-:W-:-:S02]  /*118e0*/  LOP3.LUT R88, R88, 0xffff0000, RZ, 0xc0, !PT ;  /* 0xffff000058587812 */ /* 0x000fc400078ec0ff */
[----:B------:R-:W-:Y:S01]  /*118f0*/  LOP3.LUT R85, R85, 0xffff0000, RZ, 0xc0, !PT ;  /* 0xffff000055557812 */ /* 0x000fe200078ec0ff */
[C---:B-1----:R-:W-:Y:S01]  /*11900*/  IMAD.U32 R37, R33.reuse, 0x10000, RZ ;  /* 0x0001000021257824 */ /* 0x042fe200078e00ff */
[----:B------:R-:W-:Y:S01]  /*11910*/  LOP3.LUT R33, R33, 0xffff0000, RZ, 0xc0, !PT ;  /* 0xffff000021217812 */ /* 0x000fe200078ec0ff */
[C---:B------:R-:W-:Y:S01]  /*11920*/  IMAD.U32 R39, R35.reuse, 0x10000, RZ ;  /* 0x0001000023277824 */ /* 0x040fe200078e00ff */
[----:B------:R-:W-:Y:S01]  /*11930*/  LOP3.LUT R35, R35, 0xffff0000, RZ, 0xc0, !PT ;  /* 0xffff000023237812 */ /* 0x000fe200078ec0ff */
[----:B0-----:R-:W-:Y:S01]  /*11940*/  FMUL.FTZ R61, R37, R43 ;  /* 0x0000002b253d7220 */ /* 0x001fe20000410000 */
[C---:B------:R-:W-:Y:S01]  /*11950*/  IMAD.U32 R38, R34.reuse, 0x10000, RZ ;  /* 0x0001000022267824 */ /* 0x040fe200078e00ff */
[----:B------:R-:W-:Y:S01]  /*11960*/  LOP3.LUT R34, R34, 0xffff0000, RZ, 0xc0, !PT ;  /* 0xffff000022227812 */ /* 0x000fe200078ec0ff */
[----:B--2---:R-:W0:Y:S02]  /*11970*/  LDS.128 R28, [R60] ;  /* 0x000000003c1c7984 */ /* 0x004e240000000c00 */
        /* <DEDUP_REMOVED lines=8> */
[C---:B------:R-:W-:Y:S01]  /*11a00*/  IMAD.U32 R31, R32.reuse, 0x10000, RZ ;  /* 0x00010000201f7824 */ /* 0x040fe200078e00ff */
[----:B------:R-:W-:-:S03]  /*11a10*/  LOP3.LUT R32, R32, 0xffff0000, RZ, 0xc0, !PT ;  /* 0xffff000020207812 */ /* 0x000fc600078ec0ff */
[CC--:B------:R-:W-:Y:S01]  /*11a20*/  FMUL.FTZ R45, R31.reuse, R42.reuse ;  /* 0x0000002a1f2d7220 */ /* 0x0c0fe20000410000 */
[-C--:B------:R-:W-:Y:S01]  /*11a30*/  FMUL.FTZ R47, R31, R41.reuse ;  /* 0x000000291f2f7220 */ /* 0x080fe20000410000 */
[C---:B------:R-:W-:Y:S01]  /*11a40*/  IMAD.U32 R31, R89.reuse, 0x10000, RZ ;  /* 0x00010000591f7824 */ /* 0x040fe200078e00ff */
[----:B------:R-:W-:Y:S01]  /*11a50*/  LOP3.LUT R89, R89, 0xffff0000, RZ, 0xc0, !PT ;  /* 0xffff000059597812 */ /* 0x000fe200078ec0ff */
[C---:B------:R-:W-:Y:S01]  /*11a60*/  FFMA.FTZ R45, R24.reuse, R41, -R45 ;  /* 0x00000029182d7223 */ /* 0x040fe2000001082d */
[----:B------:R-:W-:Y:S02]  /*11a70*/  IMAD.U32 R41, R87, 0x10000, RZ ;  /* 0x0001000057297824 */ /* 0x000fe400078e00ff */
[----:B------:R-:W-:Y:S01]  /*11a80*/  FFMA.FTZ R47, R24, R42, R47 ;  /* 0x0000002a182f7223 */ /* 0x000fe2000001002f */
[----:B------:R-:W-:Y:S02]  /*11a90*/  IMAD.U32 R24, R91, 0x10000, RZ ;  /* 0x000100005b187824 */ /* 0x000fe400078e00ff */
[-C--:B------:R-:W-:Y:S01]  /*11aa0*/  FMUL.FTZ R37, R37, R31.reuse ;  /* 0x0000001f25257220 */ /* 0x080fe20000410000 */
[C---:B------:R-:W-:Y:S01]  /*11ab0*/  FFMA.FTZ R61, R26.reuse, R31, -R61 ;  /* 0x0000001f1a3d7223 */ /* 0x040fe2000001083d */
[C---:B------:R-:W-:Y:S01]  /*11ac0*/  FMUL.FTZ R31, R39.reuse, R41 ;  /* 0x00000029271f7220 */ /* 0x040fe20000410000 */
[----:B------:R-:W-:Y:S01]  /*11ad0*/  FMUL.FTZ R42, R39, R24 ;  /* 0x00000018272a7220 */ /* 0x000fe20000410000 */
[----:B------:R-:W-:Y:S01]  /*11ae0*/  FFMA.FTZ R37, R26, R43, R37 ;  /* 0x0000002b1a257223 */ /* 0x000fe20000010025 */
[----:B------:R-:W-:-:S02]  /*11af0*/  IMAD.U32 R26, R86, 0x10000, RZ ;  /* 0x00010000561a7824 */ /* 0x000fc400078e00ff */
[----:B------:R-:W-:Y:S01]  /*11b00*/  FFMA.FTZ R39, R36, R24, -R31 ;  /* 0x0000001824277223 */ /* 0x000fe2000001081f */
[C---:B------:R-:W-:Y:S01]  /*11b10*/  FMUL.FTZ R24, R32.reuse, R84 ;  /* 0x0000005420187220 */ /* 0x040fe20000410000 */
[----:B------:R-:W-:Y:S01]  /*11b20*/  FMUL.FTZ R32, R32, R88 ;  /* 0x0000005820207220 */ /* 0x000fe20000410000 */
[----:B------:R-:W-:Y:S01]  /*11b30*/  FMUL.FTZ R44, R38, R26 ;  /* 0x0000001a262c7220 */ /* 0x000fe20000410000 */
[----:B------:R-:W-:Y:S01]  /*11b40*/  LOP3.LUT R86, R86, 0xffff0000, RZ, 0xc0, !PT ;  /* 0xffff000056567812 */ /* 0x000fe200078ec0ff */
[----:B------:R-:W-:Y:S01]  /*11b50*/  FFMA.FTZ R88, R25, R88, -R24 ;  /* 0x0000005819587223 */ /* 0x000fe20000010818 */
[C---:B------:R-:W-:Y:S01]  /*11b60*/  IMAD.U32 R24, R90.reuse, 0x10000, RZ ;  /* 0x000100005a187824 */ /* 0x040fe200078e00ff */
[----:B------:R-:W-:Y:S01]  /*11b70*/  LOP3.LUT R90, R90, 0xffff0000, RZ, 0xc0, !PT ;  /* 0xffff00005a5a7812 */ /* 0x000fe200078ec0ff */
[----:B------:R-:W-:Y:S01]  /*11b80*/  FFMA.FTZ R41, R36, R41, R42 ;  /* 0x0000002924297223 */ /* 0x000fe2000001002a */
[----:B------:R-:W-:Y:S01]  /*11b90*/  LOP3.LUT R87, R87, 0xffff0000, RZ, 0xc0, !PT ;  /* 0xffff000057577812 */ /* 0x000fe200078ec0ff */
[-C--:B------:R-:W-:Y:S01]  /*11ba0*/  FMUL.FTZ R38, R38, R24.reuse ;  /* 0x0000001826267220 */ /* 0x080fe20000410000 */
[----:B------:R-:W-:Y:S01]  /*11bb0*/  LOP3.LUT R91, R91, 0xffff0000, RZ, 0xc0, !PT ;  /* 0xffff00005b5b7812 */ /* 0x000fe200078ec0ff */
[----:B------:R-:W-:Y:S01]  /*11bc0*/  FFMA.FTZ R44, R27, R24, -R44 ;  /* 0x000000181b2c7223 */ /* 0x000fe2000001082c */
[C---:B------:R-:W-:Y:S01]  /*11bd0*/  FMUL.FTZ R31, R33.reuse, R85 ;  /* 0x00000055211f7220 */ /* 0x040fe20000410000 */
[----:B------:R-:W-:Y:S01]  /*11be0*/  FMUL.FTZ R42, R33, R89 ;  /* 0x00000059212a7220 */ /* 0x000fe20000410000 */
[----:B------:R-:W-:Y:S01]  /*11bf0*/  FFMA.FTZ R32, R25, R84, R32 ;  /* 0x0000005419207223 */ /* 0x000fe20000010020 */
[C---:B------:R-:W-:Y:S01]  /*11c00*/  FMUL.FTZ R24, R34.reuse, R86 ;  /* 0x0000005622187220 */ /* 0x040fe20000410000 */
[----:B------:R-:W-:Y:S01]  /*11c10*/  FFMA.FTZ R38, R27, R26, R38 ;  /* 0x0000001a1b267223 */ /* 0x000fe20000010026 */
[-C--:B------:R-:W-:Y:S01]  /*11c20*/  FMUL.FTZ R25, R34, R90.reuse ;  /* 0x0000005a22197220 */ /* 0x080fe20000410000 */
[C---:B------:R-:W-:Y:S01]  /*11c30*/  FMUL.FTZ R33, R35.reuse, R87 ;  /* 0x0000005723217220 */ /* 0x040fe20000410000 */
[----:B------:R-:W-:Y:S01]  /*11c40*/  FMUL.FTZ R26, R35, R91 ;  /* 0x0000005b231a7220 */ /* 0x000fe20000410000 */
[----:B------:R-:W-:Y:S01]  /*11c50*/  FFMA.FTZ R36, R28, R89, -R31 ;  /* 0x000000591c247223 */ /* 0x000fe2000001081f */
[C---:B------:R-:W-:Y:S01]  /*11c60*/  FFMA.FTZ R27, R29.reuse, R90, -R24 ;  /* 0x0000005a1d1b7223 */ /* 0x040fe20000010818 */
[----:B------:R-:W-:Y:S01]  /*11c70*/  FFMA.FTZ R31, R29, R86, R25 ;  /* 0x000000561d1f7223 */ /* 0x000fe20000010019 */
        /* <DEDUP_REMOVED lines=13> */
.L_x_1626:
[----:B------:R-:W-:Y:S05]  /*11d50*/  BSYNC B1 ;  /* 0x0000000000017941 */ /* 0x000fea0003800000 */
.L_x_1625:
[----:B------:R-:W-:-:S13]  /*11d60*/  ISETP.GE.AND P0, PT, R189, R0, PT ;  /* 0x00000000bd00720c */ /* 0x000fda0003f06270 */
[----:B------:R-:W-:Y:S05]  /*11d70*/  @P0 BRA `(.L_x_1606) ;  /* 0x0000001400040947 */ /* 0x000fea0003800000 */
[----:B------:R-:W5:Y:S01]  /*11d80*/  LDC R0, c[0x0][0x3f4] ;  /* 0x0000fd00ff007b82 */ /* 0x000f620000000800 */
[----:B------:R-:W-:Y:S01]  /*11d90*/  BSSY B1, `(.L_x_1631) ;  /* 0x000006d000017945 */ /* 0x000fe20003800000 */
[----:B-1----:R-:W-:Y:S02]  /*11da0*/  SHF.R.U32.HI R44, RZ, 0x3, R173 ;  /* 0x00000003ff2c7819 */ /* 0x002fe400000116ad */
[-C--:B-----5:R-:W-:Y:S02]  /*11db0*/  ISETP.GE.AND P0, PT, R18, R0.reuse, PT ;  /* 0x000000001200720c */ /* 0x0a0fe40003f06270 */
[-C--:B------:R-:W-:Y:S02]  /*11dc0*/  ISETP.GE.AND P1, PT, R165, R0.reuse, PT ;  /* 0x00000000a500720c */ /* 0x080fe40003f26270 */
[----:B------:R-:W-:-:S09]  /*11dd0*/  ISETP.GE.AND P2, PT, R166, R0, PT ;  /* 0x00000000a600720c */ /* 0x000fd20003f46270 */
[----:B------:R-:W-:Y:S05]  /*11de0*/  @P0 BRA `(.L_x_1632) ;  /* 0x00000004009c0947 */ /* 0x000fea0003800000 */
[----:B------:R-:W5:Y:S01]  /*11df0*/  LDL R42, [R1+0x6c] ;  /* 0x00006c00012a7983 */ /* 0x000f620000100800 */
[----:B0-----:R-:W-:Y:S02]  /*11e00*/  LEA.HI R24, R0, R191, RZ, 0x1d ;  /* 0x000000bf00187211 */ /* 0x001fe400078fe8ff */
[--C-:B--2---:R-:W-:Y:S02]  /*11e10*/  SHF.R.U64 R33, R4, 0x10, R5.reuse ;  /* 0x0000001004217819 */ /* 0x104fe40000001205 */
        /* <DEDUP_REMOVED lines=12> */
[----:B------:R-:W-:Y:S02]  /*11ee0*/  PRMT R94, R94, 0x5410, R33 ;  /* 0x000054105e5e7816 */ /* 0x000fe40000000021 */
[----:B------:R-:W-:Y:S01]  /*11ef0*/  PRMT R95, R95, 0x5410, R4 ;  /* 0x000054105f5f7816 */ /* 0x000fe20000000004 */
[----:B------:R-:W-:Y:S01]  /*11f00*/  IMAD R32, R29, 0x2, R2 ;  /* 0x000000021d207824 */ /* 0x000fe200078e0202 */
[----:B------:R-:W-:Y:S01]  /*11f10*/  PRMT R96, R96, 0x5410, R5 ;  /* 0x0000541060607816 */ /* 0x000fe20000000005 */
[----:B------:R-:W-:Y:S01]  /*11f20*/  IMAD.U32 R38, R94, 0x10000, RZ ;  /* 0x000100005e267824 */ /* 0x000fe200078e00ff */
[----:B------:R-:W-:Y:S01]  /*11f30*/  PRMT R97, R97, 0x5410, R6 ;  /* 0x0000541061617816 */ /* 0x000fe20000000006 */
[----:B------:R-:W-:Y:S01]  /*11f40*/  IMAD.U32 R39, R95, 0x10000, RZ ;  /* 0x000100005f277824 */ /* 0x000fe200078e00ff */
[----:B------:R-:W0:Y:S01]  /*11f50*/  LDS.128 R28, [R32+0xc400] ;  /* 0x00c40000201c7984 */ /* 0x000e220000000c00 */
[----:B------:R-:W-:Y:S02]  /*11f60*/  PRMT R98, R98, 0x5410, R37 ;  /* 0x0000541062627816 */ /* 0x000fe40000000025 */
[----:B------:R-:W-:-:S02]  /*11f70*/  SHF.R.U32.HI R48, RZ, 0x10, R49 ;  /* 0x00000010ff307819 */ /* 0x000fc40000011631 */
[--C-:B------:R-:W-:Y:S01]  /*11f80*/  SHF.R.U64 R35, R50, 0x10, R51.reuse ;  /* 0x0000001032237819 */ /* 0x100fe20000001233 */
[----:B------:R-:W-:Y:S01]  /*11f90*/  IMAD.U32 R37, R98, 0x10000, RZ ;  /* 0x0001000062257824 */ /* 0x000fe200078e00ff */
[----:B------:R-:W-:Y:S02]  /*11fa0*/  PRMT R99, R99, 0x5410, R48 ;  /* 0x0000541063637816 */ /* 0x000fe40000000030 */
[----:B------:R-:W-:Y:S02]  /*11fb0*/  SHF.R.U32.HI R50, RZ, 0x10, R51 ;  /* 0x00000010ff327819 */ /* 0x000fe40000011633 */
[----:B------:R-:W-:Y:S02]  /*11fc0*/  LOP3.LUT R94, R94, 0xffff0000, RZ, 0xc0, !PT ;  /* 0xffff00005e5e7812 */ /* 0x000fe400078ec0ff */
[----:B------:R-:W-:Y:S02]  /*11fd0*/  PRMT R101, R101, 0x5410, R50 ;  /* 0x0000541065657816 */ /* 0x000fe40000000032 */
[----:B------:R-:W-:-:S02]  /*11fe0*/  LOP3.LUT R98, R98, 0xffff0000, RZ, 0xc0, !PT ;  /* 0xffff000062627812 */ /* 0x000fc400078ec0ff */
[----:B------:R-:W-:Y:S02]  /*11ff0*/  LOP3.LUT R95, R95, 0xffff0000, RZ, 0xc0, !PT ;  /* 0xffff00005f5f7812 */ /* 0x000fe400078ec0ff */
[----:B------:R-:W-:Y:S01]  /*12000*/  PRMT R100, R100, 0x5410, R35 ;  /* 0x0000541064647816 */ /* 0x000fe20000000023 */
[C---:B0-----:R-:W-:Y:S01]  /*12010*/  IMAD.U32 R34, R29.reuse, 0x10000, RZ ;  /* 0x000100001d227824 */ /* 0x041fe200078e00ff */
[----:B------:R-:W-:Y:S01]  /*12020*/  LOP3.LUT R29, R29, 0xffff0000, RZ, 0xc0, !PT ;  /* 0xffff00001d1d7812 */ /* 0x000fe200078ec0ff */
[C---:B------:R-:W-:Y:S01]  /*12030*/  IMAD.U32 R36, R31.reuse, 0x10000, RZ ;  /* 0x000100001f247824 */ /* 0x040fe200078e00ff */
[----:B------:R-:W-:Y:S01]  /*12040*/  LOP3.LUT R31, R31, 0xffff0000, RZ, 0xc0, !PT ;  /* 0xffff00001f1f7812 */ /* 0x000fe200078ec0ff */
[----:B------:R-:W-:Y:S01]  /*12050*/  FMUL.FTZ R45, R34, R39 ;  /* 0x00000027222d7220 */ /* 0x000fe20000410000 */
[C---:B------:R-:W-:Y:S01]  /*12060*/  IMAD.U32 R35, R30.reuse, 0x10000, RZ ;  /* 0x000100001e237824 */ /* 0x040fe200078e00ff */
[----:B------:R-:W-:Y:S01]  /*12070*/  LOP3.LUT R30, R30, 0xffff0000, RZ, 0xc0, !PT ;  /* 0xffff00001e1e7812 */ /* 0x000fe200078ec0ff */
[----:B-----5:R-:W0:Y:S02]  /*12080*/  LDS.128 R24, [R42] ;  /* 0x000000002a187984 */ /* 0x020e240000000c00 */
        /* <DEDUP_REMOVED lines=17> */
[----:B------:R-:W-:Y:S01]  /*121a0*/  FMUL.FTZ R47, R34, R27 ;  /* 0x0000001b222f7220 */ /* 0x000fe20000410000 */
[----:B------:R-:W-:Y:S02]  /*121b0*/  IMAD.U32 R4, R101, 0x10000, RZ ;  /* 0x0001000065047824 */ /* 0x000fe400078e00ff */
[----:B------:R-:W-:Y:S01]  /*121c0*/  FMUL.FTZ R34, R36, R37 ;  /* 0x0000002524227220 */ /* 0x000fe20000410000 */
[C---:B------:R-:W-:Y:S01]  /*121d0*/  FFMA.FTZ R45, R6.reuse, R27, -R45 ;  /* 0x0000001b062d7223 */ /* 0x040fe2000001082d */
[----:B------:R-:W-:Y:S01]  /*121e0*/  FFMA.FTZ R47, R6, R39, R47 ;  /* 0x00000027062f7223 */ /* 0x000fe2000001002f */
        /* <DEDUP_REMOVED lines=8> */
[-C--:B------:R-:W-:Y:S01]  /*12270*/  FMUL.FTZ R36, R29, R99.reuse ;  /* 0x000000631d247220 */ /* 0x080fe20000410000 */
[C---:B------:R-:W-:Y:S01]  /*12280*/  IMAD.U32 R4, R100.reuse, 0x10000, RZ ;  /* 0x0001000064047824 */ /* 0x040fe200078e00ff */
[----:B------:R-:W-:Y:S01]  /*12290*/  LOP3.LUT R100, R100, 0xffff0000, RZ, 0xc0, !PT ;  /* 0xffff000064647812 */ /* 0x000fe200078ec0ff */
[C---:B------:R-:W-:Y:S01]  /*122a0*/  FMUL.FTZ R38, R35.reuse, R6 ;  /* 0x0000000623267220 */ /* 0x040fe20000410000 */
[C---:B------:R-:W-:Y:S01]  /*122b0*/  FFMA.FTZ R34, R24.reuse, R99, -R27 ;  /* 0x0000006318227223 */ /* 0x040fe2000001081b */
[----:B------:R-:W-:Y:S01]  /*122c0*/  FFMA.FTZ R36, R24, R95, R36 ;  /* 0x0000005f18247223 */ /* 0x000fe20000010024 */
[----:B------:R-:W-:Y:S01]  /*122d0*/  LOP3.LUT R96, R96, 0xffff0000, RZ, 0xc0, !PT ;  /* 0xffff000060607812 */ /* 0x000fe200078ec0ff */
[----:B------:R-:W-:Y:S01]  /*122e0*/  FMUL.FTZ R24, R35, R4 ;  /* 0x0000000423187220 */ /* 0x000fe20000410000 */
[----:B------:R-:W-:Y:S01]  /*122f0*/  LOP3.LUT R97, R97, 0xffff0000, RZ, 0xc0, !PT ;  /* 0xffff000061617812 */ /* 0x000fe200078ec0ff */
[----:B------:R-:W-:Y:S01]  /*12300*/  FFMA.FTZ R28, R5, R94, R28 ;  /* 0x0000005e051c7223 */ /* 0x000fe2000001001c */
[----:B------:R-:W-:Y:S01]  /*12310*/  LOP3.LUT R101, R101, 0xffff0000, RZ, 0xc0, !PT ;  /* 0xffff000065657812 */ /* 0x000fe200078ec0ff */
[C---:B------:R-:W-:Y:S01]  /*12320*/  FFMA.FTZ R38, R7.reuse, R4, -R38 ;  /* 0x0000000407267223 */ /* 0x040fe20000010826 */
[C---:B------:R-:W-:Y:S01]  /*12330*/  FMUL.FTZ R5, R30.reuse, R100 ;  /* 0x000000641e057220 */ /* 0x040fe20000410000 */
[----:B------:R-:W-:Y:S01]  /*12340*/  FFMA.FTZ R7, R7, R6, R24 ;  /* 0x0000000607077223 */ /* 0x000fe20000010018 */
[-C--:B------:R-:W-:Y:S01]  /*12350*/  FMUL.FTZ R4, R30, R96.reuse ;  /* 0x000000601e047220 */ /* 0x080fe20000410000 */
[C---:B------:R-:W-:Y:S01]  /*12360*/  FMUL.FTZ R29, R31.reuse, R97 ;  /* 0x000000611f1d7220 */ /* 0x040fe20000410000 */
[-C--:B------:R-:W-:Y:S01]  /*12370*/  FMUL.FTZ R6, R31, R101.reuse ;  /* 0x000000651f067220 */ /* 0x080fe20000410000 */
[C---:B------:R-:W-:Y:S01]  /*12380*/  FFMA.FTZ R96, R25.reuse, R96, R5 ;  /* 0x0000006019607223 */ /* 0x040fe20000010005 */
[----:B------:R-:W-:Y:S01]  /*12390*/  FFMA.FTZ R27, R25, R100, -R4 ;  /* 0x00000064191b7223 */ /* 0x000fe20000010804 */
[C---:B------:R-:W-:Y:S01]  /*123a0*/  FFMA.FTZ R30, R26.reuse, R101, -R29 ;  /* 0x000000651a1e7223 */ /* 0x040fe2000001081d */
        /* <DEDUP_REMOVED lines=11> */
.L_x_1632:
[----:B------:R-:W-:Y:S05]  /*12460*/  BSYNC B1 ;  /* 0x0000000000017941 */ /* 0x000fea0003800000 */
.L_x_1631:
[----:B------:R-:W-:Y:S04]  /*12470*/  BSSY B1, `(.L_x_1633) ;  /* 0x0000069000017945 */ /* 0x000fe80003800000 */
[----:B------:R-:W-:Y:S05]  /*12480*/  @P1 BRA `(.L_x_1634) ;  /* 0x00000004009c1947 */ /* 0x000fea0003800000 */
[----:B------:R-:W5:Y:S01]  /*12490*/  LDL R41, [R1+0x64] ;  /* 0x0000640001297983 */ /* 0x000f620000100800 */
[----:B-1----:R-:W-:Y:S02]  /*124a0*/  LEA.HI R4, R0, R221, RZ, 0x1d ;  /* 0x000000dd00047211 */ /* 0x002fe400078fe8ff */
[----:B0-2---:R-:W-:Y:S02]  /*124b0*/  SHF.R.U64 R30, R8, 0x10, R9 ;  /* 0x00000010081e7819 */ /* 0x005fe40000001209 */
[----:B------:R-:W-:Y:S01]  /*124c0*/  SHF.R.S32.HI R5, RZ, 0x1f, R4 ;  /* 0x0000001fff057819 */ /* 0x000fe20000011404 */
[----:B------:R-:W-:Y:S01]  /*124d0*/  IMAD.SHL.U32 R6, R4, 0x8, RZ ;  /* 0x0000000804067824 */ /* 0x000fe200078e00ff */
[----:B------:R-:W-:Y:S02]  /*124e0*/  SHF.R.U64 R31, R52, 0x10, R53 ;  /* 0x00000010341f7819 */ /* 0x000fe40000001235 */
[----:B------:R-:W-:Y:S02]  /*124f0*/  LEA.HI R5, R5, R4, RZ, 0x3 ;  /* 0x0000000405057211 */ /* 0x000fe400078f18ff */
[----:B------:R-:W-:-:S02]  /*12500*/  LOP3.LUT R4, R173, 0x38, R6, 0xf8, !PT ;  /* 0x00000038ad047812 */ /* 0x000fc400078ef806 */
[----:B------:R-:W-:Y:S01]  /*12510*/  SHF.R.U64 R29, R54, 0x10, R55 ;  /* 0x00000010361d7819 */ /* 0x000fe20000001237 */
[----:B------:R-:W-:Y:S01]  /*12520*/  IMAD.SHL.U32 R5, R5, 0x400, RZ ;  /* 0x0000040005057824 */ /* 0x000fe200078e00ff */
[----:B------:R-:W-:Y:S02]  /*12530*/  LOP3.LUT R4, R4, R44, RZ, 0x3c, !PT ;  /* 0x0000002c04047212 */ /* 0x000fe400078e3cff */
[----:B------:R-:W-:Y:S02]  /*12540*/  PRMT R75, R75, 0x5410, R30 ;  /* 0x000054104b4b7816 */ /* 0x000fe4000000001e */
[----:B------:R-:W-:Y:S02]  /*12550*/  LOP3.LUT R5, R5, 0x7fffe000, RZ, 0xc0, !PT ;  /* 0x7fffe00005057812 */ /* 0x000fe400078ec0ff */
[----:B------:R-:W-:Y:S01]  /*12560*/  PRMT R80, R80, 0x5410, R31 ;  /* 0x0000541050507816 */ /* 0x000fe2000000001f */
[----:B------:R-:W-:Y:S01]  /*12570*/  IMAD.U32 R34, R75, 0x10000, RZ ;  /* 0x000100004b227824 */ /* 0x000fe200078e00ff */
[----:B------:R-:W-:-:S02]  /*12580*/  IADD3 R25, R4, R5, R179 ;  /* 0x0000000504197210 */ /* 0x000fc40007ffe0b3 */
[----:B------:R-:W-:Y:S01]  /*12590*/  SHF.R.U32.HI R8, RZ, 0x10, R9 ;  /* 0x00000010ff087819 */ /* 0x000fe20000011609 */
[----:B------:R-:W-:Y:S01]  /*125a0*/  IMAD.U32 R33, R80, 0x10000, RZ ;  /* 0x0001000050217824 */ /* 0x000fe200078e00ff */
[----:B------:R-:W-:Y:S01]  /*125b0*/  SHF.R.U32.HI R52, RZ, 0x10, R53 ;  /* 0x00000010ff347819 */ /* 0x000fe20000011635 */
[----:B------:R-:W-:Y:S01]  /*125c0*/  IMAD R28, R25, 0x2, R2 ;  /* 0x00000002191c7824 */ /* 0x000fe200078e0202 */
[----:B------:R-:W-:Y:S02]  /*125d0*/  SHF.R.U64 R9, R10, 0x10, R11 ;  /* 0x000000100a097819 */ /* 0x000fe4000000120b */
[----:B------:R-:W-:Y:S02]  /*125e0*/  PRMT R82, R82, 0x5410, R29 ;  /* 0x0000541052527816 */ /* 0x000fe4000000001d */
[----:B------:R-:W0:Y:S01]  /*125f0*/  LDS.128 R24, [R28+0xc400] ;  /* 0x00c400001c187984 */ /* 0x000e220000000c00 */
[----:B------:R-:W-:Y:S02]  /*12600*/  SHF.R.U32.HI R10, RZ, 0x10, R11 ;  /* 0x00000010ff0a7819 */ /* 0x000fe4000001160b */
[----:B------:R-:W-:-:S02]  /*12610*/  SHF.R.U32.HI R54, RZ, 0x10, R55 ;  /* 0x00000010ff367819 */ /* 0x000fc40000011637 */
[----:B------:R-:W-:Y:S02]  /*12620*/  PRMT R77, R77, 0x5410, R8 ;  /* 0x000054104d4d7816 */ /* 0x000fe40000000008 */
[----:B------:R-:W-:Y:S02]  /*12630*/  PRMT R81, R81, 0x5410, R52 ;  /* 0x0000541051517816 */ /* 0x000fe40000000034 */
[----:B------:R-:W-:Y:S01]  /*12640*/  PRMT R79, R79, 0x5410, R10 ;  /* 0x000054104f4f7816 */ /* 0x000fe2000000000a */
[----:B------:R-:W-:Y:S01]  /*12650*/  IMAD.U32 R35, R77, 0x10000, RZ ;  /* 0x000100004d237824 */ /* 0x000fe200078e00ff */
[----:B------:R-:W-:Y:S02]  /*12660*/  PRMT R83, R83, 0x5410, R54 ;  /* 0x0000541053537816 */ /* 0x000fe40000000036 */
[----:B------:R-:W-:Y:S02]  /*12670*/  PRMT R78, R78, 0x5410, R9 ;  /* 0x000054104e4e7816 */ /* 0x000fe40000000009 */
[----:B------:R-:W-:Y:S01]  /*12680*/  LOP3.LUT R75, R75, 0xffff0000, RZ, 0xc0, !PT ;  /* 0xffff00004b4b7812 */ /* 0x000fe200078ec0ff */
[C---:B0-----:R-:W-:Y:S01]  /*12690*/  IMAD.U32 R29, R24.reuse, 0x10000, RZ ;  /* 0x00010000181d7824 */ /* 0x041fe200078e00ff */
[----:B------:R-:W-:Y:S01]  /*126a0*/  LOP3.LUT R24, R24, 0xffff0000, RZ, 0xc0, !PT ;  /* 0xffff000018187812 */ /* 0x000fe200078ec0ff */
[C---:B------:R-:W-:Y:S01]  /*126b0*/  IMAD.U32 R30, R25.reuse, 0x10000, RZ ;  /* 0x00010000191e7824 */ /* 0x040fe200078e00ff */
[----:B------:R-:W-:Y:S01]  /*126c0*/  LOP3.LUT R25, R25, 0xffff0000, RZ, 0xc0, !PT ;  /* 0xffff000019197812 */ /* 0x000fe200078ec0ff */
[C---:B------:R-:W-:Y:S01]  /*126d0*/  FMUL.FTZ R37, R29.reuse, R34 ;  /* 0x000000221d257220 */ /* 0x040fe20000410000 */
[----:B------:R-:W-:Y:S01]  /*126e0*/  FMUL.FTZ R39, R29, R33 ;  /* 0x000000211d277220 */ /* 0x000fe20000410000 */
[----:B------:R-:W-:-:S02]  /*126f0*/  IMAD.U32 R29, R81, 0x10000, RZ ;  /* 0x00010000511d7824 */ /* 0x000fc400078e00ff */
[C---:B------:R-:W-:Y:S01]  /*12700*/  FMUL.FTZ R36, R30.reuse, R35 ;  /* 0x000000231e247220 */ /* 0x040fe20000410000 */
        /* <DEDUP_REMOVED lines=10> */
[----:B------:R-:W-:Y:S01]  /*127b0*/  FFMA.FTZ R37, R8, R33, -R37 ;  /* 0x0000002108257223 */ /* 0x000fe20000010825 */
[----:B------:R-:W-:-:S02]  /*127c0*/  IMAD.U32 R33, R79, 0x10000, RZ ;  /* 0x000100004f217824 */ /* 0x000fc400078e00ff */
[----:B------:R-:W-:Y:S01]  /*127d0*/  FFMA.FTZ R39, R8, R34, R39 ;  /* 0x0000002208277223 */ /* 0x000fe20000010027 */
[----:B------:R-:W-:Y:S02]  /*127e0*/  IMAD.U32 R8, R83, 0x10000, RZ ;  /* 0x0001000053087824 */ /* 0x000fe400078e00ff */
[----:B------:R-:W-:Y:S01]  /*127f0*/  FFMA.FTZ R36, R9, R29, -R36 ;  /* 0x0000001d09247223 */ /* 0x000fe20000010824 */
[C---:B------:R-:W-:Y:S01]  /*12800*/  FMUL.FTZ R34, R32.reuse, R33 ;  /* 0x0000002120227220 */ /* 0x040fe20000410000 */
[----:B------:R-:W-:Y:S02]  /*12810*/  IMAD.U32 R11, R7, 0x10000, RZ ;  /* 0x00010000070b7824 */ /* 0x000fe400078e00ff */
[-C--:B------:R-:W-:Y:S01]  /*12820*/  FMUL.FTZ R32, R32, R8.reuse ;  /* 0x0000000820207220 */ /* 0x080fe20000410000 */
[----:B------:R-:W-:Y:S01]  /*12830*/  FFMA.FTZ R35, R9, R35, R30 ;  /* 0x0000002309237223 */ /* 0x000fe2000001001e */
[----:B------:R-:W-:Y:S01]  /*12840*/  LOP3.LUT R9, R80, 0xffff0000, RZ, 0xc0, !PT ;  /* 0xffff000050097812 */ /* 0x000fe200078ec0ff */
[C---:B------:R-:W-:Y:S01]  /*12850*/  FFMA.FTZ R38, R11.reuse, R8, -R34 ;  /* 0x000000080b267223 */ /* 0x040fe20000010822 */
[----:B------:R-:W-:Y:S01]  /*12860*/  FFMA.FTZ R40, R11, R33, R32 ;  /* 0x000000210b287223 */ /* 0x000fe20000010020 */
[C---:B------:R-:W-:Y:S01]  /*12870*/  FMUL.FTZ R11, R24.reuse, R75 ;  /* 0x0000004b180b7220 */ /* 0x040fe20000410000 */
[----:B------:R-:W-:Y:S01]  /*12880*/  LOP3.LUT R8, R81, 0xffff0000, RZ, 0xc0, !PT ;  /* 0xffff000051087812 */ /* 0x000fe200078ec0ff */
[-C--:B------:R-:W-:Y:S01]  /*12890*/  FMUL.FTZ R29, R24, R9.reuse ;  /* 0x00000009181d7220 */ /* 0x080fe20000410000 */
[----:B------:R-:W-:Y:S01]  /*128a0*/  LOP3.LUT R30, R77, 0xffff0000, RZ, 0xc0, !PT ;  /* 0xffff00004d1e7812 */ /* 0x000fe200078ec0ff */
[----:B------:R-:W-:Y:S01]  /*128b0*/  FFMA.FTZ R24, R4, R9, -R11 ;  /* 0x0000000904187223 */ /* 0x000fe2000001080b */
[----:B------:R-:W-:-:S02]  /*128c0*/  IMAD.U32 R11, R78, 0x10000, RZ ;  /* 0x000100004e0b7824 */ /* 0x000fc400078e00ff */
[----:B------:R-:W-:Y:S01]  /*128d0*/  FFMA.FTZ R32, R4, R75, R29 ;  /* 0x0000004b04207223 */ /* 0x000fe2000001001d */
[----:B------:R-:W-:Y:S02]  /*128e0*/  IMAD.U32 R10, R6, 0x10000, RZ ;  /* 0x00010000060a7824 */ /* 0x000fe400078e00ff */
[----:B------:R-:W-:Y:S01]  /*128f0*/  FMUL.FTZ R34, R25, R30 ;  /* 0x0000001e19227220 */ /* 0x000fe20000410000 */
[----:B------:R-:W-:Y:S02]  /*12900*/  IMAD.U32 R9, R82, 0x10000, RZ ;  /* 0x0001000052097824 */ /* 0x000fe400078e00ff */
[----:B------:R-:W-:Y:S01]  /*12910*/  FMUL.FTZ R29, R31, R11 ;  /* 0x0000000b1f1d7220 */ /* 0x000fe20000410000 */
[-C--:B------:R-:W-:Y:S01]  /*12920*/  FMUL.FTZ R33, R25, R8.reuse ;  /* 0x0000000819217220 */ /* 0x080fe20000410000 */
[----:B------:R-:W-:Y:S01]  /*12930*/  FFMA.FTZ R25, R5, R8, -R34 ;  /* 0x0000000805197223 */ /* 0x000fe20000010822 */
[-C--:B------:R-:W-:Y:S01]  /*12940*/  FMUL.FTZ R31, R31, R9.reuse ;  /* 0x000000091f1f7220 */ /* 0x080fe20000410000 */
[----:B------:R-:W-:Y:S01]  /*12950*/  FFMA.FTZ R29, R10, R9, -R29 ;  /* 0x000000090a1d7223 */ /* 0x000fe2000001081d */
[----:B------:R-:W-:Y:S01]  /*12960*/  FFMA.FTZ R30, R5, R30, R33 ;  /* 0x0000001e051e7223 */ /* 0x000fe20000010021 */
[----:B------:R-:W-:Y:S01]  /*12970*/  LOP3.LUT R9, R78, 0xffff0000, RZ, 0xc0, !PT ;  /* 0xffff00004e097812 */ /* 0x000fe200078ec0ff */
[----:B------:R-:W-:Y:S01]  /*12980*/  FFMA.FTZ R10, R10, R11, R31 ;  /* 0x0000000b0a0a7223 */ /* 0x000fe2000001001f */
[----:B------:R-:W-:-:S02]  /*12990*/  LOP3.LUT R5, R82, 0xffff0000, RZ, 0xc0, !PT ;  /* 0xffff000052057812 */ /* 0x000fc400078ec0ff */
[----:B------:R-:W-:Y:S01]  /*129a0*/  LOP3.LUT R8, R79, 0xffff0000, RZ, 0xc0, !PT ;  /* 0xffff00004f087812 */ /* 0x000fe200078ec0ff */
[C---:B------:R-:W-:Y:S01]  /*129b0*/  FMUL.FTZ R11, R26.reuse, R9 ;  /* 0x000000091a0b7220 */ /* 0x040fe20000410000 */
[----:B------:R-:W-:Y:S01]  /*129c0*/  LOP3.LUT R4, R83, 0xffff0000, RZ, 0xc0, !PT ;  /* 0xffff000053047812 */ /* 0x000fe200078ec0ff */
[-C--:B------:R-:W-:Y:S01]  /*129d0*/  FMUL.FTZ R34, R26, R5.reuse ;  /* 0x000000051a227220 */ /* 0x080fe20000410000 */
[----:B------:R-:W-:Y:S01]  /*129e0*/  LOP3.LUT R6, R6, 0xffff0000, RZ, 0xc0, !PT ;  /* 0xffff000006067812 */ /* 0x000fe200078ec0ff */
[----:B------:R-:W-:Y:S01]  /*129f0*/  FMUL.FTZ R42, R27, R8 ;  /* 0x000000081b2a7220 */ /* 0x000fe20000410000 */
[----:B------:R-:W-:Y:S01]  /*12a00*/  LOP3.LUT R7, R7, 0xffff0000, RZ, 0xc0, !PT ;  /* 0xffff000007077812 */ /* 0x000fe200078ec0ff */
[-C--:B------:R-:W-:Y:S02]  /*12a10*/  FMUL.FTZ R31, R27, R4.reuse ;  /* 0x000000041b1f7220 */ /* 0x080fe40000410000 */
[C---:B------:R-:W-:Y:S01]  /*12a20*/  FFMA.FTZ R26, R6.reuse, R5, -R11 ;  /* 0x00000005061a7223 */ /* 0x040fe2000001080b */
[----:B------:R-:W-:Y:S01]  /*12a30*/  FFMA.FTZ R11, R6, R9, R34 ;  /* 0x00000009060b7223 */ /* 0x000fe20000010022 */
        /* <DEDUP_REMOVED lines=12> */
.L_x_1634:
[----:B------:R-:W-:Y:S05]  /*12b00*/  BSYNC B1 ;  /* 0x0000000000017941 */ /* 0x000fea0003800000 */
.L_x_1633:
[----:B------:R-:W-:Y:S05]  /*12b10*/  @P2 BRA `(.L_x_1606) ;  /* 0x00000004009c2947 */ /* 0x000fea0003800000 */
[----:B------:R-:W5:Y:S01]  /*12b20*/  LDL R36, [R1+0x60] ;  /* 0x0000600001247983 */ /* 0x000f620000100800 */
[----:B------:R-:W-:Y:S02]  /*12b30*/  LEA.HI R0, R0, R223, RZ, 0x1d ;  /* 0x000000df00007211 */ /* 0x000fe400078fe8ff */
[----:B01----:R-:W-:Y:S02]  /*12b40*/  SHF.R.U64 R25, R56, 0x10, R57 ;  /* 0x0000001038197819 */ /* 0x003fe40000001239 */
        /* <DEDUP_REMOVED lines=8> */
[----:B------:R-:W-:Y:S02]  /*12bd0*/  SHF.R.U64 R26, R58, 0x10, R59 ;  /* 0x000000103a1a7819 */ /* 0x000fe4000000123b */
[----:B------:R-:W-:Y:S02]  /*12be0*/  LOP3.LUT R5, R5, 0x7fffe000, RZ, 0xc0, !PT ;  /* 0x7fffe00005057812 */ /* 0x000fe400078ec0ff */
[----:B------:R-:W-:Y:S02]  /*12bf0*/  PRMT R70, R70, 0x5410, R25 ;  /* 0x0000541046467816 */ /* 0x000fe40000000019 */
[----:B------:R-:W-:-:S02]  /*12c00*/  IADD3 R9, R0, R5, R179 ;  /* 0x0000000500097210 */ /* 0x000fc40007ffe0b3 */
[----:B------:R-:W-:Y:S02]  /*12c10*/  PRMT R69, R69, 0x5410, R24 ;  /* 0x0000541045457816 */ /* 0x000fe40000000018 */
[----:B------:R-:W-:Y:S01]  /*12c20*/  SHF.R.U32.HI R56, RZ, 0x10, R57 ;  /* 0x00000010ff387819 */ /* 0x000fe20000011639 */
[----:B------:R-:W-:Y:S01]  /*12c30*/  IMAD R0, R9, 0x2, R2 ;  /* 0x0000000209007824 */ /* 0x000fe200078e0202 */
[--C-:B--2---:R-:W-:Y:S01]  /*12c40*/  SHF.R.U64 R29, R14, 0x10, R15.reuse ;  /* 0x000000100e1d7819 */ /* 0x104fe2000000120f */
[----:B------:R-:W-:Y:S01]  /*12c50*/  IMAD.U32 R28, R69, 0x10000, RZ ;  /* 0x00010000451c7824 */ /* 0x000fe200078e00ff */
        /* <DEDUP_REMOVED lines=8> */
[----:B------:R-:W-:Y:S02]  /*12ce0*/  SHF.R.U32.HI R59, RZ, 0x10, R59 ;  /* 0x00000010ff3b7819 */ /* 0x000fe4000001163b */
[----:B------:R-:W-:Y:S02]  /*12cf0*/  PRMT R30, R3, 0x5410, R30 ;  /* 0x00005410031e7816 */ /* 0x000fe4000000001e */
[----:B------:R-:W-:Y:S02]  /*12d00*/  PRMT R74, R74, 0x5410, R59 ;  /* 0x000054104a4a7816 */ /* 0x000fe4000000003b */
[----:B------:R-:W-:Y:S01]  /*12d10*/  LOP3.LUT R69, R69, 0xffff0000, RZ, 0xc0, !PT ;  /* 0xffff000045457812 */ /* 0x000fe200078ec0ff */
[C---:B------:R-:W-:Y:S01]  /*12d20*/  IMAD.U32 R31, R30.reuse, 0x10000, RZ ;  /* 0x000100001e1f7824 */ /* 0x040fe200078e00ff */
        /* <DEDUP_REMOVED lines=11> */
[-C--:B------:R-:W-:Y:S01]  /*12de0*/  FMUL.FTZ R35, R20, R15.reuse ;  /* 0x0000000f14237220 */ /* 0x080fe20000410000 */
[C---:B------:R-:W-:Y:S01]  /*12df0*/  IMAD.U32 R21, R10.reuse, 0x10000, RZ ;  /* 0x000100000a157824 */ /* 0x040fe200078e00ff */
[----:B------:R-:W-:Y:S01]  /*12e00*/  LOP3.LUT R10, R10, 0xffff0000, RZ, 0xc0, !PT ;  /* 0xffff00000a0a7812 */ /* 0x000fe200078ec0ff */
[C---:B------:R-:W-:Y:S01]  /*12e10*/  IMAD.U32 R20, R29.reuse, 0x10000, RZ ;  /* 0x000100001d147824 */ /* 0x040fe200078e00ff */
[----:B------:R-:W-:Y:S01]  /*12e20*/  LOP3.LUT R29, R29, 0xffff0000, RZ, 0xc0, !PT ;  /* 0xffff00001d1d7812 */ /* 0x000fe200078ec0ff */
[----:B-----5:R-:W0:Y:S02]  /*12e30*/  LDS.128 R4, [R36] ;  /* 0x0000000024047984 */ /* 0x020e240000000c00 */
[C---:B0-----:R-:W-:Y:S01]  /*12e40*/  IMAD.U32 R3, R4.reuse, 0x10000, RZ ;  /* 0x0001000004037824 */ /* 0x041fe200078e00ff */
[----:B------:R-:W-:Y:S01]  /*12e50*/  LOP3.LUT R4, R4, 0xffff0000, RZ, 0xc0, !PT ;  /* 0xffff000004047812 */ /* 0x000fe200078ec0ff */
[C---:B------:R-:W-:Y:S01]  /*12e60*/  IMAD.U32 R12, R5.reuse, 0x10000, RZ ;  /* 0x00010000050c7824 */ /* 0x040fe200078e00ff */
[----:B------:R-:W-:Y:S01]  /*12e70*/  LOP3.LUT R5, R5, 0xffff0000, RZ, 0xc0, !PT ;  /* 0xffff000005057812 */ /* 0x000fe200078ec0ff */
[C---:B------:R-:W-:Y:S01]  /*12e80*/  FFMA.FTZ R32, R3.reuse, R26, -R32 ;  /* 0x0000001a03207223 */ /* 0x040fe20000010820 */
[----:B------:R-:W-:Y:S01]  /*12e90*/  FFMA.FTZ R34, R3, R28, R34 ;  /* 0x0000001c03227223 */ /* 0x000fe20000010022 */
[----:B------:R-:W-:Y:S01]  /*12ea0*/  FFMA.FTZ R33, R12, R15, -R33 ;  /* 0x0000000f0c217223 */ /* 0x000fe20000010821 */
[----:B------:R-:W-:-:S02]  /*12eb0*/  IMAD.U32 R14, R7, 0x10000, RZ ;  /* 0x00010000070e7824 */ /* 0x000fc400078e00ff */
[----:B------:R-:W-:Y:S01]  /*12ec0*/  FMUL.FTZ R15, R24, R31 ;  /* 0x0000001f180f7220 */ /* 0x000fe20000410000 */
[----:B------:R-:W-:Y:S02]  /*12ed0*/  IMAD.U32 R3, R74, 0x10000, RZ ;  /* 0x000100004a037824 */ /* 0x000fe400078e00ff */
[----:B------:R-:W-:Y:S01]  /*12ee0*/  FFMA.FTZ R35, R12, R27, R35 ;  /* 0x0000001b0c237223 */ /* 0x000fe20000010023 */
[----:B------:R-:W-:Y:S01]  /*12ef0*/  LOP3.LUT R12, R71, 0xffff0000, RZ, 0xc0, !PT ;  /* 0xffff0000470c7812 */ /* 0x000fe200078ec0ff */
[----:B------:R-:W-:Y:S02]  /*12f00*/  IMAD.U32 R13, R6, 0x10000, RZ ;  /* 0x00010000060d7824 */ /* 0x000fe400078e00ff */
[-C--:B------:R-:W-:Y:S01]  /*12f10*/  FMUL.FTZ R24, R24, R3.reuse ;  /* 0x0000000318187220 */ /* 0x080fe20000410000 */
[----:B------:R-:W-:Y:S01]  /*12f20*/  FFMA.FTZ R26, R14, R3, -R15 ;  /* 0x000000030e1a7223 */ /* 0x000fe2000001080f */
[----:B------:R-:W-:Y:S01]  /*12f30*/  LOP3.LUT R3, R70, 0xffff0000, RZ, 0xc0, !PT ;  /* 0xffff000046037812 */ /* 0x000fe200078ec0ff */
[----:B------:R-:W-:Y:S01]  /*12f40*/  FMUL.FTZ R15, R8, R69 ;  /* 0x00000045080f7220 */ /* 0x000fe20000410000 */
[----:B------:R-:W-:Y:S01]  /*12f50*/  FFMA.FTZ R31, R14, R31, R24 ;  /* 0x0000001f0e1f7223 */ /* 0x000fe20000010018 */
[----:B------:R-:W-:-:S02]  /*12f60*/  LOP3.LUT R14, R25, 0xffff0000, RZ, 0xc0, !PT ;  /* 0xffff0000190e7812 */ /* 0x000fc400078ec0ff */
[-C--:B------:R-:W-:Y:S01]  /*12f70*/  FMUL.FTZ R25, R8, R3.reuse ;  /* 0x0000000308197220 */ /* 0x080fe20000410000 */
[C---:B------:R-:W-:Y:S01]  /*12f80*/  FFMA.FTZ R15, R4.reuse, R3, -R15 ;  /* 0x00000003040f7223 */ /* 0x040fe2000001080f */
[----:B------:R-:W-:Y:S02]  /*12f90*/  IMAD.U32 R8, R73, 0x10000, RZ ;  /* 0x0001000049087824 */ /* 0x000fe400078e00ff */
[C---:B------:R-:W-:Y:S01]  /*12fa0*/  FMUL.FTZ R24, R9.reuse, R14 ;  /* 0x0000000e09187220 */ /* 0x040fe20000410000 */
[----:B------:R-:W-:Y:S01]  /*12fb0*/  FFMA.FTZ R25, R4, R69, R25 ;  /* 0x0000004504197223 */ /* 0x000fe20000010019 */
[----:B------:R-:W-:Y:S01]  /*12fc0*/  FMUL.FTZ R9, R9, R12 ;  /* 0x0000000c09097220 */ /* 0x000fe20000410000 */
[----:B------:R-:W-:Y:S01]  /*12fd0*/  FMUL.FTZ R4, R21, R20 ;  /* 0x0000001415047220 */ /* 0x000fe20000410000 */
[----:B------:R-:W-:Y:S01]  /*12fe0*/  LOP3.LUT R73, R73, 0xffff0000, RZ, 0xc0, !PT ;  /* 0xffff000049497812 */ /* 0x000fe200078ec0ff */
[C---:B------:R-:W-:Y:S01]  /*12ff0*/  FFMA.FTZ R24, R5.reuse, R12, -R24 ;  /* 0x0000000c05187223 */ /* 0x040fe20000010818 */
[----:B------:R-:W-:Y:S01]  /*13000*/  LOP3.LUT R74, R74, 0xffff0000, RZ, 0xc0, !PT ;  /* 0xffff00004a4a7812 */ /* 0x000fe200078ec0ff */
[----:B------:R-:W-:Y:S01]  /*13010*/  FFMA.FTZ R14, R5, R14, R9 ;  /* 0x0000000e050e7223 */ /* 0x000fe20000010009 */
[----:B------:R-:W-:Y:S01]  /*13020*/  LOP3.LUT R6, R6, 0xffff0000, RZ, 0xc0, !PT ;  /* 0xffff000006067812 */ /* 0x000fe200078ec0ff */
[-C--:B------:R-:W-:Y:S01]  /*13030*/  FMUL.FTZ R12, R21, R8.reuse ;  /* 0x00000008150c7220 */ /* 0x080fe20000410000 */
[----:B------:R-:W-:Y:S01]  /*13040*/  LOP3.LUT R7, R7, 0xffff0000, RZ, 0xc0, !PT ;  /* 0xffff000007077812 */ /* 0x000fe200078ec0ff */
[----:B------:R-:W-:Y:S01]  /*13050*/  FFMA.FTZ R3, R13, R8, -R4 ;  /* 0x000000080d037223 */ /* 0x000fe20000010804 */
[C---:B------:R-:W-:Y:S01]  /*13060*/  FMUL.FTZ R5, R10.reuse, R29 ;  /* 0x0000001d0a057220 */ /* 0x040fe20000410000 */
[C---:B------:R-:W-:Y:S01]  /*13070*/  FMUL.FTZ R8, R11.reuse, R30 ;  /* 0x0000001e0b087220 */ /* 0x040fe20000410000 */
[-C--:B------:R-:W-:Y:S01]  /*13080*/  FMUL.FTZ R4, R10, R73.reuse ;  /* 0x000000490a047220 */ /* 0x080fe20000410000 */
[-C--:B------:R-:W-:Y:S01]  /*13090*/  FMUL.FTZ R9, R11, R74.reuse ;  /* 0x0000004a0b097220 */ /* 0x080fe20000410000 */
[C---:B------:R-:W-:Y:S01]  /*130a0*/  FFMA.FTZ R10, R6.reuse, R73, -R5 ;  /* 0x00000049060a7223 */ /* 0x040fe20000010805 */
        /* <DEDUP_REMOVED lines=14> */
.L_x_1606:
[----:B------:R-:W-:Y:S05]  /*13190*/  BSYNC B0 ;  /* 0x0000000000007941 */ /* 0x000fea0003800000 */
.L_x_1584:
        /* <DEDUP_REMOVED lines=8> */
.L_x_1582:
[----:B01-3--:R-:W3:Y:S02]  /*13220*/  LDL R0, [R1+0x3c] ;  /* 0x00003c0001007983 */ /* 0x00bee40000100800 */
[----:B---3--:R-:W-:-:S13]  /*13230*/  R2UR UR4, R0 ;  /* 0x00000000000472ca */ /* 0x008fda00000e0000 */
[----:B------:R-:W-:-:S05]  /*13240*/  IMAD.U32 R0, RZ, RZ, UR4 ;  /* 0x00000004ff007e24 */ /* 0x000fca000f8e00ff */
[----:B------:R-:W-:-:S13]  /*13250*/  ISETP.NE.AND P0, PT, R0, 0x3, PT ;  /* 0x000000030000780c */ /* 0x000fda0003f05270 */
[----:B------:R-:W-:Y:S05]  /*13260*/  @!P0 BRA `(.L_x_1635) ;  /* 0x0000000000048947 */ /* 0x000fea0003800000 */
[----:B------:R-:W-:Y:S01]  /*13270*/  BPT.TRAP 0x1 ;  /* 0x000000040000795c */ /* 0x000fe20000300000 */
.L_x_1635:
[----:B------:R-:W-:Y:S01]  /*13280*/  IMAD R14, R22, 0x8, R2 ;  /* 0x00000008160e7824 */ /* 0x000fe200078e0202 */
[----:B--2-4-:R-:W-:-:S04]  /*13290*/  SHF.L.U32 R3, R23, 0x1f, RZ ;  /* 0x0000001f17037819 */ /* 0x014fc800000006ff */
[----:B------:R0:W1:Y:S01]  /*132a0*/  SYNCS.PHASECHK.TRANS64.TRYWAIT P2, [R14+URZ+0x2a830], R3 ;  /* 0x02a830030e0075a7 */ /* 0x000062000804017f */
[----:B------:R-:W-:Y:S05]  /*132b0*/  @!P0 BRA `(.L_x_1636) ;  /* 0x0000000000048947 */ /* 0x000fea0003800000 */
[----:B------:R-:W-:Y:S01]  /*132c0*/  BPT.TRAP 0x1 ;  /* 0x000000040000795c */ /* 0x000fe20000300000 */
.L_x_1636:
[----:B------:R-:W2:Y:S02]  /*132d0*/  S2R R0, SR_TID.X ;  /* 0x0000000000007919 */ /* 0x000ea40000002100 */
[----:B--2---:R-:W-:-:S04]  /*132e0*/  LOP3.LUT R0, R0, 0x7f, RZ, 0xc0, !PT ;  /* 0x0000007f00007812 */ /* 0x004fc800078ec0ff */
[----:B------:R-:W-:Y:S01]  /*132f0*/  ISETP.NE.AND P1, PT, R0, RZ, PT ;  /* 0x000000ff0000720c */ /* 0x000fe20003f25270 */
[----:B-1----:R-:W-:-:S12]  /*13300*/  @P2 BRA `(.L_x_1637) ;  /* 0x0000000000082947 */ /* 0x002fd80003800000 */
[----:B------:R-:W1:Y:S02]  /*13310*/  SYNCS.PHASECHK.TRANS64.TRYWAIT P2, [R14+URZ+0x2a830], R3 ;  /* 0x02a830030e0075a7 */ /* 0x000e64000804017f */
[----:B-1----:R-:W-:Y:S05]  /*13320*/  @!P2 BRA `(.L_x_1638) ;  /* 0x000001a0003ca947 */ /* 0x002fea0003800000 */
.L_x_1637:
[----:B------:R-:W-:Y:S05]  /*13330*/  WARPSYNC.ALL ;  /* 0x0000000000007948 */ /* 0x000fea0003800000 */
[----:B------:R-:W-:Y:S01]  /*13340*/  VIADD R0, R2, 0x18400 ;  /* 0x0001840002007836 */ /* 0x000fe20000000000 */
[----:B------:R-:W-:Y:S01]  /*13350*/  R2UR UR52, R68 ;  /* 0x00000000443472ca */ /* 0x000fe200000e0000 */
[----:B------:R-:W-:Y:S01]  /*13360*/  IMAD.MOV.U32 R5, RZ, RZ, 0x40000040 ;  /* 0x40000040ff057424 */ /* 0x000fe200078e00ff */
[----:B------:R-:W-:Y:S01]  /*13370*/  WARPGROUP.ARRIVE ;  /* 0x00000000000079c5 */ /* 0x000fe20000000000 */
[----:B------:R-:W-:Y:S01]  /*13380*/  UMOV UR53, 0x40000040 ;  /* 0x4000004000357882 */ /* 0x000fe20000000000 */
[----:B------:R-:W-:Y:S01]  /*13390*/  SHF.R.U32.HI R0, RZ, 0x4, R0 ;  /* 0x00000004ff007819 */ /* 0x000fe20000011600 */
[----:B------:R-:W-:Y:S01]  /*133a0*/  IMAD.MOV.U32 R9, RZ, RZ, 0x40000040 ;  /* 0x40000040ff097424 */ /* 0x000fe200078e00ff */
[----:B------:R-:W-:Y:S01]  /*133b0*/  R2UR UR55, R5 ;  /* 0x00000000053772ca */ /* 0x000fe200000e0000 */
[----:B------:R-:W-:Y:S01]  /*133c0*/  UMOV UR49, 0x40000040 ;  /* 0x4000004000317882 */ /* 0x000fe20000000000 */
[----:B------:R-:W-:Y:S01]  /*133d0*/  LOP3.LUT R0, R0, 0x3fff, RZ, 0xc0, !PT ;  /* 0x00003fff00007812 */ /* 0x000fe200078ec0ff */
[----:B------:R-:W-:Y:S01]  /*133e0*/  UMOV UR9, 0x40000040 ;  /* 0x4000004000097882 */ /* 0x000fe20000000000 */
[----:B------:R-:W-:Y:S01]  /*133f0*/  R2UR UR51, R9 ;  /* 0x00000000093372ca */ /* 0x000fe200000e0000 */
[----:B------:R-:W-:Y:S01]  /*13400*/  IMAD.MOV.U32 R9, RZ, RZ, 0x40000040 ;  /* 0x40000040ff097424 */ /* 0x000fe200078e00ff */
[----:B------:R-:W-:Y:S01]  /*13410*/  LOP3.LUT R6, R0, 0x10000, RZ, 0xfc, !PT ;  /* 0x0001000000067812 */ /* 0x000fe200078efcff */
[----:B------:R-:W-:Y:S01]  /*13420*/  ULOP3.LUT UR52, UR52, 0x10000, URZ, 0xfc, !UPT ;  /* 0x0001000034347892 */ /* 0x000fe2000f8efc3f */
[----:B------:R-:W-:Y:S01]  /*13430*/  IMAD.U32 R11, RZ, RZ, UR9 ;  /* 0x00000009ff0b7e24 */ /* 0x000fe2000f8e00ff */
[----:B------:R-:W-:Y:S01]  /*13440*/  UMOV UR57, 0x40000040 ;  /* 0x4000004000397882 */ /* 0x000fe20000000000 */
[----:B------:R-:W-:Y:S01]  /*13450*/  R2UR UR11, R9 ;  /* 0x00000000090b72ca */ /* 0x000fe200000e0000 */
[----:B------:R-:W-:Y:S01]  /*13460*/  IMAD R4, R22, 0x900, R6 ;  /* 0x0000090016047824 */ /* 0x000fe200078e0206 */
[----:B------:R-:W-:Y:S01]  /*13470*/  UIADD3 UR48, UR52, 0x2, URZ ;  /* 0x0000000234307890 */ /* 0x000fe2000fffe03f */
[----:B------:R-:W-:Y:S01]  /*13480*/  IMAD.MOV.U32 R9, RZ, RZ, 0x40000040 ;  /* 0x40000040ff097424 */ /* 0x000fe200078e00ff */
[----:B------:R-:W-:Y:S01]  /*13490*/  UIADD3 UR4, UR52, 0x4, URZ ;  /* 0x0000000434047890 */ /* 0x000fe2000fffe03f */
[C---:B------:R-:W-:Y:S01]  /*134a0*/  VIADD R8, R4.reuse, 0x2 ;  /* 0x0000000204087836 */ /* 0x040fe20000000000 */
[----:B------:R-:W-:Y:S01]  /*134b0*/  R2UR UR54, R4 ;  /* 0x00000000043672ca */ /* 0x000fe200000e0000 */
[----:B------:R-:W-:Y:S01]  /*134c0*/  UIADD3 UR56, UR52, 0x802, URZ ;  /* 0x0000080234387890 */ /* 0x000fe2000fffe03f */
[----:B------:R-:W-:Y:S01]  /*134d0*/  IMAD.MOV.U32 R5, RZ, RZ, 0x40000040 ;  /* 0x40000040ff057424 */ /* 0x000fe200078e00ff */
[----:B------:R-:W-:Y:S01]  /*134e0*/  UIADD3 UR40, UR52, 0x804, URZ ;  /* 0x0000080434287890 */ /* 0x000fe2000fffe03f */
[----:B------:R-:W-:Y:S01]  /*134f0*/  R2UR UR50, R8 ;  /* 0x00000000083272ca */ /* 0x000fe200000e0000 */
[----:B------:R-:W-:Y:S01]  /*13500*/  VIADD R8, R4, 0x4 ;  /* 0x0000000404087836 */ /* 0x000fe20000000000 */
[----:B------:R-:W-:Y:S01]  /*13510*/  UMOV UR8, UR4 ;  /* 0x0000000400087c82 */ /* 0x000fe20008000000 */
[----:B------:R-:W-:Y:S01]  /*13520*/  UIADD3 UR4, UR52, 0x6, URZ ;  /* 0x0000000634047890 */ /* 0x000fe2000fffe03f */
[----:B------:R-:W-:Y:S01]  /*13530*/  IMAD.U32 R10, RZ, RZ, UR8 ;  /* 0x00000008ff0a7e24 */ /* 0x000fe2000f8e00ff */
[----:B------:R-:W-:Y:S01]  /*13540*/  UMOV UR41, 0x40000040 ;  /* 0x4000004000297882 */ /* 0x000fe20000000000 */
[----:B------:R-:W-:Y:S01]  /*13550*/  R2UR UR10, R8 ;  /* 0x00000000080a72ca */ /* 0x000fe200000e0000 */
[----:B------:R-:W-:Y:S01]  /*13560*/  VIADD R8, R4, 0x6 ;  /* 0x0000000604087836 */ /* 0x000fe20000000000 */
[----:B------:R-:W-:Y:S01]  /*13570*/  R2UR UR39, R5 ;  /* 0x00000000052772ca */ /* 0x000fe200000e0000 */
[----:B------:R-:W-:Y:S01]  /*13580*/  HGMMA.64x96x16.F32.BF16 R24, gdesc[UR52], RZ, !UPT, gsb0 ;  /* 0x01600000341879f0 */ /* 0x000fe2000c0018ff */
[----:B------:R2:W-:Y:S01]  /*13590*/  STL.64 [R1+0x30], R10 ;  /* 0x0000300a01007387 */ /* 0x0005e20000100a00 */
[----:B------:R-:W-:Y:S01]  /*135a0*/  UIADD3 UR36, UR52, 0x806, URZ ;  /* 0x0000080634247890 */ /* 0x000fe2000fffe03f */
[----:B------:R-:W3:Y:S01]  /*135b0*/  LDC R207, c[0x0][0x448] ;  /* 0x00011200ffcf7b82 */ /* 0x000ee20000000800 */
[----:B------:R-:W-:Y:S01]  /*135c0*/  UMOV UR37, 0x40000040 ;  /* 0x4000004000257882 */ /* 0x000fe20000000000 */
[----:B01----:R-:W-:Y:S01]  /*135d0*/  @!P1 VIADD R14, R14, 0x2a840 ;  /* 0x0002a8400e0e9836 */ /* 0x003fe20000000000 */
[----:B------:R-:W-:-:S02]  /*135e0*/  LOP3.LUT R17, R17, 0xffdfffff, RZ, 0xc0, !PT ;  /* 0xffdfffff11117812 */ /* 0x000fc400078ec0ff */
[----:B---3--:R-:W-:-:S13]  /*135f0*/  ISETP.NE.AND P2, PT, R207, 0x1, PT ;  /* 0x00000001cf00780c */ /* 0x008fda0003f45270 */
[----:B------:R-:W0:Y:S01]  /*13600*/  @P2 LDC R5, c[0x0][0x44c] ;  /* 0x00011300ff052b82 */ /* 0x000e220000000800 */
[----:B------:R-:W-:-:S04]  /*13610*/  @P2 LOP3.LUT R17, R17, 0x200000, RZ, 0xfc, !PT ;  /* 0x0020000011112812 */ /* 0x000fc800078efcff */
[----:B------:R-:W-:-:S03]  /*13620*/  LOP3.LUT R17, R17, 0xffefffff, RZ, 0xc0, !PT ;  /* 0xffefffff11117812 */ /* 0x000fc600078ec0ff */
[----:B------:R-:W1:Y:S01]  /*13630*/  @P2 LDC R13, c[0x0][0x450] ;  /* 0x00011400ff0d2b82 */ /* 0x000e620000000800 */
[----:B------:R-:W-:Y:S02]  /*13640*/  WARPGROUP.DEPBAR.LE gsb0, 0x0 ;  /* 0x00008000000079c5 */ /* 0x000fe40000010000 */
[----:B------:R-:W-:-:S06]  /*13650*/  WARPGROUP.ARRIVE ;  /* 0x00000000000079c5 */ /* 0x000fcc0000000000 */
[----:B------:R-:W-:Y:S03]  /*13660*/  HGMMA.64x96x16.F32.BF16 R24, gdesc[UR48], R24, gsb0 ;  /* 0x01600000301879f0 */ /* 0x000fe60008001818 */
[----:B------:R-:W-:Y:S02]  /*13670*/  WARPGROUP.DEPBAR.LE gsb0, 0x0 ;  /* 0x00008000000079c5 */ /* 0x000fe40000010000 */
[----:B------:R-:W-:-:S06]  /*13680*/  WARPGROUP.ARRIVE ;  /* 0x00000000000079c5 */ /* 0x000fcc0000000000 */
[----:B------:R-:W-:Y:S01]  /*13690*/  HGMMA.64x96x16.F32.BF16 R24, gdesc[UR8], R24, gsb0 ;  /* 0x01600000081879f0 */ /* 0x000fe20008001818 */
[----:B------:R-:W-:Y:S01]  /*136a0*/  R2UR UR10, R8 ;  /* 0x00000000080a72ca */ /* 0x000fe200000e0000 */
[----:B------:R-:W-:Y:S01]  /*136b0*/  UMOV UR8, UR4 ;  /* 0x0000000400087c82 */ /* 0x000fe20008000000 */
[----:B------:R-:W-:Y:S01]  /*136c0*/  R2UR UR11, R9 ;  /* 0x00000000090b72ca */ /* 0x000fe200000e0000 */
[----:B------:R-:W-:Y:S01]  /*136d0*/  UMOV UR9, 0x40000040 ;  /* 0x4000004000097882 */ /* 0x000fe20000000000 */
[----:B------:R-:W-:Y:S01]  /*136e0*/  VIADD R8, R4, 0x300 ;  /* 0x0000030004087836 */ /* 0x000fe20000000000 */
[----:B------:R-:W-:Y:S01]  /*136f0*/  UIADD3 UR4, UR52, 0x400, URZ ;  /* 0x0000040034047890 */ /* 0x000fe2000fffe03f */
[----:B------:R-:W-:Y:S02]  /*13700*/  IMAD.MOV.U32 R9, RZ, RZ, 0x40000040 ;  /* 0x40000040ff097424 */ /* 0x000fe400078e00ff */
[----:B--2---:R-:W-:Y:S02]  /*13710*/  IMAD.U32 R10, RZ, RZ, UR8 ;  /* 0x00000008ff0a7e24 */ /* 0x004fe4000f8e00ff */
[----:B------:R-:W-:-:S05]  /*13720*/  IMAD.U32 R11, RZ, RZ, UR9 ;  /* 0x00000009ff0b7e24 */ /* 0x000fca000f8e00ff */
[----:B------:R2:W-:Y:S01]  /*13730*/  STL.64 [R1+0x28], R10 ;  /* 0x0000280a01007387 */ /* 0x0005e20000100a00 */
        /* <DEDUP_REMOVED lines=60> */
[----:B------:R-:W-:Y:S01]  /*13b00*/  ULDC UR4, c[0x0][0x9d8] ;  /* 0x0002760000047ab9 */ /* 0x000fe20000000800 */
[----:B------:R-:W-:Y:S02]  /*13b10*/  IMAD.MOV.U32 R9, RZ, RZ, 0x40000040 ;  /* 0x40000040ff097424 */ /* 0x000fe400078e00ff */
[----:B--2---:R-:W-:Y:S01]  /*13b20*/  IMAD.U32 R10, RZ, RZ, UR8 ;  /* 0x00000008ff0a7e24 */ /* 0x004fe2000f8e00ff */
[----:B------:R-:W-:Y:S01]  /*13b30*/  R2UR UR58, R8 ;  /* 0x00000000083a72ca */ /* 0x000fe200000e0000 */
[----:B------:R-:W-:Y:S01]  /*13b40*/  VIADD R8, R4, 0x604 ;  /* 0x0000060404087836 */ /* 0x000fe20000000000 */
[----:B------:R-:W-:Y:S01]  /*13b50*/  R2UR UR59, R9 ;  /* 0x00000000093b72ca */ /* 0x000fe200000e0000 */
[----:B------:R-:W-:-:S02]  /*13b60*/  IMAD.MOV.U32 R9, RZ, RZ, 0x40000040 ;  /* 0x40000040ff097424 */ /* 0x000fc400078e00ff */
[----:B------:R-:W-:Y:S01]  /*13b70*/  VIADD R4, R4, 0x606 ;  /* 0x0000060604047836 */ /* 0x000fe20000000000 */
[----:B------:R-:W-:Y:S01]  /*13b80*/  R2UR UR42, R8 ;  /* 0x00000000082a72ca */ /* 0x000fe200000e0000 */
[----:B------:R-:W-:Y:S01]  /*13b90*/  IMAD.U32 R11, RZ, RZ, UR9 ;  /* 0x00000009ff0b7e24 */ /* 0x000fe2000f8e00ff */
[----:B------:R-:W-:Y:S02]  /*13ba0*/  R2UR UR43, R9 ;  /* 0x00000000092b72ca */ /* 0x000fe400000e0000 */
[----:B------:R-:W-:Y:S02]  /*13bb0*/  R2UR UR38, R4 ;  /* 0x00000000042672ca */ /* 0x000fe400000e0000 */
[----:B------:R2:W-:Y:S01]  /*13bc0*/  STL.64 [R1], R10 ;  /* 0x0000000a01007387 */ /* 0x0005e20000100a00 */
        /* <DEDUP_REMOVED lines=15> */
[----:B------:R-:W-:Y:S02]  /*13cc0*/  IMAD.IADD R58, R181, 0x1, R178 ;  /* 0x00000001b53a7824 */ /* 0x000fe400078e02b2 */
[----:B------:R-:W-:Y:S01]  /*13cd0*/  FMUL.FTZ R7, R31, UR4 ;  /* 0x000000041f077c20 */ /* 0x000fe20008410000 */
[----:B------:R-:W-:Y:S01]  /*13ce0*/  FMUL.FTZ R31, R51, UR4 ;  /* 0x00000004331f7c20 */ /* 0x000fe20008410000 */
[----:B------:R-:W-:Y:S01]  /*13cf0*/  FMUL.FTZ R3, R27, UR4 ;  /* 0x000000041b037c20 */ /* 0x000fe20008410000 */
[----:B0-----:R-:W-:-:S04]  /*13d00*/  @P2 IMAD.HI.U32 R4, R58, R5, RZ ;  /* 0x000000053a042227 */ /* 0x001fc800078e00ff */
[----:B------:R-:W-:Y:S01]  /*13d10*/  FMUL.FTZ R27, R47, UR4 ;  /* 0x000000042f1b7c20 */ /* 0x000fe20008410000 */
[----:B------:R-:W-:Y:S01]  /*13d20*/  FMUL.FTZ R47, R48, UR4 ;  /* 0x00000004302f7c20 */ /* 0x000fe20008410000 */
[----:B------:R-:W-:Y:S01]  /*13d30*/  FMUL.FTZ R8, R30, UR4 ;  /* 0x000000041e087c20 */ /* 0x000fe20008410000 */
[----:B------:R-:W-:Y:S01]  /*13d40*/  IMAD.MOV.U32 R51, RZ, RZ, -0x60 ;  /* 0xffffffa0ff337424 */ /* 0x000fe200078e00ff */
[----:B-1----:R-:W-:Y:S01]  /*13d50*/  @P2 SHF.R.U32.HI R58, RZ, R13, R4 ;  /* 0x0000000dff3a2219 */ /* 0x002fe20000011604 */
[----:B------:R-:W-:Y:S01]  /*13d60*/  FMUL.FTZ R48, R49, UR4 ;  /* 0x0000000431307c20 */ /* 0x000fe20008410000 */
[----:B------:R-:W0:Y:S01]  /*13d70*/  LDC.64 R12, c[0x0][0x9e0] ;  /* 0x00027800ff0c7b82 */ /* 0x000e220000000a00 */
[----:B--2---:R-:W-:Y:S01]  /*13d80*/  FMUL.FTZ R11, R24, UR4 ;  /* 0x00000004180b7c20 */ /* 0x004fe20008410000 */
[----:B------:R-:W-:Y:S01]  /*13d90*/  FMUL.FTZ R0, R26, UR4 ;  /* 0x000000041a007c20 */ /* 0x000fe20008410000 */
[----:B------:R-:W-:Y:S01]  /*13da0*/  FMUL.FTZ R9, R34, UR4 ;  /* 0x0000000422097c20 */ /* 0x000fe20008410000 */
[----:B------:R-:W-:Y:S01]  /*13db0*/  FMUL.FTZ R10, R35, UR4 ;  /* 0x00000004230a7c20 */ /* 0x000fe20008410000 */
[----:B------:R-:W-:Y:S01]  /*13dc0*/  FMUL.FTZ R30, R50, UR4 ;  /* 0x00000004321e7c20 */ /* 0x000fe20008410000 */
[----:B------:R-:W-:Y:S01]  /*13dd0*/  FMUL.FTZ R49, R52, UR4 ;  /* 0x0000000434317c20 */ /* 0x000fe20008410000 */
[----:B------:R-:W-:Y:S01]  /*13de0*/  @!P1 PRMT R4, RZ, 0x654, R14 ;  /* 0x00000654ff049816 */ /* 0x000fe2000000000e */
        /* <DEDUP_REMOVED lines=34> */
[----:B------:R-:W-:Y:S01]  /*14010*/  ULDC UR4, c[0x0][0x9dc] ;  /* 0x0002770000047ab9 */ /* 0x000fe20000000800 */
[----:B------:R1:W-:Y:S01]  /*14020*/  @!P1 SYNCS.ARRIVE.TRANS64.RED.A1T0 RZ, [R4+URZ], RZ ;  /* 0x000000ff04ff99a7 */ /* 0x0003e2000810043f */
[----:B------:R-:W-:Y:S01]  /*14030*/  ULOP3.LUT UR5, URZ, UR4, URZ, 0x33, !UPT ;  /* 0x000000043f057292 */ /* 0x000fe2000f8e333f */
[----:B------:R-:W2:Y:S01]  /*14040*/  SHFL.IDX PT, R61, R58, RZ, 0x1c1f ;  /* 0x001c1fff3a3d7589 */ /* 0x000ea200000e0000 */
[----:B0-----:R-:W-:Y:S01]  /*14050*/  ISETP.GE.AND P2, PT, R13, 0x1, PT ;  /* 0x000000010d00780c */ /* 0x001fe20003f46270 */
[----:B------:R-:W0:Y:S01]  /*14060*/  MUFU.TANH R11, R11 ;  /* 0x0000000b000b7308 */ /* 0x000e220000002400 */
[----:B------:R-:W-:-:S02]  /*14070*/  IMAD R5, R72, -0x60, R164 ;  /* 0xffffffa048057824 */ /* 0x000fc400078e02a4 */
[----:B------:R-:W-:Y:S01]  /*14080*/  VIADD R81, R51, 0xffffffff ;  /* 0xffffffff33517836 */ /* 0x000fe20000000000 */
[--C-:B-1----:R-:W-:Y:S02]  /*14090*/  IADD3 R4, R164, R51, -R174.reuse ;  /* 0x00000033a4047210 */ /* 0x102fe40007ffe8ae */
[----:B------:R-:W-:Y:S01]  /*140a0*/  IADD3 R66, -R174, 0x60, R5 ;  /* 0x00000060ae427810 */ /* 0x000fe20007ffe105 */
[----:B------:R-:W-:Y:S01]  /*140b0*/  IMAD.IADD R76, R81, 0x1, -R174 ;  /* 0x00000001514c7824 */ /* 0x000fe200078e0aae */
[----:B------:R-:W1:Y:S01]  /*140c0*/  MUFU.TANH R25, R25 ;  /* 0x0000001900197308 */ /* 0x000e620000002400 */
[----:B------:R-:W-:Y:S02]  /*140d0*/  IMAD.IADD R59, R4, 0x1, -R163 ;  /* 0x00000001043b7824 */ /* 0x000fe400078e0aa3 */
[----:B------:R-:W-:Y:S01]  /*140e0*/  IMAD.U32 R4, RZ, RZ, UR5 ;  /* 0x00000005ff047e24 */ /* 0x000fe2000f8e00ff */
[----:B------:R-:W-:Y:S01]  /*140f0*/  @P2 LOP3.LUT R17, R17, 0x100000, RZ, 0xfc, !PT ;  /* 0x0010000011112812 */ /* 0x000fe200078efcff */
[----:B------:R-:W-:-:S03]  /*14100*/  IMAD.IADD R79, R59, 0x1, R12 ;  /* 0x000000013b4f7824 */ /* 0x000fc600078e020c */
[----:B------:R3:W-:Y:S01]  /*14110*/  STL [R1+0x38], R4 ;  /* 0x0000380401007387 */ /* 0x0007e20000100800 */
[----:B------:R-:W4:Y:S01]  /*14120*/  MUFU.TANH R0, R0 ;  /* 0x0000000000007308 */ /* 0x000f220000002400 */
[----:B--2---:R-:W-:-:S07]  /*14130*/  VIADDMNMX R60, R61, R79, R66, PT ;  /* 0x0000004f3d3c7246 */ /* 0x004fce0003800142 */
[----:B------:R-:W2:Y:S08]  /*14140*/  MUFU.TANH R3, R3 ;  /* 0x0000000300037308 */ /* 0x000eb00000002400 */
        /* <DEDUP_REMOVED lines=44> */
[----:B-1----:R-:W-:-:S04]  /*14410*/  VIADD R70, R59, UR5 ;  /* 0x000000053b467c36 */ /* 0x002fc80008000000 */
[----:B------:R-:W-:Y:S01]  /*14420*/  IMAD.IADD R62, R70, 0x1, R61 ;  /* 0x00000001463e7824 */ /* 0x000fe200078e023d */
[----:B--234-:R-:W-:Y:S06]  /*14430*/  @!P2 BRA `(.L_x_1639) ;  /* 0x00000000004ca947 */ /* 0x01cfec0003800000 */
[----:B------:R-:W-:Y:S01]  /*14440*/  IADD3 R51, -R163, R164, R61 ;  /* 0x000000a4a3337210 */ /* 0x000fe20007ffe13d */
        /* <DEDUP_REMOVED lines=10> */
.L_x_1641:
[----:B------:R-:W-:-:S13]  /*144f0*/  ISETP.NE.AND P2, PT, R13, 0x1, PT ;  /* 0x000000010d00780c */ /* 0x000fda0003f45270 */
[----:B------:R-:W1:Y:S02]  /*14500*/  @P2 LDC.64 R4, c[0x0][0x9e8] ;  /* 0x00027a00ff042b82 */ /* 0x000e640000000a00 */
[----:B-1----:R-:W-:-:S05]  /*14510*/  @P2 IMAD.HI.U32 R4, R51, R4, RZ ;  /* 0x0000000433042227 */ /* 0x002fca00078e00ff */
[----:B------:R-:W-:-:S07]  /*14520*/  @P2 SHF.R.U32.HI R51, RZ, R5, R4 ;  /* 0x00000005ff332219 */ /* 0x000fce0000011604 */
.L_x_1642:
[----:B------:R-:W-:Y:S05]  /*14530*/  BSYNC B0 ;  /* 0x0000000000007941 */ /* 0x000fea0003800000 */
.L_x_1640:
[----:B------:R-:W-:-:S05]  /*14540*/  IMAD R51, R51, R13, R76 ;  /* 0x0000000d33337224 */ /* 0x000fca00078e024c */
[----:B------:R-:W-:Y:S02]  /*14550*/  VIMNMX R62, R62, R51, !PT ;  /* 0x000000333e3e7248 */ /* 0x000fe40007fe0100 */
[----:B------:R-:W-:-:S07]  /*14560*/  VIADDMNMX R60, R51, R13, R60, PT ;  /* 0x0000000d333c7246 */ /* 0x000fce000380013c */
.L_x_1639:
[C---:B------:R-:W-:Y:S01]  /*14570*/  ISETP.GE.AND P2, PT, R81.reuse, 0x2, PT ;  /* 0x000000025100780c */ /* 0x040fe20003f46270 */
[----:B------:R-:W1:Y:S01]  /*14580*/  SHFL.IDX PT, R5, R58, 0x1, 0x1c1f ;  /* 0x003c1f003a057f89 */ /* 0x000e6200000e0000 */
[C---:B------:R-:W-:Y:S02]  /*14590*/  ISETP.GE.AND P6, PT, R81.reuse, 0x9, PT ;  /* 0x000000095100780c */ /* 0x040fe40003fc6270 */
[----:B------:R-:W-:Y:S02]  /*145a0*/  ISETP.GT.AND P3, PT, R62, 0x1, !P2 ;  /* 0x000000013e00780c */ /* 0x000fe40005764270 */
[----:B------:R-:W-:Y:S02]  /*145b0*/  ISETP.GE.AND P4, PT, R81, 0xa, PT ;  /* 0x0000000a5100780c */ /* 0x000fe40003f86270 */
[----:B------:R-:W-:Y:S02]  /*145c0*/  ISETP.LT.OR P3, PT, R60, 0x2, P3 ;  /* 0x000000023c00780c */ /* 0x000fe40001f61670 */
[----:B------:R-:W-:-:S02]  /*145d0*/  P2R R78, PR, RZ, 0x10 ;  /* 0x00000010ff4e7803 */ /* 0x000fc40000000000 */
[----:B------:R-:W-:Y:S02]  /*145e0*/  FSEL R99, R25, -INF , !P3 ;  /* 0xff80000019637808 */ /* 0x000fe40005800000 */
[----:B------:R-:W-:-:S04]  /*145f0*/  ISETP.GT.AND P3, PT, R62, 0x8, !P6 ;  /* 0x000000083e00780c */ /* 0x000fc80007764270 */
[----:B------:R-:W-:-:S04]  /*14600*/  ISETP.LT.OR P3, PT, R60, 0x9, P3 ;  /* 0x000000093c00780c */ /* 0x000fc80001f61670 */
[----:B0-----:R-:W-:Y:S02]  /*14610*/  FSEL R77, R28, -INF , !P3 ;  /* 0xff8000001c4d7808 */ /* 0x001fe40005800000 */
        /* <DEDUP_REMOVED lines=9> */
[----:B------:R-:W-:Y:S01]  /*146b0*/  FSEL R75, R32, -INF , !P3 ;  /* 0xff800000204b7808 */ /* 0x000fe20005800000 */
[----:B-1----:R-:W-:Y:S01]  /*146c0*/  IMAD.IADD R32, R70, 0x1, R5 ;  /* 0x0000000146207824 */ /* 0x002fe200078e0205 */
        /* <DEDUP_REMOVED lines=33> */
[----:B------:R-:W-:Y:S02]  /*148e0*/  VIADDMNMX R28, R5, R79, R66, PT ;  /* 0x0000004f051c7246 */ /* 0x000fe40003800142 */
        /* <DEDUP_REMOVED lines=63> */
[----:B------:R-:W-:-:S13]  /*14ce0*/  ISETP.GE.AND P5, PT, R13, 0x1, PT ;  /* 0x000000010d00780c */ /* 0x000fda0003fa6270 */
[----:B------:R-:W-:Y:S05]  /*14cf0*/  @!P5 BRA `(.L_x_1643) ;  /* 0x00000000004cd947 */ /* 0x000fea0003800000 */
[----:B------:R-:W-:Y:S01]  /*14d00*/  IADD3 R36, -R163, R164, R5 ;  /* 0x000000a4a3247210 */ /* 0x000fe20007ffe105 */
        /* <DEDUP_REMOVED lines=10> */
.L_x_1645:
[----:B------:R-:W-:-:S13]  /*14db0*/  ISETP.NE.AND P5, PT, R13, 0x1, PT ;  /* 0x000000010d00780c */ /* 0x000fda0003fa5270 */
[----:B------:R-:W0:Y:S02]  /*14dc0*/  @P5 LDC.64 R4, c[0x0][0x9e8] ;  /* 0x00027a00ff045b82 */ /* 0x000e240000000a00 */
[----:B0-----:R-:W-:-:S05]  /*14dd0*/  @P5 IMAD.HI.U32 R4, R36, R4, RZ ;  /* 0x0000000424045227 */ /* 0x001fca00078e00ff */
[----:B------:R-:W-:-:S07]  /*14de0*/  @P5 SHF.R.U32.HI R36, RZ, R5, R4 ;  /* 0x00000005ff245219 */ /* 0x000fce0000011604 */
.L_x_1646:
[----:B------:R-:W-:Y:S05]  /*14df0*/  BSYNC B0 ;  /* 0x0000000000007941 */ /* 0x000fea0003800000 */
.L_x_1644:
[----:B------:R-:W-:-:S05]  /*14e00*/  IMAD R5, R36, R13, R76 ;  /* 0x0000000d24057224 */ /* 0x000fca00078e024c */
[----:B------:R-:W-:Y:S02]  /*14e10*/  VIMNMX R32, R32, R5, !PT ;  /* 0x0000000520207248 */ /* 0x000fe40007fe0100 */
[----:B------:R-:W-:-:S07]  /*14e20*/  VIADDMNMX R28, R5, R13, R28, PT ;  /* 0x0000000d051c7246 */ /* 0x000fce000380011c */
.L_x_1643:
[----:B------:R-:W-:Y:S01]  /*14e30*/  ISETP.GT.AND P2, PT, R32, 0x1, !P2 ;  /* 0x000000012000780c */ /* 0x000fe20005744270 */
[----:B------:R-:W-:Y:S01]  /*14e40*/  ULDC UR4, c[0x0][0x988] ;  /* 0x0002620000047ab9 */ /* 0x000fe20000000800 */
[----:B------:R-:W-:Y:S02]  /*14e50*/  FMNMX.FTZ R4, R101, R99, !PT ;  /* 0x0000006365047209 */ /* 0x000fe40007810000 */
[----:B------:R-:W-:Y:S02]  /*14e60*/  ISETP.LT.OR P2, PT, R28, 0x2, P2 ;  /* 0x000000021c00780c */ /* 0x000fe40001741670 */
[----:B------:R-:W-:Y:S02]  /*14e70*/  FMNMX.FTZ R4, R77, R4, !PT ;  /* 0x000000044d047209 */ /* 0x000fe40007810000 */
[----:B------:R-:W-:Y:S02]  /*14e80*/  FSEL R95, R3, -INF , !P2 ;  /* 0xff800000035f7808 */ /* 0x000fe40005000000 */
[----:B------:R-:W-:-:S02]  /*14e90*/  ISETP.NE.AND P2, PT, R78, RZ, PT ;  /* 0x000000ff4e00720c */ /* 0x000fc40003f45270 */
[C---:B------:R-:W-:Y:S02]  /*14ea0*/  ISETP.GT.AND P6, PT, R32.reuse, 0x8, !P6 ;  /* 0x000000082000780c */ /* 0x040fe400077c4270 */
[----:B------:R-:W-:Y:S02]  /*14eb0*/  ISETP.GT.AND P2, PT, R32, 0x9, !P2 ;  /* 0x000000092000780c */ /* 0x000fe40005744270 */
[----:B------:R-:W-:Y:S02]  /*14ec0*/  FMNMX.FTZ R4, R67, R4, !PT ;  /* 0x0000000443047209 */ /* 0x000fe40007810000 */
[C---:B------:R-:W-:Y:S02]  /*14ed0*/  ISETP.LT.OR P2, PT, R28.reuse, 0xa, P2 ;  /* 0x0000000a1c00780c */ /* 0x040fe40001741670 */
[----:B------:R-:W-:Y:S02]  /*14ee0*/  ISETP.LT.OR P6, PT, R28, 0x9, P6 ;  /* 0x000000091c00780c */ /* 0x000fe400037c1670 */
[----:B------:R-:W-:-:S02]  /*14ef0*/  FSEL R93, R7, -INF , !P2 ;  /* 0xff800000075d7808 */ /* 0x000fc40005000000 */
[----:B------:R-:W-:Y:S02]  /*14f00*/  ISETP.NE.AND P2, PT, R80, RZ, PT ;  /* 0x000000ff5000720c */ /* 0x000fe40003f45270 */
[----:B------:R-:W-:Y:S02]  /*14f10*/  FMNMX.FTZ R4, R75, R4, !PT ;  /* 0x000000044b047209 */ /* 0x000fe40007810000 */
[----:B------:R-:W-:Y:S02]  /*14f20*/  ISETP.GT.AND P2, PT, R32, 0x10, !P2 ;  /* 0x000000102000780c */ /* 0x000fe40005744270 */
[----:B------:R-:W-:Y:S02]  /*14f30*/  FSEL R3, R8, -INF , !P6 ;  /* 0xff80000008037808 */ /* 0x000fe40007000000 */
[----:B------:R-:W-:Y:S02]  /*14f40*/  ISETP.LT.OR P2, PT, R28, 0x11, P2 ;  /* 0x000000111c00780c */ /* 0x000fe40001741670 */
[----:B------:R-:W-:-:S02]  /*14f50*/  ISETP.NE.AND P6, PT, R84, RZ, PT ;  /* 0x000000ff5400720c */ /* 0x000fc40003fc5270 */
        /* <DEDUP_REMOVED lines=52> */
[----:B------:R-:W-:Y:S01]  /*152a0*/  ISETP.GT.AND P4, PT, R32, RZ, !P4 ;  /* 0x000000ff2000720c */ /* 0x000fe20006784270 */
[----:B------:R-:W0:Y:S01]  /*152b0*/  SHFL.BFLY PT, R5, R4, 0x2, 0x1f ;  /* 0x0c401f0004057f89 */ /* 0x000e2200000e0000 */
[----:B------:R-:W-:Y:S02]  /*152c0*/  FSEL R27, R30, -INF , !P2 ;  /* 0xff8000001e1b7808 */ /* 0x000fe40005000000 */
[----:B------:R-:W-:-:S02]  /*152d0*/  ISETP.NE.AND P2, PT, R92, RZ, PT ;  /* 0x000000ff5c00720c */ /* 0x000fc40003f45270 */
[----:B------:R-:W-:Y:S02]  /*152e0*/  ISETP.LT.OR P4, PT, R28, 0x1, P4 ;  /* 0x000000011c00780c */ /* 0x000fe40002781670 */
[----:B------:R-:W-:Y:S02]  /*152f0*/  ISETP.GT.AND P2, PT, R32, 0x31, !P2 ;  /* 0x000000312000780c */ /* 0x000fe40005744270 */
[----:B------:R-:W-:Y:S02]  /*15300*/  FSEL R0, R0, -INF , !P4 ;  /* 0xff80000000007808 */ /* 0x000fe40006000000 */
[----:B------:R-:W-:Y:S02]  /*15310*/  ISETP.LT.OR P2, PT, R28, 0x32, P2 ;  /* 0x000000321c00780c */ /* 0x000fe40001741670 */
[----:B------:R-:W-:Y:S02]  /*15320*/  ISETP.NE.AND P5, PT, R97, RZ, PT ;  /* 0x000000ff6100720c */ /* 0x000fe40003fa5270 */
[----:B------:R-:W-:-:S02]  /*15330*/  FSEL R31, R31, -INF , !P2 ;  /* 0xff8000001f1f7808 */ /* 0x000fc40005000000 */
[----:B------:R-:W-:Y:S02]  /*15340*/  ISETP.NE.AND P2, PT, R94, RZ, PT ;  /* 0x000000ff5e00720c */ /* 0x000fe40003f45270 */
[C---:B------:R-:W-:Y:S02]  /*15350*/  ISETP.GT.AND P3, PT, R32.reuse, 0x58, !P3 ;  /* 0x000000582000780c */ /* 0x040fe40005f64270 */
[----:B------:R-:W-:Y:S02]  /*15360*/  ISETP.GT.AND P2, PT, R32, 0x38, !P2 ;  /* 0x000000382000780c */ /* 0x000fe40005744270 */
[C---:B------:R-:W-:Y:S02]  /*15370*/  ISETP.LT.OR P3, PT, R28.reuse, 0x59, P3 ;  /* 0x000000591c00780c */ /* 0x040fe40001f61670 */
[----:B------:R-:W-:Y:S02]  /*15380*/  ISETP.LT.OR P2, PT, R28, 0x39, P2 ;  /* 0x000000391c00780c */ /* 0x000fe40001741670 */
[----:B0-----:R-:W-:-:S02]  /*15390*/  FMNMX.FTZ R20, R4, R5, !PT ;  /* 0x0000000504147209 */ /* 0x001fc40007810000 */
[----:B------:R-:W-:Y:S02]  /*153a0*/  FSEL R79, R34, -INF , !P2 ;  /* 0xff800000224f7808 */ /* 0x000fe40005000000 */
[----:B------:R-:W-:Y:S01]  /*153b0*/  ISETP.NE.AND P2, PT, R96, RZ, PT ;  /* 0x000000ff6000720c */ /* 0x000fe20003f45270 */
[----:B------:R-:W0:Y:S01]  /*153c0*/  SHFL.BFLY PT, R5, R20, 0x1, 0x1f ;  /* 0x0c201f0014057f89 */ /* 0x000e2200000e0000 */
        /* <DEDUP_REMOVED lines=21> */
[----:B------:R-:W-:-:S02]  /*15520*/  FMNMX.FTZ R4, R7, R4, !PT ;  /* 0x0000000407047209 */ /* 0x000fc40007810000 */
[----:B------:R-:W-:Y:S02]  /*15530*/  ISETP.LT.OR P2, PT, R28, 0x49, P2 ;  /* 0x000000491c00780c */ /* 0x000fe40001741670 */
[----:B------:R-:W-:Y:S02]  /*15540*/  FMNMX.FTZ R4, R85, R4, !PT ;  /* 0x0000000455047209 */ /* 0x000fe40007810000 */
[----:B------:R-:W-:Y:S02]  /*15550*/  FSEL R97, R42, -INF , !P2 ;  /* 0xff8000002a617808 */ /* 0x000fe40005000000 */
[----:B------:R-:W-:Y:S02]  /*15560*/  FMNMX.FTZ R4, R27, R4, !PT ;  /* 0x000000041b047209 */ /* 0x000fe40007810000 */
[----:B------:R-:W-:Y:S02]  /*15570*/  ISETP.GT.AND P2, PT, R32, 0x49, !P5 ;  /* 0x000000492000780c */ /* 0x000fe40006f44270 */
[----:B0-----:R-:W-:-:S02]  /*15580*/  FMNMX.FTZ R5, R20, R5, !PT ;  /* 0x0000000514057209 */ /* 0x001fc40007810000 */
[----:B------:R-:W-:Y:S02]  /*15590*/  FMNMX.FTZ R4, R31, R4, !PT ;  /* 0x000000041f047209 */ /* 0x000fe40007810000 */
[----:B------:R-:W-:Y:S01]  /*155a0*/  ISETP.LT.OR P2, PT, R28, 0x4a, P2 ;  /* 0x0000004a1c00780c */ /* 0x000fe20001741670 */
[----:B------:R-:W-:Y:S01]  /*155b0*/  FMUL.FTZ R8, R5, R10 ;  /* 0x0000000a05087220 */ /* 0x000fe20000410000 */
[----:B------:R-:W-:Y:S02]  /*155c0*/  FMNMX.FTZ R4, R79, R4, !PT ;  /* 0x000000044f047209 */ /* 0x000fe40007810000 */
[----:B------:R-:W-:Y:S02]  /*155d0*/  FSEL R43, R43, -INF , !P2 ;  /* 0xff8000002b2b7808 */ /* 0x000fe40005000000 */
[----:B------:R-:W-:Y:S02]  /*155e0*/  FSETP.NEU.FTZ.AND P2, PT, R5, -INF , PT ;  /* 0xff8000000500780b */ /* 0x000fe40003f5d000 */
[----:B------:R-:W-:-:S02]  /*155f0*/  ISETP.NE.AND P5, PT, R98, RZ, PT ;  /* 0x000000ff6200720c */ /* 0x000fc40003fa5270 */
[----:B------:R-:W-:Y:S02]  /*15600*/  FMNMX.FTZ R4, R35, R4, !PT ;  /* 0x0000000423047209 */ /* 0x000fe40007810000 */
[----:B------:R-:W-:Y:S02]  /*15610*/  FSEL R8, R8, RZ, P2 ;  /* 0x000000ff08087208 */ /* 0x000fe40001000000 */
[----:B------:R-:W-:Y:S02]  /*15620*/  ISETP.GT.AND P2, PT, R32, 0x50, !P5 ;  /* 0x000000502000780c */ /* 0x000fe40006f44270 */
[----:B------:R-:W-:Y:S01]  /*15630*/  FMNMX.FTZ R4, R81, R4, !PT ;  /* 0x0000000451047209 */ /* 0x000fe20007810000 */
[-CC-:B------:R-:W-:Y:S01]  /*15640*/  FFMA.FTZ R154, R71, R10.reuse, -R8.reuse ;  /* 0x0000000a479a7223 */ /* 0x180fe20000010808 */
[----:B------:R-:W-:Y:S01]  /*15650*/  ISETP.LT.OR P2, PT, R28, 0x51, P2 ;  /* 0x000000511c00780c */ /* 0x000fe20001741670 */
[-CC-:B------:R-:W-:Y:S01]  /*15660*/  FFMA.FTZ R148, R73, R10.reuse, -R8.reuse ;  /* 0x0000000a49947223 */ /* 0x180fe20000010808 */
[----:B------:R-:W-:Y:S01]  /*15670*/  ISETP.NE.AND P6, PT, R44, RZ, PT ;  /* 0x000000ff2c00720c */ /* 0x000fe20003fc5270 */
[--C-:B------:R-:W-:Y:S01]  /*15680*/  FFMA.FTZ R156, R101, R10, -R8.reuse ;  /* 0x0000000a659c7223 */ /* 0x100fe20000010808 */
[----:B------:R-:W-:Y:S01]  /*15690*/  FMNMX.FTZ R4, R83, R4, !PT ;  /* 0x0000000453047209 */ /* 0x000fe20007810000 */
[-CC-:B------:R-:W-:Y:S01]  /*156a0*/  FFMA.FTZ R99, R99, R10.reuse, -R8.reuse ;  /* 0x0000000a63637223 */ /* 0x180fe20000010808 */
[----:B------:R-:W-:Y:S01]  /*156b0*/  FSEL R45, R45, -INF , !P2 ;  /* 0xff8000002d2d7808 */ /* 0x000fe20005000000 */
[--C-:B------:R-:W-:Y:S01]  /*156c0*/  FFMA.FTZ R158, R77, R10, -R8.reuse ;  /* 0x0000000a4d9e7223 */ /* 0x100fe20000010808 */
[----:B------:R-:W-:Y:S01]  /*156d0*/  ISETP.GT.AND P2, PT, R32, 0x51, !P6 ;  /* 0x000000512000780c */ /* 0x000fe20007744270 */
[----:B------:R-:W-:Y:S01]  /*156e0*/  MUFU.EX2 R156, R156 ;  /* 0x0000009c009c7308 */ /* 0x000fe20000000800 */
[----:B------:R-:W-:Y:S01]  /*156f0*/  FMNMX.FTZ R4, R97, R4, !PT ;  /* 0x0000000461047209 */ /* 0x000fe20007810000 */
[-CC-:B------:R-:W-:Y:S01]  /*15700*/  FFMA.FTZ R67, R67, R10.reuse, -R8.reuse ;  /* 0x0000000a43437223 */ /* 0x180fe20000010808 */
[----:B------:R-:W-:Y:S01]  /*15710*/  ISETP.NE.AND P5, PT, R48, RZ, PT ;  /* 0x000000ff3000720c */ /* 0x000fe20003fa5270 */
[-CC-:B------:R-:W-:Y:S01]  /*15720*/  FFMA.FTZ R152, R75, R10.reuse, -R8.reuse ;  /* 0x0000000a4b987223 */ /* 0x180fe20000010808 */
[----:B------:R-:W-:Y:S01]  /*15730*/  ISETP.LT.OR P2, PT, R28, 0x52, P2 ;  /* 0x000000521c00780c */ /* 0x000fe20001741670 */
[--C-:B------:R-:W-:Y:S01]  /*15740*/  FFMA.FTZ R144, R47, R10, -R8.reuse ;  /* 0x0000000a2f907223 */ /* 0x100fe20000010808 */
[----:B------:R-:W-:Y:S01]  /*15750*/  FMNMX.FTZ R4, R43, R4, !PT ;  /* 0x000000042b047209 */ /* 0x000fe20007810000 */
[----:B------:R-:W0:Y:S01]  /*15760*/  MUFU.EX2 R99, R99 ;  /* 0x0000006300637308 */ /* 0x000e220000000800 */
[----:B------:R-:W-:Y:S01]  /*15770*/  ISETP.GT.AND P4, PT, R32, 0x59, !P5 ;  /* 0x000000592000780c */ /* 0x000fe20006f84270 */
[-CC-:B------:R-:W-:Y:S01]  /*15780*/  FFMA.FTZ R146, R33, R10.reuse, -R8.reuse ;  /* 0x0000000a21927223 */ /* 0x180fe20000010808 */
[----:B------:R-:W-:Y:S01]  /*15790*/  FSEL R39, R39, -INF , !P2 ;  /* 0xff80000027277808 */ /* 0x000fe20005000000 */
[--C-:B------:R-:W-:Y:S01]  /*157a0*/  FFMA.FTZ R140, R41, R10, -R8.reuse ;  /* 0x0000000a298c7223 */ /* 0x100fe20000010808 */
[----:B------:R-:W-:Y:S01]  /*157b0*/  FMNMX.FTZ R4, R45, R4, !PT ;  /* 0x000000042d047209 */ /* 0x000fe20007810000 */
[-CC-:B------:R-:W-:Y:S01]  /*157c0*/  FFMA.FTZ R142, R49, R10.reuse, -R8.reuse ;  /* 0x0000000a318e7223 */ /* 0x180fe20000010808 */
[----:B------:R-:W-:Y:S01]  /*157d0*/  ISETP.LT.OR P4, PT, R28, 0x5a, P4 ;  /* 0x0000005a1c00780c */ /* 0x000fe20002781670 */
        /* <DEDUP_REMOVED lines=14> */
[-CC-:B------:R-:W-:Y:S01]  /*158c0*/  FFMA.FTZ R33, R59, R10.reuse, -R8.reuse ;  /* 0x0000000a3b217223 */ /* 0x180fe20000010808 */
[-CC-:B------:R-:W-:Y:S01]  /*158d0*/  FFMA.FTZ R41, R57, R10.reuse, -R8.reuse ;  /* 0x0000000a39297223 */ /* 0x180fe20000010808 */
[----:B------:R-:W3:Y:S01]  /*158e0*/  SHFL.BFLY PT, R51, R4, 0x2, 0x1f ;  /* 0x0c401f0004337f89 */ /* 0x000ee200000e0000 */
[-CC-:B------:R-:W-:Y:S01]  /*158f0*/  FFMA.FTZ R49, R55, R10.reuse, -R8.reuse ;  /* 0x0000000a37317223 */ /* 0x180fe20000010808 */
[-CC-:B------:R-:W-:Y:S01]  /*15900*/  FFMA.FTZ R37, R53, R10.reuse, -R8.reuse ;  /* 0x0000000a35257223 */ /* 0x180fe20000010808 */
[-CC-:B------:R-:W-:Y:S01]  /*15910*/  FFMA.FTZ R138, R25, R10.reuse, -R8.reuse ;  /* 0x0000000a198a7223 */ /* 0x180fe20000010808 */
[----:B------:R-:W-:Y:S01]  /*15920*/  FFMA.FTZ R11, R11, R10, -R8 ;  /* 0x0000000a0b0b7223 */ /* 0x000fe20000010808 */
[----:B------:R-:W4:Y:S01]  /*15930*/  MUFU.EX2 R152, R152 ;  /* 0x0000009800987308 */ /* 0x000f220000000800 */
[----:B------:R-:W-:-:S07]  /*15940*/  ISETP.NE.AND P5, PT, R207, 0x1, PT ;  /* 0x00000001cf00780c */ /* 0x000fce0003fa5270 */
[----:B------:R-:W4:Y:S06]  /*15950*/  MUFU.EX2 R69, R69 ;  /* 0x0000004500457308 */ /* 0x000f2c0000000800 */
[----:B------:R-:W4:Y:S02]  /*15960*/  @P5 LDC R42, c[0x0][0x450] ;  /* 0x00011400ff2a5b82 */ /* 0x000f240000000800 */
[----:B------:R-:W4:Y:S01]  /*15970*/  MUFU.EX2 R154, R154 ;  /* 0x0000009a009a7308 */ /* 0x000f220000000800 */
[----:B---3--:R-:W-:-:S05]  /*15980*/  FMNMX.FTZ R51, R4, R51, !PT ;  /* 0x0000003304337209 */ /* 0x008fca0007810000 */
[----:B------:R-:W3:Y:S02]  /*15990*/  SHFL.BFLY PT, R4, R51, 0x1, 0x1f ;  /* 0x0c201f0033047f89 */ /* 0x000ee400000e0000 */
[----:B------:R-:W4:Y:S08]  /*159a0*/  MUFU.EX2 R65, R65 ;  /* 0x0000004100417308 */ /* 0x000f300000000800 */
[----:B------:R-:W-:Y:S08]  /*159b0*/  MUFU.EX2 R148, R148 ;  /* 0x0000009400947308 */ /* 0x000ff00000000800 */
[----:B------:R-:W-:Y:S01]  /*159c0*/  MUFU.EX2 R63, R63 ;  /* 0x0000003f003f7308 */ /* 0x000fe20000000800 */
[----:B---3--:R-:W-:-:S07]  /*159d0*/  FMNMX.FTZ R4, R51, R4, !PT ;  /* 0x0000000433047209 */ /* 0x008fce0007810000 */
[----:B------:R-:W-:Y:S01]  /*159e0*/  MUFU.EX2 R14, R14 ;  /* 0x0000000e000e7308 */ /* 0x000fe20000000800 */
[C---:B------:R-:W-:Y:S01]  /*159f0*/  FSETP.NEU.FTZ.AND P2, PT, R4.reuse, -INF , PT ;  /* 0xff8000000400780b */ /* 0x040fe20003f5d000 */
[----:B------:R-:W-:-:S06]  /*15a00*/  FMUL.FTZ R20, R4, R10 ;  /* 0x0000000a04147220 */ /* 0x000fcc0000410000 */
[----:B------:R-:W-:Y:S01]  /*15a10*/  MUFU.EX2 R29, R29 ;  /* 0x0000001d001d7308 */ /* 0x000fe20000000800 */
[----:B------:R-:W-:-:S05]  /*15a20*/  FSEL R34, R20, RZ, P2 ;  /* 0x000000ff14227208 */ /* 0x000fca0001000000 */
[-CC-:B------:R-:W-:Y:S01]  /*15a30*/  FFMA.FTZ R157, R0, R10.reuse, -R34.reuse ;  /* 0x0000000a009d7223 */ /* 0x180fe20000010822 */
[-CC-:B------:R-:W-:Y:S01]  /*15a40*/  FFMA.FTZ R0, R95, R10.reuse, -R34.reuse ;  /* 0x0000000a5f007223 */ /* 0x180fe20000010822 */
[-CC-:B------:R-:W-:Y:S01]  /*15a50*/  FFMA.FTZ R159, R3, R10.reuse, -R34.reuse ;  /* 0x0000000a039f7223 */ /* 0x180fe20000010822 */
[-CC-:B------:R-:W-:Y:S01]  /*15a60*/  FFMA.FTZ R8, R93, R10.reuse, -R34.reuse ;  /* 0x0000000a5d087223 */ /* 0x180fe20000010822 */
[-CC-:B------:R-:W-:Y:S01]  /*15a70*/  FFMA.FTZ R153, R9, R10.reuse, -R34.reuse ;  /* 0x0000000a09997223 */ /* 0x180fe20000010822 */
[----:B0-----:R-:W-:Y:S01]  /*15a80*/  FADD.FTZ R3, R156, R99 ;  /* 0x000000639c037221 */ /* 0x001fe20000010000 */
[----:B------:R-:W-:Y:S01]  /*15a90*/  MUFU.EX2 R157, R157 ;  /* 0x0000009d009d7308 */ /* 0x000fe20000000800 */
[-CC-:B------:R-:W-:Y:S01]  /*15aa0*/  FFMA.FTZ R20, R91, R10.reuse, -R34.reuse ;  /* 0x0000000a5b147223 */ /* 0x180fe20000010822 */
[-CC-:B------:R-:W-:Y:S01]  /*15ab0*/  FFMA.FTZ R155, R15, R10.reuse, -R34.reuse ;  /* 0x0000000a0f9b7223 */ /* 0x180fe20000010822 */
[----:B-1----:R-:W-:Y:S01]  /*15ac0*/  FADD.FTZ R32, R158, R3 ;  /* 0x000000039e207221 */ /* 0x002fe20000010000 */
[-CC-:B------:R-:W-:Y:S01]  /*15ad0*/  FFMA.FTZ R24, R89, R10.reuse, -R34.reuse ;  /* 0x0000000a59187223 */ /* 0x180fe20000010822 */
[-CC-:B------:R-:W-:Y:S01]  /*15ae0*/  FFMA.FTZ R149, R21, R10.reuse, -R34.reuse ;  /* 0x0000000a15957223 */ /* 0x180fe20000010822 */
[-C--:B------:R-:W-:Y:S01]  /*15af0*/  FFMA.FTZ R151, R7, R10.reuse, -R34 ;  /* 0x0000000a07977223 */ /* 0x080fe20000010822 */
[----:B--2---:R-:W-:Y:S01]  /*15b00*/  FADD.FTZ R3, R67, R32 ;  /* 0x0000002043037221 */ /* 0x004fe20000010000 */
[----:B------:R-:W0:Y:S01]  /*15b10*/  MUFU.EX2 R0, R0 ;  /* 0x0000000000007308 */ /* 0x000e220000000800 */
[-CC-:B------:R-:W-:Y:S01]  /*15b20*/  FFMA.FTZ R26, R87, R10.reuse, -R34.reuse ;  /* 0x0000000a571a7223 */ /* 0x180fe20000010822 */
[-CC-:B------:R-:W-:Y:S01]  /*15b30*/  FFMA.FTZ R28, R85, R10.reuse, -R34.reuse ;  /* 0x0000000a551c7223 */ /* 0x180fe20000010822 */
[----:B----4-:R-:W-:Y:S01]  /*15b40*/  FADD.FTZ R32, R152, R3 ;  /* 0x0000000398207221 */ /* 0x010fe20000010000 */
[-CC-:B-----5:R-:W-:Y:S01]  /*15b50*/  FFMA.FTZ R145, R27, R10.reuse, -R34.reuse ;  /* 0x0000000a1b917223 */ /* 0x1a0fe20000010822 */
[-C--:B------:R-:W-:Y:S01]  /*15b60*/  FFMA.FTZ R30, R31, R10.reuse, -R34 ;  /* 0x0000000a1f1e7223 */ /* 0x080fe20000010822 */
[----:B------:R-:W1:Y:S01]  /*15b70*/  @P5 LDC R15, c[0x0][0x44c] ;  /* 0x00011300ff0f5b82 */ /* 0x000e620000000800 */
[----:B------:R-:W-:Y:S01]  /*15b80*/  FADD.FTZ R7, R69, R32 ;  /* 0x0000002045077221 */ /* 0x000fe20000010000 */
[----:B------:R-:W2:Y:S01]  /*15b90*/  MUFU.EX2 R159, R159 ;  /* 0x0000009f009f7308 */ /* 0x000ea20000000800 */
[-CC-:B------:R-:W-:Y:S01]  /*15ba0*/  FFMA.FTZ R147, R79, R10.reuse, -R34.reuse ;  /* 0x0000000a4f937223 */ /* 0x180fe20000010822 */
[-CC-:B------:R-:W-:Y:S01]  /*15bb0*/  FFMA.FTZ R32, R35, R10.reuse, -R34.reuse ;  /* 0x0000000a23207223 */ /* 0x180fe20000010822 */
[----:B------:R-:W-:Y:S01]  /*15bc0*/  FADD.FTZ R38, R154, R7 ;  /* 0x000000079a267221 */ /* 0x000fe20000010000 */
[-CC-:B------:R-:W-:Y:S01]  /*15bd0*/  FFMA.FTZ R141, R81, R10.reuse, -R34.reuse ;  /* 0x0000000a518d7223 */ /* 0x180fe20000010822 */
[-CC-:B------:R-:W-:Y:S01]  /*15be0*/  FFMA.FTZ R83, R83, R10.reuse, -R34.reuse ;  /* 0x0000000a53537223 */ /* 0x180fe20000010822 */
[-C--:B------:R-:W-:Y:S01]  /*15bf0*/  FFMA.FTZ R97, R97, R10.reuse, -R34 ;  /* 0x0000000a61617223 */ /* 0x080fe20000010822 */
[----:B------:R-:W-:Y:S01]  /*15c00*/  FADD.FTZ R7, R65, R38 ;  /* 0x0000002641077221 */ /* 0x000fe20000010000 */
[----:B------:R-:W3:Y:S01]  /*15c10*/  MUFU.EX2 R8, R8 ;  /* 0x0000000800087308 */ /* 0x000ee20000000800 */
[----:B0-----:R-:W-:Y:S01]  /*15c20*/  FADD.FTZ R36, R157, R0 ;  /* 0x000000009d247221 */ /* 0x001fe20000010000 */
[-CC-:B------:R-:W-:Y:S01]  /*15c30*/  FFMA.FTZ R43, R43, R10.reuse, -R34.reuse ;  /* 0x0000000a2b2b7223 */ /* 0x180fe20000010822 */
[----:B------:R-:W-:Y:S01]  /*15c40*/  FADD.FTZ R38, R148, R7 ;  /* 0x0000000794267221 */ /* 0x000fe20000010000 */
[-CC-:B------:R-:W-:Y:S01]  /*15c50*/  FFMA.FTZ R45, R45, R10.reuse, -R34.reuse ;  /* 0x0000000a2d2d7223 */ /* 0x180fe20000010822 */
[-CC-:B------:R-:W-:Y:S01]  /*15c60*/  FFMA.FTZ R39, R39, R10.reuse, -R34.reuse ;  /* 0x0000000a27277223 */ /* 0x180fe20000010822 */
[-C--:B------:R-:W-:Y:S01]  /*15c70*/  FFMA.FTZ R71, R71, R10.reuse, -R34 ;  /* 0x0000000a47477223 */ /* 0x080fe20000010822 */
[----:B------:R-:W-:Y:S01]  /*15c80*/  FADD.FTZ R7, R63, R38 ;  /* 0x000000263f077221 */ /* 0x000fe20000010000 */
[----:B------:R-:W0:Y:S01]  /*15c90*/  MUFU.EX2 R153, R153 ;  /* 0x0000009900997308 */ /* 0x000e220000000800 */
[----:B--2---:R-:W-:Y:S01]  /*15ca0*/  FADD.FTZ R3, R159, R36 ;  /* 0x000000249f037221 */ /* 0x004fe20000010000 */
[----:B------:R-:W-:Y:S01]  /*15cb0*/  FFMA.FTZ R73, R73, R10, -R34 ;  /* 0x0000000a49497223 */ /* 0x000fe20000010822 */
[----:B------:R-:W-:Y:S01]  /*15cc0*/  FADD.FTZ R40, R14, R7 ;  /* 0x000000070e287221 */ /* 0x000fe20000010000 */
[----:B------:R-:W-:Y:S01]  /*15cd0*/  IMAD.MOV.U32 R9, RZ, RZ, R178 ;  /* 0x000000ffff097224 */ /* 0x000fe200078e00b2 */
[----:B------:R-:W-:Y:S01]  /*15ce0*/  F2FP.BF16.F32.PACK_AB R157, R0, R157 ;  /* 0x0000009d009d723e */ /* 0x000fe200000010ff */
[----:B-1----:R-:W-:-:S04]  /*15cf0*/  @P5 IMAD.HI.U32 R15, R178, R15, RZ ;  /* 0x0000000fb20f5227 */ /* 0x002fc800078e00ff */
[----:B------:R-:W-:Y:S01]  /*15d00*/  FADD.FTZ R7, R29, R40 ;  /* 0x000000281d077221 */ /* 0x000fe20000010000 */
[----:B------:R-:W1:Y:S01]  /*15d10*/  MUFU.EX2 R20, R20 ;  /* 0x0000001400147308 */ /* 0x000e620000000800 */
[C---:B---3--:R-:W-:Y:S01]  /*15d20*/  FADD.FTZ R36, R8.reuse, R3 ;  /* 0x0000000308247221 */ /* 0x048fe20000010000 */
[----:B------:R-:W-:Y:S01]  /*15d30*/  F2FP.BF16.F32.PACK_AB R159, R8, R159 ;  /* 0x0000009f089f723e */ /* 0x000fe200000010ff */
[----:B------:R-:W-:Y:S01]  /*15d40*/  VIADD R8, R72, 0xfffffffe ;  /* 0xfffffffe48087836 */ /* 0x000fe20000000000 */
[----:B------:R-:W-:Y:S02]  /*15d50*/  @P5 SHF.R.U32.HI R9, RZ, R42, R15 ;  /* 0x0000002aff095219 */ /* 0x000fe4000001160f */
[----:B------:R-:W-:Y:S02]  /*15d60*/  ISETP.GE.AND P5, PT, R13, 0x1, PT ;  /* 0x000000010d00780c */ /* 0x000fe40003fa6270 */
[----:B------:R-:W2:Y:S01]  /*15d70*/  MUFU.EX2 R155, R155 ;  /* 0x0000009b009b7308 */ /* 0x000ea20000000800 */
[----:B0-----:R-:W-:Y:S01]  /*15d80*/  FADD.FTZ R3, R153, R36 ;  /* 0x0000002499037221 */ /* 0x001fe20000010000 */
[----:B------:R-:W-:Y:S01]  /*15d90*/  IMAD.IADD R9, R150, 0x1, R9 ;  /* 0x0000000196097824 */ /* 0x000fe200078e0209 */
[----:B------:R-:W-:-:S02]  /*15da0*/  F2FP.BF16.F32.PACK_AB R150, R29, R14 ;  /* 0x0000000e1d96723e */ /* 0x000fc400000010ff */
[----:B------:R-:W-:Y:S01]  /*15db0*/  F2FP.BF16.F32.PACK_AB R156, R99, R156 ;  /* 0x0000009c639c723e */ /* 0x000fe200000010ff */
[----:B------:R-:W-:Y:S01]  /*15dc0*/  IMAD.IADD R12, R9, 0x1, R12 ;  /* 0x00000001090c7824 */ /* 0x000fe200078e020c */
[----:B------:R-:W-:Y:S01]  /*15dd0*/  F2FP.BF16.F32.PACK_AB R158, R67, R158 ;  /* 0x0000009e439e723e */ /* 0x000fe200000010ff */
[----:B------:R-:W0:Y:S01]  /*15de0*/  MUFU.EX2 R24, R24 ;  /* 0x0000001800187308 */ /* 0x000e220000000800 */
[C---:B-1----:R-:W-:Y:S01]  /*15df0*/  FADD.FTZ R36, R20.reuse, R3 ;  /* 0x0000000314247221 */ /* 0x042fe20000010000 */
[----:B------:R-:W-:Y:S02]  /*15e00*/  F2FP.BF16.F32.PACK_AB R152, R69, R152 ;  /* 0x000000984598723e */ /* 0x000fe400000010ff */
        /* <DEDUP_REMOVED lines=19> */
[----:B------:R-:W-:-:S06]  /*15f40*/  F2FP.BF16.F32.PACK_AB R144, R47, R144 ;  /* 0x000000902f90723e */ /* 0x000fcc00000010ff */
        /* <DEDUP_REMOVED lines=9> */
[----:B------:R-:W-:-:S06]  /*15fe0*/  F2FP.BF16.F32.PACK_AB R146, R33, R146 ;  /* 0x000000922192723e */ /* 0x000fcc00000010ff */
        /* <DEDUP_REMOVED lines=41> */
[----:B--2---:R-:W-:Y:S01]  /*16280*/  FADD.FTZ R7, R71, R0 ;  /* 0x0000000047077221 */ /* 0x004fe20000010000 */
[C---:B0-----:R-:W-:Y:S01]  /*16290*/  FADD.FTZ R3, R11.reuse, R42 ;  /* 0x0000002a0b037221 */ /* 0x041fe20000010000 */
[----:B------:R-:W-:Y:S02]  /*162a0*/  F2FP.BF16.F32.PACK_AB R138, R11, R138 ;  /* 0x0000008a0b8a723e */ /* 0x000fe400000010ff */
[C---:B-1----:R-:W-:Y:S01]  /*162b0*/  FADD.FTZ R0, R14.reuse, R7 ;  /* 0x000000070e007221 */ /* 0x042fe20000010000 */
[----:B------:R-:W-:Y:S01]  /*162c0*/  F2FP.BF16.F32.PACK_AB R139, R14, R71 ;  /* 0x000000470e8b723e */ /* 0x000fe200000010ff */
[----:B------:R-:W-:Y:S06]  /*162d0*/  @!P5 BRA `(.L_x_1647) ;  /* 0x000000000048d947 */ /* 0x000fec0003800000 */
        /* <DEDUP_REMOVED lines=11> */
.L_x_1649:
[----:B------:R-:W-:-:S13]  /*16390*/  ISETP.NE.AND P2, PT, R13, 0x1, PT ;  /* 0x000000010d00780c */ /* 0x000fda0003f45270 */
[----:B------:R-:W0:Y:S02]  /*163a0*/  @P2 LDC.64 R14, c[0x0][0x9e8] ;  /* 0x00027a00ff0e2b82 */ /* 0x000e240000000a00 */
[----:B0-----:R-:W-:-:S05]  /*163b0*/  @P2 IMAD.HI.U32 R14, R7, R14, RZ ;  /* 0x0000000e070e2227 */ /* 0x001fca00078e00ff */
[----:B------:R-:W-:-:S07]  /*163c0*/  @P2 SHF.R.U32.HI R7, RZ, R15, R14 ;  /* 0x0000000fff072219 */ /* 0x000fce000001160e */
.L_x_1650:
[----:B------:R-:W-:Y:S05]  /*163d0*/  BSYNC B0 ;  /* 0x0000000000007941 */ /* 0x000fea0003800000 */
.L_x_1648:
[----:B------:R-:W-:-:S05]  /*163e0*/  IMAD R7, R7, R13, R13 ;  /* 0x0000000d07077224 */ /* 0x000fca00078e020d */
[----:B------:R-:W-:-:S07]  /*163f0*/  VIMNMX R12, R12, R7, PT ;  /* 0x000000070c0c7248 */ /* 0x000fce0003fe0100 */
.L_x_1647:
[----:B------:R-:W-:Y:S01]  /*16400*/  IMAD.HI R12, R12, 0x2aaaaaab, RZ ;  /* 0x2aaaaaab0c0c7827 */ /* 0x000fe200078e02ff */
[----:B------:R-:W-:Y:S01]  /*16410*/  ULDC UR58, c[0x0][0x9d8] ;  /* 0x00027600003a7ab9 */ /* 0x000fe20000000800 */
[----:B------:R-:W-:Y:S01]  /*16420*/  ULDC UR59, c[0x0][0x9d8] ;  /* 0x00027600003b7ab9 */ /* 0x000fe20000000800 */
[----:B------:R-:W-:Y:S01]  /*16430*/  BSSY B0, `(.L_x_1651) ;  /* 0x00003aa000007945 */ /* 0x000fe20003800000 */
[----:B------:R-:W-:Y:S01]  /*16440*/  IMAD.MOV.U32 R88, RZ, RZ, 0x3f800000 ;  /* 0x3f800000ff587424 */ /* 0x000fe200078e00ff */
[----:B------:R-:W-:Y:S02]  /*16450*/  SHF.R.U32.HI R7, RZ, 0x1f, R12 ;  /* 0x0000001fff077819 */ /* 0x000fe4000001160c */
[----:B------:R-:W-:Y:S02]  /*16460*/  CS2R R86, SRZ ;  /* 0x0000000000567805 */ /* 0x000fe4000001ff00 */
[----:B------:R-:W-:Y:S02]  /*16470*/  CS2R R84, SRZ ;  /* 0x0000000000547805 */ /* 0x000fe4000001ff00 */
[----:B------:R-:W-:-:S02]  /*16480*/  CS2R R82, SRZ ;  /* 0x0000000000527805 */ /* 0x000fc4000001ff00 */
[----:B------:R-:W-:Y:S01]  /*16490*/  LEA.HI.SX32 R9, R12, R7, 0x1c ;  /* 0x000000070c097211 */ /* 0x000fe200078fe2ff */
[----:B------:R-:W-:Y:S01]  /*164a0*/  IMAD.MOV.U32 R7, RZ, RZ, 0x3f800000 ;  /* 0x3f800000ff077424 */ /* 0x000fe200078e00ff */
        /* <DEDUP_REMOVED lines=31> */
[----:B------:R-:W-:Y:S06]  /*166a0*/  @!P2 BRA `(.L_x_1652) ;  /* 0x000000380008a947 */ /* 0x000fec0003800000 */
[----:B------:R-:W-:Y:S01]  /*166b0*/  BSSY B1, `(.L_x_1653) ;  /* 0x000037d000017945 */ /* 0x000fe20003800000 */
[----:B------:R-:W-:Y:S02]  /*166c0*/  IMAD.MOV.U32 R7, RZ, RZ, 0x3f800000 ;  /* 0x3f800000ff077424 */ /* 0x000fe400078e00ff */
[----:B------:R-:W-:-:S07]  /*166d0*/  IMAD.MOV.U32 R87, RZ, RZ, RZ ;  /* 0x000000ffff577224 */ /* 0x000fce00078e00ff */
.L_x_1672:
[----:B------:R-:W-:-:S05]  /*166e0*/  VIADD R14, R22, 0x1 ;  /* 0x00000001160e7836 */ /* 0x000fca0000000000 */
[----:B------:R-:W-:-:S04]  /*166f0*/  ISETP.NE.AND P2, PT, R14, 0x2, PT ;  /* 0x000000020e00780c */ /* 0x000fc80003f45270 */
[----:B------:R-:W-:Y:S02]  /*16700*/  SEL R10, RZ, 0x1, P2 ;  /* 0x00000001ff0a7807 */ /* 0x000fe40001000000 */
[----:B------:R-:W-:Y:S02]  /*16710*/  SEL R14, R14, RZ, P2 ;  /* 0x000000ff0e0e7207 */ /* 0x000fe40001000000 */
[----:B------:R-:W-:Y:S01]  /*16720*/  LOP3.LUT R15, R23, R10, RZ, 0x3c, !PT ;  /* 0x0000000a170f7212 */ /* 0x000fe200078e3cff */
[----:B------:R-:W-:Y:S06]  /*16730*/  @!P0 BRA `(.L_x_1654) ;  /* 0x0000000000048947 */ /* 0x000fec0003800000 */
[----:B------:R-:W-:Y:S01]  /*16740*/  BPT.TRAP 0x1 ;  /* 0x000000040000795c */ /* 0x000fe20000300000 */
.L_x_1654:
[----:B------:R-:W-:Y:S01]  /*16750*/  IMAD R205, R14, 0x8, R2 ;  /* 0x000000080ecd7824 */ /* 0x000fe200078e0202 */
[----:B------:R-:W-:-:S04]  /*16760*/  SHF.L.U32 R10, R15, 0x1f, RZ ;  /* 0x0000001f0f0a7819 */ /* 0x000fc800000006ff */
[----:B------:R0:W1:Y:S01]  /*16770*/  SYNCS.PHASECHK.TRANS64.TRYWAIT P2, [R205+URZ+0x2a830], R10 ;  /* 0x02a8300acd0075a7 */ /* 0x000062000804017f */
[----:B------:R-:W-:Y:S05]  /*16780*/  @!P0 BRA `(.L_x_1655) ;  /* 0x0000000000048947 */ /* 0x000fea0003800000 */
[----:B------:R-:W-:Y:S01]  /*16790*/  BPT.TRAP 0x1 ;  /* 0x000000040000795c */ /* 0x000fe20000300000 */
.L_x_1655:
[----:B------:R-:W-:Y:S01]  /*167a0*/  IMAD R92, R14, 0x900, R6 ;  /* 0x000009000e5c7824 */ /* 0x000fe200078e0206 */
[----:B------:R-:W-:Y:S03]  /*167b0*/  BSSY B2, `(.L_x_1656) ;  /* 0x0000006000027945 */ /* 0x000fe60003800000 */
[C---:B------:R-:W-:Y:S02]  /*167c0*/  VIADD R12, R92.reuse, 0x2 ;  /* 0x000000025c0c7836 */ /* 0x040fe40000000000 */
[----:B------:R-:W-:Y:S01]  /*167d0*/  VIADD R20, R92, 0x4 ;  /* 0x000000045c147836 */ /* 0x000fe20000000000 */
[----:B-1----:R-:W-:Y:S06]  /*167e0*/  @P2 BRA `(.L_x_1657) ;  /* 0x0000000000082947 */ /* 0x002fec0003800000 */
[----:B------:R-:W1:Y:S02]  /*167f0*/  SYNCS.PHASECHK.TRANS64.TRYWAIT P2, [R205+URZ+0x2a830], R10 ;  /* 0x02a8300acd0075a7 */ /* 0x000e64000804017f */
[----:B-1----:R-:W-:Y:S05]  /*16800*/  @!P2 BRA `(.L_x_1658) ;  /* 0x0000016c0018a947 */ /* 0x002fea0003800000 */
.L_x_1657:
[----:B------:R-:W-:Y:S05]  /*16810*/  BSYNC B2 ;  /* 0x0000000000027941 */ /* 0x000fea0003800000 */
.L_x_1656:
[----:B------:R-:W-:Y:S01]  /*16820*/  R2UR UR50, R12 ;  /* 0x000000000c3272ca */ /* 0x000fe200000e0000 */
[----:B------:R-:W-:Y:S01]  /*16830*/  VIADD R12, R92, 0x6 ;  /* 0x000000065c0c7836 */ /* 0x000fe20000000000 */
[----:B------:R-:W2:Y:S01]  /*16840*/  LDL.64 R218, [R1+0x20] ;  /* 0x0000200001da7983 */ /* 0x000ea20000100a00 */
[----:B------:R-:W-:-:S03]  /*16850*/  IMAD.MOV.U32 R13, RZ, RZ, 0x40000040 ;  /* 0x40000040ff0d7424 */ /* 0x000fc600078e00ff */
[----:B------:R-:W-:Y:S01]  /*16860*/  R2UR UR30, R12 ;  /* 0x000000000c1e72ca */ /* 0x000fe200000e0000 */
[----:B------:R-:W-:Y:S01]  /*16870*/  VIADD R12, R92, 0x306 ;  /* 0x000003065c0c7836 */ /* 0x000fe20000000000 */
[C---:B------:R-:W-:Y:S01]  /*16880*/  R2UR UR51, R13.reuse ;  /* 0x000000000d3372ca */ /* 0x040fe200000e0000 */
[----:B------:R-:W3:Y:S01]  /*16890*/  LDL.64 R216, [R1+0x18] ;  /* 0x0000180001d87983 */ /* 0x000ee20000100a00 */
[C---:B------:R-:W-:Y:S02]  /*168a0*/  R2UR UR31, R13.reuse ;  /* 0x000000000d1f72ca */ /* 0x040fe400000e0000 */
[----:B------:R-:W-:Y:S01]  /*168b0*/  R2UR UR14, R12 ;  /* 0x000000000c0e72ca */ /* 0x000fe200000e0000 */
[----:B------:R-:W4:Y:S01]  /*168c0*/  LDL.64 R214, [R1+0x10] ;  /* 0x0000100001d67983 */ /* 0x000f220000100a00 */
[----:B------:R-:W-:-:S03]  /*168d0*/  R2UR UR15, R13 ;  /* 0x000000000d0f72ca */ /* 0x000fc600000e0000 */
[----:B------:R-:W5:Y:S01]  /*168e0*/  LDL.64 R12, [R1+0x30] ;  /* 0x00003000010c7983 */ /* 0x000f620000100a00 */
[----:B01----:R-:W-:-:S03]  /*168f0*/  IMAD.MOV.U32 R10, RZ, RZ, R92 ;  /* 0x000000ffff0a7224 */ /* 0x003fc600078e005c */
[----:B------:R-:W4:Y:S02]  /*16900*/  LDL.64 R212, [R1+0x8] ;  /* 0x0000080001d47983 */ /* 0x000f240000100a00 */
[----:B------:R-:W-:Y:S01]  /*16910*/  R2UR UR54, R10 ;  /* 0x000000000a3672ca */ /* 0x000fe200000e0000 */
[----:B------:R-:W-:Y:S01]  /*16920*/  VIADD R10, R92, 0x300 ;  /* 0x000003005c0a7836 */ /* 0x000fe20000000000 */
[----:B------:R-:W4:Y:S01]  /*16930*/  LDL.64 R210, [R1] ;  /* 0x0000000001d27983 */ /* 0x000f220000100a00 */
[----:B------:R-:W-:Y:S01]  /*16940*/  IMAD.MOV.U32 R11, RZ, RZ, 0x40000040 ;  /* 0x40000040ff0b7424 */ /* 0x000fe200078e00ff */
[----:B------:R-:W-:Y:S01]  /*16950*/  R2UR UR34, R20 ;  /* 0x00000000142272ca */ /* 0x000fe200000e0000 */
[----:B------:R-:W-:Y:S01]  /*16960*/  VIADD R20, R92, 0x302 ;  /* 0x000003025c147836 */ /* 0x000fe20000000000 */
[----:B------:R-:W-:Y:S01]  /*16970*/  R2UR UR26, R10 ;  /* 0x000000000a1a72ca */ /* 0x000fe200000e0000 */
[----:B------:R-:W-:Y:S01]  /*16980*/  VIADD R10, R92, 0x304 ;  /* 0x000003045c0a7836 */ /* 0x000fe20000000000 */
[C---:B------:R-:W-:Y:S01]  /*16990*/  R2UR UR55, R11.reuse ;  /* 0x000000000b3772ca */ /* 0x040fe200000e0000 */
[-C--:B------:R-:W-:Y:S01]  /*169a0*/  FMUL.FTZ R24, R24, R88.reuse ;  /* 0x0000005818187220 */ /* 0x080fe20000410000 */
[----:B------:R-:W-:Y:S01]  /*169b0*/  R2UR UR27, R11 ;  /* 0x000000000b1b72ca */ /* 0x000fe200000e0000 */
[-C--:B------:R-:W-:Y:S01]  /*169c0*/  FMUL.FTZ R25, R25, R88.reuse ;  /* 0x0000005819197220 */ /* 0x080fe20000410000 */
[----:B------:R-:W-:Y:S01]  /*169d0*/  R2UR UR18, R10 ;  /* 0x000000000a1272ca */ /* 0x000fe200000e0000 */
[-C--:B------:R-:W-:Y:S01]  /*169e0*/  FMUL.FTZ R28, R28, R88.reuse ;  /* 0x000000581c1c7220 */ /* 0x080fe20000410000 */
[----:B------:R-:W-:Y:S01]  /*169f0*/  R2UR UR19, R11 ;  /* 0x000000000b1372ca */ /* 0x000fe200000e0000 */
[-C--:B------:R-:W-:Y:S01]  /*16a00*/  FMUL.FTZ R29, R29, R88.reuse ;  /* 0x000000581d1d7220 */ /* 0x080fe20000410000 */
[----:B------:R-:W2:Y:S01]  /*16a10*/  LDL.64 R10, [R1+0x28] ;  /* 0x00002800010a7983 */ /* 0x000ea20000100a00 */
[----:B------:R-:W-:Y:S01]  /*16a20*/  R2UR UR22, R20 ;  /* 0x00000000141672ca */ /* 0x000fe200000e0000 */
        /* <DEDUP_REMOVED lines=28> */
[----:B------:R-:W-:-:S02]  /*16bf0*/  VIADD R20, R92, 0x600 ;  /* 0x000006005c147836 */ /* 0x000fc40000000000 */
[-C--:B------:R-:W-:Y:S01]  /*16c00*/  FMUL.FTZ R26, R26, R7.reuse ;  /* 0x000000071a1a7220 */ /* 0x080fe20000410000 */
[C---:B------:R-:W-:Y:S02]  /*16c10*/  VIADD R88, R92.reuse, 0x602 ;  /* 0x000006025c587836 */ /* 0x040fe40000000000 */
[-C--:B------:R-:W-:Y:S01]  /*16c20*/  FMUL.FTZ R27, R27, R7.reuse ;  /* 0x000000071b1b7220 */ /* 0x080fe20000410000 */
[----:B------:R-:W-:Y:S02]  /*16c30*/  VIADD R90, R92, 0x604 ;  /* 0x000006045c5a7836 */ /* 0x000fe40000000000 */
[-C--:B------:R-:W-:Y:S01]  /*16c40*/  FMUL.FTZ R30, R30, R7.reuse ;  /* 0x000000071e1e7220 */ /* 0x080fe20000410000 */
[----:B------:R-:W-:Y:S02]  /*16c50*/  VIADD R92, R92, 0x606 ;  /* 0x000006065c5c7836 */ /* 0x000fe40000000000 */
[----:B------:R-:W-:Y:S01]  /*16c60*/  FMUL.FTZ R31, R31, R7 ;  /* 0x000000071f1f7220 */ /* 0x000fe20000410000 */
[----:B------:R-:W-:-:S02]  /*16c70*/  IMAD.MOV.U32 R89, RZ, RZ, 0x40000040 ;  /* 0x40000040ff597424 */ /* 0x000fc400078e00ff */
[-C--:B------:R-:W-:Y:S01]  /*16c80*/  FMUL.FTZ R34, R34, R7.reuse ;  /* 0x0000000722227220 */ /* 0x080fe20000410000 */
[----:B------:R-:W-:Y:S02]  /*16c90*/  IMAD.MOV.U32 R91, RZ, RZ, 0x40000040 ;  /* 0x40000040ff5b7424 */ /* 0x000fe400078e00ff */
[-C--:B------:R-:W-:Y:S01]  /*16ca0*/  FMUL.FTZ R35, R35, R7.reuse ;  /* 0x0000000723237220 */ /* 0x080fe20000410000 */
[----:B------:R-:W-:Y:S01]  /*16cb0*/  IMAD.MOV.U32 R93, RZ, RZ, 0x40000040 ;  /* 0x40000040ff5d7424 */ /* 0x000fe200078e00ff */
[----:B------:R-:W-:Y:S01]  /*16cc0*/  R2UR UR6, R88 ;  /* 0x00000000580672ca */ /* 0x000fe200000e0000 */
[----:B------:R-:W-:Y:S01]  /*16cd0*/  IMAD.MOV.U32 R21, RZ, RZ, 0x40000040 ;  /* 0x40000040ff157424 */ /* 0x000fe200078e00ff */
[----:B------:R-:W-:Y:S01]  /*16ce0*/  R2UR UR7, R89 ;  /* 0x00000000590772ca */ /* 0x000fe200000e0000 */
[-C--:B------:R-:W-:Y:S01]  /*16cf0*/  FMUL.FTZ R38, R38, R7.reuse ;  /* 0x0000000726267220 */ /* 0x080fe20000410000 */
        /* <DEDUP_REMOVED lines=8> */
[----:B------:R-:W-:Y:S01]  /*16d80*/  WARPGROUP.ARRIVE ;  /* 0x00000000000079c5 */ /* 0x000fe20000000000 */
[----:B------:R-:W-:Y:S01]  /*16d90*/  R2UR UR35, R21 ;  /* 0x00000000152372ca */ /* 0x000fe200000e0000 */
[-C--:B------:R-:W-:Y:S01]  /*16da0*/  FMUL.FTZ R47, R47, R7.reuse ;  /* 0x000000072f2f7220 */ /* 0x080fe20000410000 */
[----:B------:R-:W-:Y:S01]  /*16db0*/  R2UR UR23, R21 ;  /* 0x00000000151772ca */ /* 0x000fe200000e0000 */
[-C--:B------:R-:W-:Y:S01]  /*16dc0*/  FMUL.FTZ R50, R50, R7.reuse ;  /* 0x0000000732327220 */ /* 0x080fe20000410000 */
[-C--:B------:R-:W-:Y:S01]  /*16dd0*/  FMUL.FTZ R51, R51, R7.reuse ;  /* 0x0000000733337220 */ /* 0x080fe20000410000 */
[----:B------:R-:W-:Y:S01]  /*16de0*/  HGMMA.64x96x16.F32.BF16 R88, gdesc[UR52], RZ, !UPT, gsb0 ;  /* 0x01600000345879f0 */ /* 0x000fe2000c0018ff */
        /* <DEDUP_REMOVED lines=21> */
[----:B-----5:R-:W-:Y:S02]  /*16f40*/  R2UR UR32, R12 ;  /* 0x000000000c2072ca */ /* 0x020fe400000e0000 */
[----:B------:R-:W-:Y:S01]  /*16f50*/  R2UR UR33, R13 ;  /* 0x000000000d2172ca */ /* 0x000fe200000e0000 */
[----:B------:R-:W-:Y:S02]  /*16f60*/  WARPGROUP.DEPBAR.LE gsb0, 0x0 ;  /* 0x00008000000079c5 */ /* 0x000fe40000010000 */
[----:B------:R-:W-:-:S10]  /*16f70*/  WARPGROUP.ARRIVE ;  /* 0x00000000000079c5 */ /* 0x000fd40000000000 */
[----:B------:R-:W-:Y:S01]  /*16f80*/  HGMMA.64x96x16.F32.BF16 R88, gdesc[UR32], R88, gsb0 ;  /* 0x01600000205879f0 */ /* 0x000fe20008001858 */
[----:B--2---:R-:W-:Y:S02]  /*16f90*/  R2UR UR28, R10 ;  /* 0x000000000a1c72ca */ /* 0x004fe400000e0000 */
[----:B------:R-:W-:Y:S01]  /*16fa0*/  R2UR UR29, R11 ;  /* 0x000000000b1d72ca */ /* 0x000fe200000e0000 */
[----:B------:R-:W-:Y:S02]  /*16fb0*/  WARPGROUP.DEPBAR.LE gsb0, 0x0 ;  /* 0x00008000000079c5 */ /* 0x000fe40000010000 */
[----:B------:R-:W-:-:S10]  /*16fc0*/  WARPGROUP.ARRIVE ;  /* 0x00000000000079c5 */ /* 0x000fd40000000000 */
[----:B------:R-:W-:Y:S01]  /*16fd0*/  HGMMA.64x96x16.F32.BF16 R88, gdesc[UR28], R88, gsb0 ;  /* 0x016000001c5879f0 */ /* 0x000fe20008001858 */
[----:B------:R-:W-:Y:S02]  /*16fe0*/  R2UR UR24, R218 ;  /* 0x00000000da1872ca */ /* 0x000fe400000e0000 */
[----:B------:R-:W-:Y:S02]  /*16ff0*/  R2UR UR25, R219 ;  /* 0x00000000db1972ca */ /* 0x000fe400000e0000 */
[----:B---3--:R-:W-:Y:S02]  /*17000*/  R2UR UR20, R216 ;  /* 0x00000000d81472ca */ /* 0x008fe400000e0000 */
[----:B------:R-:W-:Y:S01]  /*17010*/  R2UR UR21, R217 ;  /* 0x00000000d91572ca */ /* 0x000fe200000e0000 */
[----:B------:R-:W-:Y:S02]  /*17020*/  WARPGROUP.DEPBAR.LE gsb0, 0x0 ;  /* 0x00008000000079c5 */ /* 0x000fe40000010000 */
[----:B------:R-:W-:-:S06]  /*17030*/  WARPGROUP.ARRIVE ;  /* 0x00000000000079c5 */ /* 0x000fcc0000000000 */
[----:B------:R-:W-:Y:S01]  /*17040*/  HGMMA.64x96x16.F32.BF16 R88, gdesc[UR24], R88, gsb0 ;  /* 0x01600000185879f0 */ /* 0x000fe20008001858 */
[----:B----4-:R-:W-:Y:S02]  /*17050*/  R2UR UR16, R214 ;  /* 0x00000000d61072ca */ /* 0x010fe400000e0000 */
[----:B------:R-:W-:Y:S01]  /*17060*/  R2UR UR17, R215 ;  /* 0x00000000d71172ca */ /* 0x000fe200000e0000 */
[----:B------:R-:W-:Y:S02]  /*17070*/  WARPGROUP.DEPBAR.LE gsb0, 0x0 ;  /* 0x00008000000079c5 */ /* 0x000fe40000010000 */
[----:B------:R-:W-:-:S06]  /*17080*/  WARPGROUP.ARRIVE ;  /* 0x00000000000079c5 */ /* 0x000fcc0000000000 */
[----:B------:R-:W-:Y:S01]  /*17090*/  HGMMA.64x96x16.F32.BF16 R88, gdesc[UR20], R88, gsb0 ;  /* 0x01600000145879f0 */ /* 0x000fe20008001858 */
[----:B------:R-:W-:Y:S02]  /*170a0*/  R2UR UR12, R212 ;  /* 0x00000000d40c72ca */ /* 0x000fe400000e0000 */
[----:B------:R-:W-:Y:S01]  /*170b0*/  R2UR UR13, R213 ;  /* 0x00000000d50d72ca */ /* 0x000fe200000e0000 */
[----:B------:R-:W-:Y:S02]  /*170c0*/  WARPGROUP.DEPBAR.LE gsb0, 0x0 ;  /* 0x00008000000079c5 */ /* 0x000fe40000010000 */
[----:B------:R-:W-:-:S06]  /*170d0*/  WARPGROUP.ARRIVE ;  /* 0x00000000000079c5 */ /* 0x000fcc0000000000 */
[----:B------:R-:W-:Y:S01]  /*170e0*/  HGMMA.64x96x16.F32.BF16 R88, gdesc[UR16], R88, gsb0 ;  /* 0x01600000105879f0 */ /* 0x000fe20008001858 */
[----:B------:R-:W-:Y:S02]  /*170f0*/  R2UR UR10, R20 ;  /* 0x00000000140a72ca */ /* 0x000fe400000e0000 */
[----:B------:R-:W-:Y:S02]  /*17100*/  R2UR UR11, R21 ;  /* 0x00000000150b72ca */ /* 0x000fe400000e0000 */
[----:B------:R-:W-:Y:S02]  /*17110*/  R2UR UR8, R210 ;  /* 0x00000000d20872ca */ /* 0x000fe400000e0000 */
[----:B------:R-:W-:Y:S01]  /*17120*/  R2UR UR9, R211 ;  /* 0x00000000d30972ca */ /* 0x000fe200000e0000 */
[----:B------:R-:W-:Y:S02]  /*17130*/  WARPGROUP.DEPBAR.LE gsb0, 0x0 ;  /* 0x00008000000079c5 */ /* 0x000fe40000010000 */
[----:B------:R-:W-:-:S06]  /*17140*/  WARPGROUP.ARRIVE ;  /* 0x00000000000079c5 */ /* 0x000fcc0000000000 */
[----:B------:R-:W-:Y:S03]  /*17150*/  HGMMA.64x96x16.F32.BF16 R88, gdesc[UR12], R88, gsb0 ;  /* 0x016000000c5879f0 */ /* 0x000fe60008001858 */
[----:B------:R-:W-:Y:S02]  /*17160*/  WARPGROUP.DEPBAR.LE gsb0, 0x0 ;  /* 0x00008000000079c5 */ /* 0x000fe40000010000 */
[----:B------:R-:W-:-:S06]  /*17170*/  WARPGROUP.ARRIVE ;  /* 0x00000000000079c5 */ /* 0x000fcc0000000000 */
[----:B------:R-:W-:Y:S01]  /*17180*/  HGMMA.64x96x16.F32.BF16 R88, gdesc[UR8], R88, gsb0 ;  /* 0x01600000085879f0 */ /* 0x000fe20008001858 */
[----:B------:R-:W-:Y:S01]  /*17190*/  UMOV UR4, UR56 ;  /* 0x0000003800047c82 */ /* 0x000fe20008000000 */
[----:B------:R-:W-:Y:S01]  /*171a0*/  UMOV UR5, UR57 ;  /* 0x0000003900057c82 */ /* 0x000fe20008000000 */
        /* <DEDUP_REMOVED lines=12> */
.L_x_1659:
[----:B------:R-:W-:Y:S01]  /*17270*/  SHF.L.U32 R7, R23, 0x1f, RZ ;  /* 0x0000001f17077819 */ /* 0x000fe200000006ff */
[----:B------:R-:W-:-:S04]  /*17280*/  IMAD R20, R22, 0x8, R2 ;  /* 0x0000000816147824 */ /* 0x000fc800078e0202 */
[----:B------:R0:W1:Y:S01]  /*17290*/  SYNCS.PHASECHK.TRANS64.TRYWAIT P2, [R20+URZ+0x2a850], R7 ;  /* 0x02a85007140075a7 */ /* 0x000062000804017f */
[----:B------:R-:W-:Y:S05]  /*172a0*/  @!P0 BRA `(.L_x_1660) ;  /* 0x0000000000048947 */ /* 0x000fea0003800000 */
[----:B------:R-:W-:Y:S01]  /*172b0*/  BPT.TRAP 0x1 ;  /* 0x000000040000795c */ /* 0x000fe20000300000 */
.L_x_1660:
[----:B------:R-:W-:Y:S04]  /*172c0*/  BSSY B2, `(.L_x_1661) ;  /* 0x0000004000027945 */ /* 0x000fe80003800000 */
[----:B-1----:R-:W-:Y:S05]  /*172d0*/  @P2 BRA `(.L_x_1662) ;  /* 0x0000000000082947 */ /* 0x002fea0003800000 */
[----:B------:R-:W1:Y:S02]  /*172e0*/  SYNCS.PHASECHK.TRANS64.TRYWAIT P2, [R20+URZ+0x2a850], R7 ;  /* 0x02a85007140075a7 */ /* 0x000e64000804017f */
[----:B-1----:R-:W-:Y:S05]  /*172f0*/  @!P2 BRA `(.L_x_1663) ;  /* 0x000001600070a947 */ /* 0x002fea0003800000 */
.L_x_1662:
[----:B------:R-:W-:Y:S05]  /*17300*/  BSYNC B2 ;  /* 0x0000000000027941 */ /* 0x000fea0003800000 */
.L_x_1661:
[----:B------:R-:W2:Y:S01]  /*17310*/  LDL R10, [R1+0x38] ;  /* 0x00003800010a7983 */ /* 0x000ea20000100800 */
[----:B01----:R-:W-:Y:S01]  /*17320*/  VIADD R7, R2, 0x400 ;  /* 0x0000040002077836 */ /* 0x003fe20000000000 */
[----:B------:R-:W-:Y:S01]  /*17330*/  WARPGROUP.ARRIVE ;  /* 0x00000000000079c5 */ /* 0x000fe20000000000 */
[----:B------:R-:W-:Y:S01]  /*17340*/  IMAD.MOV.U32 R11, RZ, RZ, 0x40000040 ;  /* 0x40000040ff0b7424 */ /* 0x000fe200078e00ff */
[----:B------:R-:W-:Y:S01]  /*17350*/  ISETP.NE.AND P3, PT, R207, 0x1, PT ;  /* 0x00000001cf00780c */ /* 0x000fe20003f65270 */
[----:B------:R-:W-:Y:S01]  /*17360*/  IMAD.MOV.U32 R13, RZ, RZ, 0x40000040 ;  /* 0x40000040ff0d7424 */ /* 0x000fe200078e00ff */
[----:B------:R-:W-:Y:S01]  /*17370*/  SHF.R.U32.HI R7, RZ, 0x4, R7 ;  /* 0x00000004ff077819 */ /* 0x000fe20000011607 */
[----:B------:R-:W-:Y:S01]  /*17380*/  ULDC UR5, c[0x0][0x9d8] ;  /* 0x0002760000057ab9 */ /* 0x000fe20000000800 */
[----:B------:R-:W-:Y:S01]  /*17390*/  R2UR UR7, R11 ;  /* 0x000000000b0772ca */ /* 0x000fe200000e0000 */
[----:B------:R-:W-:Y:S01]  /*173a0*/  IMAD.MOV.U32 R11, RZ, RZ, 0x40000040 ;  /* 0x40000040ff0b7424 */ /* 0x000fe200078e00ff */
[----:B------:R-:W-:Y:S01]  /*173b0*/  LOP3.LUT R7, R7, 0x3fff, RZ, 0xc0, !PT ;  /* 0x00003fff07077812 */ /* 0x000fe200078ec0ff */
[----:B------:R-:W-:Y:S01]  /*173c0*/  FMUL.FTZ R23, R89, UR5 ;  /* 0x0000000559177c20 */ /* 0x000fe20008410000 */
[----:B------:R-:W-:Y:S01]  /*173d0*/  FMUL.FTZ R21, R91, UR5 ;  /* 0x000000055b157c20 */ /* 0x000fe20008410000 */
[----:B------:R-:W-:Y:S01]  /*173e0*/  FMUL.FTZ R89, R95, UR5 ;  /* 0x000000055f597c20 */ /* 0x000fe20008410000 */
[----:B------:R-:W-:Y:S01]  /*173f0*/  LOP3.LUT R7, R7, 0x3000000, RZ, 0xfc, !PT ;  /* 0x0300000007077812 */ /* 0x000fe200078efcff */
        /* <DEDUP_REMOVED lines=17> */
[----:B------:R-:W-:Y:S01]  /*17510*/  IMAD R132, R8, -0x60, RZ ;  /* 0xffffffa008847824 */ /* 0x000fe200078e02ff */
[----:B------:R-:W-:Y:S01]  /*17520*/  LOP3.LUT P2, RZ, R17, 0x100000, RZ, 0xc0, !PT ;  /* 0x0010000011ff7812 */ /* 0x000fe2000784c0ff */
[----:B------:R-:W0:Y:S01]  /*17530*/  MUFU.TANH R23, R23 ;  /* 0x0000001700177308 */ /* 0x000e220000002400 */
[----:B------:R-:W-:-:S05]  /*17540*/  @!P1 VIADD R205, R205, 0x2a840 ;  /* 0x0002a840cdcd9836 */ /* 0x000fca0000000000 */
[----:B------:R-:W-:Y:S02]  /*17550*/  @!P1 PRMT R205, RZ, 0x654, R205 ;  /* 0x00000654ffcd9816 */ /* 0x000fe400000000cd */
[----:B------:R-:W1:Y:S08]  /*17560*/  MUFU.TANH R21, R21 ;  /* 0x0000001500157308 */ /* 0x000e700000002400 */
        /* <DEDUP_REMOVED lines=18> */
[----:B--2---:R-:W-:Y:S01]  /*17690*/  R2UR UR4, R10 ;  /* 0x000000000a0472ca */ /* 0x004fe200000e0000 */
[----:B------:R-:W-:-:S02]  /*176a0*/  IMAD R10, R22, 0x600, R7 ;  /* 0x00000600160a7824 */ /* 0x000fc400078e0207 */
[----:B------:R-:W-:Y:S01]  /*176b0*/  FMUL.FTZ R22, R88, UR5 ;  /* 0x0000000558167c20 */ /* 0x000fe20008410000 */
[----:B------:R-:W-:Y:S01]  /*176c0*/  FMUL.FTZ R88, R94, UR5 ;  /* 0x000000055e587c20 */ /* 0x000fe20008410000 */
[----:B------:R-:W-:Y:S01]  /*176d0*/  FMUL.FTZ R7, R90, UR5 ;  /* 0x000000055a077c20 */ /* 0x000fe20008410000 */
[C---:B------:R-:W-:Y:S01]  /*176e0*/  VIADD R12, R10.reuse, 0x80 ;  /* 0x000000800a0c7836 */ /* 0x040fe20000000000 */
[----:B------:R-:W-:Y:S01]  /*176f0*/  R2UR UR6, R10 ;  /* 0x000000000a0672ca */ /* 0x000fe200000e0000 */
        /* <DEDUP_REMOVED lines=12> */
[----:B------:R-:W-:Y:S01]  /*177c0*/  HGMMA.64x128x16.F32.BF16 R24, R156, gdesc[UR4].tnspB, R24, gsb0 ;  /* 0x41e000049c187df0 */ /* 0x000fe20008001818 */
[----:B------:R-:W-:Y:S01]  /*177d0*/  R2UR UR6, R12 ;  /* 0x000000000c0672ca */ /* 0x000fe200000e0000 */
[----:B------:R-:W-:Y:S01]  /*177e0*/  VIADD R12, R10, 0x100 ;  /* 0x000001000a0c7836 */ /* 0x000fe20000000000 */
[----:B------:R-:W-:Y:S01]  /*177f0*/  R2UR UR7, R13 ;  /* 0x000000000d0772ca */ /* 0x000fe200000e0000 */
[----:B------:R-:W-:-:S02]  /*17800*/  IMAD.MOV.U32 R13, RZ, RZ, 0x40000040 ;  /* 0x40000040ff0d7424 */ /* 0x000fc400078e00ff */
[----:B------:R-:W-:Y:S01]  /*17810*/  FMUL.FTZ R119, R127, UR5 ;  /* 0x000000057f777c20 */ /* 0x000fe20008410000 */
[----:B------:R-:W-:Y:S01]  /*17820*/  FMUL.FTZ R124, R128, UR5 ;  /* 0x00000005807c7c20 */ /* 0x000fe20008410000 */
[----:B------:R-:W-:Y:S01]  /*17830*/  FMUL.FTZ R127, R135, UR5 ;  /* 0x00000005877f7c20 */ /* 0x000fe20008410000 */
[----:B------:R-:W2:Y:S01]  /*17840*/  MUFU.TANH R22, R22 ;  /* 0x0000001600167308 */ /* 0x000ea20000002400 */
        /* <DEDUP_REMOVED lines=36> */
[----:B------:R-:W-:Y:S01]  /*17a90*/  R2UR UR6, R12 ;  /* 0x000000000c0672ca */ /* 0x000fe200000e0000 */
[----:B------:R-:W-:Y:S01]  /*17aa0*/  FMUL.FTZ R12, R102, UR5 ;  /* 0x00000005660c7c20 */ /* 0x000fe20008410000 */
[----:B------:R-:W-:Y:S01]  /*17ab0*/  R2UR UR7, R13 ;  /* 0x000000000d0772ca */ /* 0x000fe200000e0000 */
[----:B------:R-:W-:Y:S01]  /*17ac0*/  FMUL.FTZ R13, R103, UR5 ;  /* 0x00000005670d7c20 */ /* 0x000fe20008410000 */
[----:B------:R-:W-:Y:S01]  /*17ad0*/  FMUL.FTZ R103, R111, UR5 ;  /* 0x000000056f677c20 */ /* 0x000fe20008410000 */
[----:B------:R-:W-:Y:S01]  /*17ae0*/  FMUL.FTZ R111, R116, UR5 ;  /* 0x00000005746f7c20 */ /* 0x000fe20008410000 */
[----:B------:R-:W-:Y:S01]  /*17af0*/  FMUL.FTZ R116, R122, UR5 ;  /* 0x000000057a747c20 */ /* 0x000fe20008410000 */
[----:B------:R-:W-:Y:S01]  /*17b00*/  FMUL.FTZ R122, R130, UR5 ;  /* 0x00000005827a7c20 */ /* 0x000fe20008410000 */
[----:B------:R-:W-:Y:S02]  /*17b10*/  IMAD.IADD R130, R181, 0x1, R178 ;  /* 0x00000001b5827824 */ /* 0x000fe400078e02b2 */
[----:B------:R-:W-:Y:S01]  /*17b20*/  FMUL.FTZ R102, R110, UR5 ;  /* 0x000000056e667c20 */ /* 0x000fe20008410000 */
[----:B------:R-:W-:Y:S01]  /*17b30*/  FMUL.FTZ R110, R118, UR5 ;  /* 0x00000005766e7c20 */ /* 0x000fe20008410000 */
[----:B------:R-:W-:Y:S01]  /*17b40*/  FMUL.FTZ R118, R126, UR5 ;  /* 0x000000057e767c20 */ /* 0x000fe20008410000 */
[----:B------:R-:W-:Y:S01]  /*17b50*/  FMUL.FTZ R126, R134, UR5 ;  /* 0x00000005867e7c20 */ /* 0x000fe20008410000 */
[----:B------:R-:W0:Y:S01]  /*17b60*/  MUFU.TANH R12, R12 ;  /* 0x0000000c000c7308 */ /* 0x000e220000002400 */
[----:B------:R-:W-:-:S07]  /*17b70*/  ULDC UR5, c[0x0][0x9e0] ;  /* 0x0002780000057ab9 */ /* 0x000fce0000000800 */
        /* <DEDUP_REMOVED lines=12> */
[----:B------:R-:W-:Y:S02]  /*17c40*/  R2UR UR6, R10 ;  /* 0x000000000a0672ca */ /* 0x000fe400000e0000 */
[----:B------:R-:W-:Y:S01]  /*17c50*/  R2UR UR7, R11 ;  /* 0x000000000b0772ca */ /* 0x000fe200000e0000 */
[----:B------:R-:W5:Y:S08]  /*17c60*/  @P3 LDC R10, c[0x0][0x450] ;  /* 0x00011400ff0a3b82 */ /* 0x000f700000000800 */
[----:B------:R-:W1:Y:S02]  /*17c70*/  @P3 LDC R11, c[0x0][0x44c] ;  /* 0x00011300ff0b3b82 */ /* 0x000e640000000800 */
[----:B-1----:R-:W-:-:S05]  /*17c80*/  @P3 IMAD.HI.U32 R11, R130, R11, RZ ;  /* 0x0000000b820b3227 */ /* 0x002fca00078e00ff */
[----:B-----5:R-:W-:Y:S02]  /*17c90*/  @P3 SHF.R.U32.HI R130, RZ, R10, R11 ;  /* 0x0000000aff823219 */ /* 0x020fe4000001160b */
[----:B------:R-:W-:-:S04]  /*17ca0*/  IADD3 R10, -R174, 0x1, R132 ;  /* 0x00000001ae0a7810 */ /* 0x000fc80007ffe184 */
[----:B------:R-:W-:-:S05]  /*17cb0*/  IADD3 R10, -R163, R10, R164 ;  /* 0x0000000aa30a7210 */ /* 0x000fca0007ffe1a4 */
[----:B------:R-:W-:Y:S01]  /*17cc0*/  VIADD R135, R10, UR4 ;  /* 0x000000040a877c36 */ /* 0x000fe20008000000 */
[----:B------:R-:W-:Y:S02]  /*17cd0*/  WARPGROUP.DEPBAR.LE gsb0, 0x0 ;  /* 0x00008000000079c5 */ /* 0x000fe40000010000 */
[----:B------:R-:W-:-:S06]  /*17ce0*/  WARPGROUP.ARRIVE ;  /* 0x00000000000079c5 */ /* 0x000fcc0000000000 */
[----:B------:R-:W-:Y:S03]  /*17cf0*/  HGMMA.64x128x16.F32.BF16 R24, R136, gdesc[UR4].tnspB, R24, gsb0 ;  /* 0x41e0000488187df0 */ /* 0x000fe60008001818 */
[----:B------:R-:W-:Y:S02]  /*17d00*/  WARPGROUP.DEPBAR.LE gsb0, 0x0 ;  /* 0x00008000000079c5 */ /* 0x000fe40000010000 */
[----:B------:R-:W1:Y:S01]  /*17d10*/  SHFL.IDX PT, R137, R130, RZ, 0x1c1f ;  /* 0x001c1fff82897589 */ /* 0x000e6200000e0000 */
[----:B------:R-:W-:Y:S01]  /*17d20*/  VIADD R136, R10, UR5 ;  /* 0x000000050a887c36 */ /* 0x000fe20008000000 */
[----:B------:R0:W-:Y:S03]  /*17d30*/  @!P1 SYNCS.ARRIVE.TRANS64.RED.A1T0 RZ, [R205+URZ], RZ ;  /* 0x000000ffcdff99a7 */ /* 0x0001e6000810043f */
[----:B-1----:R-:W-:-:S02]  /*17d40*/  IMAD.IADD R134, R136, 0x1, R137 ;  /* 0x0000000188867824 */ /* 0x002fc400078e0289 */
[----:B------:R-:W-:Y:S01]  /*17d50*/  IMAD.IADD R133, R135, 0x1, R137 ;  /* 0x0000000187857824 */ /* 0x000fe200078e0289 */
[----:B0-234-:R-:W-:Y:S06]  /*17d60*/  @!P2 BRA `(.L_x_1664) ;  /* 0x00000000005ca947 */ /* 0x01dfec0003800000 */
[----:B------:R-:W-:Y:S01]  /*17d70*/  IADD3 R137, -R163, R164, R137 ;  /* 0x000000a4a3897210 */ /* 0x000fe20007ffe189 */
[----:B------:R-:W-:Y:S03]  /*17d80*/  BSSY B2, `(.L_x_1665) ;  /* 0x0000012000027945 */ /* 0x000fe60003800000 */
[----:B------:R-:W-:-:S13]  /*17d90*/  ISETP.GT.AND P2, PT, R137, -0x1, PT ;  /* 0xffffffff8900780c */ /* 0x000fda0003f44270 */
[----:B------:R-:W-:Y:S05]  /*17da0*/  @P2 BRA `(.L_x_1666) ;  /* 0x0000000000242947 */ /* 0x000fea0003800000 */
[----:B------:R-:W-:Y:S01]  /*17db0*/  ULDC UR4, c[0x0][0x9e4] ;  /* 0x0002790000047ab9 */ /* 0x000fe20000000800 */
[----:B------:R-:W-:Y:S01]  /*17dc0*/  LOP3.LUT R137, RZ, R137, RZ, 0x33, !PT ;  /* 0x00000089ff897212 */ /* 0x000fe200078e33ff */
[----:B------:R-:W-:-:S05]  /*17dd0*/  IMAD.U32 R138, RZ, RZ, UR4 ;  /* 0x00000004ff8a7e24 */ /* 0x000fca000f8e00ff */
[----:B------:R-:W-:-:S13]  /*17de0*/  ISETP.NE.AND P2, PT, R138, 0x1, PT ;  /* 0x000000018a00780c */ /* 0x000fda0003f45270 */
[----:B------:R-:W0:Y:S02]  /*17df0*/  @P2 LDC.64 R10, c[0x0][0x9e8] ;  /* 0x00027a00ff0a2b82 */ /* 0x000e240000000a00 */
[----:B0-----:R-:W-:-:S05]  /*17e00*/  @P2 IMAD.HI.U32 R10, R137, R10, RZ ;  /* 0x0000000a890a2227 */ /* 0x001fca00078e00ff */
[----:B------:R-:W-:-:S04]  /*17e10*/  @P2 SHF.R.U32.HI R137, RZ, R11, R10 ;  /* 0x0000000bff892219 */ /* 0x000fc8000001160a */
[----:B------:R-:W-:Y:S01]  /*17e20*/  LOP3.LUT R137, RZ, R137, RZ, 0x33, !PT ;  /* 0x00000089ff897212 */ /* 0x000fe200078e33ff */
[----:B------:R-:W-:Y:S06]  /*17e30*/  BRA `(.L_x_1667) ;  /* 0x0000000000187947 */ /* 0x000fec0003800000 */
.L_x_1666:
[----:B------:R-:W-:Y:S02]  /*17e40*/  ULDC UR4, c[0x0][0x9e4] ;  /* 0x0002790000047ab9 */ /* 0x000fe40000000800 */
[----:B------:R-:W-:-:S05]  /*17e50*/  IMAD.U32 R138, RZ, RZ, UR4 ;  /* 0x00000004ff8a7e24 */ /* 0x000fca000f8e00ff */
[----:B------:R-:W-:-:S13]  /*17e60*/  ISETP.NE.AND P2, PT, R138, 0x1, PT ;  /* 0x000000018a00780c */ /* 0x000fda0003f45270 */
[----:B------:R-:W0:Y:S02]  /*17e70*/  @P2 LDC.64 R10, c[0x0][0x9e8] ;  /* 0x00027a00ff0a2b82 */ /* 0x000e240000000a00 */
[----:B0-----:R-:W-:-:S05]  /*17e80*/  @P2 IMAD.HI.U32 R10, R137, R10, RZ ;  /* 0x0000000a890a2227 */ /* 0x001fca00078e00ff */
[----:B------:R-:W-:-:S07]  /*17e90*/  @P2 SHF.R.U32.HI R137, RZ, R11, R10 ;  /* 0x0000000bff892219 */ /* 0x000fce000001160a */
.L_x_1667:
[----:B------:R-:W-:Y:S05]  /*17ea0*/  BSYNC B2 ;  /* 0x0000000000027941 */ /* 0x000fea0003800000 */
.L_x_1665:
[----:B------:R-:W-:-:S05]  /*17eb0*/  IMAD R137, R137, R138, R128 ;  /* 0x0000008a89897224 */ /* 0x000fca00078e0280 */
[----:B------:R-:W-:Y:S02]  /*17ec0*/  VIADDMNMX R134, R137, R138, R134, PT ;  /* 0x0000008a89867246 */ /* 0x000fe40003800186 */
[----:B------:R-:W-:-:S07]  /*17ed0*/  VIMNMX R133, R133, R137, !PT ;  /* 0x0000008985857248 */ /* 0x000fce0007fe0100 */
.L_x_1664:
[C---:B------:R-:W-:Y:S01]  /*17ee0*/  ISETP.GE.AND P2, PT, R132.reuse, 0x2, PT ;  /* 0x000000028400780c */ /* 0x040fe20003f46270 */
[----:B------:R-:W0:Y:S01]  /*17ef0*/  SHFL.IDX PT, R130, R130, 0x1, 0x1c1f ;  /* 0x003c1f0082827f89 */ /* 0x000e2200000e0000 */
[----:B------:R-:W-:Y:S02]  /*17f00*/  ISETP.GE.AND P5, PT, R132, 0xa, PT ;  /* 0x0000000a8400780c */ /* 0x000fe40003fa6270 */
[----:B------:R-:W-:Y:S02]  /*17f10*/  ISETP.GT.AND P3, PT, R133, 0x1, !P2 ;  /* 0x000000018500780c */ /* 0x000fe40005764270 */
[----:B------:R-:W-:Y:S02]  /*17f20*/  LOP3.LUT R17, R17, 0xfffffffb, RZ, 0xc0, !PT ;  /* 0xfffffffb11117812 */ /* 0x000fe400078ec0ff */
[----:B------:R-:W-:Y:S02]  /*17f30*/  ISETP.LT.OR P4, PT, R134, 0x2, P3 ;  /* 0x000000028600780c */ /* 0x000fe40001f81670 */
[----:B------:R-:W-:-:S02]  /*17f40*/  ISETP.GE.AND P3, PT, R132, 0x9, PT ;  /* 0x000000098400780c */ /* 0x000fc40003f66270 */
[----:B------:R-:W-:Y:S02]  /*17f50*/  FSEL R23, R23, -INF , !P4 ;  /* 0xff80000017177808 */ /* 0x000fe40006000000 */
[----:B------:R-:W-:Y:S02]  /*17f60*/  ISETP.GT.AND P4, PT, R133, 0x8, !P3 ;  /* 0x000000088500780c */ /* 0x000fe40005f84270 */
[----:B------:R-:W-:Y:S02]  /*17f70*/  @P5 LOP3.LUT R17, R17, 0x4, RZ, 0xfc, !PT ;  /* 0x0000000411115812 */ /* 0x000fe400078efcff */
[----:B------:R-:W-:Y:S02]  /*17f80*/  ISETP.LT.OR P4, PT, R134, 0x9, P4 ;  /* 0x000000098600780c */ /* 0x000fe40002781670 */
[----:B------:R-:W-:Y:S02]  /*17f90*/  LOP3.LUT R17, R17, 0xfffffff7, RZ, 0xc0, !PT ;  /* 0xfffffff711117812 */ /* 0x000fe400078ec0ff */
[----:B------:R-:W-:-:S02]  /*17fa0*/  FSEL R90, R90, -INF , !P4 ;  /* 0xff8000005a5a7808 */ /* 0x000fc40006000000 */
[----:B------:R-:W-:Y:S01]  /*17fb0*/  ISETP.GT.AND P4, PT, R133, 0x9, !P5 ;  /* 0x000000098500780c */ /* 0x000fe20006f84270 */
[--C-:B0-----:R-:W-:Y:S01]  /*17fc0*/  IMAD.IADD R136, R136, 0x1, R130.reuse ;  /* 0x0000000188887824 */ /* 0x101fe200078e0282 */
[----:B------:R-:W-:Y:S01]  /*17fd0*/  ISETP.GE.AND P5, PT, R132, 0x11, PT ;  /* 0x000000118400780c */ /* 0x000fe20003fa6270 */
[----:B------:R-:W-:Y:S01]  /*17fe0*/  IMAD.IADD R135, R135, 0x1, R130 ;  /* 0x0000000187877824 */ /* 0x000fe200078e0282 */
[----:B------:R-:W-:-:S04]  /*17ff0*/  ISETP.LT.OR P4, PT, R134, 0xa, P4 ;  /* 0x0000000a8600780c */ /* 0x000fc80002781670 */
[----:B------:R-:W-:Y:S02]  /*18000*/  FSEL R91, R91, -INF , !P4 ;  /* 0xff8000005b5b7808 */ /* 0x000fe40006000000 */
[----:B------:R-:W-:-:S04]  /*18010*/  ISETP.GT.AND P4, PT, R133, 0x10, !P5 ;  /* 0x000000108500780c */ /* 0x000fc80006f84270 */
[----:B------:R-:W-:Y:S02]  /*18020*/  ISETP.LT.OR P4, PT, R134, 0x11, P4 ;  /* 0x000000118600780c */ /* 0x000fe40002781670 */
[----:B------:R-:W-:Y:S02]  /*18030*/  @P5 LOP3.LUT R17, R17, 0x8, RZ, 0xfc, !PT ;  /* 0x0000000811115812 */ /* 0x000fe400078efcff */
[----:B------:R-:W-:Y:S02]  /*18040*/  ISETP.GE.AND P5, PT, R132, 0x12, PT ;  /* 0x000000128400780c */ /* 0x000fe40003fa6270 */
[----:B------:R-:W-:Y:S02]  /*18050*/  LOP3.LUT R17, R17, 0xfff7ffff, RZ, 0xc0, !PT ;  /* 0xfff7ffff11117812 */ /* 0x000fe400078ec0ff */
[----:B------:R-:W-:Y:S02]  /*18060*/  FSEL R94, R94, -INF , !P4 ;  /* 0xff8000005e5e7808 */ /* 0x000fe40006000000 */
[----:B------:R-:W-:-:S04]  /*18070*/  ISETP.GT.AND P4, PT, R133, 0x11, !P5 ;  /* 0x000000118500780c */ /* 0x000fc80006f84270 */
[----:B------:R-:W-:-:S03]  /*18080*/  ISETP.LT.OR P4, PT, R134, 0x12, P4 ;  /* 0x000000128600780c */ /* 0x000fc60002781670 */
        /* <DEDUP_REMOVED lines=80> */
[----:B------:R-:W-:Y:S02]  /*18590*/  FSEL R120, R120, -INF , !P4 ;  /* 0xff80000078787808 */ /* 0x000fe40006000000 */
[----:B------:R-:W-:Y:S02]  /*185a0*/  LOP3.LUT R17, R17, 0xffffffdf, RZ, 0xc0, !PT ;  /* 0xffffffdf11117812 */ /* 0x000fe400078ec0ff */
[----:B------:R-:W-:-:S04]  /*185b0*/  ISETP.GT.AND P4, PT, R133, 0x49, !P5 ;  /* 0x000000498500780c */ /* 0x000fc80006f84270 */
[----:B------:R-:W-:-:S03]  /*185c0*/  ISETP.LT.OR P4, PT, R134, 0x4a, P4 ;  /* 0x0000004a8600780c */ /* 0x000fc60002781670 */
[----:B------:R-:W-:Y:S02]  /*185d0*/  @P5 LOP3.LUT R17, R17, 0x20, RZ, 0xfc, !PT ;  /* 0x0000002011115812 */ /* 0x000fe400078efcff */
[----:B------:R-:W-:Y:S02]  /*185e0*/  ISETP.GE.AND P5, PT, R132, 0x51, PT ;  /* 0x000000518400780c */ /* 0x000fe40003fa6270 */
[----:B------:R-:W-:Y:S02]  /*185f0*/  FSEL R121, R121, -INF , !P4 ;  /* 0xff80000079797808 */ /* 0x000fe40006000000 */
[----:B------:R-:W-:Y:S02]  /*18600*/  ISETP.GT.AND P4, PT, R133, 0x50, !P5 ;  /* 0x000000508500780c */ /* 0x000fe40006f84270 */
[----:B------:R-:W-:Y:S02]  /*18610*/  LOP3.LUT R17, R17, 0xffffffef, RZ, 0xc0, !PT ;  /* 0xffffffef11117812 */ /* 0x000fe400078ec0ff */
[----:B------:R-:W-:-:S04]  /*18620*/  ISETP.LT.OR P4, PT, R134, 0x51, P4 ;  /* 0x000000518600780c */ /* 0x000fc80002781670 */
[----:B------:R-:W-:Y:S02]  /*18630*/  FSEL R124, R124, -INF , !P4 ;  /* 0xff8000007c7c7808 */ /* 0x000fe40006000000 */
[----:B------:R-:W-:Y:S02]  /*18640*/  ISETP.GE.AND P4, PT, R132, 0x52, PT ;  /* 0x000000528400780c */ /* 0x000fe40003f86270 */
[----:B------:R-:W-:Y:S02]  /*18650*/  @P5 LOP3.LUT R17, R17, 0x10, RZ, 0xfc, !PT ;  /* 0x0000001011115812 */ /* 0x000fe400078efcff */
[----:B------:R-:W-:Y:S02]  /*18660*/  ISETP.GT.AND P5, PT, R133, 0x51, !P4 ;  /* 0x000000518500780c */ /* 0x000fe400067a4270 */
[----:B------:R-:W-:Y:S02]  /*18670*/  LOP3.LUT R17, R17, 0xfffffffd, RZ, 0xc0, !PT ;  /* 0xfffffffd11117812 */ /* 0x000fe400078ec0ff */
[----:B------:R-:W-:-:S04]  /*18680*/  ISETP.LT.OR P5, PT, R134, 0x52, P5 ;  /* 0x000000528600780c */ /* 0x000fc80002fa1670 */
[----:B------:R-:W-:Y:S02]  /*18690*/  FSEL R125, R125, -INF , !P5 ;  /* 0xff8000007d7d7808 */ /* 0x000fe40006800000 */
[----:B------:R-:W-:-:S04]  /*186a0*/  ISETP.GE.AND P5, PT, R132, 0x59, PT ;  /* 0x000000598400780c */ /* 0x000fc80003fa6270 */
[----:B------:R-:W-:-:S04]  /*186b0*/  ISETP.GT.AND P6, PT, R133, 0x58, !P5 ;  /* 0x000000588500780c */ /* 0x000fc80006fc4270 */
[----:B------:R-:W-:-:S04]  /*186c0*/  ISETP.LT.OR P6, PT, R134, 0x59, P6 ;  /* 0x000000598600780c */ /* 0x000fc800037c1670 */
[----:B------:R-:W-:Y:S02]  /*186d0*/  FSEL R129, R129, -INF , !P6 ;  /* 0xff80000081817808 */ /* 0x000fe40007000000 */
[----:B------:R-:W-:-:S13]  /*186e0*/  ISETP.GE.AND P6, PT, R132, 0x1, PT ;  /* 0x000000018400780c */ /* 0x000fda0003fc6270 */
[----:B------:R-:W-:Y:S02]  /*186f0*/  @P6 LOP3.LUT R17, R17, 0x2, RZ, 0xfc, !PT ;  /* 0x0000000211116812 */ /* 0x000fe400078efcff */
[----:B------:R-:W-:Y:S02]  /*18700*/  ISETP.GT.AND P6, PT, R133, RZ, !P6 ;  /* 0x000000ff8500720c */ /* 0x000fe400077c4270 */
[----:B------:R-:W-:Y:S02]  /*18710*/  LOP3.LUT R17, R17, 0xfffffffe, RZ, 0xc0, !PT ;  /* 0xfffffffe11117812 */ /* 0x000fe400078ec0ff */
[----:B------:R-:W-:-:S04]  /*18720*/  ISETP.LT.OR P6, PT, R134, 0x1, P6 ;  /* 0x000000018600780c */ /* 0x000fc800037c1670 */
[----:B------:R-:W-:Y:S02]  /*18730*/  FSEL R22, R22, -INF , !P6 ;  /* 0xff80000016167808 */ /* 0x000fe40007000000 */
[----:B------:R-:W-:-:S13]  /*18740*/  ISETP.GE.AND P6, PT, R132, 0x5a, PT ;  /* 0x0000005a8400780c */ /* 0x000fda0003fc6270 */
[----:B------:R-:W-:Y:S02]  /*18750*/  @P6 LOP3.LUT R17, R17, 0x1, RZ, 0xfc, !PT ;  /* 0x0000000111116812 */ /* 0x000fe400078efcff */
[----:B------:R-:W-:-:S04]  /*18760*/  ISETP.GT.AND P6, PT, R133, 0x59, !P6 ;  /* 0x000000598500780c */ /* 0x000fc800077c4270 */
[----:B------:R-:W-:-:S04]  /*18770*/  ISETP.LT.OR P6, PT, R134, 0x5a, P6 ;  /* 0x0000005a8600780c */ /* 0x000fc800037c1670 */
[----:B------:R-:W-:Y:S02]  /*18780*/  FSEL R131, R131, -INF , !P6 ;  /* 0xff80000083837808 */ /* 0x000fe40007000000 */
[----:B------:R-:W-:-:S13]  /*18790*/  LOP3.LUT P6, RZ, R17, 0x100000, RZ, 0xc0, !PT ;  /* 0x0010000011ff7812 */ /* 0x000fda00078cc0ff */
[----:B------:R-:W-:Y:S05]  /*187a0*/  @!P6 BRA `(.L_x_1668) ;  /* 0x00000000005ce947 */ /* 0x000fea0003800000 */
        /* <DEDUP_REMOVED lines=13> */
.L_x_1670:
[----:B------:R-:W-:Y:S02]  /*18880*/  ULDC UR4, c[0x0][0x9e4] ;  /* 0x0002790000047ab9 */ /* 0x000fe40000000800 */
[----:B------:R-:W-:-:S05]  /*18890*/  IMAD.U32 R132, RZ, RZ, UR4 ;  /* 0x00000004ff847e24 */ /* 0x000fca000f8e00ff */
[----:B------:R-:W-:-:S13]  /*188a0*/  ISETP.NE.AND P6, PT, R132, 0x1, PT ;  /* 0x000000018400780c */ /* 0x000fda0003fc5270 */
[----:B------:R-:W0:Y:S02]  /*188b0*/  @P6 LDC.64 R10, c[0x0][0x9e8] ;  /* 0x00027a00ff0a6b82 */ /* 0x000e240000000a00 */
[----:B0-----:R-:W-:-:S05]  /*188c0*/  @P6 IMAD.HI.U32 R10, R130, R10, RZ ;  /* 0x0000000a820a6227 */ /* 0x001fca00078e00ff */
[----:B------:R-:W-:-:S07]  /*188d0*/  @P6 SHF.R.U32.HI R130, RZ, R11, R10 ;  /* 0x0000000bff826219 */ /* 0x000fce000001160a */
.L_x_1671:
[----:B------:R-:W-:Y:S05]  /*188e0*/  BSYNC B2 ;  /* 0x0000000000027941 */ /* 0x000fea0003800000 */
.L_x_1669:
[----:B------:R-:W-:-:S05]  /*188f0*/  IMAD R11, R130, R132, R128 ;  /* 0x00000084820b7224 */ /* 0x000fca00078e0280 */
[----:B------:R-:W-:Y:S02]  /*18900*/  VIADDMNMX R136, R11, R132, R136, PT ;  /* 0x000000840b887246 */ /* 0x000fe40003800188 */
[----:B------:R-:W-:-:S07]  /*18910*/  VIMNMX R135, R135, R11, !PT ;  /* 0x0000000b87877248 */ /* 0x000fce0007fe0100 */
.L_x_1668:
[C---:B------:R-:W-:Y:S01]  /*18920*/  ISETP.GT.AND P2, PT, R135.reuse, 0x1, !P2 ;  /* 0x000000018700780c */ /* 0x040fe20005744270 */
[----:B------:R-:W-:Y:S01]  /*18930*/  ULDC UR4, c[0x0][0x988] ;  /* 0x0002620000047ab9 */ /* 0x000fe20000000800 */
[----:B------:R-:W-:Y:S01]  /*18940*/  ISETP.GT.AND P3, PT, R135, 0x8, !P3 ;  /* 0x000000088700780c */ /* 0x000fe20005f64270 */
[----:B------:R-:W-:Y:S01]  /*18950*/  @!P1 VIADD R20, R20, 0x2a860 ;  /* 0x0002a86014149836 */ /* 0x000fe20000000000 */
[C---:B------:R-:W-:Y:S02]  /*18960*/  ISETP.LT.OR P2, PT, R136.reuse, 0x2, P2 ;  /* 0x000000028800780c */ /* 0x040fe40001741670 */
[----:B------:R-:W-:Y:S02]  /*18970*/  ISETP.LT.OR P3, PT, R136, 0x9, P3 ;  /* 0x000000098800780c */ /* 0x000fe40001f61670 */
[----:B------:R-:W-:Y:S02]  /*18980*/  FSEL R21, R21, -INF , !P2 ;  /* 0xff80000015157808 */ /* 0x000fe40005000000 */
[----:B------:R-:W-:-:S02]  /*18990*/  LOP3.LUT P2, RZ, R17, 0x4, RZ, 0xc0, !PT ;  /* 0x0000000411ff7812 */ /* 0x000fc4000784c0ff */
[----:B------:R-:W-:Y:S02]  /*189a0*/  FSEL R128, R88, -INF , !P3 ;  /* 0xff80000058807808 */ /* 0x000fe40005800000 */
[----:B------:R-:W-:Y:S02]  /*189b0*/  ISETP.GT.AND P2, PT, R135, 0x9, !P2 ;  /* 0x000000098700780c */ /* 0x000fe40005744270 */
[C---:B------:R-:W-:Y:S02]  /*189c0*/  LOP3.LUT P3, RZ, R17.reuse, 0x10000, RZ, 0xc0, !PT ;  /* 0x0001000011ff7812 */ /* 0x040fe4000786c0ff */
[----:B------:R-:W-:Y:S02]  /*189d0*/  ISETP.LT.OR P2, PT, R136, 0xa, P2 ;  /* 0x0000000a8800780c */ /* 0x000fe40001741670 */
[----:B------:R-:W-:Y:S02]  /*189e0*/  LOP3.LUT P6, RZ, R17, 0x8000, RZ, 0xc0, !PT ;  /* 0x0000800011ff7812 */ /* 0x000fe400078cc0ff */
[----:B------:R-:W-:-:S02]  /*189f0*/  FSEL R89, R89, -INF , !P2 ;  /* 0xff80000059597808 */ /* 0x000fc40005000000 */
[----:B------:R-:W-:Y:S02]  /*18a00*/  LOP3.LUT P2, RZ, R17, 0x8, RZ, 0xc0, !PT ;  /* 0x0000000811ff7812 */ /* 0x000fe4000784c0ff */
[----:B------:R-:W-:Y:S02]  /*18a10*/  FMNMX.FTZ R10, R22, R5, !PT ;  /* 0x00000005160a7209 */ /* 0x000fe40007810000 */
[----:B------:R-:W-:Y:S02]  /*18a20*/  ISETP.GT.AND P2, PT, R135, 0x10, !P2 ;  /* 0x000000108700780c */ /* 0x000fe40005744270 */
[----:B------:R-:W-:Y:S02]  /*18a30*/  FMNMX.FTZ R11, R23, R10, !PT ;  /* 0x0000000a170b7209 */ /* 0x000fe40007810000 */
[----:B------:R-:W-:Y:S02]  /*18a40*/  ISETP.LT.OR P2, PT, R136, 0x11, P2 ;  /* 0x000000118800780c */ /* 0x000fe40001741670 */
[----:B------:R-:W-:-:S02]  /*18a50*/  FMNMX.FTZ R10, R90, R11, !PT ;  /* 0x0000000b5a0a7209 */ /* 0x000fc40007810000 */
[----:B------:R-:W-:Y:S02]  /*18a60*/  FSEL R92, R92, -INF , !P2 ;  /* 0xff8000005c5c7808 */ /* 0x000fe40005000000 */
[----:B------:R-:W-:Y:S02]  /*18a70*/  LOP3.LUT P2, RZ, R17, 0x80000, RZ, 0xc0, !PT ;  /* 0x0008000011ff7812 */ /* 0x000fe4000784c0ff */
[----:B------:R-:W-:Y:S02]  /*18a80*/  FMNMX.FTZ R11, R91, R10, !PT ;  /* 0x0000000a5b0b7209 */ /* 0x000fe40007810000 */
[----:B------:R-:W-:Y:S02]  /*18a90*/  ISETP.GT.AND P2, PT, R135, 0x11, !P2 ;  /* 0x000000118700780c */ /* 0x000fe40005744270 */
[----:B------:R-:W-:Y:S02]  /*18aa0*/  FMNMX.FTZ R10, R94, R11, !PT ;  /* 0x0000000b5e0a7209 */ /* 0x000fe40007810000 */
[----:B------:R-:W-:-:S02]  /*18ab0*/  ISETP.LT.OR P2, PT, R136, 0x12, P2 ;  /* 0x000000128800780c */ /* 0x000fc40001741670 */
[----:B------:R-:W-:Y:S02]  /*18ac0*/  FMNMX.FTZ R11, R95, R10, !PT ;  /* 0x0000000a5f0b7209 */ /* 0x000fe40007810000 */
[----:B------:R-:W-:Y:S02]  /*18ad0*/  FSEL R93, R93, -INF , !P2 ;  /* 0xff8000005d5d7808 */ /* 0x000fe40005000000 */
[----:B------:R-:W-:Y:S02]  /*18ae0*/  LOP3.LUT P2, RZ, R17, 0x40000, RZ, 0xc0, !PT ;  /* 0x0004000011ff7812 */ /* 0x000fe4000784c0ff */
[----:B------:R-:W-:Y:S02]  /*18af0*/  FMNMX.FTZ R10, R96, R11, !PT ;  /* 0x0000000b600a7209 */ /* 0x000fe40007810000 */
[----:B------:R-:W-:Y:S02]  /*18b00*/  ISETP.GT.AND P2, PT, R135, 0x18, !P2 ;  /* 0x000000188700780c */ /* 0x000fe40005744270 */
[----:B------:R-:W-:-:S02]  /*18b10*/  FMNMX.FTZ R11, R97, R10, !PT ;  /* 0x0000000a610b7209 */ /* 0x000fc40007810000 */
[----:B------:R-:W-:Y:S02]  /*18b20*/  ISETP.LT.OR P2, PT, R136, 0x19, P2 ;  /* 0x000000198800780c */ /* 0x000fe40001741670 */
[----:B------:R-:W-:Y:S02]  /*18b30*/  FMNMX.FTZ R10, R100, R11, !PT ;  /* 0x0000000b640a7209 */ /* 0x000fe40007810000 */
[----:B------:R-:W-:Y:S02]  /*18b40*/  FSEL R12, R12, -INF , !P2 ;  /* 0xff8000000c0c7808 */ /* 0x000fe40005000000 */
[----:B------:R-:W-:Y:S02]  /*18b50*/  LOP3.LUT P2, RZ, R17, 0x20000, RZ, 0xc0, !PT ;  /* 0x0002000011ff7812 */ /* 0x000fe4000784c0ff */
        /* <DEDUP_REMOVED lines=30> */
[----:B------:R-:W-:Y:S02]  /*18d40*/  LOP3.LUT P2, RZ, R17, 0x1000, RZ, 0xc0, !PT ;  /* 0x0000100011ff7812 */ /* 0x000fe4000784c0ff */
[----:B------:R-:W-:-:S02]  /*18d50*/  FMNMX.FTZ R10, R129, R10, !PT ;  /* 0x0000000a810a7209 */ /* 0x000fc40007810000 */
[----:B------:R-:W-:Y:S02]  /*18d60*/  ISETP.GT.AND P2, PT, R135, 0x30, !P2 ;  /* 0x000000308700780c */ /* 0x000fe40005744270 */
[----:B------:R-:W-:Y:S01]  /*18d70*/  FMNMX.FTZ R88, R131, R10, !PT ;  /* 0x0000000a83587209 */ /* 0x000fe20007810000 */
[----:B------:R-:W-:Y:S01]  /*18d80*/  IMAD.U32 R10, RZ, RZ, UR4 ;  /* 0x00000004ff0a7e24 */ /* 0x000fe2000f8e00ff */
[----:B------:R-:W-:Y:S02]  /*18d90*/  ISETP.LT.OR P2, PT, R136, 0x31, P2 ;  /* 0x000000318800780c */ /* 0x000fe40001741670 */
[C---:B------:R-:W-:Y:S01]  /*18da0*/  LOP3.LUT P3, RZ, R17.reuse, 0x20, RZ, 0xc0, !PT ;  /* 0x0000002011ff7812 */ /* 0x040fe2000786c0ff */
[----:B------:R-:W0:Y:S01]  /*18db0*/  SHFL.BFLY PT, R11, R88, 0x2, 0x1f ;  /* 0x0c401f00580b7f89 */ /* 0x000e2200000e0000 */
[----:B------:R-:W-:Y:S02]  /*18dc0*/  FSEL R106, R106, -INF , !P2 ;  /* 0xff8000006a6a7808 */ /* 0x000fe40005000000 */
[----:B------:R-:W-:-:S02]  /*18dd0*/  LOP3.LUT P2, RZ, R17, 0x800, RZ, 0xc0, !PT ;  /* 0x0000080011ff7812 */ /* 0x000fc4000784c0ff */
[----:B------:R-:W-:Y:S02]  /*18de0*/  LOP3.LUT P6, RZ, R17, 0x10, RZ, 0xc0, !PT ;  /* 0x0000001011ff7812 */ /* 0x000fe400078cc0ff */
[C---:B------:R-:W-:Y:S02]  /*18df0*/  ISETP.GT.AND P2, PT, R135.reuse, 0x31, !P2 ;  /* 0x000000318700780c */ /* 0x040fe40005744270 */
[----:B------:R-:W-:Y:S02]  /*18e00*/  ISETP.GT.AND P4, PT, R135, 0x51, !P4 ;  /* 0x000000518700780c */ /* 0x000fe40006784270 */
[C---:B------:R-:W-:Y:S02]  /*18e10*/  ISETP.LT.OR P2, PT, R136.reuse, 0x32, P2 ;  /* 0x000000328800780c */ /* 0x040fe40001741670 */
[----:B------:R-:W-:Y:S02]  /*18e20*/  ISETP.LT.OR P4, PT, R136, 0x52, P4 ;  /* 0x000000528800780c */ /* 0x000fe40002781670 */
[----:B------:R-:W-:-:S02]  /*18e30*/  FSEL R107, R107, -INF , !P2 ;  /* 0xff8000006b6b7808 */ /* 0x000fc40005000000 */
[----:B------:R-:W-:Y:S02]  /*18e40*/  LOP3.LUT P2, RZ, R17, 0x400, RZ, 0xc0, !PT ;  /* 0x0000040011ff7812 */ /* 0x000fe4000784c0ff */
[C---:B------:R-:W-:Y:S02]  /*18e50*/  ISETP.GT.AND P5, PT, R135.reuse, 0x58, !P5 ;  /* 0x000000588700780c */ /* 0x040fe40006fa4270 */
[----:B------:R-:W-:Y:S02]  /*18e60*/  ISETP.GT.AND P2, PT, R135, 0x38, !P2 ;  /* 0x000000388700780c */ /* 0x000fe40005744270 */
[----:B------:R-:W-:Y:S02]  /*18e70*/  FSEL R123, R123, -INF , !P4 ;  /* 0xff8000007b7b7808 */ /* 0x000fe40006000000 */
[----:B------:R-:W-:Y:S02]  /*18e80*/  ISETP.LT.OR P2, PT, R136, 0x39, P2 ;  /* 0x000000398800780c */ /* 0x000fe40001741670 */
[----:B0-----:R-:W-:-:S02]  /*18e90*/  FMNMX.FTZ R130, R88, R11, !PT ;  /* 0x0000000b58827209 */ /* 0x001fc40007810000 */
[----:B------:R-:W-:Y:S02]  /*18ea0*/  FSEL R110, R110, -INF , !P2 ;  /* 0xff8000006e6e7808 */ /* 0x000fe40005000000 */
[----:B------:R-:W-:Y:S01]  /*18eb0*/  LOP3.LUT P2, RZ, R17, 0x200, RZ, 0xc0, !PT ;  /* 0x0000020011ff7812 */ /* 0x000fe2000784c0ff */
[----:B------:R-:W0:Y:S01]  /*18ec0*/  SHFL.BFLY PT, R11, R130, 0x1, 0x1f ;  /* 0x0c201f00820b7f89 */ /* 0x000e2200000e0000 */
[----:B------:R-:W-:Y:S02]  /*18ed0*/  ISETP.LT.OR P5, PT, R136, 0x59, P5 ;  /* 0x000000598800780c */ /* 0x000fe40002fa1670 */
[----:B------:R-:W-:Y:S02]  /*18ee0*/  ISETP.GT.AND P2, PT, R135, 0x39, !P2 ;  /* 0x000000398700780c */ /* 0x000fe40005744270 */
[----:B------:R-:W-:Y:S02]  /*18ef0*/  FSEL R126, R126, -INF , !P5 ;  /* 0xff8000007e7e7808 */ /* 0x000fe40006800000 */
[----:B------:R-:W-:-:S04]  /*18f00*/  ISETP.LT.OR P2, PT, R136, 0x3a, P2 ;  /* 0x0000003a8800780c */ /* 0x000fc80001741670 */
[----:B------:R-:W-:Y:S02]  /*18f10*/  FSEL R112, R112, -INF , !P2 ;  /* 0xff80000070707808 */ /* 0x000fe40005000000 */
[----:B------:R-:W-:-:S04]  /*18f20*/  LOP3.LUT P2, RZ, R17, 0x100, RZ, 0xc0, !PT ;  /* 0x0000010011ff7812 */ /* 0x000fc8000784c0ff */
[----:B------:R-:W-:-:S04]  /*18f30*/  ISETP.GT.AND P2, PT, R135, 0x40, !P2 ;  /* 0x000000408700780c */ /* 0x000fc80005744270 */
[----:B------:R-:W-:Y:S02]  /*18f40*/  ISETP.LT.OR P2, PT, R136, 0x41, P2 ;  /* 0x000000418800780c */ /* 0x000fe40001741670 */
[----:B0-----:R-:W-:Y:S02]  /*18f50*/  FMNMX.FTZ R11, R130, R11, !PT ;  /* 0x0000000b820b7209 */ /* 0x001fe40007810000 */
[----:B------:R-:W-:Y:S02]  /*18f60*/  FSEL R116, R116, -INF , !P2 ;  /* 0xff80000074747808 */ /* 0x000fe40005000000 */
[----:B------:R-:W-:Y:S01]  /*18f70*/  LOP3.LUT P2, RZ, R17, 0x80, RZ, 0xc0, !PT ;  /* 0x0000008011ff7812 */ /* 0x000fe2000784c0ff */
[----:B------:R-:W-:-:S03]  /*18f80*/  FMUL.FTZ R133, R11, R10 ;  /* 0x0000000a0b857220 */ /* 0x000fc60000410000 */
[----:B------:R-:W-:-:S04]  /*18f90*/  ISETP.GT.AND P2, PT, R135, 0x41, !P2 ;  /* 0x000000418700780c */ /* 0x000fc80005744270 */
[----:B------:R-:W-:-:S04]  /*18fa0*/  ISETP.LT.OR P2, PT, R136, 0x42, P2 ;  /* 0x000000428800780c */ /* 0x000fc80001741670 */
[----:B------:R-:W-:Y:S02]  /*18fb0*/  FSEL R117, R117, -INF , !P2 ;  /* 0xff80000075757808 */ /* 0x000fe40005000000 */
[----:B------:R-:W-:-:S04]  /*18fc0*/  LOP3.LUT P2, RZ, R17, 0x40, RZ, 0xc0, !PT ;  /* 0x0000004011ff7812 */ /* 0x000fc8000784c0ff */
[----:B------:R-:W-:-:S04]  /*18fd0*/  ISETP.GT.AND P2, PT, R135, 0x48, !P2 ;  /* 0x000000488700780c */ /* 0x000fc80005744270 */
[----:B------:R-:W-:-:S04]  /*18fe0*/  ISETP.LT.OR P2, PT, R136, 0x49, P2 ;  /* 0x000000498800780c */ /* 0x000fc80001741670 */
[----:B------:R-:W-:Y:S02]  /*18ff0*/  FSEL R118, R118, -INF , !P2 ;  /* 0xff80000076767808 */ /* 0x000fe40005000000 */
[----:B------:R-:W-:-:S04]  /*19000*/  ISETP.GT.AND P2, PT, R135, 0x49, !P3 ;  /* 0x000000498700780c */ /* 0x000fc80005f44270 */
[----:B------:R-:W-:-:S04]  /*19010*/  ISETP.LT.OR P2, PT, R136, 0x4a, P2 ;  /* 0x0000004a8800780c */ /* 0x000fc80001741670 */
[----:B------:R-:W-:Y:S02]  /*19020*/  FSEL R119, R119, -INF , !P2 ;  /* 0xff80000077777808 */ /* 0x000fe40005000000 */
[----:B------:R-:W-:Y:S02]  /*19030*/  ISETP.GT.AND P2, PT, R135, 0x50, !P6 ;  /* 0x000000508700780c */ /* 0x000fe40007744270 */
[----:B------:R-:W-:Y:S02]  /*19040*/  LOP3.LUT P6, RZ, R17, 0x2, RZ, 0xc0, !PT ;  /* 0x0000000211ff7812 */ /* 0x000fe400078cc0ff */
[----:B------:R-:W-:-:S04]  /*19050*/  ISETP.LT.OR P2, PT, R136, 0x51, P2 ;  /* 0x000000518800780c */ /* 0x000fc80001741670 */
[----:B------:R-:W-:Y:S02]  /*19060*/  FSEL R122, R122, -INF , !P2 ;  /* 0xff8000007a7a7808 */ /* 0x000fe40005000000 */
[----:B------:R-:W-:Y:S02]  /*19070*/  ISETP.GT.AND P2, PT, R135, RZ, !P6 ;  /* 0x000000ff8700720c */ /* 0x000fe40007744270 */
[----:B------:R-:W-:Y:S02]  /*19080*/  LOP3.LUT P6, RZ, R17, 0x1, RZ, 0xc0, !PT ;  /* 0x0000000111ff7812 */ /* 0x000fe400078cc0ff */
[----:B------:R-:W-:Y:S02]  /*19090*/  ISETP.LT.OR P2, PT, R136, 0x1, P2 ;  /* 0x000000018800780c */ /* 0x000fe40001741670 */
[----:B------:R-:W-:Y:S02]  /*190a0*/  ISETP.GT.AND P3, PT, R135, 0x59, !P6 ;  /* 0x000000598700780c */ /* 0x000fe40007764270 */
[----:B------:R-:W-:-:S02]  /*190b0*/  FSEL R7, R7, -INF , !P2 ;  /* 0xff80000007077808 */ /* 0x000fc40005000000 */
[----:B------:R-:W-:Y:S02]  /*190c0*/  FSETP.NEU.FTZ.AND P2, PT, R11, -INF , PT ;  /* 0xff8000000b00780b */ /* 0x000fe40003f5d000 */
[----:B------:R-:W-:Y:S02]  /*190d0*/  ISETP.LT.OR P3, PT, R136, 0x5a, P3 ;  /* 0x0000005a8800780c */ /* 0x000fe40001f61670 */
[----:B------:R-:W-:Y:S02]  /*190e0*/  FSEL R133, R133, RZ, P2 ;  /* 0x000000ff85857208 */ /* 0x000fe40001000000 */
[----:B------:R-:W-:-:S03]  /*190f0*/  FSEL R127, R127, -INF , !P3 ;  /* 0xff8000007f7f7808 */ /* 0x000fc60005800000 */
        /* <DEDUP_REMOVED lines=8> */
[----:B------:R-:W-:Y:S01]  /*19180*/  FSEL R108, R11, RZ, P2 ;  /* 0x000000ff0b6c7208 */ /* 0x000fe20001000000 */
[----:B------:R-:W-:Y:S01]  /*19190*/  MUFU.EX2 R156, R156 ;  /* 0x0000009c009c7308 */ /* 0x000fe20000000800 */
[----:B------:R-:W-:Y:S01]  /*191a0*/  FMNMX.FTZ R88, R128, R23, !PT ;  /* 0x0000001780587209 */ /* 0x000fe20007810000 */
[-CC-:B------:R-:W-:Y:S01]  /*191b0*/  FFMA.FTZ R154, R96, R10.reuse, -R133.reuse ;  /* 0x0000000a609a7223 */ /* 0x180fe20000010885 */
[-CC-:B------:R-:W-:Y:S01]  /*191c0*/  FFMA.FTZ R148, R100, R10.reuse, -R133.reuse ;  /* 0x0000000a64947223 */ /* 0x180fe20000010885 */
[--C-:B------:R-:W-:Y:S01]  /*191d0*/  FFMA.FTZ R150, R104, R10, -R133.reuse ;  /* 0x0000000a68967223 */ /* 0x100fe20000010885 */
[----:B------:R-:W-:Y:S01]  /*191e0*/  FMNMX.FTZ R23, R89, R88, !PT ;  /* 0x0000005859177209 */ /* 0x000fe20007810000 */
[-CC-:B------:R-:W-:Y:S01]  /*191f0*/  FFMA.FTZ R96, R105, R10.reuse, -R133.reuse ;  /* 0x0000000a69607223 */ /* 0x180fe20000010885 */
[-CC-:B------:R-:W-:Y:S01]  /*19200*/  FFMA.FTZ R146, R111, R10.reuse, -R133.reuse ;  /* 0x0000000a6f927223 */ /* 0x180fe20000010885 */
        /* <DEDUP_REMOVED lines=16> */
[----:B------:R-:W-:Y:S01]  /*19310*/  FMNMX.FTZ R88, R98, R91, !PT ;  /* 0x0000005b62587209 */ /* 0x000fe20007810000 */
[----:B------:R-:W-:-:S03]  /*19320*/  FFMA.FTZ R91, R95, R10, -R133 ;  /* 0x0000000a5f5b7223 */ /* 0x000fc60000010885 */
        /* <DEDUP_REMOVED lines=11> */
[----:B------:R-:W-:Y:S01]  /*193e0*/  FMNMX.FTZ R88, R116, R95, !PT ;  /* 0x0000005f74587209 */ /* 0x000fe20007810000 */
[-CC-:B------:R-:W-:Y:S01]  /*193f0*/  FFMA.FTZ R95, R101, R10.reuse, -R133.reuse ;  /* 0x0000000a655f7223 */ /* 0x180fe20000010885 */
[----:B------:R-:W-:Y:S02]  /*19400*/  FFMA.FTZ R101, R115, R10, -R133 ;  /* 0x0000000a73657223 */ /* 0x000fe40000010885 */
        /* <DEDUP_REMOVED lines=9> */
[----:B------:R-:W-:Y:S01]  /*194a0*/  FFMA.FTZ R97, R109, R10, -R133 ;  /* 0x0000000a6d617223 */ /* 0x000fe20000010885 */
[----:B------:R-:W-:Y:S02]  /*194b0*/  FADD.FTZ R109, -R108, R5 ;  /* 0x000000056c6d7221 */ /* 0x000fe40000010100 */
        /* <DEDUP_REMOVED lines=11> */
[----:B0-----:R-:W-:Y:S01]  /*19570*/  FMNMX.FTZ R90, R88, R90, !PT ;  /* 0x0000005a585a7209 */ /* 0x001fe20007810000 */
[----:B------:R-:W-:-:S06]  /*19580*/  FMUL.FTZ R88, R109, R10 ;  /* 0x0000000a6d587220 */ /* 0x000fcc0000410000 */
[----:B------:R-:W-:Y:S01]  /*19590*/  MUFU.EX2 R142, R142 ;  /* 0x0000008e008e7308 */ /* 0x000fe20000000800 */
[C---:B------:R-:W-:Y:S01]  /*195a0*/  FSETP.NEU.FTZ.AND P2, PT, R90.reuse, -INF , PT ;  /* 0xff8000005a00780b */ /* 0x040fe20003f5d000 */
[----:B------:R-:W-:-:S05]  /*195b0*/  FMUL.FTZ R108, R90, R10 ;  /* 0x0000000a5a6c7220 */ /* 0x000fca0000410000 */
[----:B------:R-:W-:Y:S01]  /*195c0*/  FSEL R109, R108, RZ, P2 ;  /* 0x000000ff6c6d7208 */ /* 0x000fe20001000000 */
[----:B------:R-:W0:Y:S04]  /*195d0*/  MUFU.EX2 R88, R88 ;  /* 0x0000005800587308 */ /* 0x000e280000000800 */
[-CC-:B------:R-:W-:Y:S01]  /*195e0*/  FFMA.FTZ R157, R7, R10.reuse, -R109.reuse ;  /* 0x0000000a079d7223 */ /* 0x180fe2000001086d */
[----:B------:R-:W-:Y:S01]  /*195f0*/  FSEL R7, R90, RZ, P2 ;  /* 0x000000ff5a077208 */ /* 0x000fe20001000000 */
[-CC-:B------:R-:W-:Y:S01]  /*19600*/  FFMA.FTZ R21, R21, R10.reuse, -R109.reuse ;  /* 0x0000000a15157223 */ /* 0x180fe2000001086d */
[-CC-:B------:R-:W-:Y:S01]  /*19610*/  FFMA.FTZ R159, R128, R10.reuse, -R109.reuse ;  /* 0x0000000a809f7223 */ /* 0x180fe2000001086d */
[-CC-:B------:R-:W-:Y:S01]  /*19620*/  FFMA.FTZ R89, R89, R10.reuse, -R109.reuse ;  /* 0x0000000a59597223 */ /* 0x180fe2000001086d */
[-CC-:B------:R-:W-:Y:S01]  /*19630*/  FFMA.FTZ R149, R98, R10.reuse, -R109.reuse ;  /* 0x0000000a62957223 */ /* 0x180fe2000001086d */
[----:B------:R-:W-:Y:S01]  /*19640*/  FADD.FTZ R7, -R7, R4 ;  /* 0x0000000407077221 */ /* 0x000fe20000010100 */
[----:B------:R-:W-:Y:S01]  /*19650*/  MUFU.EX2 R157, R157 ;  /* 0x0000009d009d7308 */ /* 0x000fe20000000800 */
[-CC-:B------:R-:W-:Y:S01]  /*19660*/  FFMA.FTZ R153, R92, R10.reuse, -R109.reuse ;  /* 0x0000000a5c997223 */ /* 0x180fe2000001086d */
[-CC-:B------:R-:W-:Y:S01]  /*19670*/  FFMA.FTZ R92, R93, R10.reuse, -R109.reuse ;  /* 0x0000000a5d5c7223 */ /* 0x180fe2000001086d */
[-C--:B------:R-:W-:Y:S01]  /*19680*/  FMUL.FTZ R7, R7, R10.reuse ;  /* 0x0000000a07077220 */ /* 0x080fe20000410000 */
[-CC-:B------:R-:W-:Y:S01]  /*19690*/  FFMA.FTZ R155, R12, R10.reuse, -R109.reuse ;  /* 0x0000000a0c9b7223 */ /* 0x180fe2000001086d */
[-CC-:B------:R-:W-:Y:S01]  /*196a0*/  FFMA.FTZ R12, R13, R10.reuse, -R109.reuse ;  /* 0x0000000a0d0c7223 */ /* 0x180fe2000001086d */
[----:B0-----:R-:W-:Y:S01]  /*196b0*/  FFMA.FTZ R3, R88, R3, R156 ;  /* 0x0000000358037223 */ /* 0x001fe2000001009c */
[-CC-:B------:R-:W-:Y:S01]  /*196c0*/  FFMA.FTZ R13, R99, R10.reuse, -R109.reuse ;  /* 0x0000000a630d7223 */ /* 0x180fe2000001086d */
[----:B------:R-:W-:Y:S01]  /*196d0*/  MUFU.EX2 R21, R21 ;  /* 0x0000001500157308 */ /* 0x000fe20000000800 */
[-C--:B------:R-:W-:Y:S01]  /*196e0*/  FFMA.FTZ R151, R102, R10.reuse, -R109 ;  /* 0x0000000a66977223 */ /* 0x080fe2000001086d */
[----:B------:R-:W-:Y:S01]  /*196f0*/  FADD.FTZ R3, R22, R3 ;  /* 0x0000000316037221 */ /* 0x000fe20000010000 */
[-CC-:B------:R-:W-:Y:S01]  /*19700*/  FFMA.FTZ R103, R103, R10.reuse, -R109.reuse ;  /* 0x0000000a67677223 */ /* 0x180fe2000001086d */
[-CC-:B------:R-:W-:Y:S01]  /*19710*/  FFMA.FTZ R145, R106, R10.reuse, -R109.reuse ;  /* 0x0000000a6a917223 */ /* 0x180fe2000001086d */
[-C--:B------:R-:W-:Y:S01]  /*19720*/  FFMA.FTZ R93, R107, R10.reuse, -R109 ;  /* 0x0000000a6b5d7223 */ /* 0x080fe2000001086d */
[----:B------:R-:W-:Y:S01]  /*19730*/  FADD.FTZ R98, R158, R3 ;  /* 0x000000039e627221 */ /* 0x000fe20000010000 */
[-CC-:B------:R-:W-:Y:S01]  /*19740*/  FFMA.FTZ R147, R110, R10.reuse, -R109.reuse ;  /* 0x0000000a6e937223 */ /* 0x180fe2000001086d */
[----:B------:R-:W0:Y:S01]  /*19750*/  MUFU.EX2 R7, R7 ;  /* 0x0000000700077308 */ /* 0x000e220000000800 */
[-CC-:B------:R-:W-:Y:S01]  /*19760*/  FFMA.FTZ R141, R116, R10.reuse, -R109.reuse ;  /* 0x0000000a748d7223 */ /* 0x180fe2000001086d */
[C---:B------:R-:W-:Y:S01]  /*19770*/  FADD.FTZ R3, R23.reuse, R98 ;  /* 0x0000006217037221 */ /* 0x040fe20000010000 */
[--C-:B------:R-:W-:Y:S01]  /*19780*/  FFMA.FTZ R143, R118, R10, -R109.reuse ;  /* 0x0000000a768f7223 */ /* 0x100fe2000001086d */
[----:B------:R-:W-:Y:S01]  /*19790*/  F2FP.BF16.F32.PACK_AB R158, R23, R158 ;  /* 0x0000009e179e723e */ /* 0x000fe200000010ff */
[-C--:B------:R-:W-:Y:S01]  /*197a0*/  FFMA.FTZ R137, R122, R10.reuse, -R109 ;  /* 0x0000000a7a897223 */ /* 0x080fe2000001086d */
[----:B------:R-:W-:Y:S01]  /*197b0*/  FADD.FTZ R98, R152, R3 ;  /* 0x0000000398627221 */ /* 0x000fe20000010000 */
[-CC-:B------:R-:W-:Y:S01]  /*197c0*/  FFMA.FTZ R123, R123, R10.reuse, -R109.reuse ;  /* 0x0000000a7b7b7223 */ /* 0x180fe2000001086d */
[----:B------:R-:W1:Y:S01]  /*197d0*/  MUFU.EX2 R159, R159 ;  /* 0x0000009f009f7308 */ /* 0x000e620000000800 */
[----:B------:R-:W-:Y:S01]  /*197e0*/  FFMA.FTZ R126, R126, R10, -R109 ;  /* 0x0000000a7e7e7223 */ /* 0x000fe2000001086d */
[----:B------:R-:W-:Y:S01]  /*197f0*/  FADD.FTZ R3, R91, R98 ;  /* 0x000000625b037221 */ /* 0x000fe20000010000 */
[----:B------:R-:W-:-:S02]  /*19800*/  F2FP.BF16.F32.PACK_AB R156, R22, R156 ;  /* 0x0000009c169c723e */ /* 0x000fc400000010ff */
[----:B------:R-:W-:Y:S01]  /*19810*/  ISETP.GT.AND P2, PT, R8, R9, PT ;  /* 0x000000090800720c */ /* 0x000fe20003f44270 */
[----:B------:R-:W-:Y:S01]  /*19820*/  FADD.FTZ R3, R154, R3 ;  /* 0x000000039a037221 */ /* 0x000fe20000010000 */
[C---:B------:R-:W-:Y:S01]  /*19830*/  F2FP.BF16.F32.PACK_AB R154, R94.reuse, R154 ;  /* 0x0000009a5e9a723e */ /* 0x040fe200000010ff */
[----:B------:R-:W2:Y:S01]  /*19840*/  MUFU.EX2 R89, R89 ;  /* 0x0000005900597308 */ /* 0x000ea20000000800 */
[----:B0-----:R-:W-:Y:S01]  /*19850*/  FFMA.FTZ R0, R7, R0, R157 ;  /* 0x0000000007007223 */ /* 0x001fe2000001009d */
[----:B------:R-:W-:Y:S01]  /*19860*/  FADD.FTZ R3, R94, R3 ;  /* 0x000000035e037221 */ /* 0x000fe20000010000 */
[----:B------:R-:W-:Y:S01]  /*19870*/  F2FP.BF16.F32.PACK_AB R152, R91, R152 ;  /* 0x000000985b98723e */ /* 0x000fe200000010ff */
[----:B------:R-:W-:Y:S02]  /*19880*/  VIADD R8, R8, 0xffffffff ;  /* 0xffffffff08087836 */ /* 0x000fe40000000000 */
[----:B------:R-:W-:Y:S01]  /*19890*/  FADD.FTZ R98, R21, R0 ;  /* 0x0000000015627221 */ /* 0x000fe20000010000 */
[----:B------:R-:W-:Y:S01]  /*198a0*/  FADD.FTZ R102, R148, R3 ;  /* 0x0000000394667221 */ /* 0x000fe20000010000 */
[-CC-:B------:R-:W-:Y:S01]  /*198b0*/  FFMA.FTZ R0, R112, R10.reuse, -R109.reuse ;  /* 0x0000000a70007223 */ /* 0x180fe2000001086d */
[----:B------:R-:W0:Y:S01]  /*198c0*/  MUFU.EX2 R153, R153 ;  /* 0x0000009900997308 */ /* 0x000e220000000800 */
[----:B-1----:R-:W-:Y:S01]  /*198d0*/  FADD.FTZ R98, R159, R98 ;  /* 0x000000629f627221 */ /* 0x002fe20000010000 */
[----:B------:R-:W-:Y:S01]  /*198e0*/  FADD.FTZ R99, R95, R102 ;  /* 0x000000665f637221 */ /* 0x000fe20000010000 */
[----:B------:R-:W-:Y:S01]  /*198f0*/  @!P1 PRMT R102, RZ, 0x654, R20 ;  /* 0x00000654ff669816 */ /* 0x000fe20000000014 */
[----:B------:R-:W-:Y:S01]  /*19900*/  FFMA.FTZ R20, R117, R10, -R109 ;  /* 0x0000000a75147223 */ /* 0x000fe2000001086d */
[----:B------:R-:W-:Y:S01]  /*19910*/  F2FP.BF16.F32.PACK_AB R148, R95, R148 ;  /* 0x000000945f94723e */ /* 0x000fe200000010ff */
[----:B------:R-:W-:Y:S01]  /*19920*/  FADD.FTZ R99, R150, R99 ;  /* 0x0000006396637221 */ /* 0x000fe20000010000 */
[----:B------:R1:W-:Y:S01]  /*19930*/  @!P1 SYNCS.ARRIVE.TRANS64.RED.A1T0 RZ, [R102+URZ], RZ ;  /* 0x000000ff66ff99a7 */ /* 0x0003e2000810043f */
[----:B------:R-:W3:Y:S01]  /*19940*/  MUFU.EX2 R92, R92 ;  /* 0x0000005c005c7308 */ /* 0x000ee20000000800 */
[----:B--2---:R-:W-:Y:S01]  /*19950*/  FADD.FTZ R98, R89, R98 ;  /* 0x0000006259627221 */ /* 0x004fe20000010000 */
[C---:B------:R-:W-:Y:S01]  /*19960*/  FADD.FTZ R99, R96.reuse, R99 ;  /* 0x0000006360637221 */ /* 0x040fe20000010000 */
[----:B------:R-:W-:-:S02]  /*19970*/  F2FP.BF16.F32.PACK_AB R150, R96, R150 ;  /* 0x000000966096723e */ /* 0x000fc400000010ff */
[----:B------:R-:W-:Y:S01]  /*19980*/  F2FP.BF16.F32.PACK_AB R157, R21, R157 ;  /* 0x0000009d159d723e */ /* 0x000fe200000010ff */
[----:B------:R-:W-:Y:S01]  /*19990*/  FADD.FTZ R106, R144, R99 ;  /* 0x00000063906a7221 */ /* 0x000fe20000010000 */
[----:B------:R-:W-:Y:S01]  /*199a0*/  F2FP.BF16.F32.PACK_AB R144, R97, R144 ;  /* 0x000000906190723e */ /* 0x000fe200000010ff */
[----:B------:R-:W2:Y:S01]  /*199b0*/  MUFU.EX2 R155, R155 ;  /* 0x0000009b009b7308 */ /* 0x000ea20000000800 */
[----:B0-----:R-:W-:Y:S01]  /*199c0*/  FADD.FTZ R3, R153, R98 ;  /* 0x0000006299037221 */ /* 0x001fe20000010000 */
[----:B------:R-:W-:-:S06]  /*199d0*/  F2FP.BF16.F32.PACK_AB R159, R89, R159 ;  /* 0x0000009f599f723e */ /* 0x000fcc00000010ff */
[----:B------:R-:W1:Y:S01]  /*199e0*/  MUFU.EX2 R12, R12 ;  /* 0x0000000c000c7308 */ /* 0x000e620000000800 */
[C---:B---3--:R-:W-:Y:S01]  /*199f0*/  FADD.FTZ R98, R92.reuse, R3 ;  /* 0x000000035c627221 */ /* 0x048fe20000010000 */
[----:B------:R-:W-:-:S06]  /*19a00*/  F2FP.BF16.F32.PACK_AB R153, R92, R153 ;  /* 0x000000995c99723e */ /* 0x000fcc00000010ff */
[----:B------:R-:W0:Y:S01]  /*19a10*/  MUFU.EX2 R149, R149 ;  /* 0x0000009500957308 */ /* 0x000e220000000800 */
[----:B--2---:R-:W-:Y:S01]  /*19a20*/  FADD.FTZ R3, R155, R98 ;  /* 0x000000629b037221 */ /* 0x004fe20000010000 */
[-CC-:B------:R-:W-:Y:S01]  /*19a30*/  FFMA.FTZ R98, R119, R10.reuse, -R109.reuse ;  /* 0x0000000a77627223 */ /* 0x180fe2000001086d */
[----:B------:R-:W-:-:S05]  /*19a40*/  FFMA.FTZ R109, R127, R10, -R109 ;  /* 0x0000000a7f6d7223 */ /* 0x000fca000001086d */
[----:B------:R-:W2:Y:S01]  /*19a50*/  MUFU.EX2 R13, R13 ;  /* 0x0000000d000d7308 */ /* 0x000ea20000000800 */
[C---:B-1----:R-:W-:Y:S01]  /*19a60*/  FADD.FTZ R102, R12.reuse, R3 ;  /* 0x000000030c667221 */ /* 0x042fe20000010000 */
[----:B------:R-:W-:Y:S01]  /*19a70*/  FADD.FTZ R3, R97, R106 ;  /* 0x0000006a61037221 */ /* 0x000fe20000010000 */
[----:B------:R-:W-:-:S03]  /*19a80*/  F2FP.BF16.F32.PACK_AB R155, R12, R155 ;  /* 0x0000009b0c9b723e */ /* 0x000fc600000010ff */
[----:B------:R-:W-:Y:S01]  /*19a90*/  FADD.FTZ R99, R146, R3 ;  /* 0x0000000392637221 */ /* 0x000fe20000010000 */
[C---:B------:R-:W-:Y:S01]  /*19aa0*/  F2FP.BF16.F32.PACK_AB R146, R100.reuse, R146 ;  /* 0x000000926492723e */ /* 0x040fe200000010ff */
[----:B------:R-:W1:Y:S01]  /*19ab0*/  MUFU.EX2 R151, R151 ;  /* 0x0000009700977308 */ /* 0x000e620000000800 */
[----:B0-----:R-:W-:Y:S01]  /*19ac0*/  FADD.FTZ R102, R149, R102 ;  /* 0x0000006695667221 */ /* 0x001fe20000010000 */
[----:B------:R-:W-:-:S04]  /*19ad0*/  FADD.FTZ R99, R100, R99 ;  /* 0x0000006364637221 */ /* 0x000fc80000010000 */
[----:B------:R-:W-:Y:S01]  /*19ae0*/  FADD.FTZ R106, R140, R99 ;  /* 0x000000638c6a7221 */ /* 0x000fe20000010000 */
[----:B------:R-:W-:Y:S01]  /*19af0*/  F2FP.BF16.F32.PACK_AB R140, R101, R140 ;  /* 0x0000008c658c723e */ /* 0x000fe200000010ff */
[----:B------:R-:W0:Y:S01]  /*19b00*/  MUFU.EX2 R4, R103 ;  /* 0x0000006700047308 */ /* 0x000e220000000800 */
[C---:B--2---:R-:W-:Y:S01]  /*19b10*/  FADD.FTZ R102, R13.reuse, R102 ;  /* 0x000000660d667221 */ /* 0x044fe20000010000 */
[----:B------:R-:W-:-:S06]  /*19b20*/  F2FP.BF16.F32.PACK_AB R149, R13, R149 ;  /* 0x000000950d95723e */ /* 0x000fcc00000010ff */
[----:B------:R-:W2:Y:S01]  /*19b30*/  MUFU.EX2 R145, R145 ;  /* 0x0000009100917308 */ /* 0x000ea20000000800 */
[----:B-1----:R-:W-:-:S07]  /*19b40*/  FADD.FTZ R3, R151, R102 ;  /* 0x0000006697037221 */ /* 0x002fce0000010000 */
[----:B------:R-:W1:Y:S01]  /*19b50*/  MUFU.EX2 R93, R93 ;  /* 0x0000005d005d7308 */ /* 0x000e620000000800 */
[C---:B0-----:R-:W-:Y:S01]  /*19b60*/  FADD.FTZ R102, R4.reuse, R3 ;  /* 0x0000000304667221 */ /* 0x041fe20000010000 */
[----:B------:R-:W-:Y:S01]  /*19b70*/  FADD.FTZ R3, R101, R106 ;  /* 0x0000006a65037221 */ /* 0x000fe20000010000 */
[----:B------:R-:W-:Y:S01]  /*19b80*/  F2FP.BF16.F32.PACK_AB R151, R4, R151 ;  /* 0x000000970497723e */ /* 0x000fe200000010ff */
[----:B------:R-:W-:Y:S02]  /*19b90*/  IMAD.MOV.U32 R4, RZ, RZ, R90 ;  /* 0x000000ffff047224 */ /* 0x000fe400078e005a */
[----:B------:R-:W-:Y:S02]  /*19ba0*/  FADD.FTZ R23, R142, R3 ;  /* 0x000000038e177221 */ /* 0x000fe40000010000 */
[----:B------:R-:W0:Y:S01]  /*19bb0*/  MUFU.EX2 R147, R147 ;  /* 0x0000009300937308 */ /* 0x000e220000000800 */
[----:B--2---:R-:W-:-:S07]  /*19bc0*/  FADD.FTZ R102, R145, R102 ;  /* 0x0000006691667221 */ /* 0x004fce0000010000 */
        /* <DEDUP_REMOVED lines=9> */
[C---:B-1----:R-:W-:Y:S01]  /*19c60*/  FADD.FTZ R94, R0.reuse, R3 ;  /* 0x00000003005e7221 */ /* 0x042fe20000010000 */
[----:B------:R-:W-:-:S06]  /*19c70*/  F2FP.BF16.F32.PACK_AB R147, R0, R147 ;  /* 0x000000930093723e */ /* 0x000fcc00000010ff */
[----:B------:R-:W1:Y:S01]  /*19c80*/  MUFU.EX2 R105, R105 ;  /* 0x0000006900697308 */ /* 0x000e620000000800 */
[----:B0-----:R-:W-:-:S07]  /*19c90*/  FADD.FTZ R96, R136, R23 ;  /* 0x0000001788607221 */ /* 0x001fce0000010000 */
[----:B------:R-:W0:Y:S01]  /*19ca0*/  MUFU.EX2 R20, R20 ;  /* 0x0000001400147308 */ /* 0x000e220000000800 */
[----:B--2---:R-:W-:-:S07]  /*19cb0*/  FADD.FTZ R3, R141, R94 ;  /* 0x0000005e8d037221 */ /* 0x004fce0000010000 */
[----:B------:R-:W2:Y:S01]  /*19cc0*/  MUFU.EX2 R138, R138 ;  /* 0x0000008a008a7308 */ /* 0x000ea20000000800 */
[C---:B-1----:R-:W-:Y:S01]  /*19cd0*/  FADD.FTZ R23, R105.reuse, R96 ;  /* 0x0000006069177221 */ /* 0x042fe20000010000 */
[----:B------:R-:W-:-:S06]  /*19ce0*/  F2FP.BF16.F32.PACK_AB R136, R105, R136 ;  /* 0x000000886988723e */ /* 0x000fcc00000010ff */
[----:B------:R-:W1:Y:S01]  /*19cf0*/  MUFU.EX2 R143, R143 ;  /* 0x0000008f008f7308 */ /* 0x000e620000000800 */
[C---:B0-----:R-:W-:Y:S01]  /*19d00*/  FADD.FTZ R94, R20.reuse, R3 ;  /* 0x00000003145e7221 */ /* 0x041fe20000010000 */
[----:B------:R-:W-:-:S06]  /*19d10*/  F2FP.BF16.F32.PACK_AB R141, R20, R141 ;  /* 0x0000008d148d723e */ /* 0x000fcc00000010ff */
[----:B------:R-:W0:Y:S01]  /*19d20*/  MUFU.EX2 R98, R98 ;  /* 0x0000006200627308 */ /* 0x000e220000000800 */
[----:B--2---:R-:W-:-:S07]  /*19d30*/  FADD.FTZ R96, R138, R23 ;  /* 0x000000178a607221 */ /* 0x004fce0000010000 */
[----:B------:R-:W2:Y:S01]  /*19d40*/  MUFU.EX2 R5, R131 ;  /* 0x0000008300057308 */ /* 0x000ea20000000800 */
[----:B-1----:R-:W-:-:S07]  /*19d50*/  FADD.FTZ R23, R143, R94 ;  /* 0x0000005e8f177221 */ /* 0x002fce0000010000 */
[----:B------:R-:W1:Y:S01]  /*19d60*/  MUFU.EX2 R137, R137 ;  /* 0x0000008900897308 */ /* 0x000e620000000800 */
[C---:B0-----:R-:W-:Y:S01]  /*19d70*/  FADD.FTZ R94, R98.reuse, R23 ;  /* 0x00000017625e7221 */ /* 0x041fe20000010000 */
[----:B------:R-:W-:Y:S01]  /*19d80*/  F2FP.BF16.F32.PACK_AB R143, R98, R143 ;  /* 0x0000008f628f723e */ /* 0x000fe200000010ff */
[----:B------:R-:W-:-:S05]  /*19d90*/  IMAD.MOV.U32 R23, RZ, RZ, R15 ;  /* 0x000000ffff177224 */ /* 0x000fca00078e000f */
[----:B------:R-:W0:Y:S01]  /*19da0*/  MUFU.EX2 R22, R123 ;  /* 0x0000007b00167308 */ /* 0x000e220000000800 */
[C---:B--2---:R-:W-:Y:S01]  /*19db0*/  FADD.FTZ R3, R5.reuse, R96 ;  /* 0x0000006005037221 */ /* 0x044fe20000010000 */
[----:B------:R-:W-:-:S06]  /*19dc0*/  F2FP.BF16.F32.PACK_AB R138, R5, R138 ;  /* 0x0000008a058a723e */ /* 0x000fcc00000010ff */
[----:B------:R-:W2:Y:S01]  /*19dd0*/  MUFU.EX2 R126, R126 ;  /* 0x0000007e007e7308 */ /* 0x000ea20000000800 */
[----:B-1----:R-:W-:-:S07]  /*19de0*/  FADD.FTZ R5, R137, R94 ;  /* 0x0000005e89057221 */ /* 0x002fce0000010000 */
[----:B------:R-:W1:Y:S01]  /*19df0*/  MUFU.EX2 R109, R109 ;  /* 0x0000006d006d7308 */ /* 0x000e620000000800 */
[C---:B0-----:R-:W-:Y:S01]  /*19e00*/  FADD.FTZ R5, R22.reuse, R5 ;  /* 0x0000000516057221 */ /* 0x041fe20000010000 */
[----:B------:R-:W-:Y:S01]  /*19e10*/  F2FP.BF16.F32.PACK_AB R137, R22, R137 ;  /* 0x000000891689723e */ /* 0x000fe200000010ff */
[----:B------:R-:W-:Y:S02]  /*19e20*/  IMAD.MOV.U32 R22, RZ, RZ, R14 ;  /* 0x000000ffff167224 */ /* 0x000fe400078e000e */
[----:B--2---:R-:W-:-:S04]  /*19e30*/  FADD.FTZ R5, R126, R5 ;  /* 0x000000057e057221 */ /* 0x004fc80000010000 */
[C---:B-1----:R-:W-:Y:S01]  /*19e40*/  FADD.FTZ R0, R109.reuse, R5 ;  /* 0x000000056d007221 */ /* 0x042fe20000010000 */
[----:B------:R-:W-:Y:S01]  /*19e50*/  F2FP.BF16.F32.PACK_AB R139, R109, R126 ;  /* 0x0000007e6d8b723e */ /* 0x000fe200000010ff */
[----:B------:R-:W-:Y:S01]  /*19e60*/  IMAD.MOV.U32 R5, RZ, RZ, R11 ;  /* 0x000000ffff057224 */ /* 0x000fe200078e000b */
[----:B------:R-:W-:Y:S06]  /*19e70*/  @P2 BRA `(.L_x_1672) ;  /* 0xffffffc800182947 */ /* 0x000fec000383ffff */
[----:B------:R-:W-:Y:S05]  /*19e80*/  BSYNC B1 ;  /* 0x0000000000017941 */ /* 0x000fea0003800000 */
.L_x_1653:
[----:B------:R-:W-:Y:S02]  /*19e90*/  IMAD.MOV.U32 R4, RZ, RZ, R90 ;  /* 0x000000ffff047224 */ /* 0x000fe400078e005a */
[----:B------:R-:W-:Y:S02]  /*19ea0*/  IMAD.MOV.U32 R5, RZ, RZ, R11 ;  /* 0x000000ffff057224 */ /* 0x000fe400078e000b */
[----:B------:R-:W-:Y:S02]  /*19eb0*/  IMAD.MOV.U32 R22, RZ, RZ, R14 ;  /* 0x000000ffff167224 */ /* 0x000fe400078e000e */
[----:B------:R-:W-:-:S07]  /*19ec0*/  IMAD.MOV.U32 R23, RZ, RZ, R15 ;  /* 0x000000ffff177224 */ /* 0x000fce00078e000f */
.L_x_1652:
[----:B------:R-:W-:Y:S05]  /*19ed0*/  BSYNC B0 ;  /* 0x0000000000007941 */ /* 0x000fea0003800000 */
.L_x_1651:
[----:B------:R-:W0:Y:S01]  /*19ee0*/  LDC R211, c[0x0][0x448] ;  /* 0x00011200ffd37b82 */ /* 0x000e220000000800 */
[----:B------:R-:W-:Y:S01]  /*19ef0*/  VIADD R9, R178, 0x7f ;  /* 0x0000007fb2097836 */ /* 0x000fe20000000000 */
[----:B------:R-:W-:Y:S01]  /*19f00*/  LOP3.LUT R17, R17, 0xffefffff, RZ, 0xc0, !PT ;  /* 0xffefffff11117812 */ /* 0x000fe200078ec0ff */
[----:B------:R-:W-:Y:S01]  /*19f10*/  ULDC UR4, c[0x0][0x9dc] ;  /* 0x0002770000047ab9 */ /* 0x000fe20000000800 */
[----:B------:R-:W-:-:S04]  /*19f20*/  IADD3 R14, R164, 0x1, -R163 ;  /* 0x00000001a40e7810 */ /* 0x000fc80007ffe8a3 */
[----:B------:R-:W1:Y:S01]  /*19f30*/  LDC R210, c[0x0][0x9e4] ;  /* 0x00027900ffd27b82 */ /* 0x000e620000000800 */
[----:B0-----:R-:W-:-:S13]  /*19f40*/  ISETP.NE.AND P2, PT, R211, 0x1, PT ;  /* 0x00000001d300780c */ /* 0x001fda0003f45270 */
[----:B------:R-:W0:Y:S01]  /*19f50*/  @P2 LDC R12, c[0x0][0x44c] ;  /* 0x00011300ff0c2b82 */ /* 0x000e220000000800 */
[----:B------:R-:W-:-:S04]  /*19f60*/  @P2 LOP3.LUT R17, R17, 0x100000, RZ, 0xfc, !PT ;  /* 0x0010000011112812 */ /* 0x000fc800078efcff */
[----:B------:R-:W-:-:S03]  /*19f70*/  LOP3.LUT R17, R17, 0xffdfffff, RZ, 0xc0, !PT ;  /* 0xffdfffff11117812 */ /* 0x000fc600078ec0ff */
[----:B------:R-:W2:Y:S01]  /*19f80*/  @P2 LDC R11, c[0x0][0x450] ;  /* 0x00011400ff0b2b82 */ /* 0x000ea20000000800 */
[----:B0-----:R-:W-:-:S05]  /*19f90*/  @P2 IMAD.HI.U32 R12, R9, R12, RZ ;  /* 0x0000000c090c2227 */ /* 0x001fca00078e00ff */
[----:B--2---:R-:W-:Y:S02]  /*19fa0*/  @P2 SHF.R.U32.HI R9, RZ, R11, R12 ;  /* 0x0000000bff092219 */ /* 0x004fe4000001160c */
[----:B-1----:R-:W-:-:S03]  /*19fb0*/  ISETP.GE.AND P2, PT, R210, 0x1, PT ;  /* 0x00000001d200780c */ /* 0x002fc60003f46270 */
[----:B------:R-:W-:-:S04]  /*19fc0*/  IMAD.IADD R9, R14, 0x1, R9 ;  /* 0x000000010e097824 */ /* 0x000fc800078e0209 */
[----:B------:R-:W-:-:S06]  /*19fd0*/  VIADD R11, R9, -UR4 ;  /* 0x80000004090b7c36 */ /* 0x000fcc0008000000 */
[----:B------:R-:W-:Y:S01]  /*19fe0*/  @P2 LOP3.LUT R17, R17, 0x200000, RZ, 0xfc, !PT ;  /* 0x0020000011112812 */ /* 0x000fe200078efcff */
        /* <DEDUP_REMOVED lines=11> */
.L_x_1675:
[----:B------:R-:W-:-:S13]  /*1a0a0*/  ISETP.NE.AND P2, PT, R210, 0x1, PT ;  /* 0x00000001d200780c */ /* 0x000fda0003f45270 */
[----:B------:R-:W0:Y:S02]  /*1a0b0*/  @P2 LDC.64 R12, c[0x0][0x9e8] ;  /* 0x00027a00ff0c2b82 */ /* 0x000e240000000a00 */
[----:B0-----:R-:W-:-:S05]  /*1a0c0*/  @P2 IMAD.HI.U32 R12, R9, R12, RZ ;  /* 0x0000000c090c2227 */ /* 0x001fca00078e00ff */
[----:B------:R-:W-:-:S07]  /*1a0d0*/  @P2 SHF.R.U32.HI R9, RZ, R13, R12 ;  /* 0x0000000dff092219 */ /* 0x000fce000001160c */
.L_x_1676:
[----:B------:R-:W-:Y:S05]  /*1a0e0*/  BSYNC B0 ;  /* 0x0000000000007941 */ /* 0x000fea0003800000 */
.L_x_1674:
[----:B------:R-:W-:-:S05]  /*1a0f0*/  IMAD R12, R9, R210, RZ ;  /* 0x000000d2090c7224 */ /* 0x000fca00078e02ff */
[----:B------:R-:W-:-:S07]  /*1a100*/  VIMNMX R11, R11, R12, !PT ;  /* 0x0000000c0b0b7248 */ /* 0x000fce0007fe0100 */
.L_x_1673:
[----:B------:R-:W-:Y:S01]  /*1a110*/  VIADD R11, R11, 0x5f ;  /* 0x0000005f0b0b7836 */ /* 0x000fe20000000000 */
[----:B------:R-:W-:Y:S03]  /*1a120*/  BSSY B0, `(.L_x_1677) ;  /* 0x0000259000007945 */ /* 0x000fe60003800000 */
[----:B------:R-:W-:-:S05]  /*1a130*/  IMAD.HI R11, R11, 0x2aaaaaab, RZ ;  /* 0x2aaaaaab0b0b7827 */ /* 0x000fca00078e02ff */
[----:B------:R-:W-:-:S04]  /*1a140*/  SHF.R.U32.HI R12, RZ, 0x1f, R11 ;  /* 0x0000001fff0c7819 */ /* 0x000fc8000001160b */
[----:B------:R-:W-:-:S04]  /*1a150*/  LEA.HI.SX32 R11, R11, R12, 0x1c ;  /* 0x0000000c0b0b7211 */ /* 0x000fc800078fe2ff */
[----:B------:R-:W-:-:S04]  /*1a160*/  VIMNMX R11, R180, R11, !PT ;  /* 0x0000000bb40b7248 */ /* 0x000fc80007fe0100 */
[----:B------:R-:W-:-:S13]  /*1a170*/  ISETP.GE.AND P2, PT, R8, R11, PT ;  /* 0x0000000b0800720c */ /* 0x000fda0003f46270 */
[----:B------:R-:W-:Y:S05]  /*1a180*/  @!P2 BRA `(.L_x_1678) ;  /* 0x000000240048a947 */ /* 0x000fea0003800000 */
[----:B------:R-:W-:Y:S01]  /*1a190*/  BSSY B1, `(.L_x_1678) ;  /* 0x0000251000017945 */ /* 0x000fe20003800000 */
[----:B------:R-:W-:Y:S02]  /*1a1a0*/  IMAD.MOV.U32 R12, RZ, RZ, R4 ;  /* 0x000000ffff0c7224 */ /* 0x000fe400078e0004 */
[----:B------:R-:W-:Y:S02]  /*1a1b0*/  IMAD.MOV.U32 R13, RZ, RZ, R5 ;  /* 0x000000ffff0d7224 */ /* 0x000fe400078e0005 */
[----:B------:R-:W-:Y:S02]  /*1a1c0*/  IMAD.MOV.U32 R14, RZ, RZ, R8 ;  /* 0x000000ffff0e7224 */ /* 0x000fe400078e0008 */
[----:B------:R-:W-:Y:S02]  /*1a1d0*/  IMAD.MOV.U32 R205, RZ, RZ, R23 ;  /* 0x000000ffffcd7224 */ /* 0x000fe400078e0017 */
[----:B------:R-:W-:-:S07]  /*1a1e0*/  IMAD.MOV.U32 R207, RZ, RZ, R22 ;  /* 0x000000ffffcf7224 */ /* 0x000fce00078e0016 */
.L_x_1689:
[----:B------:R-:W-:-:S05]  /*1a1f0*/  VIADD R15, R207, 0x1 ;  /* 0x00000001cf0f7836 */ /* 0x000fca0000000000 */
[----:B------:R-:W-:-:S04]  /*1a200*/  ISETP.NE.AND P2, PT, R15, 0x2, PT ;  /* 0x000000020f00780c */ /* 0x000fc80003f45270 */
[----:B------:R-:W-:Y:S02]  /*1a210*/  SEL R15, R15, RZ, P2 ;  /* 0x000000ff0f0f7207 */ /* 0x000fe40001000000 */
[----:B------:R-:W-:-:S03]  /*1a220*/  SEL R4, RZ, 0x1, P2 ;  /* 0x00000001ff047807 */ /* 0x000fc60001000000 */
[----:B------:R-:W-:Y:S01]  /*1a230*/  IMAD.MOV.U32 R22, RZ, RZ, R15 ;  /* 0x000000ffff167224 */ /* 0x000fe200078e000f */
[----:B------:R-:W-:Y:S01]  /*1a240*/  LOP3.LUT R23, R205, R4, RZ, 0x3c, !PT ;  /* 0x00000004cd177212 */ /* 0x000fe200078e3cff */
[----:B------:R-:W-:Y:S06]  /*1a250*/  @!P0 BRA `(.L_x_1679) ;  /* 0x0000000000048947 */ /* 0x000fec0003800000 */
[----:B------:R-:W-:Y:S01]  /*1a260*/  BPT.TRAP 0x1 ;  /* 0x000000040000795c */ /* 0x000fe20000300000 */
.L_x_1679:
[----:B------:R-:W-:Y:S01]  /*1a270*/  IMAD R4, R22, 0x8, R2 ;  /* 0x0000000816047824 */ /* 0x000fe200078e0202 */
[----:B------:R-:W-:-:S04]  /*1a280*/  SHF.L.U32 R5, R23, 0x1f, RZ ;  /* 0x0000001f17057819 */ /* 0x000fc800000006ff */
[----:B------:R0:W1:Y:S01]  /*1a290*/  SYNCS.PHASECHK.TRANS64.TRYWAIT P2, [R4+URZ+0x2a830], R5 ;  /* 0x02a83005040075a7 */ /* 0x000062000804017f */
[----:B------:R-:W-:Y:S05]  /*1a2a0*/  @!P0 BRA `(.L_x_1680) ;  /* 0x0000000000048947 */ /* 0x000fea0003800000 */
[----:B------:R-:W-:Y:S01]  /*1a2b0*/  BPT.TRAP 0x1 ;  /* 0x000000040000795c */ /* 0x000fe20000300000 */
.L_x_1680:
[----:B------:R-:W-:Y:S01]  /*1a2c0*/  IMAD R92, R22, 0x900, R6 ;  /* 0x00000900165c7824 */ /* 0x000fe200078e0206 */
[----:B------:R-:W-:Y:S03]  /*1a2d0*/  BSSY B2, `(.L_x_1681) ;  /* 0x0000006000027945 */ /* 0x000fe60003800000 */
[C---:B------:R-:W-:Y:S02]  /*1a2e0*/  VIADD R8, R92.reuse, 0x2 ;  /* 0x000000025c087836 */ /* 0x040fe40000000000 */
[----:B------:R-:W-:Y:S01]  /*1a2f0*/  VIADD R20, R92, 0x4 ;  /* 0x000000045c147836 */ /* 0x000fe20000000000 */
[----:B-1----:R-:W-:Y:S06]  /*1a300*/  @P2 BRA `(.L_x_1682) ;  /* 0x0000000000082947 */ /* 0x002fec0003800000 */
[----:B------:R-:W1:Y:S02]  /*1a310*/  SYNCS.PHASECHK.TRANS64.TRYWAIT P2, [R4+URZ+0x2a830], R5 ;  /* 0x02a83005040075a7 */ /* 0x000e64000804017f */
[----:B-1----:R-:W-:Y:S05]  /*1a320*/  @!P2 BRA `(.L_x_1683) ;  /* 0x000001300078a947 */ /* 0x002fea0003800000 */
.L_x_1682:
[----:B------:R-:W-:Y:S05]  /*1a330*/  BSYNC B2 ;  /* 0x0000000000027941 */ /* 0x000fea0003800000 */
.L_x_1681:
        /* <DEDUP_REMOVED lines=13> */
[----:B------:R-:W-:Y:S01]  /*1a410*/  R2UR UR50, R8 ;  /* 0x00000000083272ca */ /* 0x000fe200000e0000 */
[----:B------:R-:W-:Y:S02]  /*1a420*/  VIADD R8, R92, 0x6 ;  /* 0x000000065c087836 */ /* 0x000fe40000000000 */
[----:B01----:R-:W-:Y:S01]  /*1a430*/  IMAD.MOV.U32 R4, RZ, RZ, R92 ;  /* 0x000000ffff047224 */ /* 0x003fe200078e005c */
[----:B------:R-:W4:Y:S01]  /*1a440*/  LDL.64 R212, [R1] ;  /* 0x0000000001d47983 */ /* 0x000f220000100a00 */
[----:B------:R-:W-:Y:S01]  /*1a450*/  IMAD.MOV.U32 R9, RZ, RZ, 0x40000040 ;  /* 0x40000040ff097424 */ /* 0x000fe200078e00ff */
[----:B------:R-:W-:Y:S01]  /*1a460*/  R2UR UR30, R8 ;  /* 0x00000000081e72ca */ /* 0x000fe200000e0000 */
[----:B------:R-:W-:Y:S01]  /*1a470*/  VIADD R8, R92, 0x306 ;  /* 0x000003065c087836 */ /* 0x000fe20000000000 */
[----:B------:R-:W-:Y:S01]  /*1a480*/  R2UR UR54, R4 ;  /* 0x00000000043672ca */ /* 0x000fe200000e0000 */
[----:B------:R-:W-:Y:S01]  /*1a490*/  VIADD R4, R92, 0x300 ;  /* 0x000003005c047836 */ /* 0x000fe20000000000 */
[C---:B------:R-:W-:Y:S01]  /*1a4a0*/  R2UR UR51, R9.reuse ;  /* 0x00000000093372ca */ /* 0x040fe200000e0000 */
[----:B------:R-:W-:Y:S01]  /*1a4b0*/  IMAD.MOV.U32 R5, RZ, RZ, 0x40000040 ;  /* 0x40000040ff057424 */ /* 0x000fe200078e00ff */
        /* <DEDUP_REMOVED lines=37> */
[C---:B------:R-:W-:Y:S01]  /*1a710*/  R2UR UR55, R5.reuse ;  /* 0x00000000053772ca */ /* 0x040fe200000e0000 */
[C---:B------:R-:W-:Y:S01]  /*1a720*/  VIADD R4, R92.reuse, 0x304 ;  /* 0x000003045c047836 */ /* 0x040fe20000000000 */
[C---:B------:R-:W-:Y:S01]  /*1a730*/  R2UR UR27, R5.reuse ;  /* 0x00000000051b72ca */ /* 0x040fe200000e0000 */
[C---:B------:R-:W-:Y:S01]  /*1a740*/  VIADD R88, R92.reuse, 0x602 ;  /* 0x000006025c587836 */ /* 0x040fe20000000000 */
[----:B------:R-:W-:Y:S01]  /*1a750*/  R2UR UR19, R5 ;  /* 0x00000000051372ca */ /* 0x000fe200000e0000 */
[----:B------:R-:W-:Y:S01]  /*1a760*/  VIADD R90, R92, 0x604 ;  /* 0x000006045c5a7836 */ /* 0x000fe20000000000 */
[----:B------:R-:W-:Y:S01]  /*1a770*/  R2UR UR18, R4 ;  /* 0x00000000041272ca */ /* 0x000fe200000e0000 */
[----:B------:R-:W-:-:S02]  /*1a780*/  VIADD R92, R92, 0x606 ;  /* 0x000006065c5c7836 */ /* 0x000fc40000000000 */
[-C--:B------:R-:W-:Y:S01]  /*1a790*/  FMUL.FTZ R26, R26, R7.reuse ;  /* 0x000000071a1a7220 */ /* 0x080fe20000410000 */
[----:B------:R-:W-:Y:S02]  /*1a7a0*/  IMAD.MOV.U32 R89, RZ, RZ, 0x40000040 ;  /* 0x40000040ff597424 */ /* 0x000fe400078e00ff */
[-C--:B------:R-:W-:Y:S01]  /*1a7b0*/  FMUL.FTZ R27, R27, R7.reuse ;  /* 0x000000071b1b7220 */ /* 0x080fe20000410000 */
[----:B------:R-:W-:Y:S02]  /*1a7c0*/  IMAD.MOV.U32 R91, RZ, RZ, 0x40000040 ;  /* 0x40000040ff5b7424 */ /* 0x000fe400078e00ff */
[-C--:B------:R-:W-:Y:S01]  /*1a7d0*/  FMUL.FTZ R30, R30, R7.reuse ;  /* 0x000000071e1e7220 */ /* 0x080fe20000410000 */
[----:B------:R-:W-:Y:S01]  /*1a7e0*/  IMAD.MOV.U32 R93, RZ, RZ, 0x40000040 ;  /* 0x40000040ff5d7424 */ /* 0x000fe200078e00ff */
[----:B------:R-:W-:Y:S01]  /*1a7f0*/  R2UR UR6, R88 ;  /* 0x00000000580672ca */ /* 0x000fe200000e0000 */
[----:B------:R-:W3:Y:S01]  /*1a800*/  LDL.64 R4, [R1+0x20] ;  /* 0x0000200001047983 */ /* 0x000ee20000100a00 */
        /* <DEDUP_REMOVED lines=11> */
[-C--:B------:R-:W-:Y:S01]  /*1a8c0*/  FMUL.FTZ R42, R42, R7.reuse ;  /* 0x000000072a2a7220 */ /* 0x080fe20000410000 */
[-C--:B------:R-:W-:Y:S01]  /*1a8d0*/  FMUL.FTZ R43, R43, R7.reuse ;  /* 0x000000072b2b7220 */ /* 0x080fe20000410000 */
[-C--:B------:R-:W-:Y:S01]  /*1a8e0*/  FMUL.FTZ R46, R46, R7.reuse ;  /* 0x000000072e2e7220 */ /* 0x080fe20000410000 */
        /* <DEDUP_REMOVED lines=26> */
[----:B-----5:R-:W-:Y:S02]  /*1aa90*/  R2UR UR32, R20 ;  /* 0x00000000142072ca */ /* 0x020fe400000e0000 */
[----:B------:R-:W-:Y:S01]  /*1aaa0*/  R2UR UR33, R21 ;  /* 0x00000000152172ca */ /* 0x000fe200000e0000 */
[----:B------:R-:W-:-:S12]  /*1aab0*/  WARPGROUP.ARRIVE ;  /* 0x00000000000079c5 */ /* 0x000fd80000000000 */
[----:B------:R-:W-:Y:S01]  /*1aac0*/  HGMMA.64x96x16.F32.BF16 R88, gdesc[UR32], R88, gsb0 ;  /* 0x01600000205879f0 */ /* 0x000fe20008001858 */
[----:B--2---:R-:W-:Y:S02]  /*1aad0*/  R2UR UR28, R8 ;  /* 0x00000000081c72ca */ /* 0x004fe400000e0000 */
[----:B------:R-:W-:Y:S01]  /*1aae0*/  R2UR UR29, R9 ;  /* 0x00000000091d72ca */ /* 0x000fe200000e0000 */
[----:B------:R-:W-:Y:S02]  /*1aaf0*/  WARPGROUP.DEPBAR.LE gsb0, 0x0 ;  /* 0x00008000000079c5 */ /* 0x000fe40000010000 */
[----:B------:R-:W-:-:S10]  /*1ab00*/  WARPGROUP.ARRIVE ;  /* 0x00000000000079c5 */ /* 0x000fd40000000000 */
[----:B------:R-:W-:Y:S01]  /*1ab10*/  HGMMA.64x96x16.F32.BF16 R88, gdesc[UR28], R88, gsb0 ;  /* 0x016000001c5879f0 */ /* 0x000fe20008001858 */
[----:B---3--:R-:W-:Y:S02]  /*1ab20*/  R2UR UR24, R4 ;  /* 0x00000000041872ca */ /* 0x008fe400000e0000 */
[----:B------:R-:W-:Y:S02]  /*1ab30*/  R2UR UR25, R5 ;  /* 0x00000000051972ca */ /* 0x000fe400000e0000 */
[----:B------:R-:W-:Y:S02]  /*1ab40*/  R2UR UR20, R218 ;  /* 0x00000000da1472ca */ /* 0x000fe400000e0000 */
        /* <DEDUP_REMOVED lines=36> */
.L_x_1684:
[----:B------:R-:W-:Y:S01]  /*1ad90*/  SHF.L.U32 R4, R205, 0x1f, RZ ;  /* 0x0000001fcd047819 */ /* 0x000fe200000006ff */
[----:B------:R-:W-:-:S04]  /*1ada0*/  IMAD R20, R207, 0x8, R2 ;  /* 0x00000008cf147824 */ /* 0x000fc800078e0202 */
[----:B------:R0:W1:Y:S01]  /*1adb0*/  SYNCS.PHASECHK.TRANS64.TRYWAIT P2, [R20+URZ+0x2a850], R4 ;  /* 0x02a85004140075a7 */ /* 0x000062000804017f */
[----:B------:R-:W-:Y:S05]  /*1adc0*/  @!P0 BRA `(.L_x_1685) ;  /* 0x0000000000048947 */ /* 0x000fea0003800000 */
[----:B------:R-:W-:Y:S01]  /*1add0*/  BPT.TRAP 0x1 ;  /* 0x000000040000795c */ /* 0x000fe20000300000 */
.L_x_1685:
[----:B------:R-:W-:Y:S04]  /*1ade0*/  BSSY B2, `(.L_x_1686) ;  /* 0x0000004000027945 */ /* 0x000fe80003800000 */
[----:B-1----:R-:W-:Y:S05]  /*1adf0*/  @P2 BRA `(.L_x_1687) ;  /* 0x0000000000082947 */ /* 0x002fea0003800000 */
[----:B------:R-:W1:Y:S02]  /*1ae00*/  SYNCS.PHASECHK.TRANS64.TRYWAIT P2, [R20+URZ+0x2a850], R4 ;  /* 0x02a85004140075a7 */ /* 0x000e64000804017f */
[----:B-1----:R-:W-:Y:S05]  /*1ae10*/  @!P2 BRA `(.L_x_1688) ;  /* 0x0000012400d0a947 */ /* 0x002fea0003800000 */
.L_x_1687:
[----:B------:R-:W-:Y:S05]  /*1ae20*/  BSYNC B2 ;  /* 0x0000000000027941 */ /* 0x000fea0003800000 */
.L_x_1686:
[----:B01----:R-:W-:Y:S01]  /*1ae30*/  VIADD R4, R2, 0x400 ;  /* 0x0000040002047836 */ /* 0x003fe20000000000 */
[----:B------:R-:W-:Y:S01]  /*1ae40*/  WARPGROUP.ARRIVE ;  /* 0x00000000000079c5 */ /* 0x000fe20000000000 */
[----:B------:R-:W-:Y:S02]  /*1ae50*/  IMAD.MOV.U32 R9, RZ, RZ, 0x40000040 ;  /* 0x40000040ff097424 */ /* 0x000fe400078e00ff */
[----:B------:R-:W-:Y:S01]  /*1ae60*/  FMUL.FTZ R7, R88, UR59 ;  /* 0x0000003b58077c20 */ /* 0x000fe20008410000 */
[----:B------:R-:W-:Y:S01]  /*1ae70*/  IMAD.MOV.U32 R5, RZ, RZ, 0x40000040 ;  /* 0x40000040ff057424 */ /* 0x000fe200078e00ff */
[----:B------:R-:W-:Y:S01]  /*1ae80*/  SHF.R.U32.HI R4, RZ, 0x4, R4 ;  /* 0x00000004ff047819 */ /* 0x000fe20000011604 */
[----:B------:R-:W-:Y:S01]  /*1ae90*/  FMUL.FTZ R21, R89, UR59 ;  /* 0x0000003b59157c20 */ /* 0x000fe20008410000 */
[----:B------:R-:W-:Y:S01]  /*1aea0*/  R2UR UR7, R9 ;  /* 0x00000000090772ca */ /* 0x000fe200000e0000 */
[----:B------:R-:W-:Y:S01]  /*1aeb0*/  FMUL.FTZ R89, R91, UR59 ;  /* 0x0000003b5b597c20 */ /* 0x000fe20008410000 */
[----:B------:R-:W-:Y:S01]  /*1aec0*/  LOP3.LUT R4, R4, 0x3fff, RZ, 0xc0, !PT ;  /* 0x00003fff04047812 */ /* 0x000fe200078ec0ff */
[----:B------:R-:W0:Y:S01]  /*1aed0*/  MUFU.TANH R7, R7 ;  /* 0x0000000700077308 */ /* 0x000e220000002400 */
        /* <DEDUP_REMOVED lines=8> */
[----:B------:R-:W1:Y:S01]  /*1af60*/  MUFU.TANH R21, R21 ;  /* 0x0000001500157308 */ /* 0x000e620000002400 */
[----:B------:R-:W-:Y:S01]  /*1af70*/  FMUL.FTZ R99, R100, UR59 ;  /* 0x0000003b64637c20 */ /* 0x000fe20008410000 */
[----:B------:R-:W-:Y:S01]  /*1af80*/  FMUL.FTZ R100, R101, UR59 ;  /* 0x0000003b65647c20 */ /* 0x000fe20008410000 */
[C---:B------:R-:W-:Y:S01]  /*1af90*/  VIADD R4, R8.reuse, 0x80 ;  /* 0x0000008008047836 */ /* 0x040fe20000000000 */
[----:B------:R-:W-:Y:S01]  /*1afa0*/  R2UR UR6, R8 ;  /* 0x00000000080672ca */ /* 0x000fe200000e0000 */
        /* <DEDUP_REMOVED lines=12> */
[----:B------:R-:W-:Y:S01]  /*1b070*/  HGMMA.64x128x16.F32.BF16 R24, R156, gdesc[UR4].tnspB, R24, gsb0 ;  /* 0x41e000049c187df0 */ /* 0x000fe20008001818 */
[----:B------:R-:W-:Y:S01]  /*1b080*/  R2UR UR6, R4 ;  /* 0x00000000040672ca */ /* 0x000fe200000e0000 */
[----:B------:R-:W-:Y:S01]  /*1b090*/  VIADD R4, R8, 0x100 ;  /* 0x0000010008047836 */ /* 0x000fe20000000000 */
[----:B------:R-:W-:Y:S01]  /*1b0a0*/  R2UR UR7, R5 ;  /* 0x00000000050772ca */ /* 0x000fe200000e0000 */
[----:B------:R-:W-:-:S02]  /*1b0b0*/  IMAD.MOV.U32 R5, RZ, RZ, 0x40000040 ;  /* 0x40000040ff057424 */ /* 0x000fc400078e00ff */
[----:B------:R-:W-:Y:S01]  /*1b0c0*/  FMUL.FTZ R98, R102, UR59 ;  /* 0x0000003b66627c20 */ /* 0x000fe20008410000 */
[----:B------:R-:W-:Y:S01]  /*1b0d0*/  FMUL.FTZ R102, R106, UR59 ;  /* 0x0000003b6a667c20 */ /* 0x000fe20008410000 */
[----:B------:R-:W4:Y:S01]  /*1b0e0*/  MUFU.TANH R95, R95 ;  /* 0x0000005f005f7308 */ /* 0x000f220000002400 */
[----:B------:R-:W-:Y:S01]  /*1b0f0*/  FMUL.FTZ R106, R110, UR59 ;  /* 0x0000003b6e6a7c20 */ /* 0x000fe20008410000 */
[----:B------:R-:W-:Y:S01]  /*1b100*/  FMUL.FTZ R110, R113, UR59 ;  /* 0x0000003b716e7c20 */ /* 0x000fe20008410000 */
[----:B------:R-:W-:Y:S01]  /*1b110*/  FMUL.FTZ R116, R116, UR59 ;  /* 0x0000003b74747c20 */ /* 0x000fe20008410000 */
[----:B------:R-:W-:Y:S01]  /*1b120*/  FMUL.FTZ R112, R117, UR59 ;  /* 0x0000003b75707c20 */ /* 0x000fe20008410000 */
[----:B------:R-:W-:Y:S01]  /*1b130*/  FMUL.FTZ R113, R120, UR59 ;  /* 0x0000003b78717c20 */ /* 0x000fe20008410000 */
[----:B------:R-:W-:Y:S01]  /*1b140*/  FMUL.FTZ R117, R124, UR59 ;  /* 0x0000003b7c757c20 */ /* 0x000fe20008410000 */
[----:B------:R-:W-:Y:S01]  /*1b150*/  FMUL.FTZ R120, R125, UR59 ;  /* 0x0000003b7d787c20 */ /* 0x000fe20008410000 */
[----:B------:R-:W5:Y:S01]  /*1b160*/  MUFU.TANH R96, R96 ;  /* 0x0000006000607308 */ /* 0x000f620000002400 */
        /* <DEDUP_REMOVED lines=17> */
[----:B------:R-:W-:Y:S01]  /*1b280*/  ULDC UR4, c[0x0][0x988] ;  /* 0x0002620000047ab9 */ /* 0x000fe20000000800 */
[----:B------:R-:W-:Y:S01]  /*1b290*/  @!P1 VIADD R20, R20, 0x2a860 ;  /* 0x0002a86014149836 */ /* 0x000fe20000000000 */
[----:B------:R-:W-:Y:S01]  /*1b2a0*/  ISETP.GT.AND P2, PT, R14, R11, PT ;  /* 0x0000000b0e00720c */ /* 0x000fe20003f44270 */
[----:B------:R-:W-:-:S02]  /*1b2b0*/  IMAD.MOV.U32 R205, RZ, RZ, R23 ;  /* 0x000000ffffcd7224 */ /* 0x000fc400078e0017 */
[----:B------:R-:W-:Y:S01]  /*1b2c0*/  IMAD.MOV.U32 R207, RZ, RZ, R22 ;  /* 0x000000ffffcf7224 */ /* 0x000fe200078e0016 */
[----:B------:R-:W5:Y:S01]  /*1b2d0*/  MUFU.TANH R103, R103 ;  /* 0x0000006700677308 */ /* 0x000f620000002400 */
[----:B------:R-:W-:-:S07]  /*1b2e0*/  @!P1 PRMT R20, RZ, 0x654, R20 ;  /* 0x00000654ff149816 */ /* 0x000fce0000000014 */
[----:B------:R-:W5:Y:S08]  /*1b2f0*/  MUFU.TANH R104, R104 ;  /* 0x0000006800687308 */ /* 0x000f700000002400 */
[----:B------:R-:W5:Y:S08]  /*1b300*/  MUFU.TANH R107, R107 ;  /* 0x0000006b006b7308 */ /* 0x000f700000002400 */
[----:B------:R-:W5:Y:S08]  /*1b310*/  MUFU.TANH R108, R108 ;  /* 0x0000006c006c7308 */ /* 0x000f700000002400 */
[----:B------:R-:W5:Y:S08]  /*1b320*/  MUFU.TANH R109, R109 ;  /* 0x0000006d006d7308 */ /* 0x000f700000002400 */
[----:B------:R-:W5:Y:S08]  /*1b330*/  MUFU.TANH R110, R110 ;  /* 0x0000006e006e7308 */ /* 0x000f700000002400 */
        /* <DEDUP_REMOVED lines=38> */
[C---:B------:R-:W-:Y:S01]  /*1b5a0*/  VIADD R4, R8.reuse, 0x200 ;  /* 0x0000020008047836 */ /* 0x040fe20000000000 */
[----:B------:R-:W-:Y:S01]  /*1b5b0*/  R2UR UR7, R5 ;  /* 0x00000000050772ca */ /* 0x000fe200000e0000 */
[----:B------:R-:W-:Y:S02]  /*1b5c0*/  IMAD.MOV.U32 R5, RZ, RZ, 0x40000040 ;  /* 0x40000040ff057424 */ /* 0x000fe400078e00ff */
[----:B------:R-:W-:Y:S01]  /*1b5d0*/  VIADD R8, R8, 0x280 ;  /* 0x0000028008087836 */ /* 0x000fe20000000000 */
[----:B------:R-:W-:Y:S08]  /*1b5e0*/  MUFU.TANH R130, R130 ;  /* 0x0000008200827308 */ /* 0x000ff00000002400 */
[----:B------:R-:W-:Y:S08]  /*1b5f0*/  MUFU.TANH R131, R131 ;  /* 0x0000008300837308 */ /* 0x000ff00000002400 */
[----:B------:R-:W-:Y:S01]  /*1b600*/  MUFU.TANH R132, R132 ;  /* 0x0000008400847308 */ /* 0x000fe20000002400 */
[----:B------:R-:W-:-:S02]  /*1b610*/  WARPGROUP.DEPBAR.LE gsb0, 0x0 ;  /* 0x00008000000079c5 */ /* 0x000fc40000010000 */
[----:B------:R-:W-:-:S06]  /*1b620*/  WARPGROUP.ARRIVE ;  /* 0x00000000000079c5 */ /* 0x000fcc0000000000 */
[----:B------:R-:W-:Y:S01]  /*1b630*/  HGMMA.64x128x16.F32.BF16 R24, R144, gdesc[UR4].tnspB, R24, gsb0 ;  /* 0x41e0000490187df0 */ /* 0x000fe20008001818 */
[----:B------:R-:W-:Y:S02]  /*1b640*/  R2UR UR7, R5 ;  /* 0x00000000050772ca */ /* 0x000fe400000e0000 */
[----:B0-----:R-:W-:Y:S02]  /*1b650*/  FMNMX.FTZ R5, R7, R13, !PT ;  /* 0x0000000d07057209 */ /* 0x001fe40007810000 */
[----:B------:R-:W-:Y:S02]  /*1b660*/  R2UR UR6, R4 ;  /* 0x00000000040672ca */ /* 0x000fe400000e0000 */
[----:B-1----:R-:W-:Y:S01]  /*1b670*/  FMNMX.FTZ R5, R21, R5, !PT ;  /* 0x0000000515057209 */ /* 0x002fe20007810000 */
[----:B------:R0:W1:Y:S03]  /*1b680*/  MUFU.TANH R4, R116 ;  /* 0x0000007400047308 */ /* 0x0000660000002400 */
[----:B--2---:R-:W-:-:S04]  /*1b690*/  FMNMX.FTZ R5, R91, R5, !PT ;  /* 0x000000055b057209 */ /* 0x004fc80007810000 */
[----:B---3--:R-:W-:Y:S01]  /*1b6a0*/  FMNMX.FTZ R5, R92, R5, !PT ;  /* 0x000000055c057209 */ /* 0x008fe20007810000 */
[----:B0-----:R-:W-:Y:S01]  /*1b6b0*/  FMUL.FTZ R116, R121, UR59 ;  /* 0x0000003b79747c20 */ /* 0x001fe20008410000 */
[----:B------:R-:W-:Y:S02]  /*1b6c0*/  FMUL.FTZ R121, R128, UR59 ;  /* 0x0000003b80797c20 */ /* 0x000fe40008410000 */
[----:B----4-:R-:W-:Y:S01]  /*1b6d0*/  FMNMX.FTZ R5, R95, R5, !PT ;  /* 0x000000055f057209 */ /* 0x010fe20007810000 */
[----:B------:R-:W-:-:S03]  /*1b6e0*/  FMUL.FTZ R128, R133, UR59 ;  /* 0x0000003b85807c20 */ /* 0x000fc60008410000 */
[----:B-----5:R-:W-:Y:S01]  /*1b6f0*/  FMNMX.FTZ R5, R96, R5, !PT ;  /* 0x0000000560057209 */ /* 0x020fe20007810000 */
[----:B------:R-:W0:Y:S03]  /*1b700*/  MUFU.TANH R116, R116 ;  /* 0x0000007400747308 */ /* 0x000e260000002400 */
[----:B------:R-:W-:-:S04]  /*1b710*/  FMNMX.FTZ R5, R99, R5, !PT ;  /* 0x0000000563057209 */ /* 0x000fc80007810000 */
[----:B------:R-:W-:Y:S01]  /*1b720*/  FMNMX.FTZ R5, R100, R5, !PT ;  /* 0x0000000564057209 */ /* 0x000fe20007810000 */
[----:B------:R-:W2:Y:S03]  /*1b730*/  MUFU.TANH R121, R121 ;  /* 0x0000007900797308 */ /* 0x000ea60000002400 */
[----:B------:R-:W-:-:S04]  /*1b740*/  FMNMX.FTZ R5, R103, R5, !PT ;  /* 0x0000000567057209 */ /* 0x000fc80007810000 */
[----:B------:R-:W-:Y:S01]  /*1b750*/  FMNMX.FTZ R5, R104, R5, !PT ;  /* 0x0000000568057209 */ /* 0x000fe20007810000 */
[----:B------:R-:W3:Y:S03]  /*1b760*/  MUFU.TANH R128, R128 ;  /* 0x0000008000807308 */ /* 0x000ee60000002400 */
[----:B------:R-:W-:-:S04]  /*1b770*/  FMNMX.FTZ R5, R107, R5, !PT ;  /* 0x000000056b057209 */ /* 0x000fc80007810000 */
[----:B------:R-:W-:-:S04]  /*1b780*/  FMNMX.FTZ R5, R108, R5, !PT ;  /* 0x000000056c057209 */ /* 0x000fc80007810000 */
[----:B------:R-:W-:-:S04]  /*1b790*/  FMNMX.FTZ R5, R109, R5, !PT ;  /* 0x000000056d057209 */ /* 0x000fc80007810000 */
[----:B------:R-:W-:-:S04]  /*1b7a0*/  FMNMX.FTZ R5, R110, R5, !PT ;  /* 0x000000056e057209 */ /* 0x000fc80007810000 */
[----:B-1----:R-:W-:-:S04]  /*1b7b0*/  FMNMX.FTZ R5, R4, R5, !PT ;  /* 0x0000000504057209 */ /* 0x002fc80007810000 */
[----:B------:R-:W-:-:S04]  /*1b7c0*/  FMNMX.FTZ R5, R112, R5, !PT ;  /* 0x0000000570057209 */ /* 0x000fc80007810000 */
[----:B------:R-:W-:-:S04]  /*1b7d0*/  FMNMX.FTZ R5, R113, R5, !PT ;  /* 0x0000000571057209 */ /* 0x000fc80007810000 */
[----:B0-----:R-:W-:-:S04]  /*1b7e0*/  FMNMX.FTZ R5, R116, R5, !PT ;  /* 0x0000000574057209 */ /* 0x001fc80007810000 */
[----:B------:R-:W-:-:S04]  /*1b7f0*/  FMNMX.FTZ R5, R117, R5, !PT ;  /* 0x0000000575057209 */ /* 0x000fc80007810000 */
[----:B------:R-:W-:-:S04]  /*1b800*/  FMNMX.FTZ R5, R120, R5, !PT ;  /* 0x0000000578057209 */ /* 0x000fc80007810000 */
[----:B--2---:R-:W-:-:S04]  /*1b810*/  FMNMX.FTZ R5, R121, R5, !PT ;  /* 0x0000000579057209 */ /* 0x004fc80007810000 */
[----:B------:R-:W-:-:S04]  /*1b820*/  FMNMX.FTZ R5, R124, R5, !PT ;  /* 0x000000057c057209 */ /* 0x000fc80007810000 */
[----:B------:R-:W-:-:S04]  /*1b830*/  FMNMX.FTZ R5, R125, R5, !PT ;  /* 0x000000057d057209 */ /* 0x000fc80007810000 */
[----:B---3--:R-:W-:-:S05]  /*1b840*/  FMNMX.FTZ R5, R128, R5, !PT ;  /* 0x0000000580057209 */ /* 0x008fca0007810000 */
[----:B------:R-:W0:Y:S02]  /*1b850*/  SHFL.BFLY PT, R10, R5, 0x2, 0x1f ;  /* 0x0c401f00050a7f89 */ /* 0x000e2400000e0000 */
[----:B0-----:R-:W-:-:S05]  /*1b860*/  FMNMX.FTZ R5, R5, R10, !PT ;  /* 0x0000000a05057209 */ /* 0x001fca0007810000 */
[----:B------:R-:W0:Y:S01]  /*1b870*/  SHFL.BFLY PT, R10, R5, 0x1, 0x1f ;  /* 0x0c201f00050a7f89 */ /* 0x000e2200000e0000 */
[----:B------:R-:W-:Y:S02]  /*1b880*/  WARPGROUP.DEPBAR.LE gsb0, 0x0 ;  /* 0x00008000000079c5 */ /* 0x000fe40000010000 */
[----:B------:R-:W-:-:S06]  /*1b890*/  WARPGROUP.ARRIVE ;  /* 0x00000000000079c5 */ /* 0x000fcc0000000000 */
[----:B------:R-:W-:Y:S01]  /*1b8a0*/  HGMMA.64x128x16.F32.BF16 R24, R140, gdesc[UR4].tnspB, R24, gsb0 ;  /* 0x41e000048c187df0 */ /* 0x000fe20008001818 */
[----:B------:R-:W-:Y:S01]  /*1b8b0*/  R2UR UR6, R8 ;  /* 0x00000000080672ca */ /* 0x000fe200000e0000 */
[----:B------:R-:W-:Y:S01]  /*1b8c0*/  @!P1 IMAD R8, R15, 0x8, R2 ;  /* 0x000000080f089824 */ /* 0x000fe200078e0202 */
[----:B0-----:R-:W-:Y:S01]  /*1b8d0*/  FMNMX.FTZ R5, R5, R10, !PT ;  /* 0x0000000a05057209 */ /* 0x001fe20007810000 */
[----:B------:R-:W-:Y:S02]  /*1b8e0*/  IMAD.U32 R10, RZ, RZ, UR4 ;  /* 0x00000004ff0a7e24 */ /* 0x000fe4000f8e00ff */
[----:B------:R-:W-:Y:S02]  /*1b8f0*/  @!P1 VIADD R8, R8, 0x2a840 ;  /* 0x0002a84008089836 */ /* 0x000fe40000000000 */
[----:B------:R-:W-:Y:S01]  /*1b900*/  FADD.FTZ R88, -R5, R13 ;  /* 0x0000000d05587221 */ /* 0x000fe20000010100 */
[----:B------:R-:W-:Y:S01]  /*1b910*/  FMNMX.FTZ R13, R9, R12, !PT ;  /* 0x0000000c090d7209 */ /* 0x000fe20007810000 */
[----:B------:R-:W-:-:S02]  /*1b920*/  FMUL.FTZ R135, R5, R10 ;  /* 0x0000000a05877220 */ /* 0x000fc40000410000 */
[-C--:B------:R-:W-:Y:S01]  /*1b930*/  FMUL.FTZ R88, R88, R10.reuse ;  /* 0x0000000a58587220 */ /* 0x080fe20000410000 */
[----:B------:R-:W-:Y:S01]  /*1b940*/  FMNMX.FTZ R13, R89, R13, !PT ;  /* 0x0000000d590d7209 */ /* 0x000fe20007810000 */
[-CC-:B------:R-:W-:Y:S01]  /*1b950*/  FFMA.FTZ R156, R7, R10.reuse, -R135.reuse ;  /* 0x0000000a079c7223 */ /* 0x180fe20000010887 */
[-CC-:B------:R-:W-:Y:S01]  /*1b960*/  FFMA.FTZ R146, R4, R10.reuse, -R135.reuse ;  /* 0x0000000a04927223 */ /* 0x180fe20000010887 */
[-CC-:B------:R-:W-:Y:S01]  /*1b970*/  FFMA.FTZ R150, R107, R10.reuse, -R135.reuse ;  /* 0x0000000a6b967223 */ /* 0x180fe20000010887 */
[----:B------:R-:W-:Y:S01]  /*1b980*/  FMNMX.FTZ R13, R90, R13, !PT ;  /* 0x0000000d5a0d7209 */ /* 0x000fe20007810000 */
[-CC-:B------:R-:W-:Y:S01]  /*1b990*/  FFMA.FTZ R133, R21, R10.reuse, -R135.reuse ;  /* 0x0000000a15857223 */ /* 0x180fe20000010887 */
[----:B------:R-:W-:Y:S01]  /*1b9a0*/  MUFU.EX2 R88, R88 ;  /* 0x0000005800587308 */ /* 0x000fe20000000800 */
[-CC-:B------:R-:W-:Y:S01]  /*1b9b0*/  FFMA.FTZ R158, R91, R10.reuse, -R135.reuse ;  /* 0x0000000a5b9e7223 */ /* 0x180fe20000010887 */
[----:B------:R-:W-:Y:S01]  /*1b9c0*/  FMNMX.FTZ R13, R93, R13, !PT ;  /* 0x0000000d5d0d7209 */ /* 0x000fe20007810000 */
[-CC-:B------:R-:W-:Y:S01]  /*1b9d0*/  FFMA.FTZ R152, R95, R10.reuse, -R135.reuse ;  /* 0x0000000a5f987223 */ /* 0x180fe20000010887 */
[-CC-:B------:R-:W-:Y:S01]  /*1b9e0*/  FFMA.FTZ R134, R96, R10.reuse, -R135.reuse ;  /* 0x0000000a60867223 */ /* 0x180fe20000010887 */
[-CC-:B------:R-:W-:Y:S01]  /*1b9f0*/  FFMA.FTZ R154, R99, R10.reuse, -R135.reuse ;  /* 0x0000000a639a7223 */ /* 0x180fe20000010887 */
[----:B------:R-:W-:Y:S01]  /*1ba00*/  FMNMX.FTZ R13, R94, R13, !PT ;  /* 0x0000000d5e0d7209 */ /* 0x000fe20007810000 */
[-CC-:B------:R-:W-:Y:S01]  /*1ba10*/  FFMA.FTZ R21, R100, R10.reuse, -R135.reuse ;  /* 0x0000000a64157223 */ /* 0x180fe20000010887 */
[----:B------:R-:W0:Y:S01]  /*1ba20*/  MUFU.EX2 R156, R156 ;  /* 0x0000009c009c7308 */ /* 0x000e220000000800 */
[-CC-:B------:R-:W-:Y:S01]  /*1ba30*/  FFMA.FTZ R148, R103, R10.reuse, -R135.reuse ;  /* 0x0000000a67947223 */ /* 0x180fe20000010887 */
[----:B------:R-:W-:Y:S01]  /*1ba40*/  FMNMX.FTZ R13, R97, R13, !PT ;  /* 0x0000000d610d7209 */ /* 0x000fe20007810000 */
[-CC-:B------:R-:W-:Y:S01]  /*1ba50*/  FFMA.FTZ R103, R108, R10.reuse, -R135.reuse ;  /* 0x0000000a6c677223 */ /* 0x180fe20000010887 */
[-CC-:B------:R-:W-:Y:S01]  /*1ba60*/  FFMA.FTZ R144, R109, R10.reuse, -R135.reuse ;  /* 0x0000000a6d907223 */ /* 0x180fe20000010887 */
[-CC-:B------:R-:W-:Y:S01]  /*1ba70*/  FFMA.FTZ R91, R110, R10.reuse, -R135.reuse ;  /* 0x0000000a6e5b7223 */ /* 0x180fe20000010887 */
[----:B------:R-:W-:Y:S01]  /*1ba80*/  FMNMX.FTZ R13, R98, R13, !PT ;  /* 0x0000000d620d7209 */ /* 0x000fe20007810000 */
[-CC-:B------:R-:W-:Y:S01]  /*1ba90*/  FFMA.FTZ R95, R112, R10.reuse, -R135.reuse ;  /* 0x0000000a705f7223 */ /* 0x180fe20000010887 */
[----:B------:R-:W1:Y:S01]  /*1baa0*/  MUFU.EX2 R133, R133 ;  /* 0x0000008500857308 */ /* 0x000e620000000800 */
[-CC-:B------:R-:W-:Y:S01]  /*1bab0*/  FFMA.FTZ R96, R116, R10.reuse, -R135.reuse ;  /* 0x0000000a74607223 */ /* 0x180fe20000010887 */
[----:B------:R-:W-:Y:S01]  /*1bac0*/  FMNMX.FTZ R13, R101, R13, !PT ;  /* 0x0000000d650d7209 */ /* 0x000fe20007810000 */
[-CC-:B------:R-:W-:Y:S01]  /*1bad0*/  FFMA.FTZ R99, R120, R10.reuse, -R135.reuse ;  /* 0x0000000a78637223 */ /* 0x180fe20000010887 */
[-CC-:B------:R-:W-:Y:S01]  /*1bae0*/  FFMA.FTZ R100, R124, R10.reuse, -R135.reuse ;  /* 0x0000000a7c647223 */ /* 0x180fe20000010887 */
[----:B------:R-:W-:Y:S01]  /*1baf0*/  FFMA.FTZ R128, R128, R10, -R135 ;  /* 0x0000000a80807223 */ /* 0x000fe20000010887 */
[----:B------:R-:W-:-:S02]  /*1bb00*/  FMNMX.FTZ R13, R102, R13, !PT ;  /* 0x0000000d660d7209 */ /* 0x000fc40007810000 */
[----:B------:R-:W2:Y:S02]  /*1bb10*/  MUFU.EX2 R158, R158 ;  /* 0x0000009e009e7308 */ /* 0x000ea40000000800 */
[----:B------:R-:W-:-:S04]  /*1bb20*/  FMNMX.FTZ R13, R105, R13, !PT ;  /* 0x0000000d690d7209 */ /* 0x000fc80007810000 */
[----:B------:R-:W-:Y:S02]  /*1bb30*/  FMNMX.FTZ R13, R106, R13, !PT ;  /* 0x0000000d6a0d7209 */ /* 0x000fe40007810000 */
[----:B------:R-:W-:Y:S02]  /*1bb40*/  MUFU.EX2 R152, R152 ;  /* 0x0000009800987308 */ /* 0x000fe40000000800 */
        /* <DEDUP_REMOVED lines=18> */
[----:B------:R-:W-:-:S05]  /*1bc70*/  FMNMX.FTZ R7, R132, R7, !PT ;  /* 0x0000000784077209 */ /* 0x000fca0007810000 */
[----:B------:R-:W3:Y:S01]  /*1bc80*/  SHFL.BFLY PT, R13, R7, 0x2, 0x1f ;  /* 0x0c401f00070d7f89 */ /* 0x000ee200000e0000 */
[----:B------:R-:W-:Y:S08]  /*1bc90*/  MUFU.EX2 R144, R144 ;  /* 0x0000009000907308 */ /* 0x000ff00000000800 */
[----:B------:R-:W-:Y:S08]  /*1bca0*/  MUFU.EX2 R91, R91 ;  /* 0x0000005b005b7308 */ /* 0x000ff00000000800 */
[----:B------:R-:W-:Y:S01]  /*1bcb0*/  MUFU.EX2 R146, R146 ;  /* 0x0000009200927308 */ /* 0x000fe20000000800 */
[----:B---3--:R-:W-:-:S07]  /*1bcc0*/  FMNMX.FTZ R4, R7, R13, !PT ;  /* 0x0000000d07047209 */ /* 0x008fce0007810000 */
[----:B------:R-:W-:Y:S01]  /*1bcd0*/  MUFU.EX2 R95, R95 ;  /* 0x0000005f005f7308 */ /* 0x000fe20000000800 */
[-CC-:B------:R-:W-:Y:S01]  /*1bce0*/  FFMA.FTZ R13, R121, R10.reuse, -R135.reuse ;  /* 0x0000000a790d7223 */ /* 0x180fe20000010887 */
[----:B------:R-:W3:Y:S06]  /*1bcf0*/  SHFL.BFLY PT, R7, R4, 0x1, 0x1f ;  /* 0x0c201f0004077f89 */ /* 0x000eec00000e0000 */
[----:B------:R-:W-:Y:S01]  /*1bd00*/  MUFU.EX2 R96, R96 ;  /* 0x0000006000607308 */ /* 0x000fe20000000800 */
[----:B------:R-:W-:Y:S02]  /*1bd10*/  WARPGROUP.DEPBAR.LE gsb0, 0x0 ;  /* 0x00008000000079c5 */ /* 0x000fe40000010000 */
[----:B------:R-:W-:Y:S01]  /*1bd20*/  WARPGROUP.ARRIVE ;  /* 0x00000000000079c5 */ /* 0x000fe20000000000 */
[-CC-:B------:R-:W-:Y:S01]  /*1bd30*/  FFMA.FTZ R141, R92, R10.reuse, -R135.reuse ;  /* 0x0000000a5c8d7223 */ /* 0x180fe20000010887 */
[-CC-:B------:R-:W-:Y:S01]  /*1bd40*/  FFMA.FTZ R92, R104, R10.reuse, -R135.reuse ;  /* 0x0000000a685c7223 */ /* 0x180fe20000010887 */
[-CC-:B------:R-:W-:Y:S01]  /*1bd50*/  FFMA.FTZ R140, R113, R10.reuse, -R135.reuse ;  /* 0x0000000a718c7223 */ /* 0x180fe20000010887 */
[-CC-:B------:R-:W-:Y:S01]  /*1bd60*/  FFMA.FTZ R142, R117, R10.reuse, -R135.reuse ;  /* 0x0000000a758e7223 */ /* 0x180fe20000010887 */
[----:B------:R-:W-:Y:S01]  /*1bd70*/  MUFU.EX2 R99, R99 ;  /* 0x0000006300637308 */ /* 0x000fe20000000800 */
[----:B------:R-:W-:-:S07]  /*1bd80*/  FFMA.FTZ R104, R125, R10, -R135 ;  /* 0x0000000a7d687223 */ /* 0x000fce0000010887 */
[----:B------:R-:W-:Y:S01]  /*1bd90*/  MUFU.EX2 R141, R141 ;  /* 0x0000008d008d7308 */ /* 0x000fe20000000800 */
[----:B---3--:R-:W-:-:S05]  /*1bda0*/  FMNMX.FTZ R4, R4, R7, !PT ;  /* 0x0000000704047209 */ /* 0x008fca0007810000 */
[CC--:B------:R-:W-:Y:S01]  /*1bdb0*/  FMUL.FTZ R107, R4.reuse, R10.reuse ;  /* 0x0000000a046b7220 */ /* 0x0c0fe20000410000 */
[----:B------:R-:W-:Y:S01]  /*1bdc0*/  FADD.FTZ R7, -R4, R12 ;  /* 0x0000000c04077221 */ /* 0x000fe20000010100 */
[----:B------:R-:W-:Y:S02]  /*1bdd0*/  MUFU.EX2 R92, R92 ;  /* 0x0000005c005c7308 */ /* 0x000fe40000000800 */
[-CC-:B------:R-:W-:Y:S01]  /*1bde0*/  FFMA.FTZ R157, R9, R10.reuse, -R107.reuse ;  /* 0x0000000a099d7223 */ /* 0x180fe2000001086b */
[----:B------:R-:W-:Y:S02]  /*1bdf0*/  IMAD.MOV.U32 R9, RZ, RZ, 0x40000040 ;  /* 0x40000040ff097424 */ /* 0x000fe400078e00ff */
[-C--:B------:R-:W-:Y:S01]  /*1be00*/  FMUL.FTZ R7, R7, R10.reuse ;  /* 0x0000000a07077220 */ /* 0x080fe20000410000 */
[-CC-:B------:R-:W-:Y:S01]  /*1be10*/  FFMA.FTZ R89, R89, R10.reuse, -R107.reuse ;  /* 0x0000000a59597223 */ /* 0x180fe2000001086b */
[-CC-:B------:R-:W-:Y:S01]  /*1be20*/  FFMA.FTZ R159, R90, R10.reuse, -R107.reuse ;  /* 0x0000000a5a9f7223 */ /* 0x180fe2000001086b */
[-CC-:B------:R-:W-:Y:S01]  /*1be30*/  FFMA.FTZ R90, R93, R10.reuse, -R107.reuse ;  /* 0x0000000a5d5a7223 */ /* 0x180fe2000001086b */
[----:B------:R-:W-:Y:S01]  /*1be40*/  R2UR UR7, R9 ;  /* 0x00000000090772ca */ /* 0x000fe200000e0000 */
[----:B------:R-:W-:Y:S01]  /*1be50*/  MUFU.EX2 R157, R157 ;  /* 0x0000009d009d7308 */ /* 0x000fe20000000800 */
[-CC-:B------:R-:W-:Y:S01]  /*1be60*/  FFMA.FTZ R153, R94, R10.reuse, -R107.reuse ;  /* 0x0000000a5e997223 */ /* 0x180fe2000001086b */
[-CC-:B------:R-:W-:Y:S01]  /*1be70*/  FFMA.FTZ R93, R97, R10.reuse, -R107.reuse ;  /* 0x0000000a615d7223 */ /* 0x180fe2000001086b */
[-CC-:B------:R-:W-:Y:S01]  /*1be80*/  FFMA.FTZ R149, R102, R10.reuse, -R107.reuse ;  /* 0x0000000a66957223 */ /* 0x180fe2000001086b */
[----:B0-----:R-:W-:Y:S01]  /*1be90*/  FFMA.FTZ R102, R88, R3, R156 ;  /* 0x0000000358667223 */ /* 0x001fe2000001009c */
[-CC-:B------:R-:W-:Y:S01]  /*1bea0*/  FFMA.FTZ R155, R98, R10.reuse, -R107.reuse ;  /* 0x0000000a629b7223 */ /* 0x180fe2000001086b */
[-CC-:B------:R-:W-:Y:S01]  /*1beb0*/  FFMA.FTZ R94, R101, R10.reuse, -R107.reuse ;  /* 0x0000000a655e7223 */ /* 0x180fe2000001086b */
[----:B------:R-:W-:Y:S01]  /*1bec0*/  @!P1 PRMT R9, RZ, 0x654, R8 ;  /* 0x00000654ff099816 */ /* 0x000fe20000000008 */
[----:B------:R-:W0:Y:S01]  /*1bed0*/  MUFU.EX2 R7, R7 ;  /* 0x0000000700077308 */ /* 0x000e220000000800 */
[----:B-1----:R-:W-:Y:S01]  /*1bee0*/  FADD.FTZ R3, R133, R102 ;  /* 0x0000006685037221 */ /* 0x002fe20000010000 */
[-CC-:B------:R-:W-:Y:S01]  /*1bef0*/  FFMA.FTZ R97, R105, R10.reuse, -R107.reuse ;  /* 0x0000000a69617223 */ /* 0x180fe2000001086b */
[-C--:B------:R-:W-:Y:S01]  /*1bf00*/  FFMA.FTZ R151, R106, R10.reuse, -R107 ;  /* 0x0000000a6a977223 */ /* 0x080fe2000001086b */
[----:B------:R-:W-:Y:S01]  /*1bf10*/  HGMMA.64x128x16.F32.BF16 R24, R136, gdesc[UR4].tnspB, R24, gsb0 ;  /* 0x41e0000488187df0 */ /* 0x000fe20008001818 */
[----:B--2---:R-:W-:Y:S01]  /*1bf20*/  FADD.FTZ R102, R158, R3 ;  /* 0x000000039e667221 */ /* 0x004fe20000010000 */
        /* <DEDUP_REMOVED lines=9> */
[----:B------:R-:W-:Y:S01]  /*1bfc0*/  FFMA.FTZ R131, R131, R10, -R107 ;  /* 0x0000000a83837223 */ /* 0x000fe2000001086b */
[----:B------:R-:W2:Y:S01]  /*1bfd0*/  MUFU.EX2 R159, R159 ;  /* 0x0000009f009f7308 */ /* 0x000ea20000000800 */
[----:B0-----:R-:W-:Y:S01]  /*1bfe0*/  FFMA.FTZ R0, R7, R0, R157 ;  /* 0x0000000007007223 */ /* 0x001fe2000001009d */
[----:B------:R-:W-:-:S02]  /*1bff0*/  F2FP.BF16.F32.PACK_AB R158, R141, R158 ;  /* 0x0000009e8d9e723e */ /* 0x000fc400000010ff */
[----:B------:R-:W-:-:S04]  /*1c000*/  F2FP.BF16.F32.PACK_AB R156, R133, R156 ;  /* 0x0000009c859c723e */ /* 0x000fc800000010ff */
[----:B------:R-:W0:Y:S01]  /*1c010*/  MUFU.EX2 R90, R90 ;  /* 0x0000005a005a7308 */ /* 0x000e220000000800 */
[C---:B-1----:R-:W-:Y:S01]  /*1c020*/  FADD.FTZ R0, R89.reuse, R0 ;  /* 0x0000000059007221 */ /* 0x042fe20000010000 */
[----:B------:R-:W-:-:S06]  /*1c030*/  F2FP.BF16.F32.PACK_AB R157, R89, R157 ;  /* 0x0000009d599d723e */ /* 0x000fcc00000010ff */
[----:B------:R-:W1:Y:S01]  /*1c040*/  MUFU.EX2 R153, R153 ;  /* 0x0000009900997308 */ /* 0x000e620000000800 */
[----:B--2---:R-:W-:-:S07]  /*1c050*/  FADD.FTZ R3, R159, R0 ;  /* 0x000000009f037221 */ /* 0x004fce0000010000 */
[----:B------:R-:W2:Y:S01]  /*1c060*/  MUFU.EX2 R93, R93 ;  /* 0x0000005d005d7308 */ /* 0x000ea20000000800 */
[----:B0-----:R-:W-:-:S07]  /*1c070*/  F2FP.BF16.F32.PACK_AB R159, R90, R159 ;  /* 0x0000009f5a9f723e */ /* 0x001fce00000010ff */
[----:B------:R-:W0:Y:S08]  /*1c080*/  MUFU.EX2 R155, R155 ;  /* 0x0000009b009b7308 */ /* 0x000e300000000800 */
[----:B------:R-:W3:Y:S08]  /*1c090*/  MUFU.EX2 R94, R94 ;  /* 0x0000005e005e7308 */ /* 0x000ef00000000800 */
[----:B------:R-:W4:Y:S08]  /*1c0a0*/  MUFU.EX2 R149, R149 ;  /* 0x0000009500957308 */ /* 0x000f300000000800 */
[----:B------:R-:W5:Y:S08]  /*1c0b0*/  MUFU.EX2 R97, R97 ;  /* 0x0000006100617308 */ /* 0x000f700000000800 */
[----:B------:R-:W5:Y:S08]  /*1c0c0*/  MUFU.EX2 R151, R151 ;  /* 0x0000009700977308 */ /* 0x000f700000000800 */
[----:B------:R-:W5:Y:S08]  /*1c0d0*/  MUFU.EX2 R98, R98 ;  /* 0x0000006200627308 */ /* 0x000f700000000800 */
        /* <DEDUP_REMOVED lines=8> */
[----:B------:R1:W-:Y:S05]  /*1c160*/  @!P1 SYNCS.ARRIVE.TRANS64.RED.A1T0 RZ, [R9+URZ], RZ ;  /* 0x000000ff09ff99a7 */ /* 0x0003ea000810043f */
[----:B------:R-:W-:Y:S01]  /*1c170*/  MUFU.EX2 R13, R13 ;  /* 0x0000000d000d7308 */ /* 0x000fe20000000800 */
[----:B-1----:R-:W-:Y:S01]  /*1c180*/  FADD.FTZ R9, R141, R102 ;  /* 0x000000668d097221 */ /* 0x002fe20000010000 */
[----:B------:R1:W-:Y:S03]  /*1c190*/  @!P1 SYNCS.ARRIVE.TRANS64.RED.A1T0 RZ, [R20+URZ], RZ ;  /* 0x000000ff14ff99a7 */ /* 0x0003e6000810043f */
[----:B------:R-:W-:Y:S01]  /*1c1a0*/  FADD.FTZ R15, R152, R9 ;  /* 0x00000009980f7221 */ /* 0x000fe20000010000 */
[----:B------:R-:W-:-:S02]  /*1c1b0*/  FFMA.FTZ R9, R123, R10, -R107 ;  /* 0x0000000a7b097223 */ /* 0x000fc4000001086b */
[----:B------:R-:W-:Y:S01]  /*1c1c0*/  MUFU.EX2 R129, R129 ;  /* 0x0000008100817308 */ /* 0x000fe20000000800 */
[C---:B------:R-:W-:Y:S01]  /*1c1d0*/  F2FP.BF16.F32.PACK_AB R152, R134.reuse, R152 ;  /* 0x000000988698723e */ /* 0x040fe200000010ff */
[----:B------:R-:W-:Y:S01]  /*1c1e0*/  FADD.FTZ R15, R134, R15 ;  /* 0x0000000f860f7221 */ /* 0x000fe20000010000 */
[----:B-1----:R-:W-:Y:S01]  /*1c1f0*/  FADD.FTZ R20, R90, R3 ;  /* 0x000000035a147221 */ /* 0x002fe20000010000 */
[-C--:B------:R-:W-:Y:S02]  /*1c200*/  FFMA.FTZ R3, R122, R10.reuse, -R107 ;  /* 0x0000000a7a037223 */ /* 0x080fe4000001086b */
[----:B------:R-:W-:Y:S01]  /*1c210*/  FADD.FTZ R102, R154, R15 ;  /* 0x0000000f9a667221 */ /* 0x000fe20000010000 */
[----:B------:R-:W-:Y:S01]  /*1c220*/  FADD.FTZ R20, R153, R20 ;  /* 0x0000001499147221 */ /* 0x000fe20000010000 */
[----:B--2---:R-:W-:Y:S01]  /*1c230*/  F2FP.BF16.F32.PACK_AB R153, R93, R153 ;  /* 0x000000995d99723e */ /* 0x004fe200000010ff */
[----:B------:R-:W-:Y:S01]  /*1c240*/  MUFU.EX2 R9, R9 ;  /* 0x0000000900097308 */ /* 0x000fe20000000800 */
[----:B------:R-:W-:Y:S01]  /*1c250*/  FADD.FTZ R105, R21, R102 ;  /* 0x0000006615697221 */ /* 0x000fe20000010000 */
[----:B------:R-:W-:Y:S01]  /*1c260*/  FADD.FTZ R20, R93, R20 ;  /* 0x000000145d147221 */ /* 0x000fe20000010000 */
[----:B------:R-:W-:Y:S01]  /*1c270*/  FFMA.FTZ R15, R127, R10, -R107 ;  /* 0x0000000a7f0f7223 */ /* 0x000fe2000001086b */
[----:B------:R-:W-:Y:S01]  /*1c280*/  F2FP.BF16.F32.PACK_AB R154, R21, R154 ;  /* 0x0000009a159a723e */ /* 0x000fe200000010ff */
[----:B------:R-:W-:Y:S01]  /*1c290*/  FADD.FTZ R105, R148, R105 ;  /* 0x0000006994697221 */ /* 0x000fe20000010000 */
[----:B0-----:R-:W-:Y:S01]  /*1c2a0*/  FADD.FTZ R101, R155, R20 ;  /* 0x000000149b657221 */ /* 0x001fe20000010000 */
[----:B------:R-:W-:Y:S01]  /*1c2b0*/  FFMA.FTZ R107, R132, R10, -R107 ;  /* 0x0000000a846b7223 */ /* 0x000fe2000001086b */
[----:B------:R-:W0:Y:S01]  /*1c2c0*/  MUFU.EX2 R3, R3 ;  /* 0x0000000300037308 */ /* 0x000e220000000800 */
[----:B------:R-:W-:Y:S01]  /*1c2d0*/  FADD.FTZ R105, R92, R105 ;  /* 0x000000695c697221 */ /* 0x000fe20000010000 */
[C---:B---3--:R-:W-:Y:S01]  /*1c2e0*/  FADD.FTZ R20, R94.reuse, R101 ;  /* 0x000000655e147221 */ /* 0x048fe20000010000 */
[----:B------:R-:W-:-:S02]  /*1c2f0*/  F2FP.BF16.F32.PACK_AB R155, R94, R155 ;  /* 0x0000009b5e9b723e */ /* 0x000fc400000010ff */
[----:B------:R-:W-:Y:S01]  /*1c300*/  FADD.FTZ R102, R150, R105 ;  /* 0x0000006996667221 */ /* 0x000fe20000010000 */
[----:B----4-:R-:W-:Y:S01]  /*1c310*/  FADD.FTZ R20, R149, R20 ;  /* 0x0000001495147221 */ /* 0x010fe20000010000 */
[----:B------:R-:W-:Y:S01]  /*1c320*/  F2FP.BF16.F32.PACK_AB R148, R92, R148 ;  /* 0x000000945c94723e */ /* 0x000fe200000010ff */
[----:B------:R-:W-:Y:S01]  /*1c330*/  MUFU.EX2 R15, R15 ;  /* 0x0000000f000f7308 */ /* 0x000fe20000000800 */
[----:B------:R-:W-:Y:S01]  /*1c340*/  FADD.FTZ R101, R103, R102 ;  /* 0x0000006667657221 */ /* 0x000fe20000010000 */
[C---:B-----5:R-:W-:Y:S01]  /*1c350*/  FADD.FTZ R20, R97.reuse, R20 ;  /* 0x0000001461147221 */ /* 0x060fe20000010000 */
[----:B------:R-:W-:Y:S02]  /*1c360*/  F2FP.BF16.F32.PACK_AB R149, R97, R149 ;  /* 0x000000956195723e */ /* 0x000fe400000010ff */
[----:B------:R-:W-:Y:S01]  /*1c370*/  FADD.FTZ R90, R144, R101 ;  /* 0x00000065905a7221 */ /* 0x000fe20000010000 */
[----:B------:R-:W-:Y:S01]  /*1c380*/  FADD.FTZ R89, R151, R20 ;  /* 0x0000001497597221 */ /* 0x000fe20000010000 */
[----:B------:R-:W-:Y:S01]  /*1c390*/  F2FP.BF16.F32.PACK_AB R150, R103, R150 ;  /* 0x000000966796723e */ /* 0x000fe200000010ff */
[----:B------:R-:W1:Y:S01]  /*1c3a0*/  MUFU.EX2 R100, R100 ;  /* 0x0000006400647308 */ /* 0x000e620000000800 */
[----:B------:R-:W-:Y:S01]  /*1c3b0*/  FADD.FTZ R93, R91, R90 ;  /* 0x0000005a5b5d7221 */ /* 0x000fe20000010000 */
[----:B------:R-:W-:Y:S01]  /*1c3c0*/  FADD.FTZ R20, R98, R89 ;  /* 0x0000005962147221 */ /* 0x000fe20000010000 */
[----:B0-----:R-:W-:-:S02]  /*1c3d0*/  F2FP.BF16.F32.PACK_AB R141, R9, R3 ;  /* 0x00000003098d723e */ /* 0x001fc400000010ff */
[----:B------:R-:W-:Y:S01]  /*1c3e0*/  FADD.FTZ R90, R146, R93 ;  /* 0x0000005d925a7221 */ /* 0x000fe20000010000 */
[----:B------:R-:W-:Y:S01]  /*1c3f0*/  FADD.FTZ R89, R145, R20 ;  /* 0x0000001491597221 */ /* 0x000fe20000010000 */
[----:B------:R-:W-:Y:S01]  /*1c400*/  F2FP.BF16.F32.PACK_AB R145, R8, R145 ;  /* 0x000000910891723e */ /* 0x000fe200000010ff */
[----:B------:R-:W-:Y:S01]  /*1c410*/  MUFU.EX2 R130, R130 ;  /* 0x0000008200827308 */ /* 0x000fe20000000800 */
[----:B------:R-:W-:Y:S01]  /*1c420*/  F2FP.BF16.F32.PACK_AB R151, R98, R151 ;  /* 0x000000976297723e */ /* 0x000fe200000010ff */
[----:B------:R-:W-:Y:S01]  /*1c430*/  FADD.FTZ R20, R8, R89 ;  /* 0x0000005908147221 */ /* 0x000fe20000010000 */
[----:B------:R-:W-:Y:S01]  /*1c440*/  FADD.FTZ R89, R95, R90 ;  /* 0x0000005a5f597221 */ /* 0x000fe20000010000 */
[----:B------:R-:W-:Y:S01]  /*1c450*/  VIADD R8, R14, 0xffffffff ;  /* 0xffffffff0e087836 */ /* 0x000fe20000000000 */
[----:B------:R-:W-:Y:S01]  /*1c460*/  F2FP.BF16.F32.PACK_AB R144, R91, R144 ;  /* 0x000000905b90723e */ /* 0x000fe200000010ff */
[----:B------:R-:W-:Y:S01]  /*1c470*/  FADD.FTZ R21, R147, R20 ;  /* 0x0000001493157221 */ /* 0x000fe20000010000 */
[----:B------:R-:W-:Y:S01]  /*1c480*/  FADD.FTZ R89, R140, R89 ;  /* 0x000000598c597221 */ /* 0x000fe20000010000 */
[----:B------:R-:W0:Y:S01]  /*1c490*/  MUFU.EX2 R104, R104 ;  /* 0x0000006800687308 */ /* 0x000e220000000800 */
[C---:B------:R-:W-:Y:S01]  /*1c4a0*/  F2FP.BF16.F32.PACK_AB R147, R0.reuse, R147 ;  /* 0x000000930093723e */ /* 0x040fe200000010ff */
[----:B------:R-:W-:Y:S01]  /*1c4b0*/  FADD.FTZ R20, R0, R21 ;  /* 0x0000001500147221 */ /* 0x000fe20000010000 */
[----:B------:R-:W-:Y:S01]  /*1c4c0*/  FADD.FTZ R89, R96, R89 ;  /* 0x0000005960597221 */ /* 0x000fe20000010000 */
[----:B-1----:R-:W-:Y:S01]  /*1c4d0*/  F2FP.BF16.F32.PACK_AB R136, R100, R13 ;  /* 0x0000000d6488723e */ /* 0x002fe200000010ff */
[----:B------:R-:W-:-:S02]  /*1c4e0*/  IMAD.MOV.U32 R14, RZ, RZ, R8 ;  /* 0x000000ffff0e7224 */ /* 0x000fc400078e0008 */
[----:B------:R-:W-:Y:S01]  /*1c4f0*/  FADD.FTZ R20, R3, R20 ;  /* 0x0000001403147221 */ /* 0x000fe20000010000 */
[----:B------:R-:W-:Y:S01]  /*1c500*/  FADD.FTZ R90, R142, R89 ;  /* 0x000000598e5a7221 */ /* 0x000fe20000010000 */
[----:B------:R-:W1:Y:S01]  /*1c510*/  MUFU.EX2 R131, R131 ;  /* 0x0000008300837308 */ /* 0x000e620000000800 */
[----:B------:R-:W-:Y:S01]  /*1c520*/  F2FP.BF16.F32.PACK_AB R146, R95, R146 ;  /* 0x000000925f92723e */ /* 0x000fe200000010ff */
[----:B------:R-:W-:Y:S01]  /*1c530*/  FADD.FTZ R20, R9, R20 ;  /* 0x0000001409147221 */ /* 0x000fe20000010000 */
[----:B------:R-:W-:Y:S01]  /*1c540*/  FADD.FTZ R90, R99, R90 ;  /* 0x0000005a635a7221 */ /* 0x000fe20000010000 */
[----:B------:R-:W-:Y:S02]  /*1c550*/  F2FP.BF16.F32.PACK_AB R140, R96, R140 ;  /* 0x0000008c608c723e */ /* 0x000fe400000010ff */
[----:B------:R-:W-:Y:S01]  /*1c560*/  FADD.FTZ R20, R143, R20 ;  /* 0x000000148f147221 */ /* 0x000fe20000010000 */
[----:B------:R-:W-:Y:S01]  /*1c570*/  FADD.FTZ R21, R13, R90 ;  /* 0x0000005a0d157221 */ /* 0x000fe20000010000 */
[----:B------:R-:W2:Y:S01]  /*1c580*/  MUFU.EX2 R12, R128 ;  /* 0x00000080000c7308 */ /* 0x000ea20000000800 */
[----:B------:R-:W-:Y:S01]  /*1c590*/  F2FP.BF16.F32.PACK_AB R142, R99, R142 ;  /* 0x0000008e638e723e */ /* 0x000fe200000010ff */
[C---:B------:R-:W-:Y:S01]  /*1c5a0*/  FADD.FTZ R20, R15.reuse, R20 ;  /* 0x000000140f147221 */ /* 0x040fe20000010000 */
[----:B------:R-:W-:Y:S01]  /*1c5b0*/  FADD.FTZ R21, R100, R21 ;  /* 0x0000001564157221 */ /* 0x000fe20000010000 */
[----:B------:R-:W-:Y:S01]  /*1c5c0*/  F2FP.BF16.F32.PACK_AB R143, R15, R143 ;  /* 0x0000008f0f8f723e */ /* 0x000fe200000010ff */
[----:B------:R-:W-:-:S02]  /*1c5d0*/  IMAD.MOV.U32 R13, RZ, RZ, R5 ;  /* 0x000000ffff0d7224 */ /* 0x000fc400078e0005 */
[----:B------:R-:W-:Y:S01]  /*1c5e0*/  FADD.FTZ R3, R129, R20 ;  /* 0x0000001481037221 */ /* 0x000fe20000010000 */
[----:B0-----:R-:W-:Y:S01]  /*1c5f0*/  FADD.FTZ R21, R104, R21 ;  /* 0x0000001568157221 */ /* 0x001fe20000010000 */
[----:B------:R-:W0:Y:S01]  /*1c600*/  MUFU.EX2 R107, R107 ;  /* 0x0000006b006b7308 */ /* 0x000e220000000800 */
[C---:B------:R-:W-:Y:S01]  /*1c610*/  F2FP.BF16.F32.PACK_AB R137, R130.reuse, R129 ;  /* 0x000000818289723e */ /* 0x040fe200000010ff */
[----:B------:R-:W-:-:S04]  /*1c620*/  FADD.FTZ R0, R130, R3 ;  /* 0x0000000382007221 */ /* 0x000fc80000010000 */
[----:B-1----:R-:W-:Y:S01]  /*1c630*/  FADD.FTZ R0, R131, R0 ;  /* 0x0000000083007221 */ /* 0x002fe20000010000 */
[C---:B--2---:R-:W-:Y:S01]  /*1c640*/  FADD.FTZ R3, R12.reuse, R21 ;  /* 0x000000150c037221 */ /* 0x044fe20000010000 */
[----:B------:R-:W-:Y:S01]  /*1c650*/  F2FP.BF16.F32.PACK_AB R138, R12, R104 ;  /* 0x000000680c8a723e */ /* 0x000fe200000010ff */
[----:B------:R-:W-:Y:S02]  /*1c660*/  IMAD.MOV.U32 R12, RZ, RZ, R4 ;  /* 0x000000ffff0c7224 */ /* 0x000fe400078e0004 */
[C---:B0-----:R-:W-:Y:S01]  /*1c670*/  FADD.FTZ R0, R107.reuse, R0 ;  /* 0x000000006b007221 */ /* 0x041fe20000010000 */
[----:B------:R-:W-:Y:S01]  /*1c680*/  F2FP.BF16.F32.PACK_AB R139, R107, R131 ;  /* 0x000000836b8b723e */ /* 0x000fe200000010ff */
[----:B------:R-:W-:Y:S06]  /*1c690*/  @P2 BRA `(.L_x_1689) ;  /* 0xffffffd800d42947 */ /* 0x000fec000383ffff */
[----:B------:R-:W-:Y:S05]  /*1c6a0*/  BSYNC B1 ;  /* 0x0000000000017941 */ /* 0x000fea0003800000 */
.L_x_1678:
[----:B------:R-:W-:Y:S05]  /*1c6b0*/  BSYNC B0 ;  /* 0x0000000000007941 */ /* 0x000fea0003800000 */
.L_x_1677:
[----:B------:R-:W-:Y:S01]  /*1c6c0*/  ISETP.GE.AND P2, PT, R8, R180, PT ;  /* 0x000000b40800720c */ /* 0x000fe20003f46270 */
[----:B------:R-:W-:-:S12]  /*1c6d0*/  BSSY B0, `(.L_x_1690) ;  /* 0x0000381000007945 */ /* 0x000fd80003800000 */
[----:B------:R-:W-:Y:S05]  /*1c6e0*/  @!P2 BRA `(.L_x_1691) ;  /* 0x0000003400fca947 */ /* 0x000fea0003800000 */
[----:B------:R-:W-:Y:S02]  /*1c6f0*/  IMAD.MOV.U32 R9, RZ, RZ, R4 ;  /* 0x000000ffff097224 */ /* 0x000fe400078e0004 */
[----:B------:R-:W-:Y:S02]  /*1c700*/  IMAD.MOV.U32 R12, RZ, RZ, R5 ;  /* 0x000000ffff0c7224 */ /* 0x000fe400078e0005 */
[----:B------:R-:W-:Y:S02]  /*1c710*/  IMAD.MOV.U32 R205, RZ, RZ, R23 ;  /* 0x000000ffffcd7224 */ /* 0x000fe400078e0017 */
[----:B------:R-:W-:-:S07]  /*1c720*/  IMAD.MOV.U32 R207, RZ, RZ, R22 ;  /* 0x000000ffffcf7224 */ /* 0x000fce00078e0016 */
.L_x_1710:
        /* <DEDUP_REMOVED lines=8> */
.L_x_1692:
[----:B------:R-:W-:Y:S01]  /*1c7b0*/  IMAD R4, R22, 0x8, R2 ;  /* 0x0000000816047824 */ /* 0x000fe200078e0202 */
[----:B------:R-:W-:-:S04]  /*1c7c0*/  SHF.L.U32 R5, R23, 0x1f, RZ ;  /* 0x0000001f17057819 */ /* 0x000fc800000006ff */
[----:B------:R0:W1:Y:S01]  /*1c7d0*/  SYNCS.PHASECHK.TRANS64.TRYWAIT P2, [R4+URZ+0x2a830], R5 ;  /* 0x02a83005040075a7 */ /* 0x000062000804017f */
[----:B------:R-:W-:Y:S05]  /*1c7e0*/  @!P0 BRA `(.L_x_1693) ;  /* 0x0000000000048947 */ /* 0x000fea0003800000 */
[----:B------:R-:W-:Y:S01]  /*1c7f0*/  BPT.TRAP 0x1 ;  /* 0x000000040000795c */ /* 0x000fe20000300000 */
.L_x_1693:
[----:B------:R-:W-:Y:S01]  /*1c800*/  IMAD R90, R22, 0x900, R6 ;  /* 0x00000900165a7824 */ /* 0x000fe200078e0206 */
[----:B------:R-:W-:Y:S03]  /*1c810*/  BSSY B1, `(.L_x_1694) ;  /* 0x0000006000017945 */ /* 0x000fe60003800000 */
[C---:B------:R-:W-:Y:S02]  /*1c820*/  VIADD R10, R90.reuse, 0x2 ;  /* 0x000000025a0a7836 */ /* 0x040fe40000000000 */
[----:B------:R-:W-:Y:S01]  /*1c830*/  VIADD R14, R90, 0x4 ;  /* 0x000000045a0e7836 */ /* 0x000fe20000000000 */
[----:B-1----:R-:W-:Y:S06]  /*1c840*/  @P2 BRA `(.L_x_1695) ;  /* 0x0000000000082947 */ /* 0x002fec0003800000 */
[----:B------:R-:W1:Y:S02]  /*1c850*/  SYNCS.PHASECHK.TRANS64.TRYWAIT P2, [R4+URZ+0x2a830], R5 ;  /* 0x02a83005040075a7 */ /* 0x000e64000804017f */
[----:B-1----:R-:W-:Y:S05]  /*1c860*/  @!P2 BRA `(.L_x_1696) ;  /* 0x0000010c0050a947 */ /* 0x002fea0003800000 */
.L_x_1695:
[----:B------:R-:W-:Y:S05]  /*1c870*/  BSYNC B1 ;  /* 0x0000000000017941 */ /* 0x000fea0003800000 */
.L_x_1694:
        /* <DEDUP_REMOVED lines=68> */
[----:B------:R-:W-:Y:S01]  /*1ccc0*/  VIADD R90, R90, 0x606 ;  /* 0x000006065a5a7836 */ /* 0x000fe20000000000 */
[----:B------:R-:W3:Y:S01]  /*1ccd0*/  LDL.64 R4, [R1+0x20] ;  /* 0x0000200001047983 */ /* 0x000ee20000100a00 */
[----:B------:R-:W-:-:S02]  /*1cce0*/  IMAD.MOV.U32 R89, RZ, RZ, 0x40000040 ;  /* 0x40000040ff597424 */ /* 0x000fc400078e00ff */
[----:B------:R-:W-:Y:S01]  /*1ccf0*/  IMAD.MOV.U32 R91, RZ, RZ, 0x40000040 ;  /* 0x40000040ff5b7424 */ /* 0x000fe200078e00ff */
[----:B------:R-:W-:Y:S01]  /*1cd00*/  R2UR UR42, R88 ;  /* 0x00000000582a72ca */ /* 0x000fe200000e0000 */
[----:B------:R-:W-:Y:S01]  /*1cd10*/  IMAD.MOV.U32 R21, RZ, RZ, 0x40000040 ;  /* 0x40000040ff157424 */ /* 0x000fe200078e00ff */
[----:B------:R-:W-:Y:S02]  /*1cd20*/  R2UR UR43, R89 ;  /* 0x00000000592b72ca */ /* 0x000fe400000e0000 */
[----:B------:R-:W-:Y:S02]  /*1cd30*/  R2UR UR38, R90 ;  /* 0x000000005a2672ca */ /* 0x000fe400000e0000 */
[----:B------:R-:W-:Y:S02]  /*1cd40*/  R2UR UR39, R91 ;  /* 0x000000005b2772ca */ /* 0x000fe400000e0000 */
[----:B------:R-:W-:-:S06]  /*1cd50*/  WARPGROUP.ARRIVE ;  /* 0x00000000000079c5 */ /* 0x000fcc0000000000 */
[----:B------:R-:W-:Y:S03]  /*1cd60*/  HGMMA.64x96x16.F32.BF16 R88, gdesc[UR52], RZ, !UPT, gsb0 ;  /* 0x01600000345879f0 */ /* 0x000fe6000c0018ff */
[----:B------:R-:W-:Y:S02]  /*1cd70*/  WARPGROUP.DEPBAR.LE gsb0, 0x0 ;  /* 0x00008000000079c5 */ /* 0x000fe40000010000 */
[----:B------:R-:W-:-:S06]  /*1cd80*/  WARPGROUP.ARRIVE ;  /* 0x00000000000079c5 */ /* 0x000fcc0000000000 */
[----:B------:R-:W-:Y:S03]  /*1cd90*/  HGMMA.64x96x16.F32.BF16 R88, gdesc[UR48], R88, gsb0 ;  /* 0x01600000305879f0 */ /* 0x000fe60008001858 */
[----:B------:R-:W-:Y:S02]  /*1cda0*/  WARPGROUP.DEPBAR.LE gsb0, 0x0 ;  /* 0x00008000000079c5 */ /* 0x000fe40000010000 */
[----:B------:R-:W-:Y:S01]  /*1cdb0*/  WARPGROUP.ARRIVE ;  /* 0x00000000000079c5 */ /* 0x000fe20000000000 */
[----:B-----5:R-:W-:Y:S02]  /*1cdc0*/  R2UR UR32, R14 ;  /* 0x000000000e2072ca */ /* 0x020fe400000e0000 */
[----:B------:R-:W-:-:S13]  /*1cdd0*/  R2UR UR33, R15 ;  /* 0x000000000f2172ca */ /* 0x000fda00000e0000 */
        /* <DEDUP_REMOVED lines=43> */
[----:B------:R-:W-:Y:S01]  /*1d090*/  HGMMA.64x96x16.F32.BF16 R88, gdesc[UR36], R88, gsb0 ;  /* 0x01600000245879f0 */ /* 0x000fe20008001858 */
        /* <DEDUP_REMOVED lines=33> */
[----:B------:R-:W-:Y:S05]  /*1d2b0*/  @!P0 BRA `(.L_x_1697) ;  /* 0x0000000000048947 */ /* 0x000fea0003800000 */
[----:B------:R-:W-:Y:S01]  /*1d2c0*/  BPT.TRAP 0x1 ;  /* 0x000000040000795c */ /* 0x000fe20000300000 */
.L_x_1697:
[----:B------:R-:W-:Y:S01]  /*1d2d0*/  SHF.L.U32 R4, R205, 0x1f, RZ ;  /* 0x0000001fcd047819 */ /* 0x000fe200000006ff */
[----:B------:R-:W-:-:S04]  /*1d2e0*/  IMAD R14, R207, 0x8, R2 ;  /* 0x00000008cf0e7824 */ /* 0x000fc800078e0202 */
[----:B------:R0:W1:Y:S01]  /*1d2f0*/  SYNCS.PHASECHK.TRANS64.TRYWAIT P2, [R14+URZ+0x2a850], R4 ;  /* 0x02a850040e0075a7 */ /* 0x000062000804017f */
[----:B------:R-:W-:Y:S05]  /*1d300*/  @!P0 BRA `(.L_x_1698) ;  /* 0x0000000000048947 */ /* 0x000fea0003800000 */
[----:B------:R-:W-:Y:S01]  /*1d310*/  BPT.TRAP 0x1 ;  /* 0x000000040000795c */ /* 0x000fe20000300000 */
.L_x_1698:
[----:B------:R-:W-:Y:S04]  /*1d320*/  BSSY B1, `(.L_x_1699) ;  /* 0x0000004000017945 */ /* 0x000fe80003800000 */
[----:B-1----:R-:W-:Y:S05]  /*1d330*/  @P2 BRA `(.L_x_1700) ;  /* 0x0000000000082947 */ /* 0x002fea0003800000 */
[----:B------:R-:W1:Y:S02]  /*1d340*/  SYNCS.PHASECHK.TRANS64.TRYWAIT P2, [R14+URZ+0x2a850], R4 ;  /* 0x02a850040e0075a7 */ /* 0x000e64000804017f */
[----:B-1----:R-:W-:Y:S05]  /*1d350*/  @!P2 BRA `(.L_x_1701) ;  /* 0x0000010000a8a947 */ /* 0x002fea0003800000 */
.L_x_1700:
[----:B------:R-:W-:Y:S05]  /*1d360*/  BSYNC B1 ;  /* 0x0000000000017941 */ /* 0x000fea0003800000 */
.L_x_1699:
[----:B01----:R-:W-:Y:S01]  /*1d370*/  VIADD R4, R2, 0x400 ;  /* 0x0000040002047836 */ /* 0x003fe20000000000 */
[----:B------:R-:W2:Y:S01]  /*1d380*/  LDL R7, [R1+0x38] ;  /* 0x0000380001077983 */ /* 0x000ea20000100800 */
[----:B------:R-:W-:Y:S01]  /*1d390*/  IMAD.MOV.U32 R5, RZ, RZ, 0x40000040 ;  /* 0x40000040ff057424 */ /* 0x000fe200078e00ff */
[----:B------:R-:W-:Y:S01]  /*1d3a0*/  WARPGROUP.ARRIVE ;  /* 0x00000000000079c5 */ /* 0x000fe20000000000 */
[----:B------:R-:W-:Y:S01]  /*1d3b0*/  IMAD.MOV.U32 R11, RZ, RZ, 0x40000040 ;  /* 0x40000040ff0b7424 */ /* 0x000fe200078e00ff */
[----:B------:R-:W-:Y:S01]  /*1d3c0*/  SHF.R.U32.HI R4, RZ, 0x4, R4 ;  /* 0x00000004ff047819 */ /* 0x000fe20000011604 */
[----:B------:R-:W-:Y:S01]  /*1d3d0*/  FMUL.FTZ R15, R91, UR58 ;  /* 0x0000003a5b0f7c20 */ /* 0x000fe20008410000 */
[----:B------:R-:W-:Y:S01]  /*1d3e0*/  R2UR UR7, R5 ;  /* 0x00000000050772ca */ /* 0x000fe200000e0000 */
[----:B------:R-:W-:Y:S01]  /*1d3f0*/  IMAD.MOV.U32 R5, RZ, RZ, 0x40000040 ;  /* 0x40000040ff057424 */ /* 0x000fe200078e00ff */
[----:B------:R-:W-:Y:S01]  /*1d400*/  LOP3.LUT R4, R4, 0x3fff, RZ, 0xc0, !PT ;  /* 0x00003fff04047812 */ /* 0x000fe200078ec0ff */
[----:B------:R-:W-:Y:S01]  /*1d410*/  FMUL.FTZ R91, R93, UR58 ;  /* 0x0000003a5d5b7c20 */ /* 0x000fe20008410000 */
[----:B------:R-:W-:Y:S01]  /*1d420*/  ISETP.NE.AND P2, PT, R211, 0x1, PT ;  /* 0x00000001d300780c */ /* 0x000fe20003f45270 */
[----:B------:R-:W-:Y:S01]  /*1d430*/  FMUL.FTZ R93, R99, UR58 ;  /* 0x0000003a635d7c20 */ /* 0x000fe20008410000 */
[----:B------:R-:W-:Y:S01]  /*1d440*/  LOP3.LUT R4, R4, 0x3000000, RZ, 0xfc, !PT ;  /* 0x0300000004047812 */ /* 0x000fe200078efcff */
[----:B------:R-:W-:Y:S01]  /*1d450*/  FMUL.FTZ R99, R107, UR58 ;  /* 0x0000003a6b637c20 */ /* 0x000fe20008410000 */
[----:B------:R-:W-:Y:S01]  /*1d460*/  FMUL.FTZ R107, R115, UR58 ;  /* 0x0000003a736b7c20 */ /* 0x000fe20008410000 */
[----:B------:R-:W-:Y:S01]  /*1d470*/  FMUL.FTZ R115, R121, UR58 ;  /* 0x0000003a79737c20 */ /* 0x000fe20008410000 */
[----:B------:R-:W-:Y:S01]  /*1d480*/  FMUL.FTZ R121, R125, UR58 ;  /* 0x0000003a7d797c20 */ /* 0x000fe20008410000 */
[----:B------:R-:W-:-:S02]  /*1d490*/  IMAD R4, R207, 0x600, R4 ;  /* 0x00000600cf047824 */ /* 0x000fc400078e0204 */
[----:B------:R-:W-:Y:S01]  /*1d4a0*/  FMUL.FTZ R125, R129, UR58 ;  /* 0x0000003a817d7c20 */ /* 0x000fe20008410000 */
[----:B------:R-:W-:Y:S02]  /*1d4b0*/  IMAD.IADD R129, R181, 0x1, R178 ;  /* 0x00000001b5817824 */ /* 0x000fe400078e02b2 */
        /* <DEDUP_REMOVED lines=23> */
[----:B------:R-:W-:Y:S01]  /*1d630*/  FMUL.FTZ R112, R119, UR58 ;  /* 0x0000003a77707c20 */ /* 0x000fe20008410000 */
[----:B------:R-:W-:Y:S01]  /*1d640*/  FMUL.FTZ R123, R131, UR58 ;  /* 0x0000003a837b7c20 */ /* 0x000fe20008410000 */
[----:B------:R-:W-:Y:S01]  /*1d650*/  FMUL.FTZ R119, R127, UR58 ;  /* 0x0000003a7f777c20 */ /* 0x000fe20008410000 */
[----:B------:R-:W-:Y:S01]  /*1d660*/  IMAD R131, R8, -0x60, RZ ;  /* 0xffffffa008837824 */ /* 0x000fe200078e02ff */
[----:B------:R-:W0:Y:S01]  /*1d670*/  MUFU.TANH R20, R20 ;  /* 0x0000001400147308 */ /* 0x000e220000002400 */
[----:B------:R-:W-:Y:S02]  /*1d680*/  ULDC UR5, c[0x0][0x9e0] ;  /* 0x0002780000057ab9 */ /* 0x000fe40000000800 */
[----:B------:R-:W-:-:S05]  /*1d690*/  IMAD.IADD R127, R131, 0x1, -R174 ;  /* 0x00000001837f7824 */ /* 0x000fca00078e0aae */
        /* <DEDUP_REMOVED lines=23> */
[----:B------:R-:W-:-:S03]  /*1d810*/  IMAD.MOV.U32 R11, RZ, RZ, 0x40000040 ;  /* 0x40000040ff0b7424 */ /* 0x000fc600078e00ff */
        /* <DEDUP_REMOVED lines=19> */
[----:B------:R-:W2:Y:S08]  /*1d950*/  MUFU.TANH R7, R7 ;  /* 0x0000000700077308 */ /* 0x000eb00000002400 */
[----:B------:R-:W0:Y:S08]  /*1d960*/  MUFU.TANH R90, R90 ;  /* 0x0000005a005a7308 */ /* 0x000e300000002400 */
[----:B------:R-:W0:Y:S01]  /*1d970*/  MUFU.TANH R92, R92 ;  /* 0x0000005c005c7308 */ /* 0x000e220000002400 */
[----:B------:R-:W-:-:S02]  /*1d980*/  WARPGROUP.DEPBAR.LE gsb0, 0x0 ;  /* 0x00008000000079c5 */ /* 0x000fc40000010000 */
[----:B------:R-:W-:-:S05]  /*1d990*/  WARPGROUP.ARRIVE ;  /* 0x00000000000079c5 */ /* 0x000fca0000000000 */
[----:B------:R-:W0:Y:S01]  /*1d9a0*/  MUFU.TANH R98, R98 ;  /* 0x0000006200627308 */ /* 0x000e220000002400 */
[----:B------:R-:W-:Y:S01]  /*1d9b0*/  HGMMA.64x128x16.F32.BF16 R24, R148, gdesc[UR4].tnspB, R24, gsb0 ;  /* 0x41e0000494187df0 */ /* 0x000fe20008001818 */
[----:B------:R-:W-:Y:S01]  /*1d9c0*/  R2UR UR6, R10 ;  /* 0x000000000a0672ca */ /* 0x000fe200000e0000 */
[C---:B------:R-:W-:Y:S01]  /*1d9d0*/  VIADD R10, R4.reuse, 0x200 ;  /* 0x00000200040a7836 */ /* 0x040fe20000000000 */
[----:B------:R-:W-:Y:S01]  /*1d9e0*/  R2UR UR7, R11 ;  /* 0x000000000b0772ca */ /* 0x000fe200000e0000 */
[----:B------:R-:W-:Y:S02]  /*1d9f0*/  IMAD.MOV.U32 R11, RZ, RZ, 0x40000040 ;  /* 0x40000040ff0b7424 */ /* 0x000fe400078e00ff */
[----:B------:R-:W-:Y:S01]  /*1da00*/  VIADD R4, R4, 0x280 ;  /* 0x0000028004047836 */ /* 0x000fe20000000000 */
        /* <DEDUP_REMOVED lines=40> */
[----:B-----5:R-:W-:Y:S01]  /*1dc90*/  @P2 SHF.R.U32.HI R129, RZ, R4, R5 ;  /* 0x00000004ff812219 */ /* 0x020fe20000011605 */
[----:B------:R-:W-:Y:S02]  /*1dca0*/  @!P1 IMAD R4, R13, 0x8, R2 ;  /* 0x000000080d049824 */ /* 0x000fe400078e0202 */
[----:B------:R-:W-:Y:S01]  /*1dcb0*/  FMUL.FTZ R13, R134, UR58 ;  /* 0x0000003a860d7c20 */ /* 0x000fe20008410000 */
[----:B------:R-:W-:Y:S01]  /*1dcc0*/  ISETP.GE.AND P2, PT, R210, 0x1, PT ;  /* 0x00000001d200780c */ /* 0x000fe20003f46270 */
[----:B------:R-:W-:-:S04]  /*1dcd0*/  @!P1 VIADD R4, R4, 0x2a840 ;  /* 0x0002a84004049836 */ /* 0x000fc80000000000 */
[----:B------:R-:W1:Y:S01]  /*1dce0*/  MUFU.TANH R13, R13 ;  /* 0x0000000d000d7308 */ /* 0x000e620000002400 */
[----:B------:R-:W-:Y:S01]  /*1dcf0*/  @!P1 PRMT R4, RZ, 0x654, R4 ;  /* 0x00000654ff049816 */ /* 0x000fe20000000004 */
[----:B------:R-:W-:Y:S02]  /*1dd00*/  WARPGROUP.DEPBAR.LE gsb0, 0x0 ;  /* 0x00008000000079c5 */ /* 0x000fe40000010000 */
[----:B------:R-:W-:-:S06]  /*1dd10*/  WARPGROUP.ARRIVE ;  /* 0x00000000000079c5 */ /* 0x000fcc0000000000 */
[----:B------:R-:W-:Y:S03]  /*1dd20*/  HGMMA.64x128x16.F32.BF16 R24, R136, gdesc[UR4].tnspB, R24, gsb0 ;  /* 0x41e0000488187df0 */ /* 0x000fe60008001818 */
[----:B------:R-:W-:Y:S02]  /*1dd30*/  WARPGROUP.DEPBAR.LE gsb0, 0x0 ;  /* 0x00008000000079c5 */ /* 0x000fe40000010000 */
[----:B------:R-:W5:Y:S01]  /*1dd40*/  SHFL.IDX PT, R136, R129, RZ, 0x1c1f ;  /* 0x001c1fff81887589 */ /* 0x000f6200000e0000 */
[----:B------:R3:W-:Y:S02]  /*1dd50*/  @!P1 SYNCS.ARRIVE.TRANS64.RED.A1T0 RZ, [R4+URZ], RZ ;  /* 0x000000ff04ff99a7 */ /* 0x0007e4000810043f */
[----:B---3--:R-:W-:-:S04]  /*1dd60*/  IADD3 R4, -R174, 0x1, R131 ;  /* 0x00000001ae047810 */ /* 0x008fc80007ffe183 */
[----:B------:R-:W-:-:S05]  /*1dd70*/  IADD3 R4, -R163, R4, R164 ;  /* 0x00000004a3047210 */ /* 0x000fca0007ffe1a4 */
[C---:B------:R-:W-:Y:S02]  /*1dd80*/  VIADD R135, R4.reuse, UR5 ;  /* 0x0000000504877c36 */ /* 0x040fe40008000000 */
[----:B------:R-:W-:Y:S02]  /*1dd90*/  VIADD R134, R4, UR4 ;  /* 0x0000000404867c36 */ /* 0x000fe40008000000 */
[--C-:B-----5:R-:W-:Y:S02]  /*1dda0*/  IMAD.IADD R133, R135, 0x1, R136.reuse ;  /* 0x0000000187857824 */ /* 0x120fe400078e0288 */
        /* <DEDUP_REMOVED lines=15> */
.L_x_1704:
[----:B------:R-:W-:Y:S02]  /*1dea0*/  ULDC UR4, c[0x0][0x9e4] ;  /* 0x0002790000047ab9 */ /* 0x000fe40000000800 */
[----:B------:R-:W-:-:S05]  /*1deb0*/  IMAD.U32 R137, RZ, RZ, UR4 ;  /* 0x00000004ff897e24 */ /* 0x000fca000f8e00ff */
[----:B------:R-:W-:-:S13]  /*1dec0*/  ISETP.NE.AND P2, PT, R137, 0x1, PT ;  /* 0x000000018900780c */ /* 0x000fda0003f45270 */
[----:B------:R-:W0:Y:S02]  /*1ded0*/  @P2 LDC.64 R4, c[0x0][0x9e8] ;  /* 0x00027a00ff042b82 */ /* 0x000e240000000a00 */
[----:B0-----:R-:W-:-:S05]  /*1dee0*/  @P2 IMAD.HI.U32 R4, R136, R4, RZ ;  /* 0x0000000488042227 */ /* 0x001fca00078e00ff */
[----:B------:R-:W-:-:S07]  /*1def0*/  @P2 SHF.R.U32.HI R136, RZ, R5, R4 ;  /* 0x00000005ff882219 */ /* 0x000fce0000011604 */
.L_x_1705:
[----:B------:R-:W-:Y:S05]  /*1df00*/  BSYNC B1 ;  /* 0x0000000000017941 */ /* 0x000fea0003800000 */
.L_x_1703:
[----:B------:R-:W-:-:S05]  /*1df10*/  IMAD R136, R136, R137, R127 ;  /* 0x0000008988887224 */ /* 0x000fca00078e027f */
[----:B------:R-:W-:Y:S02]  /*1df20*/  VIADDMNMX R133, R136, R137, R133, PT ;  /* 0x0000008988857246 */ /* 0x000fe40003800185 */
[----:B------:R-:W-:-:S07]  /*1df30*/  VIMNMX R132, R132, R136, !PT ;  /* 0x0000008884847248 */ /* 0x000fce0007fe0100 */
.L_x_1702:
        /* <DEDUP_REMOVED lines=154> */
.L_x_1708:
[----:B------:R-:W-:Y:S02]  /*1e8e0*/  ULDC UR4, c[0x0][0x9e4] ;  /* 0x0002790000047ab9 */ /* 0x000fe40000000800 */
[----:B------:R-:W-:-:S05]  /*1e8f0*/  IMAD.U32 R131, RZ, RZ, UR4 ;  /* 0x00000004ff837e24 */ /* 0x000fca000f8e00ff */
[----:B------:R-:W-:-:S13]  /*1e900*/  ISETP.NE.AND P6, PT, R131, 0x1, PT ;  /* 0x000000018300780c */ /* 0x000fda0003fc5270 */
[----:B------:R-:W0:Y:S02]  /*1e910*/  @P6 LDC.64 R4, c[0x0][0x9e8] ;  /* 0x00027a00ff046b82 */ /* 0x000e240000000a00 */
[----:B0-----:R-:W-:-:S05]  /*1e920*/  @P6 IMAD.HI.U32 R4, R129, R4, RZ ;  /* 0x0000000481046227 */ /* 0x001fca00078e00ff */
[----:B------:R-:W-:-:S07]  /*1e930*/  @P6 SHF.R.U32.HI R129, RZ, R5, R4 ;  /* 0x00000005ff816219 */ /* 0x000fce0000011604 */
.L_x_1709:
[----:B------:R-:W-:Y:S05]  /*1e940*/  BSYNC B1 ;  /* 0x0000000000017941 */ /* 0x000fea0003800000 */
.L_x_1707:
[----:B------:R-:W-:-:S05]  /*1e950*/  IMAD R4, R129, R131, R127 ;  /* 0x0000008381047224 */ /* 0x000fca00078e027f */
[----:B------:R-:W-:Y:S02]  /*1e960*/  VIADDMNMX R135, R4, R131, R135, PT ;  /* 0x0000008304877246 */ /* 0x000fe40003800187 */
[----:B------:R-:W-:-:S07]  /*1e970*/  VIMNMX R134, R134, R4, !PT ;  /* 0x0000000486867248 */ /* 0x000fce0007fe0100 */
.L_x_1706:
[C---:B------:R-:W-:Y:S01]  /*1e980*/  ISETP.GT.AND P2, PT, R134.reuse, 0x1, !P2 ;  /* 0x000000018600780c */ /* 0x040fe20005744270 */
[----:B------:R-:W-:Y:S01]  /*1e990*/  ULDC UR4, c[0x0][0x988] ;  /* 0x0002620000047ab9 */ /* 0x000fe20000000800 */
[----:B------:R-:W-:Y:S01]  /*1e9a0*/  ISETP.GT.AND P3, PT, R134, 0x8, !P3 ;  /* 0x000000088600780c */ /* 0x000fe20005f64270 */
[----:B------:R-:W-:Y:S01]  /*1e9b0*/  @!P1 VIADD R14, R14, 0x2a860 ;  /* 0x0002a8600e0e9836 */ /* 0x000fe20000000000 */
[C---:B------:R-:W-:Y:S01]  /*1e9c0*/  ISETP.LT.OR P2, PT, R135.reuse, 0x2, P2 ;  /* 0x000000028700780c */ /* 0x040fe20001741670 */
[----:B------:R-:W-:Y:S01]  /*1e9d0*/  IMAD.MOV.U32 R205, RZ, RZ, R23 ;  /* 0x000000ffffcd7224 */ /* 0x000fe200078e0017 */
[----:B------:R-:W-:Y:S01]  /*1e9e0*/  ISETP.LT.OR P3, PT, R135, 0x9, P3 ;  /* 0x000000098700780c */ /* 0x000fe20001f61670 */
[----:B------:R-:W-:Y:S01]  /*1e9f0*/  IMAD.MOV.U32 R207, RZ, RZ, R22 ;  /* 0x000000ffffcf7224 */ /* 0x000fe200078e0016 */
[----:B------:R-:W-:Y:S02]  /*1ea00*/  FSEL R15, R15, -INF , !P2 ;  /* 0xff8000000f0f7808 */ /* 0x000fe40005000000 */
[----:B------:R-:W-:-:S02]  /*1ea10*/  LOP3.LUT P2, RZ, R17, 0x4, RZ, 0xc0, !PT ;  /* 0x0000000411ff7812 */ /* 0x000fc4000784c0ff */
[----:B------:R-:W-:Y:S02]  /*1ea20*/  FSEL R127, R88, -INF , !P3 ;  /* 0xff800000587f7808 */ /* 0x000fe40005800000 */
[----:B------:R-:W-:Y:S02]  /*1ea30*/  ISETP.GT.AND P2, PT, R134, 0x9, !P2 ;  /* 0x000000098600780c */ /* 0x000fe40005744270 */
[----:B------:R-:W-:Y:S02]  /*1ea40*/  LOP3.LUT P3, RZ, R17, 0x10000, RZ, 0xc0, !PT ;  /* 0x0001000011ff7812 */ /* 0x000fe4000786c0ff */
        /* <DEDUP_REMOVED lines=23> */
[----:B------:R-:W-:Y:S01]  /*1ebc0*/  FSEL R129, R10, -INF , !P2 ;  /* 0xff8000000a817808 */ /* 0x000fe20005000000 */
[----:B------:R-:W-:Y:S01]  /*1ebd0*/  IMAD.U32 R10, RZ, RZ, UR4 ;  /* 0x00000004ff0a7e24 */ /* 0x000fe2000f8e00ff */
        /* <DEDUP_REMOVED lines=34> */
[----:B------:R-:W-:Y:S02]  /*1ee00*/  FMNMX.FTZ R4, R130, R5, !PT ;  /* 0x0000000582047209 */ /* 0x000fe40007810000 */
        /* <DEDUP_REMOVED lines=21> */
[----:B------:R-:W-:-:S04]  /*1ef60*/  ISETP.GT.AND P2, PT, R134, 0x39, !P2 ;  /* 0x000000398600780c */ /* 0x000fc80005744270 */
        /* <DEDUP_REMOVED lines=23> */
[C---:B------:R-:W-:Y:S02]  /*1f0e0*/  ISETP.GT.AND P2, PT, R134.reuse, RZ, !P6 ;  /* 0x000000ff8600720c */ /* 0x040fe40007744270 */
[----:B------:R-:W-:Y:S02]  /*1f0f0*/  LOP3.LUT P6, RZ, R17, 0x1, RZ, 0xc0, !PT ;  /* 0x0000000111ff7812 */ /* 0x000fe400078cc0ff */
[----:B------:R-:W-:Y:S02]  /*1f100*/  ISETP.LT.OR P2, PT, R135, 0x1, P2 ;  /* 0x000000018700780c */ /* 0x000fe40001741670 */
[----:B------:R-:W-:Y:S02]  /*1f110*/  ISETP.GT.AND P3, PT, R134, 0x59, !P6 ;  /* 0x000000598600780c */ /* 0x000fe40007764270 */
[----:B------:R-:W-:-:S02]  /*1f120*/  FSEL R7, R7, -INF , !P2 ;  /* 0xff80000007077808 */ /* 0x000fc40005000000 */
[----:B------:R-:W-:Y:S02]  /*1f130*/  FSETP.NEU.FTZ.AND P2, PT, R5, -INF , PT ;  /* 0xff8000000500780b */ /* 0x000fe40003f5d000 */
[----:B------:R-:W-:Y:S02]  /*1f140*/  FMNMX.FTZ R4, R7, R9, !PT ;  /* 0x0000000907047209 */ /* 0x000fe40007810000 */
[----:B------:R-:W-:Y:S02]  /*1f150*/  FSEL R131, R131, RZ, P2 ;  /* 0x000000ff83837208 */ /* 0x000fe40001000000 */
[----:B------:R-:W-:Y:S02]  /*1f160*/  FMNMX.FTZ R4, R15, R4, !PT ;  /* 0x000000040f047209 */ /* 0x000fe40007810000 */
[----:B------:R-:W-:Y:S01]  /*1f170*/  ISETP.LT.OR P3, PT, R135, 0x5a, P3 ;  /* 0x0000005a8700780c */ /* 0x000fe20001f61670 */
[--C-:B------:R-:W-:Y:S01]  /*1f180*/  FFMA.FTZ R156, R20, R10, -R131.reuse ;  /* 0x0000000a149c7223 */ /* 0x100fe20000010883 */
[----:B------:R-:W-:Y:S01]  /*1f190*/  FMNMX.FTZ R4, R127, R4, !PT ;  /* 0x000000047f047209 */ /* 0x000fe20007810000 */
[-CC-:B------:R-:W-:Y:S01]  /*1f1a0*/  FFMA.FTZ R20, R21, R10.reuse, -R131.reuse ;  /* 0x0000000a15147223 */ /* 0x180fe20000010883 */
[-CC-:B------:R-:W-:Y:S01]  /*1f1b0*/  FFMA.FTZ R158, R90, R10.reuse, -R131.reuse ;  /* 0x0000000a5a9e7223 */ /* 0x180fe20000010883 */
[--C-:B------:R-:W-:Y:S01]  /*1f1c0*/  FFMA.FTZ R90, R95, R10, -R131.reuse ;  /* 0x0000000a5f5a7223 */ /* 0x100fe20000010883 */
[----:B------:R-:W-:Y:S01]  /*1f1d0*/  FMNMX.FTZ R21, R89, R4, !PT ;  /* 0x0000000459157209 */ /* 0x000fe20007810000 */
[-CC-:B------:R-:W-:Y:S01]  /*1f1e0*/  FFMA.FTZ R144, R108, R10.reuse, -R131.reuse ;  /* 0x0000000a6c907223 */ /* 0x180fe20000010883 */
[----:B------:R-:W-:Y:S01]  /*1f1f0*/  FSEL R126, R126, -INF , !P3 ;  /* 0xff8000007e7e7808 */ /* 0x000fe20005800000 */
        /* <DEDUP_REMOVED lines=26> */
[----:B------:R-:W-:-:S03]  /*1f3a0*/  FFMA.FTZ R130, R130, R10, -R131 ;  /* 0x0000000a82827223 */ /* 0x000fc60000010883 */
[----:B------:R-:W-:-:S03]  /*1f3b0*/  FMNMX.FTZ R91, R103, R4, !PT ;  /* 0x00000004675b7209 */ /* 0x000fc60007810000 */
[----:B------:R-:W-:Y:S01]  /*1f3c0*/  MUFU.EX2 R152, R152 ;  /* 0x0000009800987308 */ /* 0x000fe20000000800 */
[----:B------:R-:W-:Y:S01]  /*1f3d0*/  FMNMX.FTZ R4, R106, R91, !PT ;  /* 0x0000005b6a047209 */ /* 0x000fe20007810000 */
[-CC-:B------:R-:W-:Y:S01]  /*1f3e0*/  FFMA.FTZ R91, R97, R10.reuse, -R131.reuse ;  /* 0x0000000a615b7223 */ /* 0x180fe20000010883 */
[----:B------:R-:W-:Y:S01]  /*1f3f0*/  FSEL R97, R13, -INF , !P5 ;  /* 0xff8000000d617808 */ /* 0x000fe20006800000 */
[----:B------:R-:W-:Y:S01]  /*1f400*/  FFMA.FTZ R13, R105, R10, -R131 ;  /* 0x0000000a690d7223 */ /* 0x000fe20000010883 */
[----:B------:R-:W-:Y:S02]  /*1f410*/  FMNMX.FTZ R95, R107, R4, !PT ;  /* 0x000000046b5f7209 */ /* 0x000fe40007810000 */
[----:B------:R-:W-:Y:S01]  /*1f420*/  FSEL R105, R5, RZ, P2 ;  /* 0x000000ff05697208 */ /* 0x000fe20001000000 */
[----:B------:R-:W-:Y:S01]  /*1f430*/  MUFU.EX2 R90, R90 ;  /* 0x0000005a005a7308 */ /* 0x000fe20000000800 */
[----:B------:R-:W-:-:S03]  /*1f440*/  FMNMX.FTZ R95, R110, R95, !PT ;  /* 0x0000005f6e5f7209 */ /* 0x000fc60007810000 */
[----:B------:R-:W-:Y:S01]  /*1f450*/  FADD.FTZ R105, -R105, R12 ;  /* 0x0000000c69697221 */ /* 0x000fe20000010100 */
        /* <DEDUP_REMOVED lines=12> */
[----:B------:R-:W-:Y:S01]  /*1f520*/  FMNMX.FTZ R4, R126, R95, !PT ;  /* 0x0000005f7e047209 */ /* 0x000fe20007810000 */
[----:B------:R-:W-:Y:S02]  /*1f530*/  FFMA.FTZ R95, R109, R10, -R131 ;  /* 0x0000000a6d5f7223 */ /* 0x000fe40000010883 */
        /* <DEDUP_REMOVED lines=22> */
[-C--:B------:R-:W-:Y:S01]  /*1f6a0*/  FFMA.FTZ R89, R89, R10.reuse, -R105 ;  /* 0x0000000a59597223 */ /* 0x080fe20000010869 */
[----:B------:R-:W-:Y:S01]  /*1f6b0*/  FADD.FTZ R7, -R98, R9 ;  /* 0x0000000962077221 */ /* 0x000fe20000010100 */
[-CC-:B------:R-:W-:Y:S01]  /*1f6c0*/  FFMA.FTZ R151, R102, R10.reuse, -R105.reuse ;  /* 0x0000000a66977223 */ /* 0x180fe20000010869 */
[----:B------:R-:W-:Y:S01]  /*1f6d0*/  MUFU.EX2 R157, R157 ;  /* 0x0000009d009d7308 */ /* 0x000fe20000000800 */
[-CC-:B------:R-:W-:Y:S01]  /*1f6e0*/  FFMA.FTZ R153, R92, R10.reuse, -R105.reuse ;  /* 0x0000000a5c997223 */ /* 0x180fe20000010869 */
[-C--:B------:R-:W-:Y:S01]  /*1f6f0*/  FMUL.FTZ R7, R7, R10.reuse ;  /* 0x0000000a07077220 */ /* 0x080fe20000410000 */
[-CC-:B------:R-:W-:Y:S01]  /*1f700*/  FFMA.FTZ R92, R93, R10.reuse, -R105.reuse ;  /* 0x0000000a5d5c7223 */ /* 0x180fe20000010869 */
[-CC-:B------:R-:W-:Y:S01]  /*1f710*/  FFMA.FTZ R155, R129, R10.reuse, -R105.reuse ;  /* 0x0000000a819b7223 */ /* 0x180fe20000010869 */
[----:B0-----:R-:W-:Y:S01]  /*1f720*/  FFMA.FTZ R3, R88, R3, R156 ;  /* 0x0000000358037223 */ /* 0x001fe2000001009c */
[-CC-:B------:R-:W-:Y:S01]  /*1f730*/  FFMA.FTZ R11, R11, R10.reuse, -R105.reuse ;  /* 0x0000000a0b0b7223 */ /* 0x180fe20000010869 */
[-C--:B------:R-:W-:Y:S01]  /*1f740*/  FFMA.FTZ R145, R106, R10.reuse, -R105 ;  /* 0x0000000a6a917223 */ /* 0x080fe20000010869 */
[----:B------:R-:W0:Y:S01]  /*1f750*/  MUFU.EX2 R7, R7 ;  /* 0x0000000700077308 */ /* 0x000e220000000800 */
[----:B------:R-:W-:Y:S01]  /*1f760*/  FADD.FTZ R3, R20, R3 ;  /* 0x0000000314037221 */ /* 0x000fe20000010000 */
[-CC-:B------:R-:W-:Y:S01]  /*1f770*/  FFMA.FTZ R93, R99, R10.reuse, -R105.reuse ;  /* 0x0000000a635d7223 */ /* 0x180fe20000010869 */
[-CC-:B------:R-:W-:Y:S01]  /*1f780*/  FFMA.FTZ R103, R103, R10.reuse, -R105.reuse ;  /* 0x0000000a67677223 */ /* 0x180fe20000010869 */
[-C--:B------:R-:W-:Y:S01]  /*1f790*/  FFMA.FTZ R98, R107, R10.reuse, -R105 ;  /* 0x0000000a6b627223 */ /* 0x080fe20000010869 */
[----:B------:R-:W-:Y:S01]  /*1f7a0*/  FADD.FTZ R102, R158, R3 ;  /* 0x000000039e667221 */ /* 0x000fe20000010000 */
[-CC-:B------:R-:W-:Y:S01]  /*1f7b0*/  FFMA.FTZ R147, R110, R10.reuse, -R105.reuse ;  /* 0x0000000a6e937223 */ /* 0x180fe20000010869 */
[--C-:B------:R-:W-:Y:S01]  /*1f7c0*/  FFMA.FTZ R141, R116, R10, -R105.reuse ;  /* 0x0000000a748d7223 */ /* 0x100fe20000010869 */
[----:B------:R-:W1:Y:S01]  /*1f7d0*/  MUFU.EX2 R15, R15 ;  /* 0x0000000f000f7308 */ /* 0x000e620000000800 */
[C---:B------:R-:W-:Y:S01]  /*1f7e0*/  FADD.FTZ R3, R21.reuse, R102 ;  /* 0x0000006615037221 */ /* 0x040fe20000010000 */
[----:B------:R-:W-:Y:S01]  /*1f7f0*/  F2FP.BF16.F32.PACK_AB R158, R21, R158 ;  /* 0x0000009e159e723e */ /* 0x000fe200000010ff */
[----:B------:R-:W-:Y:S01]  /*1f800*/  FFMA.FTZ R143, R118, R10, -R105 ;  /* 0x0000000a768f7223 */ /* 0x000fe20000010869 */
[----:B------:R-:W-:Y:S01]  /*1f810*/  F2FP.BF16.F32.PACK_AB R156, R20, R156 ;  /* 0x0000009c149c723e */ /* 0x000fe200000010ff */
[----:B------:R-:W-:Y:S01]  /*1f820*/  FADD.FTZ R3, R152, R3 ;  /* 0x0000000398037221 */ /* 0x000fe20000010000 */
[-CC-:B------:R-:W-:Y:S01]  /*1f830*/  FFMA.FTZ R119, R119, R10.reuse, -R105.reuse ;  /* 0x0000000a77777223 */ /* 0x180fe20000010869 */
[----:B------:R-:W-:Y:S01]  /*1f840*/  FFMA.FTZ R137, R122, R10, -R105 ;  /* 0x0000000a7a897223 */ /* 0x000fe20000010869 */
[----:B------:R-:W2:Y:S01]  /*1f850*/  MUFU.EX2 R159, R159 ;  /* 0x0000009f009f7308 */ /* 0x000ea20000000800 */
[----:B0-----:R-:W-:Y:S01]  /*1f860*/  FFMA.FTZ R0, R7, R0, R157 ;  /* 0x0000000007007223 */ /* 0x001fe2000001009d */
[C---:B------:R-:W-:Y:S01]  /*1f870*/  FADD.FTZ R3, R90.reuse, R3 ;  /* 0x000000035a037221 */ /* 0x040fe20000010000 */
[----:B------:R-:W-:Y:S01]  /*1f880*/  FFMA.FTZ R123, R123, R10, -R105 ;  /* 0x0000000a7b7b7223 */ /* 0x000fe20000010869 */
[----:B------:R-:W-:-:S02]  /*1f890*/  F2FP.BF16.F32.PACK_AB R152, R90, R152 ;  /* 0x000000985a98723e */ /* 0x000fc400000010ff */
[----:B------:R-:W-:Y:S01]  /*1f8a0*/  FADD.FTZ R106, R154, R3 ;  /* 0x000000039a6a7221 */ /* 0x000fe20000010000 */
[----:B------:R-:W-:Y:S01]  /*1f8b0*/  F2FP.BF16.F32.PACK_AB R154, R91, R154 ;  /* 0x0000009a5b9a723e */ /* 0x000fe200000010ff */
[----:B------:R-:W0:Y:S01]  /*1f8c0*/  MUFU.EX2 R89, R89 ;  /* 0x0000005900597308 */ /* 0x000e220000000800 */
[----:B-1----:R-:W-:Y:S01]  /*1f8d0*/  FADD.FTZ R102, R15, R0 ;  /* 0x000000000f667221 */ /* 0x002fe20000010000 */
[----:B------:R-:W-:Y:S01]  /*1f8e0*/  FADD.FTZ R3, R91, R106 ;  /* 0x0000006a5b037221 */ /* 0x000fe20000010000 */
[----:B------:R-:W-:Y:S01]  /*1f8f0*/  FFMA.FTZ R0, R112, R10, -R105 ;  /* 0x0000000a70007223 */ /* 0x000fe20000010869 */
[C---:B------:R-:W-:Y:S01]  /*1f900*/  ISETP.GT.AND P2, PT, R8.reuse, R180, PT ;  /* 0x000000b40800720c */ /* 0x040fe20003f44270 */
[----:B------:R-:W-:Y:S02]  /*1f910*/  VIADD R8, R8, 0xffffffff ;  /* 0xffffffff08087836 */ /* 0x000fe40000000000 */
[----:B------:R-:W-:Y:S01]  /*1f920*/  FADD.FTZ R99, R148, R3 ;  /* 0x0000000394637221 */ /* 0x000fe20000010000 */
[C---:B------:R-:W-:Y:S01]  /*1f930*/  F2FP.BF16.F32.PACK_AB R148, R94.reuse, R148 ;  /* 0x000000945e94723e */ /* 0x040fe200000010ff */
[----:B------:R-:W1:Y:S01]  /*1f940*/  MUFU.EX2 R153, R153 ;  /* 0x0000009900997308 */ /* 0x000e620000000800 */
[----:B--2---:R-:W-:Y:S01]  /*1f950*/  FADD.FTZ R102, R159, R102 ;  /* 0x000000669f667221 */ /* 0x004fe20000010000 */
[----:B------:R-:W-:Y:S01]  /*1f960*/  FADD.FTZ R99, R94, R99 ;  /* 0x000000635e637221 */ /* 0x000fe20000010000 */
[----:B------:R-:W-:-:S03]  /*1f970*/  F2FP.BF16.F32.PACK_AB R157, R15, R157 ;  /* 0x0000009d0f9d723e */ /* 0x000fc600000010ff */
[----:B------:R-:W-:Y:S01]  /*1f980*/  FADD.FTZ R106, R150, R99 ;  /* 0x00000063966a7221 */ /* 0x000fe20000010000 */
[----:B------:R-:W-:Y:S01]  /*1f990*/  @!P1 PRMT R99, RZ, 0x654, R14 ;  /* 0x00000654ff639816 */ /* 0x000fe2000000000e */
[----:B------:R-:W2:Y:S01]  /*1f9a0*/  MUFU.EX2 R92, R92 ;  /* 0x0000005c005c7308 */ /* 0x000ea20000000800 */
[----:B0-----:R-:W-:Y:S01]  /*1f9b0*/  FADD.FTZ R102, R89, R102 ;  /* 0x0000006659667221 */ /* 0x001fe20000010000 */
[----:B------:R-:W-:Y:S01]  /*1f9c0*/  FFMA.FTZ R14, R117, R10, -R105 ;  /* 0x0000000a750e7223 */ /* 0x000fe20000010869 */
[----:B------:R0:W-:Y:S01]  /*1f9d0*/  @!P1 SYNCS.ARRIVE.TRANS64.RED.A1T0 RZ, [R99+URZ], RZ ;  /* 0x000000ff63ff99a7 */ /* 0x0001e2000810043f */
[----:B------:R-:W-:Y:S02]  /*1f9e0*/  F2FP.BF16.F32.PACK_AB R150, R13, R150 ;  /* 0x000000960d96723e */ /* 0x000fe400000010ff */
[----:B------:R-:W-:Y:S02]  /*1f9f0*/  F2FP.BF16.F32.PACK_AB R159, R89, R159 ;  /* 0x0000009f599f723e */ /* 0x000fe400000010ff */
[----:B------:R-:W3:Y:S01]  /*1fa00*/  MUFU.EX2 R155, R155 ;  /* 0x0000009b009b7308 */ /* 0x000ee20000000800 */
        /* <DEDUP_REMOVED lines=8> */
[----:B---3--:R-:W-:Y:S01]  /*1fa90*/  FADD.FTZ R102, R155, R102 ;  /* 0x000000669b667221 */ /* 0x008fe20000010000 */
[----:B------:R-:W-:-:S04]  /*1faa0*/  FADD.FTZ R3, R95, R106 ;  /* 0x0000006a5f037221 */ /* 0x000fc80000010000 */
[----:B0-----:R-:W-:Y:S01]  /*1fab0*/  FADD.FTZ R99, R146, R3 ;  /* 0x0000000392637221 */ /* 0x001fe20000010000 */
[-C--:B------:R-:W-:Y:S01]  /*1fac0*/  FFMA.FTZ R3, R97, R10.reuse, -R105 ;  /* 0x0000000a61037223 */ /* 0x080fe20000010869 */
[----:B------:R-:W0:Y:S01]  /*1fad0*/  MUFU.EX2 R93, R93 ;  /* 0x0000005d005d7308 */ /* 0x000e220000000800 */
[----:B-1----:R-:W-:Y:S01]  /*1fae0*/  FADD.FTZ R102, R11, R102 ;  /* 0x000000660b667221 */ /* 0x002fe20000010000 */
[----:B------:R-:W-:Y:S01]  /*1faf0*/  FADD.FTZ R99, R96, R99 ;  /* 0x0000006360637221 */ /* 0x000fe20000010000 */
[----:B------:R-:W-:Y:S01]  /*1fb00*/  FFMA.FTZ R105, R126, R10, -R105 ;  /* 0x0000000a7e697223 */ /* 0x000fe20000010869 */
[----:B------:R-:W-:Y:S02]  /*1fb10*/  F2FP.BF16.F32.PACK_AB R146, R96, R146 ;  /* 0x000000926092723e */ /* 0x000fe400000010ff */
[----:B------:R-:W-:Y:S01]  /*1fb20*/  FADD.FTZ R99, R140, R99 ;  /* 0x000000638c637221 */ /* 0x000fe20000010000 */
[C---:B------:R-:W-:Y:S01]  /*1fb30*/  F2FP.BF16.F32.PACK_AB R140, R100.reuse, R140 ;  /* 0x0000008c648c723e */ /* 0x040fe200000010ff */
[----:B------:R-:W1:Y:S01]  /*1fb40*/  MUFU.EX2 R151, R151 ;  /* 0x0000009700977308 */ /* 0x000e620000000800 */
[----:B--2---:R-:W-:Y:S01]  /*1fb50*/  FADD.FTZ R102, R149, R102 ;  /* 0x0000006695667221 */ /* 0x004fe20000010000 */
[----:B------:R-:W-:Y:S01]  /*1fb60*/  FADD.FTZ R99, R100, R99 ;  /* 0x0000006364637221 */ /* 0x000fe20000010000 */
[----:B------:R-:W-:-:S05]  /*1fb70*/  F2FP.BF16.F32.PACK_AB R155, R11, R155 ;  /* 0x0000009b0b9b723e */ /* 0x000fca00000010ff */
[----:B------:R-:W2:Y:S01]  /*1fb80*/  MUFU.EX2 R9, R103 ;  /* 0x0000006700097308 */ /* 0x000ea20000000800 */
[C---:B0-----:R-:W-:Y:S01]  /*1fb90*/  FADD.FTZ R102, R93.reuse, R102 ;  /* 0x000000665d667221 */ /* 0x041fe20000010000 */
[----:B------:R-:W-:-:S06]  /*1fba0*/  F2FP.BF16.F32.PACK_AB R149, R93, R149 ;  /* 0x000000955d95723e */ /* 0x000fcc00000010ff */
[----:B------:R-:W0:Y:S01]  /*1fbb0*/  MUFU.EX2 R145, R145 ;  /* 0x0000009100917308 */ /* 0x000e220000000800 */
[----:B-1----:R-:W-:-:S07]  /*1fbc0*/  FADD.FTZ R102, R151, R102 ;  /* 0x0000006697667221 */ /* 0x002fce0000010000 */
[----:B------:R-:W1:Y:S01]  /*1fbd0*/  MUFU.EX2 R98, R98 ;  /* 0x0000006200627308 */ /* 0x000e620000000800 */
[C---:B--2---:R-:W-:Y:S01]  /*1fbe0*/  FADD.FTZ R102, R9.reuse, R102 ;  /* 0x0000006609667221 */ /* 0x044fe20000010000 */
[----:B------:R-:W-:Y:S01]  /*1fbf0*/  F2FP.BF16.F32.PACK_AB R151, R9, R151 ;  /* 0x000000970997723e */ /* 0x000fe200000010ff */
[----:B------:R-:W-:-:S05]  /*1fc00*/  IMAD.MOV.U32 R9, RZ, RZ, R4 ;  /* 0x000000ffff097224 */ /* 0x000fca00078e0004 */
        /* <DEDUP_REMOVED lines=38> */
[----:B0-----:R-:W-:Y:S01]  /*1fe70*/  FADD.FTZ R20, R139, R20 ;  /* 0x000000148b147221 */ /* 0x001fe20000010000 */
[C---:B-1----:R-:W-:Y:S01]  /*1fe80*/  FADD.FTZ R3, R12.reuse, R91 ;  /* 0x0000005b0c037221 */ /* 0x042fe20000010000 */
[----:B------:R-:W-:Y:S01]  /*1fe90*/  F2FP.BF16.F32.PACK_AB R138, R12, R138 ;  /* 0x0000008a0c8a723e */ /* 0x000fe200000010ff */
[----:B------:R-:W-:Y:S02]  /*1fea0*/  IMAD.MOV.U32 R12, RZ, RZ, R5 ;  /* 0x000000ffff0c7224 */ /* 0x000fe400078e0005 */
[C---:B--2---:R-:W-:Y:S01]  /*1feb0*/  FADD.FTZ R0, R105.reuse, R20 ;  /* 0x0000001469007221 */ /* 0x044fe20000010000 */
[----:B------:R-:W-:Y:S01]  /*1fec0*/  F2FP.BF16.F32.PACK_AB R139, R105, R139 ;  /* 0x0000008b698b723e */ /* 0x000fe200000010ff */
[----:B------:R-:W-:Y:S06]  /*1fed0*/  @P2 BRA `(.L_x_1710) ;  /* 0xffffffc800142947 */ /* 0x000fec000383ffff */
.L_x_1691:
[----:B------:R-:W-:Y:S05]  /*1fee0*/  BSYNC B0 ;  /* 0x0000000000007941 */ /* 0x000fea0003800000 */
.L_x_1690:
        /* <DEDUP_REMOVED lines=67> */
.L_x_1711:
[----:B------:R-:W-:Y:S01]  /*20320*/  IMAD R13, R22, 0x8, R2 ;  /* 0x00000008160d7824 */ /* 0x000fe200078e0202 */
[----:B------:R-:W-:-:S04]  /*20330*/  SHF.L.U32 R6, R23, 0x1f, RZ ;  /* 0x0000001f17067819 */ /* 0x000fc800000006ff */
[----:B------:R0:W1:Y:S01]  /*20340*/  SYNCS.PHASECHK.TRANS64.TRYWAIT P2, [R13+URZ+0x2a850], R6 ;  /* 0x02a850060d0075a7 */ /* 0x000062000804017f */
[----:B------:R-:W-:Y:S05]  /*20350*/  @!P0 BRA `(.L_x_1712) ;  /* 0x0000000000048947 */ /* 0x000fea0003800000 */
[----:B------:R-:W-:Y:S01]  /*20360*/  BPT.TRAP 0x1 ;  /* 0x000000040000795c */ /* 0x000fe20000300000 */
.L_x_1712:
        /* <DEDUP_REMOVED lines=9> */
.L_x_1714:
[----:B------:R-:W-:Y:S05]  /*20400*/  BSYNC B0 ;  /* 0x0000000000007941 */ /* 0x000fea0003800000 */
.L_x_1713:
[----:B01----:R-:W-:Y:S01]  /*20410*/  IMAD.MOV.U32 R6, RZ, RZ, R2 ;  /* 0x000000ffff067224 */ /* 0x003fe200078e0002 */
[----:B------:R-:W-:Y:S01]  /*20420*/  WARPGROUP.ARRIVE ;  /* 0x00000000000079c5 */ /* 0x000fe20000000000 */
[----:B------:R-:W-:Y:S02]  /*20430*/  IMAD.MOV.U32 R7, RZ, RZ, 0x40000040 ;  /* 0x40000040ff077424 */ /* 0x000fe400078e00ff */
        /* <DEDUP_REMOVED lines=46> */
[----:B------:R-:W-:Y:S01]  /*20720*/  SEL R0, RZ, 0x1, P2 ;  /* 0x00000001ff007807 */ /* 0x000fe20001000000 */
[----:B------:R-:W0:Y:S03]  /*20730*/  SHFL.BFLY PT, R7, R2, 0x1, 0x1f ;  /* 0x0c201f0002077f89 */ /* 0x000e2600000e0000 */
[----:B------:R-:W-:Y:S01]  /*20740*/  LOP3.LUT R23, R23, R0, RZ, 0x3c, !PT ;  /* 0x0000000017177212 */ /* 0x000fe200078e3cff */
[----:B------:R-:W1:Y:S01]  /*20750*/  SHFL.BFLY PT, R9, R6, 0x1, 0x1f ;  /* 0x0c201f0006097f89 */ /* 0x000e6200000e0000 */
[----:B------:R-:W-:-:S02]  /*20760*/  IMAD.MOV.U32 R0, RZ, RZ, -0x800000 ;  /* 0xff800000ff007424 */ /* 0x000fc400078e00ff */
[----:B0-----:R-:W-:Y:S01]  /*20770*/  FADD.FTZ R14, R2, R7 ;  /* 0x00000007020e7221 */ /* 0x001fe20000010000 */
[----:B------:R-:W-:Y:S02]  /*20780*/  IMAD.MOV.U32 R7, RZ, RZ, RZ ;  /* 0x000000ffff077224 */ /* 0x000fe400078e00ff */
        /* <DEDUP_REMOVED lines=84> */
.L_x_1576:
[----:B------:R-:W0:Y:S08]  /*20cd0*/  S2UR UR5, SR_CgaCtaId ;  /* 0x00000000000579c3 */ /* 0x000e300000008800 */
[----:B------:R-:W-:Y:S06]  /*20ce0*/  BAR.SYNC.DEFER_BLOCKING 0x5, 0x180 ;  /* 0x0146000000007b1d */ /* 0x000fec0000010000 */
[----:B------:R-:W-:Y:S01]  /*20cf0*/  UMOV UR4, 0x400 ;  /* 0x0000040000047882 */ /* 0x000fe20000000000 */
[----:B------:R-:W-:Y:S01]  /*20d00*/  BSSY B0, `(.L_x_1716) ;  /* 0x00002d2000007945 */ /* 0x000fe20003800000 */
[----:B0-----:R-:W-:-:S06]  /*20d10*/  ULEA UR4, UR5, UR4, 0x18 ;  /* 0x0000000405047291 */ /* 0x001fcc000f8ec03f */
[----:B------:R-:W-:-:S05]  /*20d20*/  IMAD.U32 R2, RZ, RZ, UR4 ;  /* 0x00000004ff027e24 */ /* 0x000fca000f8e00ff */
[----:B------:R0:W1:Y:S01]  /*20d30*/  LDS.128 R28, [R2+0x2a8d0] ;  /* 0x02a8d000021c7984 */ /* 0x0000620000000c00 */
[----:B------:R-:W-:Y:S06]  /*20d40*/  BAR.ARV 0x4, 0x180 ;  /* 0x0106000000007b1d */ /* 0x000fec0000002000 */
[----:B------:R-:W-:Y:S05]  /*20d50*/  @P0 BRA `(.L_x_1717) ;  /* 0x0000002000480947 */ /* 0x000fea0003800000 */
[----:B------:R-:W2:Y:S01]  /*20d60*/  LDL R4, [R1+0x84] ;  /* 0x0000840001047983 */ /* 0x000ea20000100800 */
[----:B------:R-:W-:Y:S01]  /*20d70*/  ULDC.64 UR4, c[0x0][0xc00] ;  /* 0x0003000000047ab9 */ /* 0x000fe20000000a00 */
[----:B------:R-:W-:Y:S01]  /*20d80*/  ULDC.64 UR6, c[0x0][0xc08] ;  /* 0x0003020000067ab9 */ /* 0x000fe20000000a00 */
[----:B------:R-:W3:Y:S01]  /*20d90*/  S2R R5, SR_SWINHI ;  /* 0x0000000000057919 */ /* 0x000ee20000002f00 */
[----:B------:R-:W-:Y:S02]  /*20da0*/  MOV R72, R2 ;  /* 0x0000000200487202 */ /* 0x000fe40000000f00 */
[----:B---3--:R-:W-:Y:S01]  /*20db0*/  MOV R73, R5 ;  /* 0x0000000500497202 */ /* 0x008fe20000000f00 */
[----:B------:R-:W-:Y:S02]  /*20dc0*/  BAR.SYNC.DEFER_BLOCKING 0x1, 0x100 ;  /* 0x0044000000007b1d */ /* 0x000fe40000010000 */
[----:B--2---:R-:W-:-:S03]  /*20dd0*/  IMAD.WIDE R4, R4, 0x2, R72 ;  /* 0x0000000204047825 */ /* 0x004fc600078e0248 */
        /* <DEDUP_REMOVED lines=12> */
[----:B------:R-:W-:Y:S01]  /*20ea0*/  IADD3 R109, P0, R4, 0x4060, RZ ;  /* 0x00004060046d7810 */ /* 0x000fe20007f1e0ff */
[--C-:B------:R-:W-:Y:S01]  /*20eb0*/  IMAD.X R25, RZ, RZ, R5.reuse, P2 ;  /* 0x000000ffff197224 */ /* 0x100fe200010e0605 */
[----:B------:R-:W-:Y:S01]  /*20ec0*/  LOP3.LUT R4, R7, R4, RZ, 0x3c, !PT ;  /* 0x0000000407047212 */ /* 0x000fe200078e3cff */
[--C-:B------:R-:W-:Y:S01]  /*20ed0*/  IMAD.X R27, RZ, RZ, R5.reuse, P1 ;  /* 0x000000ffff1b7224 */ /* 0x100fe200008e0605 */
[----:B------:R-:W-:Y:S01]  /*20ee0*/  LOP3.LUT R6, R35, 0x380, RZ, 0xc0, !PT ;  /* 0x0000038023067812 */ /* 0x000fe200078ec0ff */
[----:B------:R-:W-:Y:S01]  /*20ef0*/  IMAD.X R33, RZ, RZ, R5, P0 ;  /* 0x000000ffff217224 */ /* 0x000fe200000e0605 */
[----:B------:R-:W-:-:S02]  /*20f00*/  LOP3.LUT R7, R10, 0x380, RZ, 0xc0, !PT ;  /* 0x000003800a077812 */ /* 0x000fc400078ec0ff */
[----:B------:R-:W-:Y:S02]  /*20f10*/  SHF.R.U64 R6, R6, 0x3, RZ ;  /* 0x0000000306067819 */ /* 0x000fe400000012ff */
[----:B------:R-:W-:Y:S02]  /*20f20*/  SHF.R.U64 R7, R7, 0x3, RZ ;  /* 0x0000000307077819 */ /* 0x000fe400000012ff */
[----:B------:R-:W-:Y:S02]  /*20f30*/  LOP3.LUT R12, R101, 0x380, RZ, 0xc0, !PT ;  /* 0x00000380650c7812 */ /* 0x000fe400078ec0ff */
[----:B------:R-:W-:Y:S02]  /*20f40*/  LOP3.LUT R14, R103, 0x380, RZ, 0xc0, !PT ;  /* 0x00000380670e7812 */ /* 0x000fe400078ec0ff */
[----:B------:R-:W-:Y:S02]  /*20f50*/  LOP3.LUT R24, R105, 0x380, RZ, 0xc0, !PT ;  /* 0x0000038069187812 */ /* 0x000fe400078ec0ff */
[----:B------:R-:W-:-:S02]  /*20f60*/  LOP3.LUT R26, R107, 0x380, RZ, 0xc0, !PT ;  /* 0x000003806b1a7812 */ /* 0x000fc400078ec0ff */
[----:B-1----:R-:W-:Y:S02]  /*20f70*/  LOP3.LUT R28, R109, 0x380, RZ, 0xc0, !PT ;  /* 0x000003806d1c7812 */ /* 0x002fe400078ec0ff */
[----:B------:R-:W-:Y:S02]  /*20f80*/  LOP3.LUT R8, R6, R35, RZ, 0x3c, !PT ;  /* 0x0000002306087212 */ /* 0x000fe400078e3cff */
[----:B------:R-:W-:Y:S02]  /*20f90*/  LOP3.LUT R10, R7, R10, RZ, 0x3c, !PT ;  /* 0x0000000a070a7212 */ /* 0x000fe400078e3cff */
[----:B------:R-:W-:Y:S02]  /*20fa0*/  MOV R34, R4 ;  /* 0x0000000400227202 */ /* 0x000fe40000000f00 */
[----:B------:R-:W-:Y:S02]  /*20fb0*/  SHF.R.U64 R12, R12, 0x3, RZ ;  /* 0x000000030c0c7819 */ /* 0x000fe400000012ff */
[----:B------:R-:W-:-:S02]  /*20fc0*/  SHF.R.U64 R14, R14, 0x3, RZ ;  /* 0x000000030e0e7819 */ /* 0x000fc400000012ff */
[----:B------:R-:W-:Y:S02]  /*20fd0*/  F2FP.BF16.F32.PACK_AB R4, R21, R20 ;  /* 0x000000141504723e */ /* 0x000fe400000010ff */
[----:B------:R-:W-:Y:S02]  /*20fe0*/  F2FP.BF16.F32.PACK_AB R5, R95, R94 ;  /* 0x0000005e5f05723e */ /* 0x000fe400000010ff */
[----:B------:R-:W-:Y:S02]  /*20ff0*/  F2FP.BF16.F32.PACK_AB R6, R89, R88 ;  /* 0x000000585906723e */ /* 0x000fe400000010ff */
[----:B------:R-:W-:Y:S02]  /*21000*/  F2FP.BF16.F32.PACK_AB R7, R97, R96 ;  /* 0x000000606107723e */ /* 0x000fe400000010ff */
[----:B------:R-:W-:Y:S02]  /*21010*/  SHF.R.U64 R24, R24, 0x3, RZ ;  /* 0x0000000318187819 */ /* 0x000fe400000012ff */
[----:B------:R-:W-:Y:S01]  /*21020*/  SHF.R.U64 R26, R26, 0x3, RZ ;  /* 0x000000031a1a7819 */ /* 0x000fe200000012ff */
[----:B------:R1:W-:Y:S01]  /*21030*/  STSM.16.M88.4 [R34], R4 ;  /* 0x0000000422007844 */ /* 0x0003e20000000200 */
[----:B------:R-:W-:-:S02]  /*21040*/  SHF.R.U64 R28, R28, 0x3, RZ ;  /* 0x000000031c1c7819 */ /* 0x000fc400000012ff */
[----:B------:R-:W-:Y:S02]  /*21050*/  LOP3.LUT R12, R12, R101, RZ, 0x3c, !PT ;  /* 0x000000650c0c7212 */ /* 0x000fe400078e3cff */
[----:B------:R-:W-:Y:S01]  /*21060*/  LOP3.LUT R14, R14, R103, RZ, 0x3c, !PT ;  /* 0x000000670e0e7212 */ /* 0x000fe200078e3cff */
[----:B------:R-:W2:Y:S01]  /*21070*/  LDC.64 R100, c[0x0][0xc00] ;  /* 0x00030000ff647b82 */ /* 0x000ea20000000a00 */
[----:B------:R-:W-:Y:S02]  /*21080*/  LOP3.LUT R24, R24, R105, RZ, 0x3c, !PT ;  /* 0x0000006918187212 */ /* 0x000fe400078e3cff */
[----:B------:R-:W-:Y:S02]  /*21090*/  LOP3.LUT R26, R26, R107, RZ, 0x3c, !PT ;  /* 0x0000006b1a1a7212 */ /* 0x000fe400078e3cff */
[----:B------:R-:W-:Y:S02]  /*210a0*/  LOP3.LUT R32, R28, R109, RZ, 0x3c, !PT ;  /* 0x0000006d1c207212 */ /* 0x000fe400078e3cff */
[----:B------:R-:W-:-:S02]  /*210b0*/  MOV R107, R8 ;  /* 0x00000008006b7202 */ /* 0x000fc40000000f00 */
[----:B------:R-:W-:Y:S02]  /*210c0*/  MOV R106, R10 ;  /* 0x0000000a006a7202 */ /* 0x000fe40000000f00 */
[----:B-1----:R-:W-:Y:S02]  /*210d0*/  F2FP.BF16.F32.PACK_AB R4, R91, R90 ;  /* 0x0000005a5b04723e */ /* 0x002fe400000010ff */
[----:B------:R-:W-:Y:S02]  /*210e0*/  F2FP.BF16.F32.PACK_AB R5, R99, R98 ;  /* 0x000000626305723e */ /* 0x000fe400000010ff */
[----:B------:R-:W-:Y:S02]  /*210f0*/  F2FP.BF16.F32.PACK_AB R6, R37, R36 ;  /* 0x000000242506723e */ /* 0x000fe400000010ff */
[----:B------:R-:W-:Y:S02]  /*21100*/  F2FP.BF16.F32.PACK_AB R7, R39, R38 ;  /* 0x000000262707723e */ /* 0x000fe400000010ff */
[----:B------:R-:W-:-:S02]  /*21110*/  F2FP.BF16.F32.PACK_AB R8, R41, R40 ;  /* 0x000000282908723e */ /* 0x000fc400000010ff */
[----:B------:R-:W-:Y:S01]  /*21120*/  F2FP.BF16.F32.PACK_AB R9, R43, R42 ;  /* 0x0000002a2b09723e */ /* 0x000fe200000010ff */
[----:B------:R1:W-:Y:S01]  /*21130*/  STSM.16.M88.4 [R107], R4 ;  /* 0x000000046b007844 */ /* 0x0003e20000000200 */
[----:B------:R-:W-:Y:S02]  /*21140*/  F2FP.BF16.F32.PACK_AB R10, R45, R44 ;  /* 0x0000002c2d0a723e */ /* 0x000fe400000010ff */
[----:B------:R-:W-:Y:S02]  /*21150*/  F2FP.BF16.F32.PACK_AB R11, R47, R46 ;  /* 0x0000002e2f0b723e */ /* 0x000fe400000010ff */
[----:B------:R-:W-:Y:S02]  /*21160*/  MOV R105, R12 ;  /* 0x0000000c00697202 */ /* 0x000fe40000000f00 */
[----:B------:R-:W-:Y:S01]  /*21170*/  MOV R28, R14 ;  /* 0x0000000e001c7202 */ /* 0x000fe20000000f00 */
[----:B------:R-:W-:Y:S01]  /*21180*/  STSM.16.M88.4 [R106], R8 ;  /* 0x000000086a007844 */ /* 0x000fe20000000200 */
[----:B------:R-:W-:-:S02]  /*21190*/  MOV R104, R24 ;  /* 0x0000001800687202 */ /* 0x000fc40000000f00 */
[----:B------:R-:W-:Y:S02]  /*211a0*/  MOV R103, R26 ;  /* 0x0000001a00677202 */ /* 0x000fe40000000f00 */
[----:B------:R-:W-:Y:S02]  /*211b0*/  F2FP.BF16.F32.PACK_AB R12, R49, R48 ;  /* 0x00000030310c723e */ /* 0x000fe400000010ff */
        /* <DEDUP_REMOVED lines=14> */
[----:B-1----:R-:W-:Y:S01]  /*212a0*/  F2FP.BF16.F32.PACK_AB R4, R93, R92 ;  /* 0x0000005c5d04723e */ /* 0x002fe200000010ff */
[----:B--2---:R-:W-:Y:S01]  /*212b0*/  IMAD.WIDE R12, R187, 0x4, R100 ;  /* 0x00000004bb0c7825 */ /* 0x004fe200078e0264 */
[----:B------:R-:W-:Y:S01]  /*212c0*/  F2FP.BF16.F32.PACK_AB R5, R75, R74 ;  /* 0x0000004a4b05723e */ /* 0x000fe200000010ff */
[----:B------:R-:W-:Y:S01]  /*212d0*/  STSM.16.M88.4 [R104], R32 ;  /* 0x0000002068007844 */ /* 0x000fe20000000200 */
[----:B------:R-:W-:Y:S01]  /*212e0*/  F2FP.BF16.F32.PACK_AB R6, R77, R76 ;  /* 0x0000004c4d06723e */ /* 0x000fe200000010ff */
[----:B------:R-:W1:Y:S01]  /*212f0*/  LDC R101, c[0x0][0xbe8] ;  /* 0x0002fa00ff657b82 */ /* 0x000e620000000800 */
[----:B------:R-:W-:-:S02]  /*21300*/  F2FP.BF16.F32.PACK_AB R7, R79, R78 ;  /* 0x0000004e4f07723e */ /* 0x000fc400000010ff */
[----:B------:R-:W-:Y:S01]  /*21310*/  F2FP.BF16.F32.PACK_AB R8, R81, R80 ;  /* 0x000000505108723e */ /* 0x000fe200000010ff */
[----:B---3--:R-:W-:Y:S01]  /*21320*/  IMAD.MOV.U32 R28, RZ, RZ, RZ ;  /* 0x000000ffff1c7224 */ /* 0x008fe200078e00ff */
[----:B------:R-:W-:Y:S01]  /*21330*/  F2FP.BF16.F32.PACK_AB R9, R83, R82 ;  /* 0x000000525309723e */ /* 0x000fe200000010ff */
[----:B------:R2:W-:Y:S01]  /*21340*/  STSM.16.M88.4 [R103], R4 ;  /* 0x0000000467007844 */ /* 0x0005e20000000200 */
[----:B------:R-:W-:Y:S02]  /*21350*/  F2FP.BF16.F32.PACK_AB R10, R85, R84 ;  /* 0x00000054550a723e */ /* 0x000fe400000010ff */
[----:B------:R-:W-:Y:S01]  /*21360*/  F2FP.BF16.F32.PACK_AB R11, R87, R86 ;  /* 0x00000056570b723e */ /* 0x000fe200000010ff */
[----:B------:R-:W3:Y:S01]  /*21370*/  LDC.64 R14, c[0x0][0xba8] ;  /* 0x0002ea00ff0e7b82 */ /* 0x000ee20000000a00 */
[----:B------:R-:W-:-:S03]  /*21380*/  ISETP.NE.U32.AND P0, PT, RZ, UR4, PT ;  /* 0x00000004ff007c0c */ /* 0x000fc6000bf05070 */
[----:B------:R4:W-:Y:S04]  /*21390*/  STSM.16.M88.4 [R102], R8 ;  /* 0x0000000866007844 */ /* 0x0009e80000000200 */
[----:B------:R-:W-:Y:S01]  /*213a0*/  BAR.SYNC.DEFER_BLOCKING 0x1, 0x100 ;  /* 0x0044000000007b1d */ /* 0x000fe20000010000 */
[----:B------:R-:W-:-:S13]  /*213b0*/  ISETP.NE.AND.EX P0, PT, RZ, UR5, PT, P0 ;  /* 0x00000005ff007c0c */ /* 0x000fda000bf05300 */
[----:B------:R-:W3:Y:S01]  /*213c0*/  @P0 LDG.E R28, desc[UR46][R12.64] ;  /* 0x0000002e0c1c0981 */ /* 0x000ee2000c1e1900 */
[----:B------:R-:W-:Y:S01]  /*213d0*/  ISETP.NE.U32.AND P1, PT, RZ, UR6, PT ;  /* 0x00000006ff007c0c */ /* 0x000fe2000bf25070 */
[----:B------:R-:W-:Y:S01]  /*213e0*/  ULDC UR6, c[0x0][0xa88] ;  /* 0x0002a20000067ab9 */ /* 0x000fe20000000800 */
[C---:B------:R-:W-:Y:S01]  /*213f0*/  ISETP.NE.AND P2, PT, R186.reuse, RZ, PT ;  /* 0x000000ffba00720c */ /* 0x040fe20003f45270 */
[----:B------:R-:W-:Y:S01]  /*21400*/  IMAD.U32 R100, RZ, RZ, UR6 ;  /* 0x00000006ff647e24 */ /* 0x000fe2000f8e00ff */
[----:B------:R-:W-:Y:S01]  /*21410*/  ULDC UR6, c[0x0][0xad4] ;  /* 0x0002b50000067ab9 */ /* 0x000fe20000000800 */
[----:B------:R-:W-:Y:S02]  /*21420*/  ISETP.NE.AND.EX P1, PT, RZ, UR7, PT, P1 ;  /* 0x00000007ff007c0c */ /* 0x000fe4000bf25310 */
[----:B------:R-:W-:Y:S01]  /*21430*/  SEL R186, R186, UR6, P2 ;  /* 0x00000006baba7c07 */ /* 0x000fe20009000000 */
[----:B------:R-:W-:-:S03]  /*21440*/  IMAD.MOV.U32 R26, RZ, RZ, 0x9b8 ;  /* 0x000009b8ff1a7424 */ /* 0x000fc600078e00ff */
[----:B------:R-:W-:-:S04]  /*21450*/  ISETP.GT.AND P3, PT, R186, 0x1, PT ;  /* 0x00000001ba00780c */ /* 0x000fc80003f64270 */
[----:B------:R-:W-:-:S03]  /*21460*/  SEL R26, R26, 0x978, P3 ;  /* 0x000009781a1a7807 */ /* 0x000fc60001800000 */
[----:B--2---:R-:W2:Y:S08]  /*21470*/  @P1 LDC.64 R4, c[0x0][0xc08] ;  /* 0x00030200ff041b82 */ /* 0x004eb00000000a00 */
[----:B------:R-:W0:Y:S08]  /*21480*/  LDC.64 R6, c[0x0][R26+0x220] ;  /* 0x000088001a067b82 */ /* 0x000e300000000a00 */
[----:B----4-:R-:W4:Y:S01]  /*21490*/  LDC.64 R8, c[0x0][R26+0x218] ;  /* 0x000086001a087b82 */ /* 0x010f220000000a00 */
[----:B-1----:R-:W-:-:S07]  /*214a0*/  ISETP.NE.AND P4, PT, R101, 0x1, PT ;  /* 0x000000016500780c */ /* 0x002fce0003f85270 */
[----:B------:R-:W1:Y:S01]  /*214b0*/  LDC.64 R10, c[0x0][R26+0x228] ;  /* 0x00008a001a0a7b82 */ /* 0x000e620000000a00 */
[----:B--2---:R-:W-:-:S05]  /*214c0*/  @P1 IMAD.WIDE R4, R187, 0x4, R4 ;  /* 0x00000004bb041825 */ /* 0x004fca00078e0204 */
[----:B------:R2:W5:Y:S01]  /*214d0*/  @P1 LDG.E R100, desc[UR46][R4.64] ;  /* 0x0000002e04641981 */ /* 0x000562000c1e1900 */
[----:B------:R-:W-:Y:S01]  /*214e0*/  ISETP.NE.U32.AND P2, PT, RZ, UR4, PT ;  /* 0x00000004ff007c0c */ /* 0x000fe2000bf45070 */
[----:B------:R-:W1:Y:S01]  /*214f0*/  @P4 LDC R35, c[0x0][0xbec] ;  /* 0x0002fb00ff234b82 */ /* 0x000e620000000800 */
[----:B------:R-:W-:Y:S02]  /*21500*/  SHF.R.S32.HI R24, RZ, 0x1f, R187 ;  /* 0x0000001fff187819 */ /* 0x000fe400000114bb */
[----:B------:R-:W-:-:S04]  /*21510*/  ISETP.NE.AND.EX P2, PT, RZ, UR5, PT, P2 ;  /* 0x00000005ff007c0c */ /* 0x000fc8000bf45320 */
[----:B------:R-:W-:Y:S01]  /*21520*/  SEL R102, R187, RZ, !P2 ;  /* 0x000000ffbb667207 */ /* 0x000fe20005000000 */
[----:B--2---:R-:W2:Y:S01]  /*21530*/  LDC.64 R4, c[0x0][R26+0x210] ;  /* 0x000084001a047b82 */ /* 0x004ea20000000a00 */
[----:B------:R-:W-:Y:S01]  /*21540*/  SEL R25, R24, RZ, !P2 ;  /* 0x000000ff18197207 */ /* 0x000fe20005000000 */
[----:B------:R-:W-:-:S06]  /*21550*/  IMAD.IADD R24, R181, 0x1, R178 ;  /* 0x00000001b5187824 */ /* 0x000fcc00078e02b2 */
[----:B------:R-:W2:Y:S01]  /*21560*/  @P4 LDC R105, c[0x0][0xbf0] ;  /* 0x0002fc00ff694b82 */ /* 0x000ea20000000800 */
[----:B0-----:R-:W-:-:S07]  /*21570*/  IMAD R7, R7, R102, RZ ;  /* 0x0000006607077224 */ /* 0x001fce00078e02ff */
[----:B---3--:R-:W0:Y:S01]  /*21580*/  @!P3 LDC R14, c[0x0][0xb50] ;  /* 0x0002d400ff0ebb82 */ /* 0x008e220000000800 */
[----:B------:R-:W-:Y:S01]  /*21590*/  IMAD R33, R6, R25, R7 ;  /* 0x0000001906217224 */ /* 0x000fe200078e0207 */
[----:B------:R-:W-:Y:S01]  /*215a0*/  SEL R25, R190, RZ, P3 ;  /* 0x000000ffbe197207 */ /* 0x000fe20001800000 */
[----:B------:R-:W-:-:S05]  /*215b0*/  IMAD.WIDE.U32 R6, R6, R102, RZ ;  /* 0x0000006606067225 */ /* 0x000fca00078e00ff */
[----:B------:R-:W3:Y:S01]  /*215c0*/  @!P3 LDC R15, c[0x0][0xb54] ;  /* 0x0002d500ff0fbb82 */ /* 0x000ee20000000800 */
[-C--:B----4-:R-:W-:Y:S02]  /*215d0*/  IMAD R27, R9, R183.reuse, RZ ;  /* 0x000000b7091b7224 */ /* 0x090fe400078e02ff */
[----:B------:R-:W-:-:S04]  /*215e0*/  IMAD.WIDE.U32 R8, R8, R183, RZ ;  /* 0x000000b708087225 */ /* 0x000fc800078e00ff */
[----:B------:R-:W-:Y:S02]  /*215f0*/  IMAD.IADD R32, R9, 0x1, R27 ;  /* 0x0000000109207824 */ /* 0x000fe400078e021b */
[----:B------:R-:W-:Y:S02]  /*21600*/  IMAD.IADD R9, R7, 0x1, R33 ;  /* 0x0000000107097824 */ /* 0x000fe400078e0221 */
[----:B------:R-:W-:Y:S02]  /*21610*/  IMAD.MOV.U32 R7, RZ, RZ, R24 ;  /* 0x000000ffff077224 */ /* 0x000fe400078e0018 */
[-C--:B-1----:R-:W-:Y:S02]  /*21620*/  IMAD R27, R11, R25.reuse, RZ ;  /* 0x000000190b1b7224 */ /* 0x082fe400078e02ff */
[----:B------:R-:W-:-:S04]  /*21630*/  IMAD.WIDE.U32 R10, R10, R25, RZ ;  /* 0x000000190a0a7225 */ /* 0x000fc800078e00ff */
[----:B------:R-:W-:Y:S01]  /*21640*/  IMAD.IADD R27, R11, 0x1, R27 ;  /* 0x000000010b1b7824 */ /* 0x000fe200078e021b */
[--C-:B------:R-:W-:Y:S01]  /*21650*/  IADD3 R8, P2, P5, R6, R8, R28.reuse ;  /* 0x0000000806087210 */ /* 0x100fe20007d5e01c */
[----:B------:R-:W-:Y:S01]  /*21660*/  @P4 IMAD.HI.U32 R6, R24, R35, RZ ;  /* 0x0000002318064227 */ /* 0x000fe200078e00ff */
[----:B------:R-:W-:-:S04]  /*21670*/  SHF.R.S32.HI R103, RZ, 0x1f, R28 ;  /* 0x0000001fff677819 */ /* 0x000fc8000001141c */
[----:B--2---:R-:W-:Y:S02]  /*21680*/  @P4 SHF.R.U32.HI R7, RZ, R105, R6 ;  /* 0x00000069ff074219 */ /* 0x004fe40000011606 */
[----:B------:R-:W-:Y:S02]  /*21690*/  IADD3.X R9, R9, R32, R103, P2, P5 ;  /* 0x0000002009097210 */ /* 0x000fe400017ea467 */
[----:B------:R-:W-:Y:S01]  /*216a0*/  IADD3 R10, P2, P5, R7, R8, R10 ;  /* 0x00000008070a7210 */ /* 0x000fe20007d5e00a */
[--C-:B------:R-:W-:Y:S01]  /*216b0*/  IMAD.MOV R25, RZ, RZ, -R7.reuse ;  /* 0x000000ffff197224 */ /* 0x100fe200078e0a07 */
[----:B------:R-:W-:-:S03]  /*216c0*/  SHF.R.S32.HI R6, RZ, 0x1f, R7 ;  /* 0x0000001fff067819 */ /* 0x000fc60000011407 */
[----:B------:R-:W-:Y:S01]  /*216d0*/  IMAD R7, R101, R25, R24 ;  /* 0x0000001965077224 */ /* 0x000fe200078e0218 */
[----:B------:R-:W-:-:S03]  /*216e0*/  IADD3.X R11, R6, R9, R27, P2, P5 ;  /* 0x00000009060b7210 */ /* 0x000fc600017ea41b */
[-C--:B------:R-:W-:Y:S01]  /*216f0*/  IMAD R5, R5, R7.reuse, RZ ;  /* 0x0000000705057224 */ /* 0x080fe200078e02ff */
[----:B------:R-:W-:Y:S01]  /*21700*/  SHF.R.S32.HI R9, RZ, 0x1f, R7 ;  /* 0x0000001fff097819 */ /* 0x000fe20000011407 */
[----:B------:R-:W-:-:S04]  /*21710*/  IMAD.WIDE.U32 R10, R4, R7, R10 ;  /* 0x00000007040a7225 */ /* 0x000fc800078e000a */
[----:B------:R-:W-:Y:S01]  /*21720*/  IMAD R5, R4, R9, R5 ;  /* 0x0000000904057224 */ /* 0x000fe200078e0205 */
[----:B0-----:R-:W-:-:S03]  /*21730*/  LEA R14, P2, R10, R14, 0x2 ;  /* 0x0000000e0a0e7211 */ /* 0x001fc600078410ff */
[----:B------:R-:W-:-:S05]  /*21740*/  IMAD.IADD R4, R11, 0x1, R5 ;  /* 0x000000010b047824 */ /* 0x000fca00078e0205 */
[----:B---3--:R-:W-:Y:S01]  /*21750*/  LEA.HI.X R15, R10, R15, R4, 0x2, P2 ;  /* 0x0000000f0a0f7211 */ /* 0x008fe200010f1404 */
[----:B------:R-:W-:Y:S06]  /*21760*/  @P1 BRA `(.L_x_1718) ;  /* 0x0000000000101947 */ /* 0x000fec0003800000 */
[----:B------:R-:W-:Y:S05]  /*21770*/  @!P0 BRA `(.L_x_1718) ;  /* 0x00000000000c8947 */ /* 0x000fea0003800000 */
[----:B------:R-:W2:Y:S04]  /*21780*/  LDG.E R5, desc[UR46][R12.64] ;  /* 0x0000002e0c057981 */ /* 0x000ea8000c1e1900 */
[----:B-----5:R-:W2:Y:S02]  /*21790*/  LDG.E R100, desc[UR46][R12.64+0x4] ;  /* 0x0000042e0c647981 */ /* 0x020ea4000c1e1900 */
[----:B--2---:R-:W-:-:S07]  /*217a0*/  IMAD.IADD R100, R100, 0x1, -R5 ;  /* 0x0000000164647824 */ /* 0x004fce00078e0a05 */
.L_x_1718:
[----:B------:R-:W2:Y:S01]  /*217b0*/  LDL R8, [R1+0x80] ;  /* 0x0000800001087983 */ /* 0x000ea20000100800 */
[----:B-----5:R-:W-:Y:S01]  /*217c0*/  IMAD R100, R100, R101, RZ ;  /* 0x0000006564647224 */ /* 0x020fe200078e02ff */
[----:B------:R-:W-:Y:S02]  /*217d0*/  LOP3.LUT P0, RZ, R230, 0x3, RZ, 0xc0, !PT ;  /* 0x00000003e6ff7812 */ /* 0x000fe4000780c0ff */
[----:B------:R-:W-:Y:S04]  /*217e0*/  SHFL.IDX PT, R4, R14, RZ, 0x1c1f ;  /* 0x001c1fff0e047589 */ /* 0x000fe800000e0000 */
[----:B------:R-:W0:Y:S04]  /*217f0*/  SHFL.IDX PT, R5, R15, RZ, 0x1c1f ;  /* 0x001c1fff0f057589 */ /* 0x000e2800000e0000 */
[----:B------:R-:W-:Y:S04]  /*21800*/  SHFL.IDX PT, R6, R14, 0x1, 0x1c1f ;  /* 0x003c1f000e067f89 */ /* 0x000fe800000e0000 */
[----:B------:R-:W1:Y:S01]  /*21810*/  SHFL.IDX PT, R7, R15, 0x1, 0x1c1f ;  /* 0x003c1f000f077f89 */ /* 0x000e6200000e0000 */
[----:B--2---:R-:W-:-:S04]  /*21820*/  IMAD.IADD R9, R8, 0x1, R178 ;  /* 0x0000000108097824 */ /* 0x004fc800078e02b2 */
        /* <DEDUP_REMOVED lines=19> */
[----:B------:R-:W-:Y:S01]  /*21960*/  IADD3 R33, P2, R72, 0x4000, RZ ;  /* 0x0000400048217810 */ /* 0x000fe20007f5e0ff */
[----:B------:R-:W-:Y:S01]  /*21970*/  ULDC.64 UR4, c[0x0][0xae8] ;  /* 0x0002ba0000047ab9 */ /* 0x000fe20000000a00 */
[----:B------:R-:W-:Y:S01]  /*21980*/  LOP3.LUT R8, R8, R9, RZ, 0x3c, !PT ;  /* 0x0000000908087212 */ /* 0x000fe200078e3cff */
[----:B------:R-:W-:Y:S01]  /*21990*/  IMAD.X R9, RZ, RZ, R73, P6 ;  /* 0x000000ffff097224 */ /* 0x000fe200030e0649 */
[C---:B------:R-:W-:Y:S01]  /*219a0*/  IADD3 R3, P6, R72.reuse, 0x7000, RZ ;  /* 0x0000700048037810 */ /* 0x040fe20007fde0ff */
[----:B------:R-:W-:Y:S01]  /*219b0*/  IMAD.IADD R21, R21, 0x1, R103 ;  /* 0x0000000115157824 */ /* 0x000fe200078e0267 */
[----:B------:R-:W-:-:S02]  /*219c0*/  IADD3 R37, P1, R72, 0x5000, RZ ;  /* 0x0000500048257810 */ /* 0x000fc40007f3e0ff */
[----:B------:R-:W-:Y:S02]  /*219d0*/  LOP3.LUT R0, R3, 0x380, RZ, 0xc0, !PT ;  /* 0x0000038003007812 */ /* 0x000fe400078ec0ff */
[----:B------:R-:W-:Y:S01]  /*219e0*/  IADD3 R41, P0, R72, 0x6000, RZ ;  /* 0x0000600048297810 */ /* 0x000fe20007f1e0ff */
[----:B------:R-:W-:Y:S01]  /*219f0*/  IMAD.X R45, RZ, RZ, R73, P6 ;  /* 0x000000ffff2d7224 */ /* 0x000fe200030e0649 */
[----:B------:R-:W-:Y:S01]  /*21a00*/  SHF.R.U64 R0, R0, 0x3, RZ ;  /* 0x0000000300007819 */ /* 0x000fe200000012ff */
[----:B------:R-:W-:Y:S01]  /*21a10*/  IMAD.WIDE.U32 R20, R183, UR4, R20 ;  /* 0x00000004b7147c25 */ /* 0x000fe2000f8e0014 */
[----:B------:R-:W-:Y:S01]  /*21a20*/  LOP3.LUT R12, R13, 0x380, RZ, 0xc0, !PT ;  /* 0x000003800d0c7812 */ /* 0x000fe200078ec0ff */
[----:B------:R-:W5:Y:S01]  /*21a30*/  LD.E.128 R8, desc[UR46][R8.64] ;  /* 0x0000002e08087980 */ /* 0x000f62000c101d00 */
[----:B------:R-:W-:Y:S01]  /*21a40*/  LOP3.LUT R44, R0, R3, RZ, 0x3c, !PT ;  /* 0x00000003002c7212 */ /* 0x000fe200078e3cff */
[----:B------:R-:W-:Y:S01]  /*21a50*/  IMAD R3, R185, 0x20, R209 ;  /* 0x00000020b9037824 */ /* 0x000fe200078e02d1 */
[----:B------:R-:W-:-:S02]  /*21a60*/  LOP3.LUT R24, R25, 0x380, RZ, 0xc0, !PT ;  /* 0x0000038019187812 */ /* 0x000fc400078ec0ff */
[----:B------:R-:W-:Y:S01]  /*21a70*/  LOP3.LUT R32, R33, 0x380, RZ, 0xc0, !PT ;  /* 0x0000038021207812 */ /* 0x000fe200078ec0ff */
[----:B------:R-:W-:Y:S01]  /*21a80*/  IMAD.IADD R48, R178, 0x1, R3 ;  /* 0x00000001b2307824 */ /* 0x000fe200078e0203 */
[----:B------:R-:W-:Y:S02]  /*21a90*/  LOP3.LUT R36, R37, 0x380, RZ, 0xc0, !PT ;  /* 0x0000038025247812 */ /* 0x000fe400078ec0ff */
[----:B------:R-:W-:Y:S01]  /*21aa0*/  LOP3.LUT R40, R41, 0x380, RZ, 0xc0, !PT ;  /* 0x0000038029287812 */ /* 0x000fe200078ec0ff */
[----:B0-----:R-:W-:Y:S01]  /*21ab0*/  @P4 IMAD.HI.U32 R0, R48, R51, RZ ;  /* 0x0000003330004227 */ /* 0x001fe200078e00ff */
[----:B------:R-:W-:Y:S01]  /*21ac0*/  SHF.R.S32.HI R49, RZ, 0x1f, R102 ;  /* 0x0000001fff317819 */ /* 0x000fe20000011466 */
[----:B------:R-:W5:Y:S01]  /*21ad0*/  LD.E.128 R44, desc[UR46][R44.64] ;  /* 0x0000002e2c2c7980 */ /* 0x000f62000c101d00 */
[----:B------:R-:W-:Y:S01]  /*21ae0*/  LOP3.LUT R5, R72, 0x380, RZ, 0xc0, !PT ;  /* 0x0000038048057812 */ /* 0x000fe200078ec0ff */
[----:B------:R-:W-:Y:S01]  /*21af0*/  IMAD R21, R183, UR5, R21 ;  /* 0x00000005b7157c24 */ /* 0x000fe2000f8e0215 */
[----:B------:R-:W-:Y:S01]  /*21b00*/  ULDC.64 UR4, c[0x0][0xaf0] ;  /* 0x0002bc0000047ab9 */ /* 0x000fe20000000a00 */
[----:B------:R-:W-:Y:S01]  /*21b10*/  IMAD.MOV.U32 R3, RZ, RZ, R48 ;  /* 0x000000ffff037224 */ /* 0x000fe200078e0030 */
[----:B-1----:R-:W-:Y:S01]  /*21b20*/  @P4 SHF.R.U32.HI R3, RZ, R53, R0 ;  /* 0x00000035ff034219 */ /* 0x002fe20000011600 */
[----:B------:R-:W-:Y:S01]  /*21b30*/  IMAD R49, R49, UR4, RZ ;  /* 0x0000000431317c24 */ /* 0x000fe2000f8e02ff */
[----:B------:R-:W-:-:S02]  /*21b40*/  SHF.R.U64 R12, R12, 0x3, RZ ;  /* 0x000000030c0c7819 */ /* 0x000fc400000012ff */
[----:B------:R-:W-:Y:S02]  /*21b50*/  SHF.R.U64 R24, R24, 0x3, RZ ;  /* 0x0000000318187819 */ /* 0x000fe400000012ff */
[----:B------:R-:W-:Y:S02]  /*21b60*/  SHF.R.U64 R32, R32, 0x3, RZ ;  /* 0x0000000320207819 */ /* 0x000fe400000012ff */
[----:B------:R-:W-:Y:S02]  /*21b70*/  SHF.R.U64 R36, R36, 0x3, RZ ;  /* 0x0000000324247819 */ /* 0x000fe400000012ff */
[----:B------:R-:W-:Y:S02]  /*21b80*/  SHF.R.U64 R40, R40, 0x3, RZ ;  /* 0x0000000328287819 */ /* 0x000fe400000012ff */
[----:B------:R-:W-:Y:S01]  /*21b90*/  SHF.R.U64 R5, R5, 0x3, RZ ;  /* 0x0000000305057819 */ /* 0x000fe200000012ff */
[--C-:B------:R-:W-:Y:S01]  /*21ba0*/  IMAD.MOV R28, RZ, RZ, -R3.reuse ;  /* 0x000000ffff1c7224 */ /* 0x100fe200078e0a03 */
[----:B------:R-:W-:Y:S01]  /*21bb0*/  SHF.R.S32.HI R0, RZ, 0x1f, R3 ;  /* 0x0000001fff007819 */ /* 0x000fe20000011403 */
[----:B------:R-:W-:Y:S01]  /*21bc0*/  IMAD R49, R102, UR5, R49 ;  /* 0x0000000566317c24 */ /* 0x000fe2000f8e0231 */
        /* <DEDUP_REMOVED lines=11> */
[----:B------:R-:W-:Y:S01]  /*21c80*/  IMAD.WIDE.U32 R20, R102, UR4, R20 ;  /* 0x0000000466147c25 */ /* 0x000fe2000f8e0014 */
[----:B------:R-:W-:Y:S01]  /*21c90*/  ULDC.64 UR4, c[0x0][0xae0] ;  /* 0x0002b80000047ab9 */ /* 0x000fe20000000a00 */
[----:B------:R-:W5:Y:S02]  /*21ca0*/  LD.E.128 R12, desc[UR46][R12.64] ;  /* 0x0000002e0c0c7980 */ /* 0x000f64000c101d00 */
        /* <DEDUP_REMOVED lines=20> */
[----:B------:R-:W-:Y:S02]  /*21df0*/  IMAD.IADD R51, R209, 0x1, R178 ;  /* 0x00000001d1337824 */ /* 0x000fe400078e02b2 */
        /* <DEDUP_REMOVED lines=29> */
.L_x_1721:
[----:B------:R-:W-:Y:S05]  /*21fd0*/  BSYNC B1 ;  /* 0x0000000000017941 */ /* 0x000fea0003800000 */
.L_x_1720:
        /* <DEDUP_REMOVED lines=13> */
.L_x_1723:
[----:B------:R-:W-:Y:S05]  /*220b0*/  BSYNC B1 ;  /* 0x0000000000017941 */ /* 0x000fea0003800000 */
.L_x_1722:
        /* <DEDUP_REMOVED lines=13> */
.L_x_1725:
[----:B------:R-:W-:Y:S05]  /*22190*/  BSYNC B1 ;  /* 0x0000000000017941 */ /* 0x000fea0003800000 */
.L_x_1724:
[----:B0-----:R-:W-:Y:S01]  /*221a0*/  VIADD R3, R51, 0x60 ;  /* 0x0000006033037836 */ /* 0x001fe20000000000 */
[----:B---3--:R0:W3:Y:S04]  /*221b0*/  SHFL.IDX PT, R7, R50, 0x3, 0x181f ;  /* 0x00781f0032077f89 */ /* 0x0080e800000e0000 */
[----:B------:R-:W-:Y:S01]  /*221c0*/  ISETP.GE.AND P0, PT, R3, R100, PT ;  /* 0x000000640300720c */ /* 0x000fe20003f06270 */
[----:B------:R0:W0:-:S12]  /*221d0*/  SHFL.IDX PT, R9, R28, 0x3, 0x181f ;  /* 0x00781f001c097f89 */ /* 0x00001800000e0000 */
[----:B------:R-:W-:Y:S05]  /*221e0*/  @P0 BRA `(.L_x_1726) ;  /* 0x00000018000c0947 */ /* 0x000fea0003800000 */
[----:B------:R-:W-:Y:S02]  /*221f0*/  ULDC UR4, c[0x0][0xac8] ;  /* 0x0002b20000047ab9 */ /* 0x000fe40000000800 */
[----:B------:R-:W-:-:S13]  /*22200*/  ISETP.GE.AND P1, PT, R182, UR4, PT ;  /* 0x00000004b6007c0c */ /* 0x000fda000bf26270 */
[----:B0-----:R-:W-:-:S04]  /*22210*/  @!P1 LEA R4, P0, R182, R9, 0x1 ;  /* 0x00000009b6049211 */ /* 0x001fc800078008ff */
[----:B---3--:R-:W-:Y:S02]  /*22220*/  @!P1 LEA.HI.X R5, R182, R7, R105, 0x1, P0 ;  /* 0x00000007b6059211 */ /* 0x008fe400000f0c69 */
[----:B------:R-:W-:-:S03]  /*22230*/  ISETP.GE.AND P0, PT, R184, UR4, PT ;  /* 0x00000004b8007c0c */ /* 0x000fc6000bf06270 */
[----:B------:R0:W-:Y:S10]  /*22240*/  @!P1 ST.E.128 desc[UR46][R4.64], R24 ;  /* 0x0000001804009985 */ /* 0x0001f4000c101d2e */
[----:B------:R-:W-:Y:S05]  /*22250*/  @P0 BRA `(.L_x_1726) ;  /* 0x0000001400f00947 */ /* 0x000fea0003800000 */
[----:B0-----:R-:W-:-:S04]  /*22260*/  LEA R4, P0, R184, R9, 0x1 ;  /* 0x00000009b8047211 */ /* 0x001fc800078008ff */
[----:B------:R-:W-:-:S05]  /*22270*/  LEA.HI.X R5, R184, R7, R104, 0x1, P0 ;  /* 0x00000007b8057211 */ /* 0x000fca00000f0c68 */
[----:B------:R0:W-:Y:S01]  /*22280*/  ST.E.128 desc[UR46][R4.64], R44 ;  /* 0x0000002c04007985 */ /* 0x0001e2000c101d2e */
[----:B------:R-:W-:Y:S05]  /*22290*/  BRA `(.L_x_1726) ;  /* 0x0000001400e07947 */ /* 0x000fea0003800000 */
.L_x_1719:
[----:B------:R-:W1:Y:S01]  /*222a0*/  @P4 LDC R11, c[0x0][0xbec] ;  /* 0x0002fb00ff0b4b82 */ /* 0x000e620000000800 */
[----:B------:R-:W-:Y:S01]  /*222b0*/  ULDC.64 UR4, c[0x0][0xb08] ;  /* 0x0002c20000047ab9 */ /* 0x000fe20000000a00 */
[----:B0-----:R-:W-:Y:S01]  /*222c0*/  SHF.R.S32.HI R3, RZ, 0x1f, R102 ;  /* 0x0000001fff037819 */ /* 0x001fe20000011466 */
[----:B------:R-:W-:Y:S01]  /*222d0*/  IMAD R103, R103, UR4, RZ ;  /* 0x0000000467677c24 */ /* 0x000fe2000f8e02ff */
[----:B------:R-:W-:Y:S01]  /*222e0*/  ULDC.64 UR6, c[0x0][0xb30] ;  /* 0x0002cc0000067ab9 */ /* 0x000fe20000000a00 */
[C---:B------:R-:W-:Y:S01]  /*222f0*/  IMAD.WIDE.U32 R4, R28.reuse, UR4, RZ ;  /* 0x000000041c047c25 */ /* 0x040fe2000f8e00ff */
[----:B------:R-:W-:Y:S01]  /*22300*/  ISETP.GE.AND P0, PT, R9, R100, PT ;  /* 0x000000640900720c */ /* 0x000fe20003f06270 */
[----:B------:R-:W-:Y:S01]  /*22310*/  BSSY B1, `(.L_x_1727) ;  /* 0x0000070000017945 */ /* 0x000fe20003800000 */
[----:B------:R-:W0:Y:S01]  /*22320*/  @P4 LDC R0, c[0x0][0xbf0] ;  /* 0x0002fc00ff004b82 */ /* 0x000e220000000800 */
[----:B------:R-:W-:Y:S01]  /*22330*/  IMAD R103, R28, UR5, R103 ;  /* 0x000000051c677c24 */ /* 0x000fe2000f8e0267 */
[----:B------:R-:W-:Y:S01]  /*22340*/  ULDC.64 UR4, c[0x0][0xb38] ;  /* 0x0002ce0000047ab9 */ /* 0x000fe20000000a00 */
[----:B------:R-:W-:-:S02]  /*22350*/  SHF.R.S32.HI R25, RZ, 0x1f, R199 ;  /* 0x0000001fff197819 */ /* 0x000fc400000114c7 */
[----:B------:R-:W-:Y:S01]  /*22360*/  IMAD.IADD R5, R5, 0x1, R103 ;  /* 0x0000000105057824 */ /* 0x000fe200078e0267 */
[----:B------:R-:W-:Y:S02]  /*22370*/  SHF.R.S32.HI R26, RZ, 0x1f, R200 ;  /* 0x0000001fff1a7819 */ /* 0x000fe400000114c8 */
[----:B------:R-:W-:Y:S01]  /*22380*/  SHF.R.S32.HI R27, RZ, 0x1f, R201 ;  /* 0x0000001fff1b7819 */ /* 0x000fe200000114c9 */
[C---:B------:R-:W-:Y:S01]  /*22390*/  IMAD.WIDE.U32 R4, R183.reuse, UR4, R4 ;  /* 0x00000004b7047c25 */ /* 0x040fe2000f8e0004 */
[----:B------:R-:W-:Y:S02]  /*223a0*/  SHF.R.S32.HI R32, RZ, 0x1f, R202 ;  /* 0x0000001fff207819 */ /* 0x000fe400000114ca */
[----:B------:R-:W-:Y:S01]  /*223b0*/  SHF.R.S32.HI R33, RZ, 0x1f, R203 ;  /* 0x0000001fff217819 */ /* 0x000fe200000114cb */
[----:B------:R-:W-:Y:S01]  /*223c0*/  IMAD R5, R183, UR5, R5 ;  /* 0x00000005b7057c24 */ /* 0x000fe2000f8e0205 */
[----:B------:R-:W-:Y:S01]  /*223d0*/  ULDC.64 UR4, c[0x0][0xb40] ;  /* 0x0002d00000047ab9 */ /* 0x000fe20000000a00 */
[----:B------:R-:W-:Y:S01]  /*223e0*/  SHF.R.S32.HI R34, RZ, 0x1f, R204 ;  /* 0x0000001fff227819 */ /* 0x000fe200000114cc */
[----:B------:R-:W-:Y:S01]  /*223f0*/  IMAD R3, R3, UR4, RZ ;  /* 0x0000000403037c24 */ /* 0x000fe2000f8e02ff */
[----:B------:R-:W-:Y:S01]  /*22400*/  SHF.R.S32.HI R13, RZ, 0x1f, R206 ;  /* 0x0000001fff0d7819 */ /* 0x000fe200000114ce */
[----:B-1----:R-:W-:Y:S01]  /*22410*/  @P4 IMAD.HI.U32 R11, R24, R11, RZ ;  /* 0x0000000b180b4227 */ /* 0x002fe200078e00ff */
[----:B------:R-:W-:-:S03]  /*22420*/  SHF.R.S32.HI R14, RZ, 0x1f, R208 ;  /* 0x0000001fff0e7819 */ /* 0x000fc600000114d0 */
[C---:B------:R-:W-:Y:S02]  /*22430*/  IMAD R7, R102.reuse, UR5, R3 ;  /* 0x0000000566077c24 */ /* 0x040fe4000f8e0203 */
[----:B------:R-:W-:Y:S01]  /*22440*/  IMAD.WIDE.U32 R4, R102, UR4, R4 ;  /* 0x0000000466047c25 */ /* 0x000fe2000f8e0004 */
[----:B------:R-:W-:-:S03]  /*22450*/  ULDC.64 UR4, c[0x0][0xb48] ;  /* 0x0002d20000047ab9 */ /* 0x000fc60000000a00 */
[----:B------:R-:W-:Y:S01]  /*22460*/  IMAD.MOV.U32 R3, RZ, RZ, R24 ;  /* 0x000000ffff037224 */ /* 0x000fe200078e0018 */
[----:B0-----:R-:W-:Y:S01]  /*22470*/  @P4 SHF.R.U32.HI R3, RZ, R0, R11 ;  /* 0x00000000ff034219 */ /* 0x001fe2000001160b */
[----:B------:R-:W-:-:S03]  /*22480*/  IMAD.IADD R5, R5, 0x1, R7 ;  /* 0x0000000105057824 */ /* 0x000fc600078e0207 */
        /* <DEDUP_REMOVED lines=31> */
[CC--:B------:R-:W-:Y:S01]  /*22680*/  @!P1 LEA R8, P5, R206.reuse, R4.reuse, 0x2 ;  /* 0x00000004ce089211 */ /* 0x0c0fe200078a10ff */
        /* <DEDUP_REMOVED lines=31> */
[----:B------:R-:W-:Y:S02]  /*22880*/  @!P0 LEA.HI.X R11, R198, R5, R237, 0x2, P6 ;  /* 0x00000005c60b8211 */ /* 0x000fe400030f14ed */
[----:B------:R-:W-:Y:S01]  /*22890*/  ISETP.GE.AND P2, PT, R195, UR4, PT ;  /* 0x00000004c3007c0c */ /* 0x000fe2000bf46270 */
[----:B------:R1:W-:Y:S01]  /*228a0*/  @!P1 ST.E.64 desc[UR46][R8.64], R56 ;  /* 0x0000003808009985 */ /* 0x0003e2000c101b2e */
[----:B------:R-:W-:-:S03]  /*228b0*/  ISETP.GE.AND P1, PT, R194, UR4, PT ;  /* 0x00000004c2007c0c */ /* 0x000fc6000bf26270 */
[----:B------:R2:W-:Y:S01]  /*228c0*/  @!P0 ST.E.64 desc[UR46][R10.64], R60 ;  /* 0x0000003c0a008985 */ /* 0x0005e2000c101b2e */
[----:B------:R-:W-:Y:S02]  /*228d0*/  ISETP.GE.AND P0, PT, R193, UR4, PT ;  /* 0x00000004c1007c0c */ /* 0x000fe4000bf06270 */
[----:B0-----:R-:W-:-:S04]  /*228e0*/  @!P3 LEA R6, P5, R197, R4, 0x2 ;  /* 0x00000004c506b211 */ /* 0x001fc800078a10ff */
[-C--:B------:R-:W-:Y:S02]  /*228f0*/  @!P3 LEA.HI.X R7, R197, R5.reuse, R236, 0x2, P5 ;  /* 0x00000005c507b211 */ /* 0x080fe400028f14ec */
[----:B------:R-:W-:Y:S02]  /*22900*/  ISETP.GE.AND P5, PT, R192, UR4, PT ;  /* 0x00000004c0007c0c */ /* 0x000fe4000bfa6270 */
[CC--:B-1----:R-:W-:Y:S01]  /*22910*/  @!P4 LEA R8, P6, R196.reuse, R4.reuse, 0x2 ;  /* 0x00000004c408c211 */ /* 0x0c2fe200078c10ff */
[----:B------:R0:W-:Y:S03]  /*22920*/  @!P3 ST.E.64 desc[UR46][R6.64], R64 ;  /* 0x000000400600b985 */ /* 0x0001e6000c101b2e */
[----:B------:R-:W-:Y:S02]  /*22930*/  @!P4 LEA.HI.X R9, R196, R5, R235, 0x2, P6 ;  /* 0x00000005c409c211 */ /* 0x000fe400030f14eb */
[----:B--2---:R-:W-:-:S03]  /*22940*/  @!P1 LEA R10, P6, R194, R4, 0x2 ;  /* 0x00000004c20a9211 */ /* 0x004fc600078c10ff */
[----:B------:R1:W-:Y:S01]  /*22950*/  @!P4 ST.E.64 desc[UR46][R8.64], R68 ;  /* 0x000000440800c985 */ /* 0x0003e2000c101b2e */
[----:B------:R-:W-:Y:S02]  /*22960*/  @!P1 LEA.HI.X R11, R194, R5, R233, 0x2, P6 ;  /* 0x00000005c20b9211 */ /* 0x000fe400030f14e9 */
[----:B0-----:R-:W-:-:S04]  /*22970*/  @!P2 LEA R6, P3, R195, R4, 0x2 ;  /* 0x00000004c306a211 */ /* 0x001fc800078610ff */
[----:B------:R-:W-:Y:S02]  /*22980*/  @!P2 LEA.HI.X R7, R195, R5, R234, 0x2, P3 ;  /* 0x00000005c307a211 */ /* 0x000fe400018f14ea */
[----:B-1----:R-:W-:-:S03]  /*22990*/  @!P0 LEA R8, P4, R193, R4, 0x2 ;  /* 0x00000004c1088211 */ /* 0x002fc600078810ff */
[----:B------:R3:W-:Y:S01]  /*229a0*/  @!P2 ST.E.64 desc[UR46][R6.64], R92 ;  /* 0x0000005c0600a985 */ /* 0x0007e2000c101b2e */
[C---:B------:R-:W-:Y:S02]  /*229b0*/  @!P5 LEA R4, P3, R192.reuse, R4, 0x2 ;  /* 0x00000004c004d211 */ /* 0x040fe400078610ff */
[-C--:B------:R-:W-:Y:S01]  /*229c0*/  @!P0 LEA.HI.X R9, R193, R5.reuse, R232, 0x2, P4 ;  /* 0x00000005c1098211 */ /* 0x080fe200020f14e8 */
[----:B------:R3:W-:Y:S01]  /*229d0*/  @!P1 ST.E.64 desc[UR46][R10.64], R76 ;  /* 0x0000004c0a009985 */ /* 0x0007e2000c101b2e */
[----:B------:R-:W-:-:S03]  /*229e0*/  @!P5 LEA.HI.X R5, R192, R5, R231, 0x2, P3 ;  /* 0x00000005c005d211 */ /* 0x000fc600018f14e7 */
[----:B------:R3:W-:Y:S04]  /*229f0*/  @!P0 ST.E.64 desc[UR46][R8.64], R80 ;  /* 0x0000005008008985 */ /* 0x0007e8000c101b2e */
[----:B------:R3:W-:Y:S02]  /*22a00*/  @!P5 ST.E.64 desc[UR46][R4.64], R84 ;  /* 0x000000540400d985 */ /* 0x0007e4000c101b2e */
.L_x_1728:
[----:B------:R-:W-:Y:S05]  /*22a10*/  BSYNC B1 ;  /* 0x0000000000017941 */ /* 0x000fea0003800000 */
.L_x_1727:
        /* <DEDUP_REMOVED lines=70> */
.L_x_1717:
[----:B------:R-:W-:Y:S01]  /*22e80*/  ULDC.64 UR4, c[0x0][0xc08] ;  /* 0x0003020000047ab9 */ /* 0x000fe20000000a00 */
[----:B------:R-:W2:Y:S01]  /*22e90*/  LDC.64 R4, c[0x0][0xc00] ;  /* 0x00030000ff047b82 */ /* 0x000ea20000000a00 */
[----:B------:R-:W-:Y:S01]  /*22ea0*/  ISETP.NE.U32.AND P0, PT, RZ, UR4, PT ;  /* 0x00000004ff007c0c */ /* 0x000fe2000bf05070 */
[----:B------:R-:W-:-:S03]  /*22eb0*/  IMAD.MOV.U32 R3, RZ, RZ, RZ ;  /* 0x000000ffff037224 */ /* 0x000fc600078e00ff */
[----:B------:R-:W-:Y:S01]  /*22ec0*/  ISETP.NE.AND.EX P1, PT, RZ, UR5, PT, P0 ;  /* 0x00000005ff007c0c */ /* 0x000fe2000bf25300 */
[----:B------:R-:W-:Y:S02]  /*22ed0*/  ULDC.64 UR4, c[0x0][0xc00] ;  /* 0x0003000000047ab9 */ /* 0x000fe40000000a00 */
[----:B------:R-:W-:-:S04]  /*22ee0*/  ISETP.NE.U32.AND P0, PT, RZ, UR4, PT ;  /* 0x00000004ff007c0c */ /* 0x000fc8000bf05070 */
[----:B------:R-:W-:-:S06]  /*22ef0*/  ISETP.NE.AND.EX P0, PT, RZ, UR5, PT, P0 ;  /* 0x00000005ff007c0c */ /* 0x000fcc000bf05300 */
[----:B------:R-:W3:Y:S01]  /*22f00*/  @P1 LDC.64 R6, c[0x0][0xc08] ;  /* 0x00030200ff061b82 */ /* 0x000ee20000000a00 */
[----:B------:R-:W-:Y:S02]  /*22f10*/  ULDC UR4, c[0x0][0xa88] ;  /* 0x0002a20000047ab9 */ /* 0x000fe40000000800 */
[----:B------:R-:W-:Y:S02]  /*22f20*/  IMAD.U32 R0, RZ, RZ, UR4 ;  /* 0x00000004ff007e24 */ /* 0x000fe4000f8e00ff */
[----:B--2---:R-:W-:-:S05]  /*22f30*/  IMAD.WIDE R4, R187, 0x4, R4 ;  /* 0x00000004bb047825 */ /* 0x004fca00078e0204 */
[----:B------:R2:W5:Y:S01]  /*22f40*/  @P0 LDG.E R3, desc[UR46][R4.64] ;  /* 0x0000002e04030981 */ /* 0x000562000c1e1900 */
[----:B---3--:R-:W-:-:S05]  /*22f50*/  @P1 IMAD.WIDE R6, R187, 0x4, R6 ;  /* 0x00000004bb061825 */ /* 0x008fca00078e0206 */
[----:B------:R2:W5:Y:S01]  /*22f60*/  @P1 LDG.E R0, desc[UR46][R6.64] ;  /* 0x0000002e06001981 */ /* 0x000562000c1e1900 */
[----:B------:R-:W-:Y:S02]  /*22f70*/  ISETP.NE.AND P2, PT, R186, RZ, PT ;  /* 0x000000ffba00720c */ /* 0x000fe40003f45270 */
[----:B-1----:R-:W-:Y:S01]  /*22f80*/  SHF.R.S32.HI R28, RZ, 0x1f, R187 ;  /* 0x0000001fff1c7819 */ /* 0x002fe200000114bb */
[----:B------:R-:W1:Y:S10]  /*22f90*/  S2R R35, SR_TID.X ;  /* 0x0000000000237919 */ /* 0x000e740000002100 */
[----:B------:R-:W3:Y:S01]  /*22fa0*/  @!P2 LDC R186, c[0x0][0xad4] ;  /* 0x0002b500ffbaab82 */ /* 0x000ee20000000800 */
[----:B-1----:R-:W-:Y:S01]  /*22fb0*/  VIADD R8, R35, 0xffffff80 ;  /* 0xffffff8023087836 */ /* 0x002fe20000000000 */
[----:B---3--:R-:W-:-:S04]  /*22fc0*/  ISETP.GT.AND P2, PT, R186, 0x1, PT ;  /* 0x00000001ba00780c */ /* 0x008fc80003f44270 */
[----:B------:R-:W-:Y:S01]  /*22fd0*/  ISETP.GT.AND P3, PT, R8, 0x7f, PT ;  /* 0x0000007f0800780c */ /* 0x000fe20003f64270 */
[----:B--2---:R-:W-:-:S12]  /*22fe0*/  @P1 BRA `(.L_x_1729) ;  /* 0x0000000000101947 */ /* 0x004fd80003800000 */
[----:B------:R-:W-:Y:S05]  /*22ff0*/  @!P0 BRA `(.L_x_1729) ;  /* 0x00000000000c8947 */ /* 0x000fea0003800000 */
[----:B------:R-:W2:Y:S04]  /*23000*/  LDG.E R7, desc[UR46][R4.64] ;  /* 0x0000002e04077981 */ /* 0x000ea8000c1e1900 */
[----:B-----5:R-:W2:Y:S02]  /*23010*/  LDG.E R0, desc[UR46][R4.64+0x4] ;  /* 0x0000042e04007981 */ /* 0x020ea4000c1e1900 */
[----:B--2---:R-:W-:-:S07]  /*23020*/  IMAD.IADD R0, R0, 0x1, -R7 ;  /* 0x0000000100007824 */ /* 0x004fce00078e0a07 */
.L_x_1729:
[----:B------:R-:W-:Y:S01]  /*23030*/  BSSY B1, `(.L_x_1730) ;  /* 0x0000035000017945 */ /* 0x000fe20003800000 */
[----:B------:R-:W-:Y:S02]  /*23040*/  SEL R33, R187, RZ, !P0 ;  /* 0x000000ffbb217207 */ /* 0x000fe40004000000 */
[----:B------:R-:W-:Y:S02]  /*23050*/  SEL R28, R28, RZ, !P0 ;  /* 0x000000ff1c1c7207 */ /* 0x000fe40004000000 */
[----:B-----5:R-:W-:Y:S01]  /*23060*/  SHF.R.S32.HI R26, RZ, 0x1f, R3 ;  /* 0x0000001fff1a7819 */ /* 0x020fe20000011403 */
[----:B------:R-:W-:Y:S06]  /*23070*/  @P3 BRA `(.L_x_1731) ;  /* 0x0000000000c03947 */ /* 0x000fec0003800000 */
[----:B------:R-:W1:Y:S01]  /*23080*/  LDC R37, c[0x0][0xbe8] ;  /* 0x0002fa00ff257b82 */ /* 0x000e620000000800 */
[----:B------:R-:W-:Y:S01]  /*23090*/  IADD3 R35, R178, -0x80, R35 ;  /* 0xffffff80b2237810 */ /* 0x000fe20007ffe023 */
[----:B-1----:R-:W-:-:S05]  /*230a0*/  IMAD R4, R0, R37, RZ ;  /* 0x0000002500047224 */ /* 0x002fca00078e02ff */
[----:B------:R-:W-:-:S13]  /*230b0*/  ISETP.GE.AND P0, PT, R35, R4, PT ;  /* 0x000000042300720c */ /* 0x000fda0003f06270 */
[----:B------:R-:W-:Y:S05]  /*230c0*/  @P0 BRA `(.L_x_1731) ;  /* 0x0000000000ac0947 */ /* 0x000fea0003800000 */
[----:B------:R-:W-:Y:S01]  /*230d0*/  IMAD.MOV.U32 R24, RZ, RZ, 0x9b8 ;  /* 0x000009b8ff187424 */ /* 0x000fe200078e00ff */
[----:B------:R-:W-:Y:S01]  /*230e0*/  ISETP.GT.AND P0, PT, R186, 0x1, PT ;  /* 0x00000001ba00780c */ /* 0x000fe20003f04270 */
[----:B------:R-:W1:Y:S01]  /*230f0*/  LDC.64 R4, c[0x0][0xba8] ;  /* 0x0002ea00ff047b82 */ /* 0x000e620000000a00 */
[----:B------:R-:W-:Y:S01]  /*23100*/  ISETP.NE.AND P1, PT, R37, 0x1, PT ;  /* 0x000000012500780c */ /* 0x000fe20003f25270 */
[----:B------:R-:W-:Y:S01]  /*23110*/  IMAD.MOV.U32 R21, RZ, RZ, R35 ;  /* 0x000000ffff157224 */ /* 0x000fe200078e0023 */
[----:B------:R-:W-:-:S05]  /*23120*/  SEL R24, R24, 0x978, P0 ;  /* 0x0000097818187807 */ /* 0x000fca0000000000 */
[----:B------:R-:W2:Y:S08]  /*23130*/  LDC.64 R12, c[0x0][R24+0x220] ;  /* 0x00008800180c7b82 */ /* 0x000eb00000000a00 */
[----:B------:R-:W3:Y:S08]  /*23140*/  LDC.64 R10, c[0x0][R24+0x218] ;  /* 0x00008600180a7b82 */ /* 0x000ef00000000a00 */
[----:B------:R-:W4:Y:S08]  /*23150*/  LDC.64 R8, c[0x0][R24+0x228] ;  /* 0x00008a0018087b82 */ /* 0x000f300000000a00 */
[----:B------:R-:W5:Y:S08]  /*23160*/  LDC.64 R6, c[0x0][R24+0x210] ;  /* 0x0000840018067b82 */ /* 0x000f700000000a00 */
[----:B------:R-:W0:Y:S08]  /*23170*/  @P1 LDC R20, c[0x0][0xbec] ;  /* 0x0002fb00ff141b82 */ /* 0x000e300000000800 */
[----:B------:R-:W4:Y:S01]  /*23180*/  @P1 LDC R27, c[0x0][0xbf0] ;  /* 0x0002fc00ff1b1b82 */ /* 0x000f220000000800 */
[----:B--2---:R-:W-:-:S07]  /*23190*/  IMAD R13, R13, R33, RZ ;  /* 0x000000210d0d7224 */ /* 0x004fce00078e02ff */
[----:B-1----:R-:W1:Y:S01]  /*231a0*/  @!P0 LDC R4, c[0x0][0xb50] ;  /* 0x0002d400ff048b82 */ /* 0x002e620000000800 */
[----:B0-----:R-:W-:-:S07]  /*231b0*/  @P1 IMAD.HI.U32 R20, R35, R20, RZ ;  /* 0x0000001423141227 */ /* 0x001fce00078e00ff */
[----:B------:R-:W0:Y:S01]  /*231c0*/  @!P0 LDC R5, c[0x0][0xb54] ;  /* 0x0002d500ff058b82 */ /* 0x000e220000000800 */
[-C--:B---3--:R-:W-:Y:S02]  /*231d0*/  IMAD R25, R11, R183.reuse, RZ ;  /* 0x000000b70b197224 */ /* 0x088fe400078e02ff */
[----:B------:R-:W-:Y:S01]  /*231e0*/  IMAD.WIDE.U32 R14, R10, R183, RZ ;  /* 0x000000b70a0e7225 */ /* 0x000fe200078e00ff */
[----:B----4-:R-:W-:-:S03]  /*231f0*/  @P1 SHF.R.U32.HI R21, RZ, R27, R20 ;  /* 0x0000001bff151219 */ /* 0x010fc60000011614 */
[----:B------:R-:W-:-:S04]  /*23200*/  IMAD.WIDE.U32 R10, R12, R33, RZ ;  /* 0x000000210c0a7225 */ /* 0x000fc800078e00ff */
[----:B------:R-:W-:Y:S01]  /*23210*/  IMAD R27, R12, R28, R13 ;  /* 0x0000001c0c1b7224 */ /* 0x000fe200078e020d */
[----:B------:R-:W-:Y:S01]  /*23220*/  SEL R13, R190, RZ, P0 ;  /* 0x000000ffbe0d7207 */ /* 0x000fe20000000000 */
[----:B------:R-:W-:Y:S01]  /*23230*/  IMAD.IADD R25, R15, 0x1, R25 ;  /* 0x000000010f197824 */ /* 0x000fe200078e0219 */
[----:B------:R-:W-:Y:S01]  /*23240*/  IADD3 R14, P1, P3, R10, R14, R3 ;  /* 0x0000000e0a0e7210 */ /* 0x000fe20007b3e003 */
[----:B------:R-:W-:Y:S02]  /*23250*/  IMAD.MOV R10, RZ, RZ, -R21 ;  /* 0x000000ffff0a7224 */ /* 0x000fe400078e0a15 */
[----:B------:R-:W-:Y:S02]  /*23260*/  IMAD.IADD R27, R11, 0x1, R27 ;  /* 0x000000010b1b7824 */ /* 0x000fe400078e021b */
[-C--:B------:R-:W-:Y:S02]  /*23270*/  IMAD R15, R9, R13.reuse, RZ ;  /* 0x0000000d090f7224 */ /* 0x080fe400078e02ff */
[----:B------:R-:W-:-:S04]  /*23280*/  IMAD.WIDE.U32 R8, R8, R13, RZ ;  /* 0x0000000d08087225 */ /* 0x000fc800078e00ff */
[----:B------:R-:W-:Y:S01]  /*23290*/  IMAD R11, R37, R10, R35 ;  /* 0x0000000a250b7224 */ /* 0x000fe200078e0223 */
[----:B------:R-:W-:Y:S01]  /*232a0*/  IADD3.X R10, R27, R25, R26, P1, P3 ;  /* 0x000000191b0a7210 */ /* 0x000fe20000fe641a */
[----:B------:R-:W-:Y:S01]  /*232b0*/  IMAD.IADD R15, R9, 0x1, R15 ;  /* 0x00000001090f7824 */ /* 0x000fe200078e020f */
[----:B------:R-:W-:Y:S01]  /*232c0*/  IADD3 R8, P0, P1, R21, R14, R8 ;  /* 0x0000000e15087210 */ /* 0x000fe2000791e008 */
[----:B-----5:R-:W-:Y:S01]  /*232d0*/  IMAD R7, R7, R11, RZ ;  /* 0x0000000b07077224 */ /* 0x020fe200078e02ff */
[----:B------:R-:W-:Y:S02]  /*232e0*/  SHF.R.S32.HI R21, RZ, 0x1f, R21 ;  /* 0x0000001fff157819 */ /* 0x000fe40000011415 */
[----:B------:R-:W-:Y:S02]  /*232f0*/  SHF.R.S32.HI R13, RZ, 0x1f, R11 ;  /* 0x0000001fff0d7819 */ /* 0x000fe4000001140b */
[----:B------:R-:W-:-:S03]  /*23300*/  IADD3.X R9, R21, R10, R15, P0, P1 ;  /* 0x0000000a15097210 */ /* 0x000fc600007e240f */
[C---:B------:R-:W-:Y:S02]  /*23310*/  IMAD R13, R6.reuse, R13, R7 ;  /* 0x0000000d060d7224 */ /* 0x040fe400078e0207 */
[----:B------:R-:W-:-:S04]  /*23320*/  IMAD.WIDE.U32 R6, R6, R11, R8 ;  /* 0x0000000b06067225 */ /* 0x000fc800078e0008 */
[----:B------:R-:W-:Y:S01]  /*23330*/  IMAD.IADD R7, R7, 0x1, R13 ;  /* 0x0000000107077824 */ /* 0x000fe200078e020d */
[----:B-1----:R-:W-:-:S04]  /*23340*/  LEA R4, P0, R6, R4, 0x2 ;  /* 0x0000000406047211 */ /* 0x002fc800078010ff */
[----:B0-----:R-:W-:Y:S01]  /*23350*/  LEA.HI.X R5, R6, R5, R7, 0x2, P0 ;  /* 0x0000000506057211 */ /* 0x001fe200000f1407 */
[----:B------:R-:W-:-:S05]  /*23360*/  IMAD.MOV.U32 R7, RZ, RZ, -0x800000 ;  /* 0xff800000ff077424 */ /* 0x000fca00078e00ff */
[----:B------:R1:W-:Y:S03]  /*23370*/  STG.E desc[UR46][R4.64], R7 ;  /* 0x0000000704007986 */ /* 0x0003e6000c10192e */
.L_x_1731:
[----:B------:R-:W-:Y:S05]  /*23380*/  BSYNC B1 ;  /* 0x0000000000017941 */ /* 0x000fea0003800000 */
.L_x_1730:
[----:B------:R-:W-:Y:S05]  /*23390*/  @P2 BRA `(.L_x_1726) ;  /* 0x0000000400a02947 */ /* 0x000fea0003800000 */
[----:B------:R-:W2:Y:S01]  /*233a0*/  LDC R11, c[0x0][0xbe8] ;  /* 0x0002fa00ff0b7b82 */ /* 0x000ea20000000800 */
[----:B------:R-:W-:Y:S01]  /*233b0*/  ULDC.64 UR4, c[0x0][0xaa0] ;  /* 0x0002a80000047ab9 */ /* 0x000fe20000000a00 */
[----:B------:R-:W-:Y:S01]  /*233c0*/  ULDC.64 UR6, c[0x0][0xaf0] ;  /* 0x0002bc0000067ab9 */ /* 0x000fe20000000a00 */
[----:B-1----:R-:W-:Y:S01]  /*233d0*/  IMAD R4, R26, UR4, RZ ;  /* 0x000000041a047c24 */ /* 0x002fe2000f8e02ff */
        /* <DEDUP_REMOVED lines=8> */
[----:B------:R-:W-:Y:S02]  /*23460*/  IMAD.IADD R9, R178, 0x1, R3 ;  /* 0x00000001b2097824 */ /* 0x000fe400078e0203 */
[----:B------:R-:W-:-:S04]  /*23470*/  IMAD.WIDE.U32 R4, R183, UR4, R4 ;  /* 0x00000004b7047c25 */ /* 0x000fc8000f8e0004 */
[----:B------:R-:W-:Y:S01]  /*23480*/  IMAD.MOV.U32 R3, RZ, RZ, R9 ;  /* 0x000000ffff037224 */ /* 0x000fe200078e0009 */
[----:B--2---:R-:W-:Y:S01]  /*23490*/  ISETP.NE.AND P0, PT, R11, 0x1, PT ;  /* 0x000000010b00780c */ /* 0x004fe20003f05270 */
[----:B------:R-:W-:Y:S02]  /*234a0*/  IMAD R7, R28, UR6, RZ ;  /* 0x000000061c077c24 */ /* 0x000fe4000f8e02ff */
[----:B------:R-:W-:Y:S01]  /*234b0*/  IMAD R5, R183, UR5, R5 ;  /* 0x00000005b7057c24 */ /* 0x000fe2000f8e0205 */
[----:B------:R-:W-:Y:S01]  /*234c0*/  ULDC.64 UR4, c[0x0][0xae0] ;  /* 0x0002b80000047ab9 */ /* 0x000fe20000000a00 */
[C---:B------:R-:W-:Y:S02]  /*234d0*/  IMAD R7, R33.reuse, UR7, R7 ;  /* 0x0000000721077c24 */ /* 0x040fe4000f8e0207 */
[----:B------:R-:W-:-:S04]  /*234e0*/  IMAD.WIDE.U32 R4, R33, UR6, R4 ;  /* 0x0000000621047c25 */ /* 0x000fc8000f8e0004 */
[----:B------:R-:W-:Y:S02]  /*234f0*/  IMAD.IADD R5, R5, 0x1, R7 ;  /* 0x0000000105057824 */ /* 0x000fe400078e0207 */
[----:B------:R-:W1:Y:S01]  /*23500*/  @P0 LDC R6, c[0x0][0xbec] ;  /* 0x0002fb00ff060b82 */ /* 0x000e620000000800 */
[----:B------:R-:W-:-:S07]  /*23510*/  IMAD.IADD R178, R209, 0x1, R178 ;  /* 0x00000001d1b27824 */ /* 0x000fce00078e02b2 */
[----:B------:R-:W2:Y:S01]  /*23520*/  @P0 LDC R13, c[0x0][0xbf0] ;  /* 0x0002fc00ff0d0b82 */ /* 0x000ea20000000800 */
[----:B-1----:R-:W-:-:S05]  /*23530*/  @P0 IMAD.HI.U32 R6, R9, R6, RZ ;  /* 0x0000000609060227 */ /* 0x002fca00078e00ff */
[----:B--2---:R-:W-:-:S04]  /*23540*/  @P0 SHF.R.U32.HI R3, RZ, R13, R6 ;  /* 0x0000000dff030219 */ /* 0x004fc80000011606 */
[--C-:B------:R-:W-:Y:S01]  /*23550*/  SHF.R.S32.HI R6, RZ, 0x1f, R3.reuse ;  /* 0x0000001fff067819 */ /* 0x100fe20000011403 */
[----:B------:R-:W-:Y:S02]  /*23560*/  IMAD.MOV R8, RZ, RZ, -R3 ;  /* 0x000000ffff087224 */ /* 0x000fe400078e0a03 */
[----:B------:R-:W-:-:S04]  /*23570*/  IMAD.WIDE.U32 R4, R3, UR4, R4 ;  /* 0x0000000403047c25 */ /* 0x000fc8000f8e0004 */
[----:B------:R-:W-:Y:S02]  /*23580*/  IMAD R6, R6, UR4, RZ ;  /* 0x0000000406067c24 */ /* 0x000fe4000f8e02ff */
[----:B------:R-:W-:Y:S02]  /*23590*/  IMAD R7, R11, R8, R9 ;  /* 0x000000080b077224 */ /* 0x000fe400078e0209 */
[----:B------:R-:W-:Y:S01]  /*235a0*/  IMAD R9, R3, UR5, R6 ;  /* 0x0000000503097c24 */ /* 0x000fe2000f8e0206 */
[----:B------:R-:W-:Y:S01]  /*235b0*/  ULDC.64 UR4, c[0x0][0xad8] ;  /* 0x0002b60000047ab9 */ /* 0x000fe20000000a00 */
[----:B------:R-:W-:Y:S01]  /*235c0*/  IMAD R11, R0, R11, RZ ;  /* 0x0000000b000b7224 */ /* 0x000fe200078e02ff */
[----:B------:R-:W-:Y:S01]  /*235d0*/  SHF.R.S32.HI R3, RZ, 0x1f, R7 ;  /* 0x0000001fff037819 */ /* 0x000fe20000011407 */
[----:B------:R-:W-:Y:S02]  /*235e0*/  IMAD.IADD R5, R5, 0x1, R9 ;  /* 0x0000000105057824 */ /* 0x000fe400078e0209 */
[C---:B------:R-:W-:Y:S01]  /*235f0*/  VIADD R0, R178.reuse, 0x20 ;  /* 0x00000020b2007836 */ /* 0x040fe20000000000 */
[----:B------:R-:W-:Y:S01]  /*23600*/  ISETP.GE.AND P2, PT, R178, R11, PT ;  /* 0x0000000bb200720c */ /* 0x000fe20003f46270 */
[----:B------:R-:W-:-:S02]  /*23610*/  IMAD R6, R3, UR4, RZ ;  /* 0x0000000403067c24 */ /* 0x000fc4000f8e02ff */
[----:B------:R-:W-:Y:S01]  /*23620*/  IMAD.WIDE.U32 R4, R7, UR4, R4 ;  /* 0x0000000407047c25 */ /* 0x000fe2000f8e0004 */
[----:B------:R-:W-:-:S03]  /*23630*/  ISETP.GE.AND P1, PT, R0, R11, PT ;  /* 0x0000000b0000720c */ /* 0x000fc60003f26270 */
[----:B------:R-:W-:Y:S01]  /*23640*/  IMAD R3, R7, UR5, R6 ;  /* 0x0000000507037c24 */ /* 0x000fe2000f8e0206 */
[----:B------:R-:W-:Y:S01]  /*23650*/  ULDC.64 UR4, c[0x0][0xa80] ;  /* 0x0002a00000047ab9 */ /* 0x000fe20000000a00 */
[----:B------:R-:W-:Y:S01]  /*23660*/  VIADD R0, R178, 0x40 ;  /* 0x00000040b2007836 */ /* 0x000fe20000000000 */
[----:B------:R-:W-:Y:S01]  /*23670*/  LEA R6, P3, R4, UR4, 0x1 ;  /* 0x0000000404067c11 */ /* 0x000fe2000f8608ff */
[----:B------:R-:W-:-:S03]  /*23680*/  IMAD.IADD R3, R5, 0x1, R3 ;  /* 0x0000000105037824 */ /* 0x000fc600078e0203 */
[----:B------:R-:W-:Y:S01]  /*23690*/  ISETP.GE.AND P0, PT, R0, R11, PT ;  /* 0x0000000b0000720c */ /* 0x000fe20003f06270 */
[----:B------:R1:W2:Y:S01]  /*236a0*/  SHFL.IDX PT, R7, R6, RZ, 0x181f ;  /* 0x00181fff06077589 */ /* 0x0002a200000e0000 */
[----:B------:R-:W-:-:S05]  /*236b0*/  LEA.HI.X R3, R4, UR5, R3, 0x1, P3 ;  /* 0x0000000504037c11 */ /* 0x000fca00098f0c03 */
[----:B------:R1:W3:Y:S01]  /*236c0*/  SHFL.IDX PT, R5, R3, RZ, 0x181f ;  /* 0x00181fff03057589 */ /* 0x0002e200000e0000 */
[----:B------:R-:W-:Y:S05]  /*236d0*/  @P2 BRA `(.L_x_1733) ;  /* 0x0000000000242947 */ /* 0x000fea0003800000 */
[----:B------:R-:W-:Y:S02]  /*236e0*/  ULDC UR4, c[0x0][0xac8] ;  /* 0x0002b20000047ab9 */ /* 0x000fe40000000800 */
[----:B------:R-:W-:Y:S02]  /*236f0*/  ISETP.GE.AND P4, PT, R182, UR4, PT ;  /* 0x00000004b6007c0c */ /* 0x000fe4000bf86270 */
[----:B------:R-:W-:-:S11]  /*23700*/  ISETP.GE.AND P5, PT, R184, UR4, PT ;  /* 0x00000004b8007c0c */ /* 0x000fd6000bfa6270 */
[-C--:B--2---:R-:W-:Y:S02]  /*23710*/  @!P4 LEA R8, P2, R182, R7.reuse, 0x1 ;  /* 0x00000007b608c211 */ /* 0x084fe400078408ff */
[----:B------:R-:W-:Y:S02]  /*23720*/  @!P5 LEA R4, P3, R184, R7, 0x1 ;  /* 0x00000007b804d211 */ /* 0x000fe400078608ff */
[-C--:B---3--:R-:W-:Y:S02]  /*23730*/  @!P4 LEA.HI.X R9, R182, R5.reuse, R12, 0x1, P2 ;  /* 0x00000005b609c211 */ /* 0x088fe400010f0c0c */
[----:B------:R-:W-:-:S03]  /*23740*/  @!P5 LEA.HI.X R5, R184, R5, R10, 0x1, P3 ;  /* 0x00000005b805d211 */ /* 0x000fc600018f0c0a */
[----:B------:R4:W-:Y:S04]  /*23750*/  @!P4 ST.E.128 desc[UR46][R8.64], RZ ;  /* 0x000000ff0800c985 */ /* 0x0009e8000c101d2e */
[----:B------:R4:W-:Y:S02]  /*23760*/  @!P5 ST.E.128 desc[UR46][R4.64], RZ ;  /* 0x000000ff0400d985 */ /* 0x0009e4000c101d2e */
.L_x_1733:
[----:B------:R-:W-:Y:S05]  /*23770*/  BSYNC B1 ;  /* 0x0000000000017941 */ /* 0x000fea0003800000 */
.L_x_1732:
[----:B---34-:R3:W4:Y:S01]  /*23780*/  SHFL.IDX PT, R5, R3, 0x1, 0x181f ;  /* 0x00381f0003057f89 */ /* 0x01872200000e0000 */
[----:B------:R-:W-:Y:S03]  /*23790*/  BSSY B1, `(.L_x_1734) ;  /* 0x000000c000017945 */ /* 0x000fe60003800000 */
[----:B--2---:R3:W2:Y:S01]  /*237a0*/  SHFL.IDX PT, R7, R6, 0x1, 0x181f ;  /* 0x00381f0006077f89 */ /* 0x0046a200000e0000 */
[----:B------:R-:W-:Y:S05]  /*237b0*/  @P1 BRA `(.L_x_1735) ;  /* 0x0000000000241947 */ /* 0x000fea0003800000 */
[----:B------:R-:W-:Y:S02]  /*237c0*/  ULDC UR4, c[0x0][0xac8] ;  /* 0x0002b20000047ab9 */ /* 0x000fe40000000800 */
[----:B------:R-:W-:Y:S02]  /*237d0*/  ISETP.GE.AND P3, PT, R182, UR4, PT ;  /* 0x00000004b6007c0c */ /* 0x000fe4000bf66270 */
[----:B------:R-:W-:-:S11]  /*237e0*/  ISETP.GE.AND P4, PT, R184, UR4, PT ;  /* 0x00000004b8007c0c */ /* 0x000fd6000bf86270 */
[-C--:B--2---:R-:W-:Y:S02]  /*237f0*/  @!P3 LEA R8, P1, R182, R7.reuse, 0x1 ;  /* 0x00000007b608b211 */ /* 0x084fe400078208ff */
[----:B------:R-:W-:Y:S02]  /*23800*/  @!P4 LEA R4, P2, R184, R7, 0x1 ;  /* 0x00000007b804c211 */ /* 0x000fe400078408ff */
[-C--:B----4-:R-:W-:Y:S02]  /*23810*/  @!P3 LEA.HI.X R9, R182, R5.reuse, R12, 0x1, P1 ;  /* 0x00000005b609b211 */ /* 0x090fe400008f0c0c */
[----:B------:R-:W-:-:S03]  /*23820*/  @!P4 LEA.HI.X R5, R184, R5, R10, 0x1, P2 ;  /* 0x00000005b805c211 */ /* 0x000fc600010f0c0a */
[----:B------:R2:W-:Y:S04]  /*23830*/  @!P3 ST.E.128 desc[UR46][R8.64], RZ ;  /* 0x000000ff0800b985 */ /* 0x0005e8000c101d2e */
[----:B------:R2:W-:Y:S02]  /*23840*/  @!P4 ST.E.128 desc[UR46][R4.64], RZ ;  /* 0x000000ff0400c985 */ /* 0x0005e4000c101d2e */
.L_x_1735:
[----:B------:R-:W-:Y:S05]  /*23850*/  BSYNC B1 ;  /* 0x0000000000017941 */ /* 0x000fea0003800000 */
.L_x_1734:
[----:B--2-4-:R2:W4:Y:S01]  /*23860*/  SHFL.IDX PT, R5, R3, 0x2, 0x181f ;  /* 0x00581f0003057f89 */ /* 0x01452200000e0000 */
        /* <DEDUP_REMOVED lines=12> */
.L_x_1737:
[----:B------:R-:W-:Y:S05]  /*23930*/  BSYNC B1 ;  /* 0x0000000000017941 */ /* 0x000fea0003800000 */
.L_x_1736:
[----:B------:R-:W-:Y:S01]  /*23940*/  VIADD R0, R178, 0x60 ;  /* 0x00000060b2007836 */ /* 0x000fe20000000000 */
[----:B-123--:R-:W2:Y:S04]  /*23950*/  SHFL.IDX PT, R3, R3, 0x3, 0x181f ;  /* 0x00781f0003037f89 */ /* 0x00eea800000e0000 */
[----:B------:R-:W-:Y:S01]  /*23960*/  ISETP.GE.AND P0, PT, R0, R11, PT ;  /* 0x0000000b0000720c */ /* 0x000fe20003f06270 */
[----:B0---4-:R3:W4:-:S12]  /*23970*/  SHFL.IDX PT, R5, R6, 0x3, 0x181f ;  /* 0x00781f0006057f89 */ /* 0x01171800000e0000 */
[----:B---3--:R-:W-:Y:S05]  /*23980*/  @P0 BRA `(.L_x_1726) ;  /* 0x0000000000240947 */ /* 0x008fea0003800000 */
[----:B------:R-:W-:Y:S02]  /*23990*/  ULDC UR4, c[0x0][0xac8] ;  /* 0x0002b20000047ab9 */ /* 0x000fe40000000800 */
        /* <DEDUP_REMOVED lines=8> */
.L_x_1726:
[----:B------:R-:W-:Y:S05]  /*23a20*/  BSYNC B0 ;  /* 0x0000000000007941 */ /* 0x000fea0003800000 */
.L_x_1716:
[----:B------:R-:W-:Y:S02]  /*23a30*/  ULDC UR4, c[0x0][0xc3c] ;  /* 0x00030f0000047ab9 */ /* 0x000fe40000000800 */
[----:B------:R-:W-:-:S13]  /*23a40*/  ISETP.GE.AND P0, PT, R31, UR4, PT ;  /* 0x000000041f007c0c */ /* 0x000fda000bf06270 */
[----:B------:R-:W-:Y:S05]  /*23a50*/  @!P0 BRA `(.L_x_1738) ;  /* 0xfffffdd800b08947 */ /* 0x000fea000383ffff */
[----:B------:R-:W-:Y:S05]  /*23a60*/  BRA `(.L_x_1445) ;  /* 0x0000009000207947 */ /* 0x000fea0003800000 */
.L_x_1443:
[----:B------:R-:W-:-:S08]  /*23a70*/  NOP ;  /* 0x0000000000007918 */ /* 0x000fd00000000000 */
[----:B0-----:R-:W0:-:S00]  /*23a80*/  USETMAXREG.DEALLOC.CTAPOOL 0x18 ;  /* 0x00000018000079c8 */ /* 0x001e0000080e0500 */
[----:B0-----:R-:W-:Y:S01]  /*23a90*/  LOP3.LUT R0, R0, 0x3, RZ, 0xc0, !PT ;  /* 0x0000000300007812 */ /* 0x001fe200078ec0ff */
[----:B------:R-:W-:Y:S01]  /*23aa0*/  IMAD.MOV.U32 R7, RZ, RZ, RZ ;  /* 0x000000ffff077224 */ /* 0x000fe200078e00ff */
[----:B------:R-:W-:-:S04]  /*23ab0*/  LOP3.LUT R17, R17, 0xfffffffd, RZ, 0xc0, !PT ;  /* 0xfffffffd11117812 */ /* 0x000fc800078ec0ff */
[----:B------:R-:W0:Y:S02]  /*23ac0*/  SHFL.IDX PT, R0, R0, RZ, 0x1f ;  /* 0x00001fff00007589 */ /* 0x000e2400000e0000 */
[----:B0-----:R-:W-:-:S13]  /*23ad0*/  ISETP.NE.AND P0, PT, R0, RZ, PT ;  /* 0x000000ff0000720c */ /* 0x001fda0003f05270 */
[----:B------:R-:W-:Y:S01]  /*23ae0*/  @P0 LOP3.LUT R17, R17, 0x2, RZ, 0xfc, !PT ;  /* 0x0000000211110812 */ /* 0x000fe200078efcff */
[----:B------:R-:W-:Y:S06]  /*23af0*/  @!P0 BRA `(.L_x_1739) ;  /* 0x0000000000248947 */ /* 0x000fec0003800000 */
[----:B------:R-:W0:Y:S08]  /*23b00*/  S2UR UR5, SR_CgaCtaId ;  /* 0x00000000000579c3 */ /* 0x000e300000008800 */
[----:B------:R-:W-:Y:S06]  /*23b10*/  BAR.SYNC.DEFER_BLOCKING 0x5, 0x180 ;  /* 0x0146000000007b1d */ /* 0x000fec0000010000 */
[----:B------:R-:W-:-:S02]  /*23b20*/  UMOV UR4, 0x400 ;  /* 0x0000040000047882 */ /* 0x000fc40000000000 */
[----:B0-----:R-:W-:-:S09]  /*23b30*/  ULEA UR4, UR5, UR4, 0x18 ;  /* 0x0000000405047291 */ /* 0x001fd2000f8ec03f */
[----:B------:R-:W0:Y:S04]  /*23b40*/  LDS.128 R8, [UR4+0x2a8d0] ;  /* 0x02a8d004ff087984 */ /* 0x000e280008000c00 */
[----:B0-----:R3:W-:Y:S04]  /*23b50*/  STL.64 [R1], R8 ;  /* 0x0000000801007387 */ /* 0x0017e80000100a00 */
[----:B------:R3:W-:Y:S01]  /*23b60*/  STL.64 [R1+0x8], R10 ;  /* 0x0000080a01007387 */ /* 0x0007e20000100a00 */
[----:B------:R-:W-:Y:S06]  /*23b70*/  BAR.ARV 0x4, 0x180 ;  /* 0x0106000000007b1d */ /* 0x000fec0000002000 */
[----:B------:R-:W-:Y:S05]  /*23b80*/  BRA `(.L_x_1740) ;  /* 0x0000000c00b07947 */ /* 0x000fea0003800000 */
.L_x_1739:
[----:B------:R-:W-:Y:S01]  /*23b90*/  LOP3.LUT R0, R6, 0x1f, RZ, 0xc0, !PT ;  /* 0x0000001f06007812 */ /* 0x000fe200078ec0ff */
[----:B------:R-:W-:Y:S01]  /*23ba0*/  ULDC UR4, c[0x0][0xc3c] ;  /* 0x00030f0000047ab9 */ /* 0x000fe20000000800 */
[----:B------:R-:W-:Y:S01]  /*23bb0*/  IMAD.MOV.U32 R8, RZ, RZ, RZ ;  /* 0x000000ffff087224 */ /* 0x000fe200078e00ff */
[----:B------:R-:W0:Y:S01]  /*23bc0*/  S2UR UR6, SR_CTAID.X ;  /* 0x00000000000679c3 */ /* 0x000e220000002500 */
[----:B------:R-:W-:Y:S01]  /*23bd0*/  ISETP.NE.AND P0, PT, R0, 0x1f, PT ;  /* 0x0000001f0000780c */ /* 0x000fe20003f05270 */
[----:B------:R-:W-:-:S03]  /*23be0*/  ULDC UR5, c[0x0][0xc38] ;  /* 0x00030e0000057ab9 */ /* 0x000fc60000000800 */
[----:B------:R-:W-:-:S13]  /*23bf0*/  ISETP.GE.OR P1, PT, R0, UR4, !P0 ;  /* 0x0000000400007c0c */ /* 0x000fda000c726670 */
[----:B------:R-:W1:Y:S08]  /*23c00*/  @!P1 LDC.64 R2, c[0x0][0xc80] ;  /* 0x00032000ff029b82 */ /* 0x000e700000000a00 */
[----:B------:R-:W2:Y:S01]  /*23c10*/  @!P1 LDC.64 R4, c[0x0][0xc78] ;  /* 0x00031e00ff049b82 */ /* 0x000ea20000000a00 */
[----:B-1----:R-:W-:-:S05]  /*23c20*/  @!P1 IMAD.WIDE.U32 R2, R0, 0x4, R2 ;  /* 0x0000000400029825 */ /* 0x002fca00078e0002 */
        /* <DEDUP_REMOVED lines=33> */
.L_x_1743:
        /* <DEDUP_REMOVED lines=39> */
.L_x_1741:
        /* <DEDUP_REMOVED lines=12> */
.L_x_1744:
        /* <DEDUP_REMOVED lines=63> */
.L_x_1745:
[----:B-1----:R-:W1:Y:S02]  /*24560*/  LDC.64 R2, c[0x0][0xc90] ;  /* 0x00032400ff027b82 */ /* 0x002e640000000a00 */
        /* <DEDUP_REMOVED lines=60> */
.L_x_1746:
[----:B01----:R-:W-:-:S05]  /*24930*/  LOP3.LUT R3, RZ, R2, RZ, 0x33, !PT ;  /* 0x00000002ff037212 */ /* 0x003fca00078e33ff */
[----:B------:R-:W-:-:S05]  /*24940*/  IMAD.IADD R2, R4, 0x1, R3 ;  /* 0x0000000104027824 */ /* 0x000fca00078e0203 */
[----:B------:R1:W-:Y:S01]  /*24950*/  STL [R1+0x4], R2 ;  /* 0x0000040201007387 */ /* 0x0003e20000100800 */
[----:B------:R-:W-:Y:S05]  /*24960*/  BRA `(.L_x_1747) ;  /* 0x0000000000107947 */ /* 0x000fea0003800000 */
.L_x_1742:
[----:B------:R-:W-:Y:S01]  /*24970*/  IMAD.U32 R2, RZ, RZ, UR6 ;  /* 0x00000006ff027e24 */ /* 0x000fe2000f8e00ff */
[----:B------:R0:W-:Y:S04]  /*24980*/  STL [R1+0x4], RZ ;  /* 0x000004ff01007387 */ /* 0x0001e80000100800 */
[----:B------:R0:W-:Y:S04]  /*24990*/  STL [R1+0x8], RZ ;  /* 0x000008ff01007387 */ /* 0x0001e80000100800 */
[----:B------:R0:W-:Y:S02]  /*249a0*/  STL [R1], R2 ;  /* 0x0000000201007387 */ /* 0x0001e40000100800 */
.L_x_1747:
        /* <DEDUP_REMOVED lines=10> */
.L_x_1740:
[----:B--2---:R-:W2:Y:S01]  /*24a50*/  LDL R0, [R1+0xc] ;  /* 0x00000c0001007983 */ /* 0x004ea20000100800 */
[----:B------:R-:W-:-:S03]  /*24a60*/  ULDC UR4, c[0x0][0xc3c] ;  /* 0x00030f0000047ab9 */ /* 0x000fc60000000800 */
[----:B------:R4:W-:Y:S01]  /*24a70*/  STL [R1+0x10], RZ ;  /* 0x000010ff01007387 */ /* 0x0009e20000100800 */
[----:B--2---:R-:W-:Y:S01]  /*24a80*/  ISETP.GE.AND P0, PT, R0, UR4, PT ;  /* 0x0000000400007c0c */ /* 0x004fe2000bf06270 */
[----:B------:R-:W-:-:S05]  /*24a90*/  IMAD.MOV.U32 R0, RZ, RZ, 0x1 ;  /* 0x00000001ff007424 */ /* 0x000fca00078e00ff */
[----:B------:R4:W-:Y:S04]  /*24aa0*/  STL [R1+0x18], R0 ;  /* 0x0000180001007387 */ /* 0x0009e80000100800 */
[----:B------:R4:W-:Y:S03]  /*24ab0*/  STL [R1+0x58], RZ ;  /* 0x000058ff01007387 */ /* 0x0009e60000100800 */
[----:B------:R-:W-:Y:S05]  /*24ac0*/  @P0 BRA `(.L_x_1748) ;  /* 0x0000007c00180947 */ /* 0x000fea0003800000 */
[----:B------:R-:W2:Y:S01]  /*24ad0*/  S2UR UR5, SR_CgaCtaId ;  /* 0x00000000000579c3 */ /* 0x000ea20000008800 */
[C---:B----4-:R-:W-:Y:S01]  /*24ae0*/  IMAD.SHL.U32 R0, R6.reuse, 0x8, RZ ;  /* 0x0000000806007824 */ /* 0x050fe200078e00ff */
[----:B------:R-:W-:Y:S01]  /*24af0*/  LOP3.LUT R4, R6, 0x7f, RZ, 0xc0, !PT ;  /* 0x0000007f06047812 */ /* 0x000fe200078ec0ff */
[----:B------:R-:W-:Y:S01]  /*24b00*/  UMOV UR4, 0x400 ;  /* 0x0000040000047882 */ /* 0x000fe20000000000 */
[----:B------:R-:W-:Y:S01]  /*24b10*/  BSSY B8, `(.L_x_1748) ;  /* 0x00007c1000087945 */ /* 0x000fe20003800000 */
[----:B------:R-:W-:Y:S01]  /*24b20*/  ULDC.64 UR36, c[0x0][0x198] ;  /* 0x0000660000247ab9 */ /* 0x000fe20000000a00 */
[----:B------:R-:W-:Y:S01]  /*24b30*/  LOP3.LUT R3, R0, 0x1f8, RZ, 0xc0, !PT ;  /* 0x000001f800037812 */ /* 0x000fe200078ec0ff */
[----:B01----:R-:W-:Y:S01]  /*24b40*/  IMAD.SHL.U32 R2, R4, 0x8, RZ ;  /* 0x0000000804027824 */ /* 0x003fe200078e00ff */
[----:B------:R-:W-:Y:S01]  /*24b50*/  LOP3.LUT R0, R0, 0x38, RZ, 0xc0, !PT ;  /* 0x0000003800007812 */ /* 0x000fe200078ec0ff */
[----:B------:R-:W-:Y:S01]  /*24b60*/  ULDC UR38, c[0x0][0xc] ;  /* 0x0000030000267ab9 */ /* 0x000fe20000000800 */
[----:B------:R-:W-:Y:S01]  /*24b70*/  LOP3.LUT R3, R3, 0x38, R6, 0x78, !PT ;  /* 0x0000003803037812 */ /* 0x000fe200078e7806 */
[----:B------:R-:W-:-:S03]  /*24b80*/  IMAD.SHL.U32 R6, R6, 0x10, RZ ;  /* 0x0000001006067824 */ /* 0x000fc600078e00ff */
[----:B------:R-:W-:Y:S02]  /*24b90*/  LOP3.LUT R2, R3, 0x200, R2, 0xf8, !PT ;  /* 0x0000020003027812 */ /* 0x000fe400078ef802 */
[----:B------:R-:W-:-:S04]  /*24ba0*/  SHF.R.U32.HI R3, RZ, 0x3, R4 ;  /* 0x00000003ff037819 */ /* 0x000fc80000011604 */
[----:B------:R-:W-:Y:S01]  /*24bb0*/  LOP3.LUT R4, R3, 0x70, R6, 0xf8, !PT ;  /* 0x0000007003047812 */ /* 0x000fe200078ef806 */
[----:B--2---:R-:W-:-:S06]  /*24bc0*/  ULEA UR4, UR5, UR4, 0x18 ;  /* 0x0000000405047291 */ /* 0x004fcc000f8ec03f */
[----:B------:R-:W-:-:S04]  /*24bd0*/  IMAD.U32 R19, RZ, RZ, UR4 ;  /* 0x00000004ff137e24 */ /* 0x000fc8000f8e00ff */
[----:B------:R-:W-:Y:S02]  /*24be0*/  IMAD R3, R2, 0x2, R19 ;  /* 0x0000000202037824 */ /* 0x000fe400078e0213 */
[----:B------:R-:W-:-:S03]  /*24bf0*/  IMAD.MOV.U32 R2, RZ, RZ, 0x1 ;  /* 0x00000001ff027424 */ /* 0x000fc600078e00ff */
[----:B------:R0:W-:Y:S04]  /*24c00*/  STL [R1+0x28], R3 ;  /* 0x0000280301007387 */ /* 0x0001e80000100800 */
[----:B------:R-:W-:Y:S04]  /*24c10*/  STL [R1+0x58], RZ ;  /* 0x000058ff01007387 */ /* 0x000fe80000100800 */
[----:B------:R1:W-:Y:S01]  /*24c20*/  STL [R1+0x20], R2 ;  /* 0x0000200201007387 */ /* 0x0003e20000100800 */
[----:B0-----:R-:W-:-:S03]  /*24c30*/  IMAD.MOV.U32 R3, RZ, RZ, 0x1 ;  /* 0x00000001ff037424 */ /* 0x001fc600078e00ff */
[----:B------:R0:W-:Y:S04]  /*24c40*/  STL [R1+0x14], RZ ;  /* 0x000014ff01007387 */ /* 0x0001e80000100800 */
[----:B------:R0:W-:Y:S01]  /*24c50*/  STL [R1+0x10], RZ ;  /* 0x000010ff01007387 */ /* 0x0001e20000100800 */
[----:B-1----:R-:W-:-:S03]  /*24c60*/  LOP3.LUT R2, R0, 0x40, RZ, 0xfc, !PT ;  /* 0x0000004000027812 */ /* 0x002fc600078efcff */
[----:B------:R0:W-:Y:S01]  /*24c70*/  STL [R1+0x18], R3 ;  /* 0x0000180301007387 */ /* 0x0001e20000100800 */
[----:B------:R-:W-:-:S07]  /*24c80*/  LOP3.LUT R0, R0, 0x80, RZ, 0xfc, !PT ;  /* 0x0000008000007812 */ /* 0x000fce00078efcff */
.L_x_1908:
[----:B------:R-:W2:Y:S01]  /*24c90*/  LDL R14, [R1+0xc] ;  /* 0x00000c00010e7983 */ /* 0x000ea20000100800 */
[----:B------:R-:W-:Y:S05]  /*24ca0*/  YIELD ;  /* 0x0000000000007946 */ /* 0x000fea0003800000 */
[----:B------:R-:W-:Y:S01]  /*24cb0*/  ULDC.64 UR4, c[0x0][0xa28] ;  /* 0x00028a0000047ab9 */ /* 0x000fe20000000a00 */
[----:B0--3--:R-:W-:Y:S02]  /*24cc0*/  CS2R R6, SRZ ;  /* 0x0000000000067805 */ /* 0x009fe4000001ff00 */
[----:B------:R-:W-:Y:S01]  /*24cd0*/  ISETP.NE.U32.AND P0, PT, RZ, UR4, PT ;  /* 0x00000004ff007c0c */ /* 0x000fe2000bf05070 */
[----:B-1----:R-:W1:Y:S01]  /*24ce0*/  LDC.64 R12, c[0x0][0xa00] ;  /* 0x00028000ff0c7b82 */ /* 0x002e620000000a00 */
[----:B------:R-:W-:Y:S01]  /*24cf0*/  ULDC.64 UR6, c[0x0][0xa08] ;  /* 0x0002820000067ab9 */ /* 0x000fe20000000a00 */
[----:B------:R-:W-:Y:S01]  /*24d00*/  ULDC.64 UR8, c[0x0][0xa10] ;  /* 0x0002840000087ab9 */ /* 0x000fe20000000a00 */
[----:B------:R-:W-:Y:S01]  /*24d10*/  ISETP.NE.AND.EX P0, PT, RZ, UR5, PT, P0 ;  /* 0x00000005ff007c0c */ /* 0x000fe2000bf05300 */
[----:B------:R-:W-:-:S04]  /*24d20*/  ULDC.64 UR4, c[0x0][0xa18] ;  /* 0x0002860000047ab9 */ /* 0x000fc80000000a00 */
[----:B------:R-:W4:Y:S08]  /*24d30*/  LDC.64 R4, c[0x0][0xa08] ;  /* 0x00028200ff047b82 */ /* 0x000f300000000a00 */
[----:B0-----:R-:W2:Y:S02]  /*24d40*/  @P0 LDC.64 R2, c[0x0][0xa28] ;  /* 0x00028a00ff020b82 */ /* 0x001ea40000000a00 */
[----:B--2---:R-:W-:-:S05]  /*24d50*/  @P0 IMAD.WIDE R2, R14, 0x4, R2 ;  /* 0x000000040e020825 */ /* 0x004fca00078e0202 */
[----:B------:R0:W5:Y:S01]  /*24d60*/  @P0 LDG.E R6, desc[UR46][R2.64] ;  /* 0x0000002e02060981 */ /* 0x000162000c1e1900 */
[----:B------:R-:W-:Y:S01]  /*24d70*/  ISETP.NE.U32.AND P0, PT, RZ, UR4, PT ;  /* 0x00000004ff007c0c */ /* 0x000fe2000bf05070 */
[----:B-1----:R-:W-:Y:S01]  /*24d80*/  IMAD.WIDE R12, R14, 0x4, R12 ;  /* 0x000000040e0c7825 */ /* 0x002fe200078e020c */
[----:B------:R-:W-:Y:S02]  /*24d90*/  ISETP.NE.U32.AND P2, PT, RZ, UR6, PT ;  /* 0x00000006ff007c0c */ /* 0x000fe4000bf45070 */
[----:B------:R-:W-:Y:S01]  /*24da0*/  ISETP.NE.AND.EX P0, PT, RZ, UR5, PT, P0 ;  /* 0x00000005ff007c0c */ /* 0x000fe2000bf05300 */
[----:B------:R-:W-:Y:S01]  /*24db0*/  ULDC.64 UR4, c[0x0][0xa00] ;  /* 0x0002800000047ab9 */ /* 0x000fe20000000a00 */
[----:B------:R-:W-:Y:S01]  /*24dc0*/  ISETP.NE.U32.AND P4, PT, RZ, UR8, PT ;  /* 0x00000008ff007c0c */ /* 0x000fe2000bf85070 */
[----:B---3--:R-:W-:Y:S01]  /*24dd0*/  IMAD.MOV.U32 R8, RZ, RZ, RZ ;  /* 0x000000ffff087224 */ /* 0x008fe200078e00ff */
[----:B------:R-:W-:Y:S01]  /*24de0*/  ISETP.NE.U32.AND P1, PT, RZ, UR4, PT ;  /* 0x00000004ff007c0c */ /* 0x000fe2000bf25070 */
[----:B0-----:R-:W0:Y:S01]  /*24df0*/  LDC.64 R2, c[0x0][0xa10] ;  /* 0x00028400ff027b82 */ /* 0x001e220000000a00 */
[----:B------:R-:W-:-:S02]  /*24e00*/  IMAD.MOV.U32 R0, RZ, RZ, RZ ;  /* 0x000000ffff007224 */ /* 0x000fc400078e00ff */
[----:B------:R-:W-:Y:S01]  /*24e10*/  ISETP.NE.AND.EX P3, PT, RZ, UR5, PT, P1 ;  /* 0x00000005ff007c0c */ /* 0x000fe2000bf65310 */
[----:B----4-:R-:W-:-:S04]  /*24e20*/  IMAD.WIDE R4, R14, 0x4, R4 ;  /* 0x000000040e047825 */ /* 0x010fc800078e0204 */
[----:B------:R-:W1:Y:S01]  /*24e30*/  @P0 LDC.64 R10, c[0x0][0xa18] ;  /* 0x00028600ff0a0b82 */ /* 0x000e620000000a00 */
[----:B------:R-:W-:Y:S01]  /*24e40*/  ULDC UR4, c[0x0][0x288] ;  /* 0x0000a20000047ab9 */ /* 0x000fe20000000800 */
[----:B------:R-:W-:Y:S02]  /*24e50*/  ISETP.NE.AND.EX P1, PT, RZ, UR7, PT, P2 ;  /* 0x00000007ff007c0c */ /* 0x000fe4000bf25320 */
[----:B------:R-:W-:-:S04]  /*24e60*/  ISETP.NE.AND.EX P2, PT, RZ, UR9, PT, P4 ;  /* 0x00000009ff007c0c */ /* 0x000fc8000bf45340 */
[----:B------:R-:W2:Y:S07]  /*24e70*/  @P3 LDG.E R7, desc[UR46][R12.64] ;  /* 0x0000002e0c073981 */ /* 0x000eae000c1e1900 */
[----:B------:R3:W5:Y:S01]  /*24e80*/  @P1 LDG.E R8, desc[UR46][R4.64] ;  /* 0x0000002e04081981 */ /* 0x000762000c1e1900 */
[----:B0-----:R-:W-:-:S05]  /*24e90*/  IMAD.WIDE R2, R14, 0x4, R2 ;  /* 0x000000040e027825 */ /* 0x001fca00078e0202 */
[----:B------:R3:W5:Y:S01]  /*24ea0*/  @P2 LDG.E R0, desc[UR46][R2.64] ;  /* 0x0000002e02002981 */ /* 0x000762000c1e1900 */
[----:B-1----:R-:W-:-:S03]  /*24eb0*/  @P0 IMAD.WIDE R10, R14, 0x4, R10 ;  /* 0x000000040e0a0825 */ /* 0x002fc600078e020a */
[----:B--2---:R0:W-:Y:S02]  /*24ec0*/  STL [R1+0x48], R7 ;  /* 0x0000480701007387 */ /* 0x0041e40000100800 */
[----:B0-----:R-:W-:Y:S01]  /*24ed0*/  IMAD.U32 R7, RZ, RZ, UR4 ;  /* 0x00000004ff077e24 */ /* 0x001fe2000f8e00ff */
[----:B------:R-:W-:-:S05]  /*24ee0*/  ULDC.64 UR4, c[0x0][0x418] ;  /* 0x0001060000047ab9 */ /* 0x000fca0000000a00 */
[----:B------:R-:W2:Y:S01]  /*24ef0*/  @P0 LDG.E R7, desc[UR46][R10.64] ;  /* 0x0000002e0a070981 */ /* 0x000ea2000c1e1900 */
[----:B------:R-:W-:-:S03]  /*24f00*/  UISETP.NE.U32.AND UP0, UPT, UR4, URZ, UPT ;  /* 0x0000003f0400728c */ /* 0x000fc6000bf05070 */
[----:B------:R-:W-:Y:S01]  /*24f10*/  ULDC UR4, c[0x0][0x424] ;  /* 0x0001090000047ab9 */ /* 0x000fe20000000800 */
[----:B------:R-:W-:-:S03]  /*24f20*/  UISETP.NE.AND.EX UP0, UPT, UR5, URZ, UPT, UP0 ;  /* 0x0000003f0500728c */ /* 0x000fc6000bf05300 */
[----:B------:R-:W-:Y:S01]  /*24f30*/  ULDC UR5, c[0x0][0x2f0] ;  /* 0x0000bc0000057ab9 */ /* 0x000fe20000000800 */
[----:B------:R-:W-:Y:S01]  /*24f40*/  USEL UR4, UR4, 0x1, UP0 ;  /* 0x0000000104047887 */ /* 0x000fe20008000000 */
[----:B--2---:R0:W-:Y:S04]  /*24f50*/  STL [R1+0x38], R7 ;  /* 0x0000380701007387 */ /* 0x0041e80000100800 */
[----:B------:R3:W5:Y:S01]  /*24f60*/  LDL R15, [R1+0x38] ;  /* 0x00003800010f7983 */ /* 0x0007620000100800 */
[----:B------:R-:W-:-:S03]  /*24f70*/  UIMAD UR4, UR4, UR5, URZ ;  /* 0x00000005040472a4 */ /* 0x000fc6000f8e023f */
[----:B------:R-:W-:Y:S02]  /*24f80*/  ULDC UR5, c[0x0][0x348] ;  /* 0x0000d20000057ab9 */ /* 0x000fe40000000800 */
[----:B------:R-:W-:Y:S02]  /*24f90*/  IMAD.U32 R10, RZ, RZ, UR5 ;  /* 0x00000005ff0a7e24 */ /* 0x000fe4000f8e00ff */
[----:B0-----:R-:W-:Y:S01]  /*24fa0*/  IMAD.U32 R7, RZ, RZ, UR4 ;  /* 0x00000004ff077e24 */ /* 0x001fe2000f8e00ff */
[----:B---3--:R-:W-:Y:S06]  /*24fb0*/  @P0 BRA `(.L_x_1749) ;  /* 0x0000000000140947 */ /* 0x008fec0003800000 */
[----:B------:R-:W-:Y:S05]  /*24fc0*/  @!P3 BRA `(.L_x_1749) ;  /* 0x000000000010b947 */ /* 0x000fea0003800000 */
[----:B------:R-:W2:Y:S04]  /*24fd0*/  LDG.E R9, desc[UR46][R12.64] ;  /* 0x0000002e0c097981 */ /* 0x000ea8000c1e1900 */
[----:B------:R-:W2:Y:S02]  /*24fe0*/  LDG.E R12, desc[UR46][R12.64+0x4] ;  /* 0x0000042e0c0c7981 */ /* 0x000ea4000c1e1900 */
[----:B--2--5:R-:W-:-:S05]  /*24ff0*/  IMAD.IADD R15, R12, 0x1, -R9 ;  /* 0x000000010c0f7824 */ /* 0x024fca00078e0a09 */
[----:B------:R0:W-:Y:S02]  /*25000*/  STL [R1+0x38], R15 ;  /* 0x0000380f01007387 */ /* 0x0001e40000100800 */
.L_x_1749:
[----:B------:R-:W2:Y:S01]  /*25010*/  LDL.LU R11, [R1+0x8] ;  /* 0x00000800010b7983 */ /* 0x000ea20000300800 */
[----:B-----5:R-:W-:Y:S01]  /*25020*/  IMAD.IADD R8, R8, 0x1, R6 ;  /* 0x0000000108087824 */ /* 0x020fe200078e0206 */
[----:B------:R-:W-:Y:S02]  /*25030*/  ULDC.64 UR4, c[0x0][0xa20] ;  /* 0x0002880000047ab9 */ /* 0x000fe40000000a00 */
[----:B------:R-:W-:Y:S02]  /*25040*/  ISETP.NE.U32.AND P0, PT, RZ, UR4, PT ;  /* 0x00000004ff007c0c */ /* 0x000fe4000bf05070 */
[----:B------:R1:W-:Y:S02]  /*25050*/  STL [R1+0x1c], R8 ;  /* 0x00001c0801007387 */ /* 0x0003e40000100800 */
[----:B------:R-:W-:Y:S02]  /*25060*/  ISETP.NE.AND.EX P0, PT, RZ, UR5, PT, P0 ;  /* 0x00000005ff007c0c */ /* 0x000fe4000bf05300 */
[----:B--2---:R-:W-:-:S02]  /*25070*/  LOP3.LUT R18, R11, 0xff000000, RZ, 0xc0, !PT ;  /* 0xff0000000b127812 */ /* 0x004fc400078ec0ff */
[C---:B------:R-:W-:Y:S02]  /*25080*/  LOP3.LUT R9, R11.reuse, 0xff0000, RZ, 0xc0, !PT ;  /* 0x00ff00000b097812 */ /* 0x040fe400078ec0ff */
[----:B------:R-:W-:Y:S02]  /*25090*/  SHF.R.U32.HI R18, RZ, 0x8, R18 ;  /* 0x00000008ff127819 */ /* 0x000fe40000011612 */
[----:B------:R-:W-:Y:S02]  /*250a0*/  LOP3.LUT R16, R11, 0xffff, RZ, 0xc0, !PT ;  /* 0x0000ffff0b107812 */ /* 0x000fe400078ec0ff */
[----:B------:R-:W-:-:S03]  /*250b0*/  LEA.HI R18, R9, R18, RZ, 0x10 ;  /* 0x0000001209127211 */ /* 0x000fc600078f80ff */
[----:B-1----:R-:W-:Y:S05]  /*250c0*/  @!P0 BRA `(.L_x_1750) ;  /* 0x0000000000108947 */ /* 0x002fea0003800000 */
[----:B------:R-:W1:Y:S02]  /*250d0*/  LDC.64 R4, c[0x0][0xa20] ;  /* 0x00028800ff047b82 */ /* 0x000e640000000a00 */
[----:B-1----:R-:W-:-:S05]  /*250e0*/  IMAD.WIDE R4, R14, 0x4, R4 ;  /* 0x000000040e047825 */ /* 0x002fca00078e0204 */
[----:B------:R1:W5:Y:S01]  /*250f0*/  LDG.E R7, desc[UR46][R4.64] ;  /* 0x0000002e04077981 */ /* 0x000362000c1e1900 */
[----:B------:R-:W-:Y:S05]  /*25100*/  BRA `(.L_x_1751) ;  /* 0x0000000000107947 */ /* 0x000fea0003800000 */
.L_x_1750:
[----:B------:R-:W-:Y:S05]  /*25110*/  @!P1 BRA `(.L_x_1751) ;  /* 0x00000000000c9947 */ /* 0x000fea0003800000 */
[----:B------:R-:W2:Y:S04]  /*25120*/  LDG.E R7, desc[UR46][R4.64] ;  /* 0x0000002e04077981 */ /* 0x000ea8000c1e1900 */
[----:B------:R-:W2:Y:S02]  /*25130*/  LDG.E R4, desc[UR46][R4.64+0x4] ;  /* 0x0000042e04047981 */ /* 0x000ea4000c1e1900 */
[----:B--2---:R-:W-:-:S07]  /*25140*/  IMAD.IADD R7, R4, 0x1, -R7 ;  /* 0x0000000104077824 */ /* 0x004fce00078e0a07 */
.L_x_1751:
[----:B------:R-:W2:Y:S04]  /*25150*/  LDL.LU R8, [R1+0x4] ;  /* 0x0000040001087983 */ /* 0x000ea80000300800 */
[----:B-1----:R-:W3:Y:S04]  /*25160*/  @P2 LDG.E R4, desc[UR46][R2.64] ;  /* 0x0000002e02042981 */ /* 0x002ee8000c1e1900 */
[----:B------:R1:W3:Y:S01]  /*25170*/  @P2 LDG.E R2, desc[UR46][R2.64+0x4] ;  /* 0x0000042e02022981 */ /* 0x0002e2000c1e1900 */
[----:B-----5:R-:W-:Y:S01]  /*25180*/  IMAD.IADD R9, R7, 0x1, -R6 ;  /* 0x0000000107097824 */ /* 0x020fe200078e0a06 */
[----:B-1----:R-:W1:Y:S02]  /*25190*/  LDC R3, c[0x0][0x448] ;  /* 0x00011200ff037b82 */ /* 0x002e640000000800 */
[----:B-1----:R-:W-:-:S13]  /*251a0*/  ISETP.NE.AND P1, PT, R3, 0x1, PT ;  /* 0x000000010300780c */ /* 0x002fda0003f25270 */
[----:B------:R-:W1:Y:S08]  /*251b0*/  @P1 LDC R3, c[0x0][0x44c] ;  /* 0x00011300ff031b82 */ /* 0x000e700000000800 */
[----:B------:R-:W4:Y:S01]  /*251c0*/  @P1 LDC R5, c[0x0][0x450] ;  /* 0x00011400ff051b82 */ /* 0x000f220000000800 */
[----:B--2---:R-:W-:-:S04]  /*251d0*/  IMAD.SHL.U32 R12, R8, 0x80, RZ ;  /* 0x00000080080c7824 */ /* 0x004fc800078e00ff */
[----:B------:R-:W-:Y:S01]  /*251e0*/  VIADD R7, R12, 0x7f ;  /* 0x0000007f0c077836 */ /* 0x000fe20000000000 */
[----:B------:R2:W-:Y:S01]  /*251f0*/  STL [R1+0x30], R12 ;  /* 0x0000300c01007387 */ /* 0x0005e20000100800 */
[----:B---3--:R-:W-:Y:S02]  /*25200*/  @P2 IMAD.IADD R10, R2, 0x1, -R4 ;  /* 0x00000001020a2824 */ /* 0x008fe400078e0a04 */
[----:B-1----:R-:W-:-:S04]  /*25210*/  @P1 IMAD.HI.U32 R2, R7, R3, RZ ;  /* 0x0000000307021227 */ /* 0x002fc800078e00ff */
[----:B------:R-:W-:Y:S01]  /*25220*/  IMAD.IADD R6, R9, 0x1, R10 ;  /* 0x0000000109067824 */ /* 0x000fe200078e020a */
[----:B----4-:R-:W-:-:S03]  /*25230*/  @P1 SHF.R.U32.HI R7, RZ, R5, R2 ;  /* 0x00000005ff071219 */ /* 0x010fc60000011602 */
[C---:B------:R-:W-:Y:S01]  /*25240*/  VIADD R2, R6.reuse, 0x5f ;  /* 0x0000005f06027836 */ /* 0x040fe20000000000 */
[----:B------:R-:W-:-:S03]  /*25250*/  IADD3 R21, R6, 0x1, -R15 ;  /* 0x0000000106157810 */ /* 0x000fc60007ffe80f */
[----:B------:R-:W-:-:S04]  /*25260*/  IMAD.HI R2, R2, 0x2aaaaaab, RZ ;  /* 0x2aaaaaab02027827 */ /* 0x000fc800078e02ff */
[----:B------:R-:W-:Y:S01]  /*25270*/  IMAD.IADD R7, R21, 0x1, R7 ;  /* 0x0000000115077824 */ /* 0x000fe200078e0207 */
[----:B------:R-:W-:-:S04]  /*25280*/  SHF.R.U32.HI R3, RZ, 0x1f, R2 ;  /* 0x0000001fff037819 */ /* 0x000fc80000011602 */
[----:B------:R-:W-:Y:S02]  /*25290*/  LEA.HI.SX32 R11, R2, R3, 0x1c ;  /* 0x00000003020b7211 */ /* 0x000fe400078fe2ff */
[----:B------:R-:W1:Y:S03]  /*252a0*/  LDC.64 R2, c[0x0][0x9e0] ;  /* 0x00027800ff027b82 */ /* 0x000e660000000a00 */
[----:B------:R2:W-:Y:S01]  /*252b0*/  STL [R1+0x5c], R11 ;  /* 0x00005c0b01007387 */ /* 0x0005e20000100800 */
[----:B-1----:R-:W-:Y:S01]  /*252c0*/  ISETP.GE.AND P3, PT, R3, 0x1, PT ;  /* 0x000000010300780c */ /* 0x002fe20003f66270 */
        /* <DEDUP_REMOVED lines=13> */
.L_x_1754:
[----:B------:R-:W-:-:S13]  /*253a0*/  ISETP.NE.AND P0, PT, R3, 0x1, PT ;  /* 0x000000010300780c */ /* 0x000fda0003f05270 */
[----:B------:R-:W1:Y:S02]  /*253b0*/  @P0 LDC.64 R4, c[0x0][0x9e8] ;  /* 0x00027a00ff040b82 */ /* 0x000e640000000a00 */
[----:B-1----:R-:W-:-:S05]  /*253c0*/  @P0 IMAD.HI.U32 R4, R2, R4, RZ ;  /* 0x0000000402040227 */ /* 0x002fca00078e00ff */
[----:B------:R-:W-:-:S07]  /*253d0*/  @P0 SHF.R.U32.HI R2, RZ, R5, R4 ;  /* 0x00000005ff020219 */ /* 0x000fce0000011604 */
.L_x_1755:
[----:B------:R-:W-:Y:S05]  /*253e0*/  BSYNC B0 ;  /* 0x0000000000007941 */ /* 0x000fea0003800000 */
.L_x_1753:
[----:B------:R-:W-:-:S05]  /*253f0*/  IMAD R2, R2, R3, R3 ;  /* 0x0000000302027224 */ /* 0x000fca00078e0203 */
[----:B------:R-:W-:-:S07]  /*25400*/  VIMNMX R8, R8, R2, PT ;  /* 0x0000000208087248 */ /* 0x000fce0003fe0100 */
.L_x_1752:
[----:B------:R-:W1:Y:S01]  /*25410*/  @P1 LDC R4, c[0x0][0x44c] ;  /* 0x00011300ff041b82 */ /* 0x000e620000000800 */
[----:B------:R-:W-:Y:S01]  /*25420*/  VIADD R8, R8, 0x5f ;  /* 0x0000005f08087836 */ /* 0x000fe20000000000 */
[----:B------:R-:W-:Y:S01]  /*25430*/  ULDC UR4, c[0x0][0x9dc] ;  /* 0x0002770000047ab9 */ /* 0x000fe20000000800 */
[----:B------:R-:W-:Y:S02]  /*25440*/  IMAD.MOV.U32 R2, RZ, RZ, R12 ;  /* 0x000000ffff027224 */ /* 0x000fe400078e000c */
[----:B------:R-:W-:-:S03]  /*25450*/  IMAD.HI R8, R8, 0x2aaaaaab, RZ ;  /* 0x2aaaaaab08087827 */ /* 0x000fc600078e02ff */
[----:B------:R-:W2:Y:S01]  /*25460*/  @P1 LDC R5, c[0x0][0x450] ;  /* 0x00011400ff051b82 */ /* 0x000ea20000000800 */
[----:B------:R-:W-:Y:S01]  /*25470*/  IMAD.IADD R20, R6, 0x1, -R15 ;  /* 0x0000000106147824 */ /* 0x000fe200078e0a0f */
[----:B------:R-:W-:-:S04]  /*25480*/  SHF.R.U32.HI R7, RZ, 0x1f, R8 ;  /* 0x0000001fff077819 */ /* 0x000fc80000011608 */
[----:B------:R-:W-:-:S04]  /*25490*/  LEA.HI.SX32 R7, R8, R7, 0x1c ;  /* 0x0000000708077211 */ /* 0x000fc800078fe2ff */
[----:B------:R-:W-:Y:S01]  /*254a0*/  VIMNMX R7, R11, R7, PT ;  /* 0x000000070b077248 */ /* 0x000fe20003fe0100 */
[----:B-1----:R-:W-:-:S05]  /*254b0*/  @P1 IMAD.HI.U32 R4, R12, R4, RZ ;  /* 0x000000040c041227 */ /* 0x002fca00078e00ff */
[----:B--2---:R-:W-:-:S05]  /*254c0*/  @P1 SHF.R.U32.HI R2, RZ, R5, R4 ;  /* 0x00000005ff021219 */ /* 0x004fca0000011604 */
        /* <DEDUP_REMOVED lines=13> */
.L_x_1758:
[----:B------:R-:W-:-:S13]  /*255a0*/  ISETP.NE.AND P0, PT, R3, 0x1, PT ;  /* 0x000000010300780c */ /* 0x000fda0003f05270 */
[----:B------:R-:W1:Y:S02]  /*255b0*/  @P0 LDC.64 R4, c[0x0][0x9e8] ;  /* 0x00027a00ff040b82 */ /* 0x000e640000000a00 */
[----:B-1----:R-:W-:-:S05]  /*255c0*/  @P0 IMAD.HI.U32 R4, R2, R4, RZ ;  /* 0x0000000402040227 */ /* 0x002fca00078e00ff */
[----:B------:R-:W-:-:S07]  /*255d0*/  @P0 SHF.R.U32.HI R2, RZ, R5, R4 ;  /* 0x00000005ff020219 */ /* 0x000fce0000011604 */
.L_x_1759:
[----:B------:R-:W-:Y:S05]  /*255e0*/  BSYNC B0 ;  /* 0x0000000000007941 */ /* 0x000fea0003800000 */
.L_x_1757:
[----:B------:R-:W-:-:S05]  /*255f0*/  IMAD R2, R2, R3, RZ ;  /* 0x0000000302027224 */ /* 0x000fca00078e02ff */
[----:B------:R-:W-:-:S07]  /*25600*/  VIMNMX R6, R6, R2, !PT ;  /* 0x0000000206067248 */ /* 0x000fce0007fe0100 */
.L_x_1756:
[----:B------:R-:W-:Y:S01]  /*25610*/  IMAD.HI R6, R6, 0x2aaaaaab, RZ ;  /* 0x2aaaaaab06067827 */ /* 0x000fe200078e02ff */
[----:B------:R-:W-:Y:S01]  /*25620*/  LOP3.LUT R12, R18, 0xff, RZ, 0xc0, !PT ;  /* 0x000000ff120c7812 */ /* 0x000fe200078ec0ff */
[----:B------:R-:W-:Y:S01]  /*25630*/  BSSY B0, `(.L_x_1760) ;  /* 0x0000027000007945 */ /* 0x000fe20003800000 */
[----:B------:R-:W-:Y:S01]  /*25640*/  SHF.R.U32.HI R18, RZ, 0x10, R18 ;  /* 0x00000010ff127819 */ /* 0x000fe20000011612 */
[----:B------:R-:W-:Y:S01]  /*25650*/  IMAD.MOV.U32 R2, RZ, RZ, RZ ;  /* 0x000000ffff027224 */ /* 0x000fe200078e00ff */
[----:B------:R-:W-:Y:S01]  /*25660*/  SHF.R.U32.HI R4, RZ, 0x1f, R6 ;  /* 0x0000001fff047819 */ /* 0x000fe20000011606 */
[----:B------:R1:W-:Y:S03]  /*25670*/  STL [R1+0x50], R12 ;  /* 0x0000500c01007387 */ /* 0x0003e60000100800 */
[----:B------:R-:W-:-:S04]  /*25680*/  LEA.HI.SX32 R4, R6, R4, 0x1c ;  /* 0x0000000406047211 */ /* 0x000fc800078fe2ff */
[----:B------:R-:W-:-:S04]  /*25690*/  VIMNMX R4, RZ, R4, !PT ;  /* 0x00000004ff047248 */ /* 0x000fc80007fe0100 */
[----:B------:R-:W-:-:S13]  /*256a0*/  ISETP.GT.AND P0, PT, R7, R4, PT ;  /* 0x000000040700720c */ /* 0x000fda0003f04270 */
[----:B-1----:R-:W-:Y:S05]  /*256b0*/  @!P0 BRA `(.L_x_1761) ;  /* 0x0000000000788947 */ /* 0x002fea0003800000 */
[----:B------:R-:W-:Y:S01]  /*256c0*/  ISETP.NE.AND P0, PT, R18, RZ, PT ;  /* 0x000000ff1200720c */ /* 0x000fe20003f05270 */
[----:B------:R-:W-:-:S03]  /*256d0*/  ULDC UR4, c[0x0][0x9f0] ;  /* 0x00027c0000047ab9 */ /* 0x000fc60000000800 */
[----:B------:R-:W-:-:S04]  /*256e0*/  SEL R5, R18, UR4, P0 ;  /* 0x0000000412057c07 */ /* 0x000fc80008000000 */
[----:B------:R-:W-:Y:S02]  /*256f0*/  IABS R6, R5 ;  /* 0x0000000500067213 */ /* 0x000fe40000000000 */
[----:B------:R-:W-:Y:S02]  /*25700*/  IADD3 R8, R5, -0x1, R7 ;  /* 0xffffffff05087810 */ /* 0x000fe40007ffe007 */
[----:B------:R-:W1:Y:S03]  /*25710*/  I2F.RP R2, R6 ;  /* 0x0000000600027306 */ /* 0x000e660000209400 */
[----:B------:R-:W-:-:S05]  /*25720*/  IMAD.IADD R8, R8, 0x1, -R4 ;  /* 0x0000000108087824 */ /* 0x000fca00078e0a04 */
        /* <DEDUP_REMOVED lines=10> */
[----:B------:R-:W-:-:S03]  /*257d0*/  IABS R3, R8 ;  /* 0x0000000800037213 */ /* 0x000fc60000000000 */
        /* <DEDUP_REMOVED lines=12> */
.L_x_1761:
[----:B------:R-:W-:Y:S05]  /*258a0*/  BSYNC B0 ;  /* 0x0000000000007941 */ /* 0x000fea0003800000 */
.L_x_1760:
[-C--:B------:R-:W-:Y:S01]  /*258b0*/  IMAD R4, R12, R2.reuse, R4 ;  /* 0x000000020c047224 */ /* 0x080fe200078e0204 */
[----:B------:R-:W-:Y:S04]  /*258c0*/  BSSY B0, `(.L_x_1762) ;  /* 0x0000143000007945 */ /* 0x000fe80003800000 */
        /* <DEDUP_REMOVED lines=12> */
[----:B------:R-:W-:Y:S02]  /*25990*/  @P0 LEA.HI.SX32 R4, R2, R5, 0x1c ;  /* 0x0000000502040211 */ /* 0x000fe400078fe2ff */
        /* <DEDUP_REMOVED lines=10> */
.L_x_1951:
[----:B--2---:R-:W-:Y:S02]  /*25a40*/  ISETP.NE.AND P0, PT, R14, RZ, PT ;  /* 0x000000ff0e00720c */ /* 0x004fe40003f05270 */
[----:B------:R-:W-:-:S11]  /*25a50*/  PLOP3.LUT P6, PT, PT, PT, PT, 0x8, 0x0 ;  /* 0x000000000000781c */ /* 0x000fd60003fce170 */
[----:B------:R-:W-:Y:S05]  /*25a60*/  @P0 BRA `(.L_x_1765) ;  /* 0x00000000000c0947 */ /* 0x000fea0003800000 */
[----:B------:R-:W-:-:S03]  /*25a70*/  UMOV UR4, 0xffffffff ;  /* 0xffffffff00047882 */ /* 0x000fc60000000000 */
[----:B------:R-:W-:Y:S05]  /*25a80*/  BRA.DIV UR4, `(.L_x_1766) ;  /* 0x0000007e04387947 */ /* 0x000fea000b800000 */
[----:B------:R-:W-:-:S13]  /*25a90*/  ELECT P6, URZ, PT ;  /* 0x00000000003f782f */ /* 0x000fda00038c0000 */
.L_x_1765:
        /* <DEDUP_REMOVED lines=9> */
.L_x_1954:
[----:B------:R-:W-:Y:S05]  /*25b30*/  BSYNC B1 ;  /* 0x0000000000017941 */ /* 0x000fea0003800000 */
.L_x_1767:
        /* <DEDUP_REMOVED lines=12> */
.L_x_1955:
[----:B------:R-:W-:Y:S05]  /*25c00*/  BSYNC B2 ;  /* 0x0000000000027941 */ /* 0x000fea0003800000 */
.L_x_1771:
        /* <DEDUP_REMOVED lines=9> */
.L_x_1774:
[----:B------:R-:W-:Y:S05]  /*25ca0*/  BSYNC B2 ;  /* 0x0000000000027941 */ /* 0x000fea0003800000 */
.L_x_1773:
[----:B-1----:R-:W3:Y:S01]  /*25cb0*/  LDL R5, [R1+0x14] ;  /* 0x0000140001057983 */ /* 0x002ee20000100800 */
[----:B------:R-:W-:Y:S01]  /*25cc0*/  IMAD.MOV.U32 R12, RZ, RZ, RZ ;  /* 0x000000ffff0c7224 */ /* 0x000fe200078e00ff */
        /* <DEDUP_REMOVED lines=11> */
.L_x_1775:
        /* <DEDUP_REMOVED lines=16> */
.L_x_1776:
        /* <DEDUP_REMOVED lines=15> */
.L_x_1777:
        /* <DEDUP_REMOVED lines=10> */
[----:B------:R-:W1:Y:S01]  /*26010*/  SYNCS.PHASECHK.TRANS64.TRYWAIT P0, [R7+URZ+0x2a8c0], R10 ;  /* 0x02a8c00a070075a7 */ /* 0x000e62000800017f */
[----:B------:R-:W-:Y:S04]  /*26020*/  BSSY B2, `(.L_x_1778) ;  /* 0x0000002000027945 */ /* 0x000fe80003800000 */
[----:B-1----:R-:W-:Y:S05]  /*26030*/  @!P0 BRA `(.L_x_1779) ;  /* 0x0000007800148947 */ /* 0x002fea0003800000 */
.L_x_1956:
[----:B------:R-:W-:Y:S05]  /*26040*/  BSYNC B2 ;  /* 0x0000000000027941 */ /* 0x000fea0003800000 */
.L_x_1778:
[----:B------:R-:W-:Y:S01]  /*26050*/  BSSY B2, `(.L_x_1780) ;  /* 0x000000b000027945 */ /* 0x000fe20003800000 */
[----:B-12---:R-:W-:Y:S02]  /*26060*/  IMAD.MOV.U32 R10, RZ, RZ, 0x0 ;  /* 0x00000000ff0a7424 */ /* 0x006fe400078e00ff */
        /* <DEDUP_REMOVED lines=9> */
.L_x_1781:
[----:B------:R-:W-:Y:S05]  /*26100*/  BSYNC B2 ;  /* 0x0000000000027941 */ /* 0x000fea0003800000 */
.L_x_1780:
[----:B------:R-:W2:Y:S01]  /*26110*/  LDL R5, [R1+0x14] ;  /* 0x0000140001057983 */ /* 0x000ea20000100800 */
[----:B------:R-:W-:Y:S01]  /*26120*/  R2UR UR10, R12 ;  /* 0x000000000c0a72ca */ /* 0x000fe200000e0000 */
[----:B------:R-:W-:Y:S01]  /*26130*/  UIADD3 UR4, UP0, UR36, 0x670, URZ ;  /* 0x0000067024047890 */ /* 0x000fe2000ff1e03f */
[----:B------:R-:W-:Y:S01]  /*26140*/  R2UR UR6, R10 ;  /* 0x000000000a0672ca */ /* 0x000fe200000e0000 */
[----:B------:R-:W-:Y:S01]  /*26150*/  VIADD R7, R7, 0x2a8b0 ;  /* 0x0002a8b007077836 */ /* 0x000fe20000000000 */
[----:B------:R-:W-:Y:S01]  /*26160*/  R2UR UR7, R11 ;  /* 0x000000000b0772ca */ /* 0x000fe200000e0000 */
[----:B------:R-:W-:Y:S01]  /*26170*/  UIADD3.X UR5, URZ, UR37, URZ, UP0, !UPT ;  /* 0x000000253f057290 */ /* 0x000fe200087fe43f */
[----:B------:R-:W-:Y:S01]  /*26180*/  PLOP3.LUT P0, PT, PT, PT, PT, 0x80, 0x0 ;  /* 0x000000000000781c */ /* 0x000fe20003f0f070 */
[----:B--2---:R-:W-:-:S04]  /*26190*/  IMAD R8, R5, 0x6000, R19 ;  /* 0x0000600005087824 */ /* 0x004fc800078e0213 */
[----:B------:R-:W-:-:S08]  /*261a0*/  VIADD R5, R8, 0x400 ;  /* 0x0000040008057836 */ /* 0x000fd00000000000 */
.L_x_1782:
        /* <DEDUP_REMOVED lines=10> */
[----:B------:R-:W-:Y:S01]  /*26250*/  R2UR UR10, R13 ;  /* 0x000000000d0a72ca */ /* 0x000fe200000e0000 */
[----:B------:R-:W-:Y:S01]  /*26260*/  VIADD R5, R8, 0x3400 ;  /* 0x0000340008057836 */ /* 0x000fe20000000000 */
[----:B------:R-:W-:Y:S02]  /*26270*/  R2UR UR6, R10 ;  /* 0x000000000a0672ca */ /* 0x000fe400000e0000 */
[----:B------:R-:W-:Y:S02]  /*26280*/  R2UR UR7, R11 ;  /* 0x000000000b0772ca */ /* 0x000fe400000e0000 */
[----:B------:R-:W-:-:S13]  /*26290*/  PLOP3.LUT P0, PT, PT, PT, PT, 0x80, 0x0 ;  /* 0x000000000000781c */ /* 0x000fda0003f0f070 */
.L_x_1783:
        /* <DEDUP_REMOVED lines=10> */
.L_x_1770:
[----:B------:R-:W-:Y:S05]  /*26340*/  BSYNC B1 ;  /* 0x0000000000017941 */ /* 0x000fea0003800000 */
.L_x_1769:
[----:B------:R-:W1:Y:S04]  /*26350*/  LDL.LU R9, [R1+0x14] ;  /* 0x0000140001097983 */ /* 0x000e680000300800 */
[----:B------:R-:W2:Y:S01]  /*26360*/  LDL.LU R8, [R1+0x20] ;  /* 0x0000200001087983 */ /* 0x000ea20000300800 */
[----:B------:R-:W-:Y:S01]  /*26370*/  PLOP3.LUT P0, PT, PT, PT, PT, 0x8, 0x0 ;  /* 0x000000000000781c */ /* 0x000fe20003f0e170 */
[----:B-1----:R-:W-:Y:S02]  /*26380*/  VIADD R5, R9, 0x1 ;  /* 0x0000000109057836 */ /* 0x002fe40000000000 */
[----:B------:R-:W-:-:S03]  /*26390*/  VIADD R9, R4, 0xfffffffe ;  /* 0xfffffffe04097836 */ /* 0x000fc60000000000 */
[----:B------:R-:W-:Y:S02]  /*263a0*/  ISETP.NE.AND P1, PT, R5, 0x2, PT ;  /* 0x000000020500780c */ /* 0x000fe40003f25270 */
[----:B------:R-:W-:Y:S02]  /*263b0*/  ISETP.GE.AND P2, PT, R9, R3, PT ;  /* 0x000000030900720c */ /* 0x000fe40003f46270 */
[----:B------:R-:W-:-:S04]  /*263c0*/  SEL R4, RZ, 0x1, P1 ;  /* 0x00000001ff047807 */ /* 0x000fc80000800000 */
[----:B--2---:R-:W-:Y:S02]  /*263d0*/  LOP3.LUT R8, R8, R4, RZ, 0x3c, !PT ;  /* 0x0000000408087212 */ /* 0x004fe400078e3cff */
[----:B------:R-:W-:-:S05]  /*263e0*/  SEL R4, R5, RZ, P1 ;  /* 0x000000ff05047207 */ /* 0x000fca0000800000 */
[----:B------:R1:W-:Y:S04]  /*263f0*/  STL [R1+0x14], R4 ;  /* 0x0000140401007387 */ /* 0x0003e80000100800 */
[----:B------:R1:W-:Y:S01]  /*26400*/  STL [R1+0x20], R8 ;  /* 0x0000200801007387 */ /* 0x0003e20000100800 */
[----:B------:R-:W-:Y:S05]  /*26410*/  @!P2 BRA `(.L_x_1763) ;  /* 0x000000080034a947 */ /* 0x000fea0003800000 */
.L_x_1799:
        /* <DEDUP_REMOVED lines=13> */
.L_x_1957:
[----:B------:R-:W-:Y:S05]  /*264f0*/  BSYNC B2 ;  /* 0x0000000000027941 */ /* 0x000fea0003800000 */
.L_x_1786:
        /* <DEDUP_REMOVED lines=9> */
.L_x_1789:
[----:B------:R-:W-:Y:S05]  /*26590*/  BSYNC B2 ;  /* 0x0000000000027941 */ /* 0x000fea0003800000 */
.L_x_1788:
[----:B------:R-:W2:Y:S01]  /*265a0*/  LDL R4, [R1+0x14] ;  /* 0x0000140001047983 */ /* 0x000ea20000100800 */
[----:B------:R-:W-:Y:S01]  /*265b0*/  IMAD.MOV.U32 R12, RZ, RZ, RZ ;  /* 0x000000ffff0c7224 */ /* 0x000fe200078e00ff */
        /* <DEDUP_REMOVED lines=10> */
.L_x_1790:
        /* <DEDUP_REMOVED lines=10> */
[----:B------:R-:W-:Y:S01]  /*26700*/  IMAD.MOV.U32 R13, RZ, RZ, 0x40 ;  /* 0x00000040ff0d7424 */ /* 0x000fe200078e00ff */
[----:B------:R-:W-:Y:S01]  /*26710*/  PLOP3.LUT P1, PT, PT, PT, PT, 0x80, 0x0 ;  /* 0x000000000000781c */ /* 0x000fe20003f2f070 */
[----:B------:R-:W-:Y:S01]  /*26720*/  VIADD R10, R6, 0x1b400 ;  /* 0x0001b400060a7836 */ /* 0x000fe20000000000 */
[----:B------:R-:W-:Y:S01]  /*26730*/  UMOV UR6, 0x0 ;  /* 0x0000000000067882 */ /* 0x000fe20000000000 */
[----:B------:R-:W-:Y:S01]  /*26740*/  UMOV UR7, 0x12f00000 ;  /* 0x12f0000000077882 */ /* 0x000fe20000000000 */
[----:B------:R-:W-:-:S15]  /*26750*/  R2UR UR10, R13 ;  /* 0x000000000d0a72ca */ /* 0x000fde00000e0000 */
.L_x_1791:
        /* <DEDUP_REMOVED lines=15> */
.L_x_1792:
        /* <DEDUP_REMOVED lines=10> */
[----:B------:R-:W2:Y:S01]  /*268f0*/  SYNCS.PHASECHK.TRANS64.TRYWAIT P1, [R8+URZ+0x2a8c0], R7 ;  /* 0x02a8c007080075a7 */ /* 0x000ea2000802017f */
[----:B------:R-:W-:Y:S04]  /*26900*/  BSSY B2, `(.L_x_1793) ;  /* 0x0000002000027945 */ /* 0x000fe80003800000 */
[----:B--2---:R-:W-:Y:S05]  /*26910*/  @!P1 BRA `(.L_x_1794) ;  /* 0x0000007000049947 */ /* 0x004fea0003800000 */
.L_x_1958:
[----:B------:R-:W-:Y:S05]  /*26920*/  BSYNC B2 ;  /* 0x0000000000027941 */ /* 0x000fea0003800000 */
.L_x_1793:
[----:B------:R-:W-:Y:S01]  /*26930*/  BSSY B2, `(.L_x_1795) ;  /* 0x000000b000027945 */ /* 0x000fe20003800000 */
[----:B------:R-:W-:Y:S02]  /*26940*/  IMAD.MOV.U32 R10, RZ, RZ, 0x0 ;  /* 0x00000000ff0a7424 */ /* 0x000fe400078e00ff */
[----:B------:R-:W-:Y:S01]  /*26950*/  IMAD.MOV.U32 R11, RZ, RZ, 0x12f00000 ;  /* 0x12f00000ff0b7424 */ /* 0x000fe200078e00ff */
[----:B------:R-:W-:Y:S06]  /*26960*/  @P2 BRA `(.L_x_1796) ;  /* 0x00000000001c2947 */ /* 0x000fec0003800000 */
[----:B------:R-:W3:Y:S01]  /*26970*/  S2R R6, SR_TID.X ;  /* 0x0000000000067919 */ /* 0x000ee20000002100 */
[----:B------:R-:W-:-:S04]  /*26980*/  IMAD.MOV.U32 R4, RZ, RZ, 0x6000 ;  /* 0x00006000ff047424 */ /* 0x000fc800078e00ff */
[----:B------:R4:W-:Y:S01]  /*26990*/  SYNCS.ARRIVE.TRANS64 RZ, [R8+URZ+0x2a8b0], R4 ;  /* 0x02a8b00408ff79a7 */ /* 0x0009e2000800003f */
[----:B---3--:R-:W-:-:S04]  /*269a0*/  LOP3.LUT R6, R6, 0x1f, RZ, 0xc0, !PT ;  /* 0x0000001f06067812 */ /* 0x008fc800078ec0ff */
[----:B------:R-:W-:-:S13]  /*269b0*/  ISETP.NE.AND P1, PT, R6, RZ, PT ;  /* 0x000000ff0600720c */ /* 0x000fda0003f25270 */
[----:B----4-:R-:W-:Y:S05]  /*269c0*/  @!P1 BRA `(.L_x_1796) ;  /* 0x0000000000049947 */ /* 0x010fea0003800000 */
[----:B------:R-:W-:Y:S01]  /*269d0*/  BPT.TRAP 0x1 ;  /* 0x000000040000795c */ /* 0x000fe20000300000 */
.L_x_1796:
[----:B------:R-:W-:Y:S05]  /*269e0*/  BSYNC B2 ;  /* 0x0000000000027941 */ /* 0x000fea0003800000 */
.L_x_1795:
[----:B------:R-:W3:Y:S01]  /*269f0*/  LDL R4, [R1+0x14] ;  /* 0x0000140001047983 */ /* 0x000ee20000100800 */
[----:B------:R-:W-:Y:S01]  /*26a00*/  R2UR UR10, R12 ;  /* 0x000000000c0a72ca */ /* 0x000fe200000e0000 */
[----:B------:R-:W-:Y:S01]  /*26a10*/  UIADD3 UR4, UP0, UR36, 0x670, URZ ;  /* 0x0000067024047890 */ /* 0x000fe2000ff1e03f */
[----:B------:R-:W-:Y:S01]  /*26a20*/  R2UR UR6, R10 ;  /* 0x000000000a0672ca */ /* 0x000fe200000e0000 */
[----:B-12---:R-:W-:Y:S01]  /*26a30*/  VIADD R8, R8, 0x2a8b0 ;  /* 0x0002a8b008087836 */ /* 0x006fe20000000000 */
[----:B------:R-:W-:Y:S01]  /*26a40*/  R2UR UR7, R11 ;  /* 0x000000000b0772ca */ /* 0x000fe200000e0000 */
[----:B------:R-:W-:Y:S01]  /*26a50*/  UIADD3.X UR5, URZ, UR37, URZ, UP0, !UPT ;  /* 0x000000253f057290 */ /* 0x000fe200087fe43f */
[----:B------:R-:W-:Y:S01]  /*26a60*/  PLOP3.LUT P1, PT, PT, PT, PT, 0x80, 0x0 ;  /* 0x000000000000781c */ /* 0x000fe20003f2f070 */
[----:B---3--:R-:W-:-:S04]  /*26a70*/  IMAD R4, R4, 0x6000, R19 ;  /* 0x0000600004047824 */ /* 0x008fc800078e0213 */
[----:B------:R-:W-:-:S08]  /*26a80*/  VIADD R6, R4, 0x400 ;  /* 0x0000040004067836 */ /* 0x000fd00000000000 */
.L_x_1797:
        /* <DEDUP_REMOVED lines=15> */
.L_x_1798:
        /* <DEDUP_REMOVED lines=10> */
.L_x_1785:
[----:B------:R-:W-:Y:S05]  /*26c20*/  BSYNC B1 ;  /* 0x0000000000017941 */ /* 0x000fea0003800000 */
.L_x_1784:
[----:B------:R-:W1:Y:S04]  /*26c30*/  LDL.LU R7, [R1+0x14] ;  /* 0x0000140001077983 */ /* 0x000e680000300800 */
[----:B------:R-:W2:Y:S01]  /*26c40*/  LDL.LU R6, [R1+0x20] ;  /* 0x0000200001067983 */ /* 0x000ea20000300800 */
[C---:B------:R-:W-:Y:S01]  /*26c50*/  ISETP.GT.AND P2, PT, R9.reuse, R3, PT ;  /* 0x000000030900720c */ /* 0x040fe20003f44270 */
[----:B------:R-:W-:Y:S02]  /*26c60*/  VIADD R9, R9, 0xffffffff ;  /* 0xffffffff09097836 */ /* 0x000fe40000000000 */
[----:B-1----:R-:W-:-:S05]  /*26c70*/  VIADD R4, R7, 0x1 ;  /* 0x0000000107047836 */ /* 0x002fca0000000000 */
[----:B------:R-:W-:-:S04]  /*26c80*/  ISETP.NE.AND P1, PT, R4, 0x2, PT ;  /* 0x000000020400780c */ /* 0x000fc80003f25270 */
[----:B------:R-:W-:Y:S02]  /*26c90*/  SEL R5, RZ, 0x1, P1 ;  /* 0x00000001ff057807 */ /* 0x000fe40000800000 */
[----:B------:R-:W-:Y:S02]  /*26ca0*/  SEL R4, R4, RZ, P1 ;  /* 0x000000ff04047207 */ /* 0x000fe40000800000 */
[----:B--2---:R-:W-:-:S05]  /*26cb0*/  LOP3.LUT R6, R6, R5, RZ, 0x3c, !PT ;  /* 0x0000000506067212 */ /* 0x004fca00078e3cff */
[----:B------:R2:W-:Y:S04]  /*26cc0*/  STL [R1+0x20], R6 ;  /* 0x0000200601007387 */ /* 0x0005e80000100800 */
[----:B------:R2:W-:Y:S01]  /*26cd0*/  STL [R1+0x14], R4 ;  /* 0x0000140401007387 */ /* 0x0005e20000100800 */
[----:B------:R-:W-:Y:S05]  /*26ce0*/  @P2 BRA `(.L_x_1799) ;  /* 0xfffffff400cc2947 */ /* 0x000fea000383ffff */
.L_x_1763:
[----:B------:R-:W-:Y:S05]  /*26cf0*/  BSYNC B0 ;  /* 0x0000000000007941 */ /* 0x000fea0003800000 */
.L_x_1762:
[----:B------:R-:W3:Y:S01]  /*26d00*/  LDL R7, [R1+0x30] ;  /* 0x0000300001077983 */ /* 0x000ee20000100800 */
[----:B------:R-:W4:Y:S01]  /*26d10*/  LDC R0, c[0x0][0x448] ;  /* 0x00011200ff007b82 */ /* 0x000f220000000800 */
[----:B------:R-:W-:Y:S07]  /*26d20*/  @!P0 WARPSYNC.ALL ;  /* 0x0000000000008948 */ /* 0x000fee0003800000 */
[----:B------:R-:W-:Y:S01]  /*26d30*/  @!P0 BAR.SYNC.DEFER_BLOCKING 0xc, 0x180 ;  /* 0x0306000000008b1d */ /* 0x000fe20000010000 */
[----:B----4-:R-:W-:-:S13]  /*26d40*/  ISETP.NE.AND P1, PT, R0, 0x1, PT ;  /* 0x000000010000780c */ /* 0x010fda0003f25270 */
[----:B------:R-:W4:Y:S08]  /*26d50*/  @P1 LDC R0, c[0x0][0x44c] ;  /* 0x00011300ff001b82 */ /* 0x000f300000000800 */
[----:B------:R-:W5:Y:S01]  /*26d60*/  @P1 LDC R3, c[0x0][0x450] ;  /* 0x00011400ff031b82 */ /* 0x000f620000000800 */
[----:B---3--:R-:W-:-:S04]  /*26d70*/  VIADD R2, R7, 0x7f ;  /* 0x0000007f07027836 */ /* 0x008fc80000000000 */
[----:B----4-:R-:W-:-:S05]  /*26d80*/  @P1 IMAD.HI.U32 R0, R2, R0, RZ ;  /* 0x0000000002001227 */ /* 0x010fca00078e00ff */
[----:B-----5:R-:W-:-:S05]  /*26d90*/  @P1 SHF.R.U32.HI R2, RZ, R3, R0 ;  /* 0x00000003ff021219 */ /* 0x020fca0000011600 */
[----:B------:R-:W-:Y:S02]  /*26da0*/  IMAD.IADD R0, R21, 0x1, R2 ;  /* 0x0000000115007824 */ /* 0x000fe400078e0202 */
[----:B------:R-:W3:Y:S02]  /*26db0*/  LDC.64 R2, c[0x0][0x9e0] ;  /* 0x00027800ff027b82 */ /* 0x000ee40000000a00 */
[----:B---3--:R-:W-:Y:S01]  /*26dc0*/  ISETP.GE.AND P2, PT, R3, 0x1, PT ;  /* 0x000000010300780c */ /* 0x008fe20003f46270 */
[----:B------:R-:W-:-:S12]  /*26dd0*/  IMAD.IADD R2, R0, 0x1, R2 ;  /* 0x0000000100027824 */ /* 0x000fd800078e0202 */
[----:B------:R-:W-:Y:S05]  /*26de0*/  @!P2 BRA `(.L_x_1800) ;  /* 0x000000000048a947 */ /* 0x000fea0003800000 */
[C---:B------:R-:W-:Y:S01]  /*26df0*/  ISETP.GT.AND P0, PT, R0.reuse, RZ, PT ;  /* 0x000000ff0000720c */ /* 0x040fe20003f04270 */
[----:B------:R-:W-:Y:S01]  /*26e00*/  BSSY B0, `(.L_x_1801) ;  /* 0x000000e000007945 */ /* 0x000fe20003800000 */
[----:B--2---:R-:W-:-:S11]  /*26e10*/  VIADD R6, R0, 0xffffffff ;  /* 0xffffffff00067836 */ /* 0x004fd60000000000 */
[----:B------:R-:W-:Y:S05]  /*26e20*/  @P0 BRA `(.L_x_1802) ;  /* 0x00000000001c0947 */ /* 0x000fea0003800000 */
[----:B------:R-:W-:Y:S01]  /*26e30*/  ISETP.NE.AND P0, PT, R3, 0x1, PT ;  /* 0x000000010300780c */ /* 0x000fe20003f05270 */
[----:B------:R-:W-:-:S12]  /*26e40*/  IMAD.MOV R0, RZ, RZ, -R0 ;  /* 0x000000ffff007224 */ /* 0x000fd800078e0a00 */
[----:B-1----:R-:W1:Y:S02]  /*26e50*/  @P0 LDC.64 R4, c[0x0][0x9e8] ;  /* 0x00027a00ff040b82 */ /* 0x002e640000000a00 */
[----:B-1----:R-:W-:-:S05]  /*26e60*/  @P0 IMAD.HI.U32 R4, R0, R4, RZ ;  /* 0x0000000400040227 */ /* 0x002fca00078e00ff */
[----:B------:R-:W-:-:S04]  /*26e70*/  @P0 SHF.R.U32.HI R0, RZ, R5, R4 ;  /* 0x00000005ff000219 */ /* 0x000fc80000011604 */
[----:B------:R-:W-:Y:S01]  /*26e80*/  LOP3.LUT R6, RZ, R0, RZ, 0x33, !PT ;  /* 0x00000000ff067212 */ /* 0x000fe200078e33ff */
[----:B------:R-:W-:Y:S06]  /*26e90*/  BRA `(.L_x_1803) ;  /* 0x0000000000107947 */ /* 0x000fec0003800000 */
.L_x_1802:
[----:B------:R-:W-:-:S13]  /*26ea0*/  ISETP.NE.AND P0, PT, R3, 0x1, PT ;  /* 0x000000010300780c */ /* 0x000fda0003f05270 */
[----:B-1----:R-:W1:Y:S02]  /*26eb0*/  @P0 LDC.64 R4, c[0x0][0x9e8] ;  /* 0x00027a00ff040b82 */ /* 0x002e640000000a00 */
[----:B-1----:R-:W-:-:S05]  /*26ec0*/  @P0 IMAD.HI.U32 R4, R6, R4, RZ ;  /* 0x0000000406040227 */ /* 0x002fca00078e00ff */
[----:B------:R-:W-:-:S07]  /*26ed0*/  @P0 SHF.R.U32.HI R6, RZ, R5, R4 ;  /* 0x00000005ff060219 */ /* 0x000fce0000011604 */
.L_x_1803:
[----:B------:R-:W-:Y:S05]  /*26ee0*/  BSYNC B0 ;  /* 0x0000000000007941 */ /* 0x000fea0003800000 */
.L_x_1801:
[----:B------:R-:W-:-:S05]  /*26ef0*/  IMAD R6, R6, R3, R3 ;  /* 0x0000000306067224 */ /* 0x000fca00078e0203 */
[----:B------:R-:W-:-:S07]  /*26f00*/  VIMNMX R2, R2, R6, PT ;  /* 0x0000000602027248 */ /* 0x000fce0003fe0100 */
.L_x_1800:
[----:B--2---:R-:W2:Y:S01]  /*26f10*/  LDL R6, [R1+0x5c] ;  /* 0x00005c0001067983 */ /* 0x004ea20000100800 */
[----:B------:R-:W3:Y:S01]  /*26f20*/  @P1 LDC R0, c[0x0][0x44c] ;  /* 0x00011300ff001b82 */ /* 0x000ee20000000800 */
[----:B------:R-:W-:Y:S01]  /*26f30*/  VIADD R2, R2, 0x5f ;  /* 0x0000005f02027836 */ /* 0x000fe20000000000 */
[----:B------:R-:W-:Y:S01]  /*26f40*/  ULDC UR4, c[0x0][0x9dc] ;  /* 0x0002770000047ab9 */ /* 0x000fe20000000800 */
[----:B-1----:R-:W-:Y:S02]  /*26f50*/  IMAD.MOV.U32 R4, RZ, RZ, R7 ;  /* 0x000000ffff047224 */ /* 0x002fe400078e0007 */
[----:B------:R-:W-:-:S03]  /*26f60*/  IMAD.HI R2, R2, 0x2aaaaaab, RZ ;  /* 0x2aaaaaab02027827 */ /* 0x000fc600078e02ff */
[----:B------:R-:W1:Y:S01]  /*26f70*/  @P1 LDC R5, c[0x0][0x450] ;  /* 0x00011400ff051b82 */ /* 0x000e620000000800 */
[----:B---3--:R-:W-:-:S05]  /*26f80*/  @P1 IMAD.HI.U32 R0, R7, R0, RZ ;  /* 0x0000000007001227 */ /* 0x008fca00078e00ff */
[----:B-1----:R-:W-:-:S05]  /*26f90*/  @P1 SHF.R.U32.HI R4, RZ, R5, R0 ;  /* 0x00000005ff041219 */ /* 0x002fca0000011600 */
[----:B------:R-:W-:Y:S01]  /*26fa0*/  IMAD.IADD R0, R20, 0x1, R4 ;  /* 0x0000000114007824 */ /* 0x000fe200078e0204 */
[----:B------:R-:W-:-:S04]  /*26fb0*/  SHF.R.U32.HI R4, RZ, 0x1f, R2 ;  /* 0x0000001fff047819 */ /* 0x000fc80000011602 */
[----:B------:R-:W-:Y:S01]  /*26fc0*/  LEA.HI.SX32 R7, R2, R4, 0x1c ;  /* 0x0000000402077211 */ /* 0x000fe200078fe2ff */
[----:B------:R-:W-:-:S04]  /*26fd0*/  VIADD R2, R0, -UR4 ;  /* 0x8000000400027c36 */ /* 0x000fc80008000000 */
[----:B------:R1:W-:Y:S01]  /*26fe0*/  STL [R1+0x60], R7 ;  /* 0x0000600701007387 */ /* 0x0003e20000100800 */
[----:B--2---:R-:W-:Y:S01]  /*26ff0*/  VIMNMX R6, R6, R7, PT ;  /* 0x0000000706067248 */ /* 0x004fe20003fe0100 */
[----:B-1----:R-:W-:Y:S06]  /*27000*/  @!P2 BRA `(.L_x_1804) ;  /* 0x000000000044a947 */ /* 0x002fec0003800000 */
        /* <DEDUP_REMOVED lines=10> */
.L_x_1806:
[----:B------:R-:W-:-:S13]  /*270b0*/  ISETP.NE.AND P0, PT, R3, 0x1, PT ;  /* 0x000000010300780c */ /* 0x000fda0003f05270 */
[----:B------:R-:W1:Y:S02]  /*270c0*/  @P0 LDC.64 R4, c[0x0][0x9e8] ;  /* 0x00027a00ff040b82 */ /* 0x000e640000000a00 */
[----:B-1----:R-:W-:-:S05]  /*270d0*/  @P0 IMAD.HI.U32 R4, R0, R4, RZ ;  /* 0x0000000400040227 */ /* 0x002fca00078e00ff */
[----:B------:R-:W-:-:S07]  /*270e0*/  @P0 SHF.R.U32.HI R0, RZ, R5, R4 ;  /* 0x00000005ff000219 */ /* 0x000fce0000011604 */
.L_x_1807:
[----:B------:R-:W-:Y:S05]  /*270f0*/  BSYNC B0 ;  /* 0x0000000000007941 */ /* 0x000fea0003800000 */
.L_x_1805:
[----:B------:R-:W-:-:S05]  /*27100*/  IMAD R0, R0, R3, RZ ;  /* 0x0000000300007224 */ /* 0x000fca00078e02ff */
[----:B------:R-:W-:-:S07]  /*27110*/  VIMNMX R2, R2, R0, !PT ;  /* 0x0000000002027248 */ /* 0x000fce0007fe0100 */
.L_x_1804:
[----:B------:R-:W-:Y:S01]  /*27120*/  IMAD.HI R2, R2, 0x2aaaaaab, RZ ;  /* 0x2aaaaaab02027827 */ /* 0x000fe200078e02ff */
[----:B------:R-:W-:Y:S01]  /*27130*/  ISETP.NE.AND P1, PT, R18, RZ, PT ;  /* 0x000000ff1200720c */ /* 0x000fe20003f25270 */
[----:B------:R-:W-:Y:S03]  /*27140*/  BSSY B0, `(.L_x_1808) ;  /* 0x0000025000007945 */ /* 0x000fe60003800000 */
[----:B------:R-:W-:-:S04]  /*27150*/  SHF.R.U32.HI R0, RZ, 0x1f, R2 ;  /* 0x0000001fff007819 */ /* 0x000fc80000011602 */
[----:B------:R-:W-:-:S04]  /*27160*/  LEA.HI.SX32 R0, R2, R0, 0x1c ;  /* 0x0000000002007211 */ /* 0x000fc800078fe2ff */
[----:B------:R-:W-:Y:S01]  /*27170*/  VIMNMX R8, RZ, R0, !PT ;  /* 0x00000000ff087248 */ /* 0x000fe20007fe0100 */
[----:B------:R-:W1:Y:S03]  /*27180*/  @!P1 LDC R18, c[0x0][0x9f0] ;  /* 0x00027c00ff129b82 */ /* 0x000e660000000800 */
[----:B------:R-:W-:Y:S01]  /*27190*/  ISETP.GT.AND P0, PT, R6, R8, PT ;  /* 0x000000080600720c */ /* 0x000fe20003f04270 */
[----:B------:R2:W-:Y:S04]  /*271a0*/  STL [R1+0x3c], R8 ;  /* 0x00003c0801007387 */ /* 0x0005e80000100800 */
[----:B------:R2:W-:Y:S08]  /*271b0*/  STL [R1+0x40], RZ ;  /* 0x000040ff01007387 */ /* 0x0005f00000100800 */
[----:B--2---:R-:W-:Y:S05]  /*271c0*/  @!P0 BRA `(.L_x_1809) ;  /* 0x0000000000708947 */ /* 0x004fea0003800000 */
[----:B-1----:R-:W-:-:S04]  /*271d0*/  IABS R0, R18 ;  /* 0x0000001200007213 */ /* 0x002fc80000000000 */
[----:B------:R-:W1:Y:S08]  /*271e0*/  I2F.RP R2, R0 ;  /* 0x0000000000027306 */ /* 0x000e700000209400 */
[----:B-1----:R-:W1:Y:S02]  /*271f0*/  MUFU.RCP R2, R2 ;  /* 0x0000000200027308 */ /* 0x002e640000001000 */
[----:B-1----:R-:W-:-:S06]  /*27200*/  VIADD R2, R2, 0xffffffe ;  /* 0x0ffffffe02027836 */ /* 0x002fcc0000000000 */
[----:B------:R-:W1:Y:S02]  /*27210*/  F2I.FTZ.U32.TRUNC.NTZ R3, R2 ;  /* 0x0000000200037305 */ /* 0x000e64000021f000 */
[----:B-1----:R-:W-:-:S04]  /*27220*/  IMAD.MOV R2, RZ, RZ, -R3 ;  /* 0x000000ffff027224 */ /* 0x002fc800078e0a03 */
[----:B------:R-:W-:Y:S02]  /*27230*/  IMAD R4, R2, R0, RZ ;  /* 0x0000000002047224 */ /* 0x000fe400078e02ff */
[----:B------:R-:W-:-:S04]  /*27240*/  IMAD.MOV.U32 R2, RZ, RZ, RZ ;  /* 0x000000ffff027224 */ /* 0x000fc800078e00ff */
[----:B------:R-:W-:Y:S01]  /*27250*/  IMAD.HI.U32 R7, R3, R4, R2 ;  /* 0x0000000403077227 */ /* 0x000fe200078e0002 */
[----:B------:R-:W-:Y:S02]  /*27260*/  IADD3 R4, R18, -0x1, R6 ;  /* 0xffffffff12047810 */ /* 0x000fe40007ffe006 */
[----:B------:R-:W-:-:S03]  /*27270*/  IABS R2, R18 ;  /* 0x0000001200027213 */ /* 0x000fc60000000000 */
[----:B------:R-:W-:Y:S02]  /*27280*/  IMAD.IADD R4, R4, 0x1, -R8 ;  /* 0x0000000104047824 */ /* 0x000fe400078e0a08 */
[----:B------:R-:W-:-:S03]  /*27290*/  IMAD.MOV R2, RZ, RZ, -R2 ;  /* 0x000000ffff027224 */ /* 0x000fc600078e0a02 */
[----:B------:R-:W-:Y:S01]  /*272a0*/  IABS R3, R4 ;  /* 0x0000000400037213 */ /* 0x000fe20000000000 */
[----:B------:R-:W-:Y:S01]  /*272b0*/  IMAD.MOV.U32 R5, RZ, RZ, R2 ;  /* 0x000000ffff057224 */ /* 0x000fe200078e0002 */
        /* <DEDUP_REMOVED lines=13> */
.L_x_1809:
[----:B------:R-:W-:Y:S05]  /*27390*/  BSYNC B0 ;  /* 0x0000000000007941 */ /* 0x000fea0003800000 */
.L_x_1808:
[----:B------:R-:W3:Y:S04]  /*273a0*/  LDL R0, [R1+0x40] ;  /* 0x0000400001007983 */ /* 0x000ee80000100800 */
[----:B--2---:R-:W3:Y:S01]  /*273b0*/  LDL R2, [R1+0x50] ;  /* 0x0000500001027983 */ /* 0x004ee20000100800 */
[----:B------:R-:W-:Y:S01]  /*273c0*/  BSSY B7, `(.L_x_1810) ;  /* 0x0000417000077945 */ /* 0x000fe20003800000 */
[----:B---3--:R-:W-:-:S05]  /*273d0*/  IMAD R2, R2, R0, R8 ;  /* 0x0000000002027224 */ /* 0x008fca00078e0208 */
[----:B------:R-:W-:Y:S01]  /*273e0*/  VIADDMNMX R0, R2, R0, R6, PT ;  /* 0x0000000002007246 */ /* 0x000fe20003800106 */
[----:B------:R2:W-:Y:S03]  /*273f0*/  STL [R1+0x2c], R2 ;  /* 0x00002c0201007387 */ /* 0x0005e60000100800 */
[----:B------:R-:W-:Y:S01]  /*27400*/  ISETP.GT.AND P0, PT, R0, R2, PT ;  /* 0x000000020000720c */ /* 0x000fe20003f04270 */
[----:B------:R2:W-:-:S12]  /*27410*/  STL [R1+0x44], R0 ;  /* 0x0000440001007387 */ /* 0x0005d80000100800 */
[----:B--2---:R-:W-:Y:S05]  /*27420*/  @P0 BRA `(.L_x_1811) ;  /* 0x0000000000480947 */ /* 0x004fea0003800000 */
[----:B------:R-:W2:Y:S02]  /*27430*/  S2R R0, SR_TID.X ;  /* 0x0000000000007919 */ /* 0x000ea40000002100 */
[----:B--2---:R-:W-:-:S04]  /*27440*/  LOP3.LUT R0, R0, 0x7f, RZ, 0xc0, !PT ;  /* 0x0000007f00007812 */ /* 0x004fc800078ec0ff */
[----:B------:R-:W-:-:S13]  /*27450*/  ISETP.NE.AND P0, PT, R0, RZ, PT ;  /* 0x000000ff0000720c */ /* 0x000fda0003f05270 */
[----:B------:R-:W-:Y:S05]  /*27460*/  @P0 BRA `(.L_x_1812) ;  /* 0x0000004000300947 */ /* 0x000fea0003800000 */
[----:B------:R-:W2:Y:S01]  /*27470*/  S2R R3, SR_LANEID ;  /* 0x0000000000037919 */ /* 0x000ea20000000000 */
[----:B------:R-:W-:Y:S02]  /*27480*/  VOTEU.ANY UR4, UPT, PT ;  /* 0x0000000000047886 */ /* 0x000fe400038e0100 */
[----:B------:R-:W2:Y:S08]  /*27490*/  FLO.U32 R0, UR4 ;  /* 0x0000000400007d00 */ /* 0x000eb000080e0000 */
[----:B------:R-:W3:Y:S01]  /*274a0*/  POPC R4, UR4 ;  /* 0x0000000400047d09 */ /* 0x000ee20008000000 */
[----:B--2---:R-:W-:-:S02]  /*274b0*/  ISETP.EQ.U32.AND P0, PT, R0, R3, PT ;  /* 0x000000030000720c */ /* 0x004fc40003f02070 */
[----:B------:R-:W3:Y:S11]  /*274c0*/  LDC.64 R2, c[0x0][0xc60] ;  /* 0x00031800ff027b82 */ /* 0x000ef60000000a00 */
[----:B---3--:R-:W2:Y:S01]  /*274d0*/  @P0 ATOMG.E.ADD.STRONG.GPU PT, R3, desc[UR46][R2.64], R4 ;  /* 0x00000004020309a8 */ /* 0x008ea200081ee1ee */
[----:B------:R-:W3:Y:S02]  /*274e0*/  S2R R5, SR_LTMASK ;  /* 0x0000000000057919 */ /* 0x000ee40000003900 */
[----:B---3--:R-:W-:-:S06]  /*274f0*/  LOP3.LUT R5, R5, UR4, RZ, 0xc0, !PT ;  /* 0x0000000405057c12 */ /* 0x008fcc000f8ec0ff */
[----:B------:R-:W3:Y:S01]  /*27500*/  POPC R5, R5 ;  /* 0x0000000500057309 */ /* 0x000ee20000000000 */
[----:B--2---:R-:W3:Y:S02]  /*27510*/  SHFL.IDX PT, R0, R3, R0, 0x1f ;  /* 0x00001f0003007589 */ /* 0x004ee400000e0000 */
[----:B---3--:R-:W-:-:S05]  /*27520*/  IADD3 R0, R0, UR38, R5 ;  /* 0x0000002600007c10 */ /* 0x008fca000fffe005 */
[----:B------:R2:W-:Y:S01]  /*27530*/  STL [R1], R0 ;  /* 0x0000000001007387 */ /* 0x0005e20000100800 */
[----:B------:R-:W-:Y:S05]  /*27540*/  BRA `(.L_x_1812) ;  /* 0x0000003c00f87947 */ /* 0x000fea0003800000 */
.L_x_1811:
        /* <DEDUP_REMOVED lines=19> */
[----:B012---:R-:W-:Y:S05]  /*27680*/  CALL.ABS.NOINC R2 ;  /* 0x0000000002007343 */ /* 0x007fea0003c00000 */
.L_x_1814:
[----:B------:R-:W-:Y:S05]  /*27690*/  BSYNC B6 ;  /* 0x0000000000067941 */ /* 0x000fea0003800000 */
.L_x_1813:
[----:B------:R-:W-:Y:S01]  /*276a0*/  VIADD R0, R19, 0x400 ;  /* 0x0000040013007836 */ /* 0x000fe20000000000 */
[----:B------:R-:W-:Y:S04]  /*276b0*/  BSSY B6, `(.L_x_1815) ;  /* 0x0000022000067945 */ /* 0x000fe80003800000 */
[----:B------:R-:W-:-:S13]  /*276c0*/  LOP3.LUT P0, RZ, R0, 0x3ff, RZ, 0xc0, !PT ;  /* 0x000003ff00ff7812 */ /* 0x000fda000780c0ff */
[----:B------:R-:W-:Y:S05]  /*276d0*/  @!P0 BRA `(.L_x_1816) ;  /* 0x00000000007c8947 */ /* 0x000fea0003800000 */
[----:B-1----:R-:W-:Y:S01]  /*276e0*/  MOV R18, 0x0 ;  /* 0x0000000000127802 */ /* 0x002fe20000000f00 */
[----:B------:R-:W-:Y:S01]  /*276f0*/  ULDC.64 UR6, c[0x4][0xb8] ;  /* 0x01002e0000067ab9 */ /* 0x000fe20000000a00 */
[----:B------:R-:W-:Y:S01]  /*27700*/  ULDC.64 UR8, c[0x4][0xc0] ;  /* 0x0100300000087ab9 */ /* 0x000fe20000000a00 */
[----:B------:R-:W-:Y:S01]  /*27710*/  ULDC.64 UR4, c[0x4][0x40] ;  /* 0x0100100000047ab9 */ /* 0x000fe20000000a00 */
[----:B------:R1:W2:Y:S01]  /*27720*/  LDC.64 R2, c[0x4][R18] ;  /* 0x0100000012027b82 */ /* 0x0002a20000000a00 */
        /* <DEDUP_REMOVED lines=10> */
[----:B0-2---:R-:W-:Y:S05]  /*277d0*/  CALL.ABS.NOINC R2 ;  /* 0x0000000002007343 */ /* 0x005fea0003c00000 */
.L_x_1817:
        /* <DEDUP_REMOVED lines=15> */
.L_x_1816:
[----:B------:R-:W-:Y:S05]  /*278d0*/  BSYNC B6 ;  /* 0x0000000000067941 */ /* 0x000fea0003800000 */
.L_x_1815:
[----:B------:R-:W2:Y:S01]  /*278e0*/  LDL R0, [R1+0xc] ;  /* 0x00000c0001007983 */ /* 0x000ea20000100800 */
[----:B------:R-:W-:Y:S02]  /*278f0*/  ULDC.64 UR4, c[0x0][0x9f8] ;  /* 0x00027e0000047ab9 */ /* 0x000fe40000000a00 */
[----:B------:R-:W-:Y:S01]  /*27900*/  ISETP.NE.U32.AND P0, PT, RZ, UR4, PT ;  /* 0x00000004ff007c0c */ /* 0x000fe2000bf05070 */
[----:B-1----:R-:W3:Y:S03]  /*27910*/  LDL R18, [R1+0x44] ;  /* 0x0000440001127983 */ /* 0x002ee60000100800 */
[----:B------:R-:W-:Y:S01]  /*27920*/  ISETP.NE.AND.EX P0, PT, RZ, UR5, PT, P0 ;  /* 0x00000005ff007c0c */ /* 0x000fe2000bf05300 */
[----:B------:R-:W-:-:S12]  /*27930*/  ULDC.64 UR4, c[0x0][0xa08] ;  /* 0x0002820000047ab9 */ /* 0x000fd80000000a00 */
[----:B------:R-:W1:Y:S01]  /*27940*/  @P0 LDC.64 R2, c[0x0][0x9f8] ;  /* 0x00027e00ff020b82 */ /* 0x000e620000000a00 */
[----:B--2---:R-:W-:Y:S02]  /*27950*/  IMAD.MOV.U32 R7, RZ, RZ, R0 ;  /* 0x000000ffff077224 */ /* 0x004fe400078e0000 */
[----:B-1----:R-:W-:-:S05]  /*27960*/  @P0 IMAD.WIDE R2, R0, 0x4, R2 ;  /* 0x0000000400020825 */ /* 0x002fca00078e0202 */
[----:B------:R1:W2:Y:S01]  /*27970*/  @P0 LDG.E R7, desc[UR46][R2.64] ;  /* 0x0000002e02070981 */ /* 0x0002a2000c1e1900 */
[----:B---3--:R-:W-:Y:S01]  /*27980*/  VIADD R0, R18, 0xffffffff ;  /* 0xffffffff12007836 */ /* 0x008fe20000000000 */
[----:B-1----:R-:W1:Y:S02]  /*27990*/  LDC.64 R2, c[0x0][0x418] ;  /* 0x00010600ff027b82 */ /* 0x002e640000000a00 */
[----:B-1----:R-:W-:Y:S01]  /*279a0*/  LOP3.LUT P0, RZ, R2, UR4, RZ, 0xfc, !PT ;  /* 0x0000000402ff7c12 */ /* 0x002fe2000f80fcff */
[----:B------:R-:W-:-:S03]  /*279b0*/  UMOV UR4, 0xffffffff ;  /* 0xffffffff00047882 */ /* 0x000fc60000000000 */
[----:B------:R-:W-:Y:S02]  /*279c0*/  LOP3.LUT P0, RZ, R3, UR5, RZ, 0xfc, P0 ;  /* 0x0000000503ff7c12 */ /* 0x000fe4000800fcff */
[----:B--2---:R-:W-:Y:S01]  /*279d0*/  SHF.R.S32.HI R8, RZ, 0x1f, R7 ;  /* 0x0000001fff087819 */ /* 0x004fe20000011407 */
[----:B------:R1:W-:Y:S01]  /*279e0*/  STL [R1+0x8], R7 ;  /* 0x0000080701007387 */ /* 0x0003e20000100800 */
[----:B------:R-:W-:-:S03]  /*279f0*/  SEL R18, R7, RZ, !P0 ;  /* 0x000000ff07127207 */ /* 0x000fc60004000000 */
[----:B------:R1:W-:Y:S01]  /*27a00*/  STL [R1+0x24], R8 ;  /* 0x0000240801007387 */ /* 0x0003e20000100800 */
[----:B------:R-:W-:Y:S05]  /*27a10*/  BRA.DIV UR4, `(.L_x_1818) ;  /* 0x0000005e04d87947 */ /* 0x000fea000b800000 */
[----:B------:R-:W2:Y:S02]  /*27a20*/  S2R R4, SR_TID.X ;  /* 0x0000000000047919 */ /* 0x000ea40000002100 */
[----:B--2---:R-:W-:-:S04]  /*27a30*/  SHF.R.U32.HI R4, RZ, 0x5, R4 ;  /* 0x00000005ff047819 */ /* 0x004fc80000011604 */
[----:B------:R-:W-:-:S05]  /*27a40*/  LOP3.LUT R4, R4, 0x3, RZ, 0xc0, !PT ;  /* 0x0000000304047812 */ /* 0x000fca00078ec0ff */
[----:B------:R2:W3:Y:S02]  /*27a50*/  SHFL.IDX PT, R14, R4, RZ, 0x1f ;  /* 0x00001fff040e7589 */ /* 0x0004e400000e0000 */
.L_x_1961:
[----:B------:R4:W-:Y:S01]  /*27a60*/  STL [R1+0x4], R0 ;  /* 0x0000040001007387 */ /* 0x0009e20000100800 */
[----:B---3--:R-:W-:Y:S02]  /*27a70*/  ISETP.NE.AND P0, PT, R14, RZ, PT ;  /* 0x000000ff0e00720c */ /* 0x008fe40003f05270 */
[----:B------:R-:W-:Y:S02]  /*27a80*/  PLOP3.LUT P1, PT, PT, PT, PT, 0x8, 0x0 ;  /* 0x000000000000781c */ /* 0x000fe40003f2e170 */
[----:B------:R-:W-:-:S11]  /*27a90*/  LOP3.LUT R17, R17, 0xfffffffe, RZ, 0xc0, !PT ;  /* 0xfffffffe11117812 */ /* 0x000fd600078ec0ff */
[----:B------:R-:W-:Y:S01]  /*27aa0*/  @P1 LOP3.LUT R17, R17, 0x1, RZ, 0xfc, !PT ;  /* 0x0000000111111812 */ /* 0x000fe200078efcff */
[----:B----4-:R-:W-:Y:S06]  /*27ab0*/  @P0 BRA `(.L_x_1819) ;  /* 0x0000000400380947 */ /* 0x010fec0003800000 */
[----:B------:R-:W-:-:S03]  /*27ac0*/  UMOV UR4, 0xffffffff ;  /* 0xffffffff00047882 */ /* 0x000fc60000000000 */
[----:B------:R-:W-:Y:S05]  /*27ad0*/  BRA.DIV UR4, `(.L_x_1820) ;  /* 0x0000005e04dc7947 */ /* 0x000fea000b800000 */
[----:B------:R-:W-:-:S13]  /*27ae0*/  ELECT P6, URZ, PT ;  /* 0x00000000003f782f */ /* 0x000fda00038c0000 */
.L_x_1964:
[----:B------:R-:W-:Y:S05]  /*27af0*/  @!P6 BRA `(.L_x_1819) ;  /* 0x000000040028e947 */ /* 0x000fea0003800000 */
[----:B------:R-:W-:-:S04]  /*27b00*/  ISETP.NE.U32.AND P0, PT, R2, RZ, PT ;  /* 0x000000ff0200720c */ /* 0x000fc80003f05070 */
[----:B------:R-:W-:-:S13]  /*27b10*/  ISETP.NE.AND.EX P0, PT, R3, RZ, PT, P0 ;  /* 0x000000ff0300720c */ /* 0x000fda0003f05300 */
[----:B------:R-:W-:Y:S05]  /*27b20*/  @!P0 BRA `(.L_x_1821) ;  /* 0x0000000000508947 */ /* 0x000fea0003800000 */
[----:B------:R-:W3:Y:S01]  /*27b30*/  LDC R6, c[0x0][0x43c] ;  /* 0x00010f00ff067b82 */ /* 0x000ee20000000800 */
[----:B------:R-:W-:Y:S01]  /*27b40*/  IMAD.MOV.U32 R9, RZ, RZ, R0 ;  /* 0x000000ffff097224 */ /* 0x000fe200078e0000 */
[----:B------:R-:W-:-:S03]  /*27b50*/  ULDC.64 UR4, c[0x0][0x428] ;  /* 0x00010a0000047ab9 */ /* 0x000fc60000000a00 */
[----:B------:R-:W-:Y:S01]  /*27b60*/  IMAD.MOV.U32 R0, RZ, RZ, R9 ;  /* 0x000000ffff007224 */ /* 0x000fe200078e0009 */
[----:B---3--:R-:W-:-:S13]  /*27b70*/  ISETP.NE.AND P0, PT, R6, 0x1, PT ;  /* 0x000000010600780c */ /* 0x008fda0003f05270 */
[----:B--2---:R-:W2:Y:S02]  /*27b80*/  @P0 LDC.64 R4, c[0x0][0x440] ;  /* 0x00011000ff040b82 */ /* 0x004ea40000000a00 */
[----:B--2---:R-:W-:-:S05]  /*27b90*/  @P0 IMAD.HI.U32 R4, R9, R4, RZ ;  /* 0x0000000409040227 */ /* 0x004fca00078e00ff */
        /* <DEDUP_REMOVED lines=13> */
.L_x_1821:
[----:B------:R-:W4:Y:S04]  /*27c70*/  LDL R0, [R1+0x10] ;  /* 0x0000100001007983 */ /* 0x000f280000100800 */
[----:B---3--:R-:W3:Y:S01]  /*27c80*/  LDL R2, [R1+0x18] ;  /* 0x0000180001027983 */ /* 0x008ee20000100800 */
[----:B----4-:R-:W-:Y:S01]  /*27c90*/  IMAD R0, R0, 0x8, R19 ;  /* 0x0000000800007824 */ /* 0x010fe200078e0213 */
[----:B---3--:R-:W-:-:S04]  /*27ca0*/  SHF.L.U32 R2, R2, 0x1f, RZ ;  /* 0x0000001f02027819 */ /* 0x008fc800000006ff */
[----:B------:R-:W3:Y:S02]  /*27cb0*/  SYNCS.PHASECHK.TRANS64.TRYWAIT P0, [R0+URZ+0x2a840], R2 ;  /* 0x02a84002000075a7 */ /* 0x000ee4000800017f */
[----:B---3--:R-:W-:Y:S05]  /*27cc0*/  @!P0 BRA `(.L_x_1822) ;  /* 0x0000005c00808947 */ /* 0x008fea0003800000 */
.L_x_1965:
[----:B------:R-:W4:Y:S02]  /*27cd0*/  S2R R3, SR_TID.X ;  /* 0x0000000000037919 */ /* 0x000f240000002100 */
[----:B----4-:R-:W-:-:S04]  /*27ce0*/  LOP3.LUT R3, R3, 0x7f, RZ, 0xc0, !PT ;  /* 0x0000007f03037812 */ /* 0x010fc800078ec0ff */
[----:B------:R-:W-:-:S13]  /*27cf0*/  ISETP.NE.AND P0, PT, R3, RZ, PT ;  /* 0x000000ff0300720c */ /* 0x000fda0003f05270 */
        /* <DEDUP_REMOVED lines=8> */
.L_x_1823:
[----:B--2---:R-:W2:Y:S04]  /*27d80*/  LDL R4, [R1+0x10] ;  /* 0x0000100001047983 */ /* 0x004ea80000100800 */
[----:B------:R-:W4:Y:S04]  /*27d90*/  LDL R3, [R1+0x4] ;  /* 0x0000040001037983 */ /* 0x000f280000100800 */
[----:B---3--:R-:W3:Y:S01]  /*27da0*/  LDL R2, [R1+0x1c] ;  /* 0x00001c0001027983 */ /* 0x008ee20000100800 */
[----:B------:R-:W-:Y:S01]  /*27db0*/  R2UR UR9, R0 ;  /* 0x00000000000972ca */ /* 0x000fe200000e0000 */
[----:B------:R-:W-:Y:S01]  /*27dc0*/  UIADD3 UR4, UP0, UR36, 0x370, URZ ;  /* 0x0000037024047890 */ /* 0x000fe2000ff1e03f */
[----:B------:R-:W-:Y:S01]  /*27dd0*/  R2UR UR12, R16 ;  /* 0x00000000100c72ca */ /* 0x000fe200000e0000 */
[----:B------:R-:W-:Y:S01]  /*27de0*/  UMOV UR10, URZ ;  /* 0x0000003f000a7c82 */ /* 0x000fe20008000000 */
[----:B-----5:R-:W-:Y:S01]  /*27df0*/  R2UR UR13, R18 ;  /* 0x00000000120d72ca */ /* 0x020fe200000e0000 */
[----:B------:R-:W-:Y:S01]  /*27e00*/  UMOV UR6, 0x0 ;  /* 0x0000000000067882 */ /* 0x000fe20000000000 */
[----:B------:R-:W-:Y:S01]  /*27e10*/  UMOV UR7, 0x14f00000 ;  /* 0x14f0000000077882 */ /* 0x000fe20000000000 */
[----:B------:R-:W-:Y:S01]  /*27e20*/  UMOV UR17, 0x40 ;  /* 0x0000004000117882 */ /* 0x000fe20000000000 */
[----:B------:R-:W-:-:S02]  /*27e30*/  PLOP3.LUT P0, PT, PT, PT, PT, 0x80, 0x0 ;  /* 0x000000000000781c */ /* 0x000fc40003f0f070 */
[----:B------:R-:W-:-:S03]  /*27e40*/  LOP3.LUT R17, R17, 0xfffffffe, RZ, 0xc0, !PT ;  /* 0xfffffffe11117812 */ /* 0x000fc600078ec0ff */
[----:B------:R-:W-:-:S08]  /*27e50*/  UIADD3 UR9, UR9, 0x2a830, URZ ;  /* 0x0002a83009097890 */ /* 0x000fd0000fffe03f */
[----:B------:R-:W-:Y:S01]  /*27e60*/  @P0 LOP3.LUT R17, R17, 0x1, RZ, 0xfc, !PT ;  /* 0x0000000111110812 */ /* 0x000fe200078efcff */
[----:B--2---:R-:W-:Y:S01]  /*27e70*/  IMAD R0, R4, 0x9000, R19 ;  /* 0x0000900004007824 */ /* 0x004fe200078e0213 */
[----:B----4-:R-:W-:-:S04]  /*27e80*/  R2UR UR11, R3 ;  /* 0x00000000030b72ca */ /* 0x010fc800000e0000 */
[----:B------:R-:W-:Y:S02]  /*27e90*/  R2UR UR8, R0 ;  /* 0x00000000000872ca */ /* 0x000fe400000e0000 */
[----:B---3--:R-:W-:-:S11]  /*27ea0*/  R2UR UR5, R2 ;  /* 0x00000000020572ca */ /* 0x008fd600000e0000 */
[----:B------:R-:W-:Y:S02]  /*27eb0*/  UIADD3 UR14, UR8, 0x18400, URZ ;  /* 0x00018400080e7890 */ /* 0x000fe4000fffe03f */
[----:B------:R-:W-:Y:S02]  /*27ec0*/  UIMAD UR11, UR11, 0x60, UR5 ;  /* 0x000000600b0b78a4 */ /* 0x000fe4000f8e0205 */
[----:B------:R-:W-:Y:S02]  /*27ed0*/  UIADD3.X UR5, URZ, UR37, URZ, UP0, !UPT ;  /* 0x000000253f057290 */ /* 0x000fe400087fe43f */
[----:B------:R-:W-:Y:S02]  /*27ee0*/  UIADD3 UR15, UR8, 0x1b400, URZ ;  /* 0x0001b400080f7890 */ /* 0x000fe4000fffe03f */
[----:B------:R-:W-:-:S03]  /*27ef0*/  UIADD3 UR16, UR8, 0x1e400, URZ ;  /* 0x0001e40008107890 */ /* 0x000fc6000fffe03f */
[----:B------:R-:W-:Y:S01]  /*27f00*/  UMOV UR8, UR14 ;  /* 0x0000000e00087c82 */ /* 0x000fe20008000000 */
[----:B------:R-:W-:Y:S01]  /*27f10*/  UMOV UR14, 0x80 ;  /* 0x00000080000e7882 */ /* 0x000fe20000000000 */
[----:B------:R2:W-:Y:S02]  /*27f20*/  UTMALDG.4D [UR8], [UR4], desc[UR6] ;  /* 0x00000608040075b4 */ /* 0x0005e40008019000 */
[----:B--2---:R-:W-:Y:S01]  /*27f30*/  UMOV UR8, UR15 ;  /* 0x0000000f00087c82 */ /* 0x004fe20008000000 */
[----:B------:R-:W-:Y:S02]  /*27f40*/  UMOV UR10, UR17 ;  /* 0x00000011000a7c82 */ /* 0x000fe40008000000 */
[----:B------:R2:W-:Y:S02]  /*27f50*/  UTMALDG.4D [UR8], [UR4], desc[UR6] ;  /* 0x00000608040075b4 */ /* 0x0005e40008019000 */
[----:B--2---:R-:W-:Y:S01]  /*27f60*/  UMOV UR8, UR16 ;  /* 0x0000001000087c82 */ /* 0x004fe20008000000 */
[----:B------:R-:W-:-:S02]  /*27f70*/  UMOV UR10, UR14 ;  /* 0x0000000e000a7c82 */ /* 0x000fc40008000000 */
[----:B------:R3:W-:Y:S02]  /*27f80*/  UTMALDG.4D [UR8], [UR4], desc[UR6] ;  /* 0x00000608040075b4 */ /* 0x0007e40008019000 */
[----:B---3--:R-:W-:Y:S01]  /*27f90*/  NOP ;  /* 0x0000000000007918 */ /* 0x008fe20000000000 */
.L_x_1819:
[----:B------:R-:W3:Y:S01]  /*27fa0*/  LDL.LU R3, [R1+0x48] ;  /* 0x0000480001037983 */ /* 0x000ee20000300800 */
[----:B------:R-:W-:Y:S05]  /*27fb0*/  WARPSYNC.ALL ;  /* 0x0000000000007948 */ /* 0x000fea0003800000 */
[----:B------:R-:W-:Y:S01]  /*27fc0*/  ULDC.64 UR4, c[0x0][0x298] ;  /* 0x0000a60000047ab9 */ /* 0x000fe20000000a00 */
[----:B------:R-:W-:Y:S01]  /*27fd0*/  BSSY B6, `(.L_x_1824) ;  /* 0x000001c000067945 */ /* 0x000fe20003800000 */
[----:B------:R-:W-:Y:S01]  /*27fe0*/  BAR.SYNC.DEFER_BLOCKING 0x8, 0x180 ;  /* 0x0206000000007b1d */ /* 0x000fe20000010000 */
[----:B---3--:R-:W-:Y:S01]  /*27ff0*/  SHF.R.S32.HI R0, RZ, 0x1f, R3 ;  /* 0x0000001fff007819 */ /* 0x008fe20000011403 */
[----:B--2---:R-:W-:-:S04]  /*28000*/  IMAD.WIDE.U32 R4, R3, UR4, RZ ;  /* 0x0000000403047c25 */ /* 0x004fc8000f8e00ff */
        /* <DEDUP_REMOVED lines=12> */
[----:B--2---:R-:W-:Y:S02]  /*280d0*/  IMAD.U32 R4, RZ, RZ, UR4 ;  /* 0x00000004ff047e24 */ /* 0x004fe4000f8e00ff */
[----:B------:R-:W2:Y:S01]  /*280e0*/  LDC.64 R2, c[0x4][R2] ;  /* 0x0100000002027b82 */ /* 0x000ea20000000a00 */
[----:B------:R-:W-:Y:S02]  /*280f0*/  IMAD.U32 R5, RZ, RZ, UR5 ;  /* 0x00000005ff057e24 */ /* 0x000fe4000f8e00ff */
[----:B------:R-:W-:Y:S02]  /*28100*/  IMAD.U32 R6, RZ, RZ, UR6 ;  /* 0x00000006ff067e24 */ /* 0x000fe4000f8e00ff */
[----:B-1----:R-:W-:-:S02]  /*28110*/  IMAD.U32 R7, RZ, RZ, UR7 ;  /* 0x00000007ff077e24 */ /* 0x002fc4000f8e00ff */
[----:B------:R-:W-:Y:S02]  /*28120*/  IMAD.U32 R10, RZ, RZ, UR8 ;  /* 0x00000008ff0a7e24 */ /* 0x000fe4000f8e00ff */
[----:B------:R-:W-:Y:S02]  /*28130*/  IMAD.U32 R11, RZ, RZ, UR9 ;  /* 0x00000009ff0b7e24 */ /* 0x000fe4000f8e00ff */
[----:B------:R-:W-:Y:S02]  /*28140*/  IMAD.MOV.U32 R8, RZ, RZ, 0x70 ;  /* 0x00000070ff087424 */ /* 0x000fe400078e00ff */
[----:B------:R-:W-:Y:S02]  /*28150*/  IMAD.MOV.U32 R12, RZ, RZ, 0x1 ;  /* 0x00000001ff0c7424 */ /* 0x000fe400078e00ff */
[----:B------:R-:W-:-:S07]  /*28160*/  IMAD.MOV.U32 R13, RZ, RZ, RZ ;  /* 0x000000ffff0d7224 */ /* 0x000fce00078e00ff */
[----:B------:R-:W-:-:S07]  /*28170*/  LEPC R20, `(.L_x_1825) ;  /* 0x000000001014794e */ /* 0x000fce0000000000 */
[----:B0-2---:R-:W-:Y:S05]  /*28180*/  CALL.ABS.NOINC R2 ;  /* 0x0000000002007343 */ /* 0x005fea0003c00000 */
.L_x_1825:
[----:B------:R-:W-:Y:S05]  /*28190*/  BSYNC B6 ;  /* 0x0000000000067941 */ /* 0x000fea0003800000 */
.L_x_1824:
[----:B--2---:R-:W2:Y:S01]  /*281a0*/  LDL.LU R0, [R1+0x54] ;  /* 0x0000540001007983 */ /* 0x004ea20000300800 */
[----:B------:R-:W-:Y:S01]  /*281b0*/  ULDC.64 UR6, c[0x0][0xa00] ;  /* 0x0002800000067ab9 */ /* 0x000fe20000000a00 */
[----:B-1----:R-:W1:Y:S01]  /*281c0*/  LDC R7, c[0x0][0x448] ;  /* 0x00011200ff077b82 */ /* 0x002e620000000800 */
[----:B------:R-:W-:Y:S01]  /*281d0*/  ULDC.64 UR4, c[0x0][0x2d8] ;  /* 0x0000b60000047ab9 */ /* 0x000fe20000000a00 */
[----:B------:R-:W2:Y:S04]  /*281e0*/  LDL.LU.64 R2, [R1+0x48] ;  /* 0x0000480001027983 */ /* 0x000ea80000300a00 */
[----:B------:R-:W3:Y:S04]  /*281f0*/  LDL R5, [R1+0xc] ;  /* 0x00000c0001057983 */ /* 0x000ee80000100800 */
[----:B------:R-:W4:Y:S01]  /*28200*/  LDL R9, [R1+0x30] ;  /* 0x0000300001097983 */ /* 0x000f220000100800 */
[----:B------:R-:W-:-:S04]  /*28210*/  ISETP.NE.U32.AND P0, PT, RZ, UR6, PT ;  /* 0x00000006ff007c0c */ /* 0x000fc8000bf05070 */
[----:B------:R-:W-:Y:S01]  /*28220*/  ISETP.NE.AND.EX P0, PT, RZ, UR7, PT, P0 ;  /* 0x00000007ff007c0c */ /* 0x000fe2000bf05300 */
[----:B------:R-:W0:Y:S01]  /*28230*/  S2R R8, SR_TID.X ;  /* 0x0000000000087919 */ /* 0x000e220000002100 */
[----:B------:R-:W-:Y:S01]  /*28240*/  ULDC.64 UR6, c[0x0][0x280] ;  /* 0x0000a00000067ab9 */ /* 0x000fe20000000a00 */
[----:B------:R-:W1:Y:S01]  /*28250*/  S2R R10, SR_TID.X ;  /* 0x00000000000a7919 */ /* 0x000e620000002100 */
[----:B0-----:R-:W-:Y:S02]  /*28260*/  IMAD.SHL.U32 R8, R8, 0x10, RZ ;  /* 0x0000001008087824 */ /* 0x001fe400078e00ff */
[----:B-1----:R-:W-:-:S05]  /*28270*/  IMAD.SHL.U32 R10, R10, 0x8, RZ ;  /* 0x000000080a0a7824 */ /* 0x002fca00078e00ff */
[----:B------:R-:W-:-:S04]  /*28280*/  LOP3.LUT R10, R10, 0x38, RZ, 0xc0, !PT ;  /* 0x000000380a0a7812 */ /* 0x000fc800078ec0ff */
[C---:B------:R-:W-:Y:S02]  /*28290*/  LOP3.LUT R11, R10.reuse, 0x40, RZ, 0xfc, !PT ;  /* 0x000000400a0b7812 */ /* 0x040fe400078efcff */
[----:B------:R-:W-:Y:S01]  /*282a0*/  LOP3.LUT R10, R10, 0x80, RZ, 0xfc, !PT ;  /* 0x000000800a0a7812 */ /* 0x000fe200078efcff */
[----:B--2---:R-:W-:Y:S01]  /*282b0*/  IMAD.MOV.U32 R3, RZ, RZ, R0 ;  /* 0x000000ffff037224 */ /* 0x004fe200078e0000 */
[----:B---3--:R-:W-:-:S04]  /*282c0*/  SHF.R.S32.HI R0, RZ, 0x1f, R5 ;  /* 0x0000001fff007819 */ /* 0x008fc80000011405 */
[----:B------:R-:W-:Y:S02]  /*282d0*/  SEL R4, R0, RZ, !P0 ;  /* 0x000000ff00047207 */ /* 0x000fe40004000000 */
[----:B------:R-:W-:Y:S02]  /*282e0*/  SEL R0, R5, RZ, !P0 ;  /* 0x000000ff05007207 */ /* 0x000fe40004000000 */
[----:B------:R-:W0:Y:S01]  /*282f0*/  S2R R5, SR_TID.X ;  /* 0x0000000000057919 */ /* 0x000e220000002100 */
[----:B------:R-:W-:Y:S01]  /*28300*/  ISETP.NE.AND P0, PT, R7, 0x1, PT ;  /* 0x000000010700780c */ /* 0x000fe20003f05270 */
[----:B------:R-:W-:-:S04]  /*28310*/  IMAD.WIDE.U32 R2, R16, UR4, R2 ;  /* 0x0000000410027c25 */ /* 0x000fc8000f8e0002 */
[----:B------:R-:W-:Y:S01]  /*28320*/  IMAD R3, R16, UR5, R3 ;  /* 0x0000000510037c24 */ /* 0x000fe2000f8e0203 */
[----:B------:R-:W-:-:S07]  /*28330*/  ULDC.64 UR4, c[0x0][0x2e0] ;  /* 0x0000b80000047ab9 */ /* 0x000fce0000000a00 */
[----:B------:R-:W1:Y:S01]  /*28340*/  @P0 LDC R6, c[0x0][0x450] ;  /* 0x00011400ff060b82 */ /* 0x000e620000000800 */
[----:B0-----:R-:W-:-:S04]  /*28350*/  LOP3.LUT R5, R5, 0x7f, RZ, 0xc0, !PT ;  /* 0x0000007f05057812 */ /* 0x001fc800078ec0ff */
[----:B------:R-:W-:-:S04]  /*28360*/  SHF.R.U32.HI R5, RZ, 0x3, R5 ;  /* 0x00000003ff057819 */ /* 0x000fc80000011605 */
[----:B------:R-:W-:Y:S02]  /*28370*/  LOP3.LUT R8, R5, 0x70, R8, 0xf8, !PT ;  /* 0x0000007005087812 */ /* 0x000fe400078ef808 */
[----:B------:R-:W0:Y:S01]  /*28380*/  @P0 LDC R5, c[0x0][0x44c] ;  /* 0x00011300ff050b82 */ /* 0x000e220000000800 */
[----:B------:R-:W-:Y:S02]  /*28390*/  IMAD R4, R4, UR4, RZ ;  /* 0x0000000404047c24 */ /* 0x000fe4000f8e02ff */
[----:B------:R-:W-:-:S04]  /*283a0*/  IMAD.WIDE.U32 R2, R0, UR4, R2 ;  /* 0x0000000400027c25 */ /* 0x000fc8000f8e0002 */
[----:B------:R-:W-:Y:S01]  /*283b0*/  IMAD R0, R0, UR5, R4 ;  /* 0x0000000500007c24 */ /* 0x000fe2000f8e0204 */
[----:B------:R-:W-:Y:S01]  /*283c0*/  ULDC.64 UR4, c[0x0][0x2d0] ;  /* 0x0000b40000047ab9 */ /* 0x000fe20000000a00 */
[----:B----4-:R-:W-:Y:S02]  /*283d0*/  IMAD.IADD R4, R8, 0x1, R9 ;  /* 0x0000000108047824 */ /* 0x010fe400078e0209 */
[----:B------:R-:W-:Y:S02]  /*283e0*/  IMAD.IADD R3, R3, 0x1, R0 ;  /* 0x0000000103037824 */ /* 0x000fe400078e0200 */
[----:B------:R-:W-:Y:S02]  /*283f0*/  IMAD.MOV.U32 R0, RZ, RZ, R4 ;  /* 0x000000ffff007224 */ /* 0x000fe400078e0004 */
[----:B0-----:R-:W-:-:S05]  /*28400*/  @P0 IMAD.HI.U32 R5, R4, R5, RZ ;  /* 0x0000000504050227 */ /* 0x001fca00078e00ff */
[----:B-1----:R-:W-:-:S05]  /*28410*/  @P0 SHF.R.U32.HI R0, RZ, R6, R5 ;  /* 0x00000006ff000219 */ /* 0x002fca0000011605 */
        /* <DEDUP_REMOVED lines=30> */
[----:B------:R-:W0:Y:S02]  /*28600*/  S2R R11, SR_TID.X ;  /* 0x00000000000b7919 */ /* 0x000e240000002100 */
        /* <DEDUP_REMOVED lines=83> */
.L_x_1982:
        /* <DEDUP_REMOVED lines=15> */
.L_x_1828:
[----:B------:R-:W-:Y:S05]  /*28c30*/  BSYNC B0 ;  /* 0x0000000000007941 */ /* 0x000fea0003800000 */
.L_x_1827:
[----:B------:R-:W-:Y:S01]  /*28c40*/  NOP ;  /* 0x0000000000007918 */ /* 0x000fe20000000000 */
[----:B------:R-:W-:Y:S01]  /*28c50*/  PLOP3.LUT P0, PT, PT, PT, PT, 0x80, 0x0 ;  /* 0x000000000000781c */ /* 0x000fe20003f0f070 */
[----:B------:R-:W-:-:S12]  /*28c60*/  VIADD R11, R19, 0x2a800 ;  /* 0x0002a800130b7836 */ /* 0x000fd80000000000 */
.L_x_1829:
        /* <DEDUP_REMOVED lines=18> */
.L_x_1983:
[----:B------:R-:W-:Y:S05]  /*28d90*/  BSYNC B0 ;  /* 0x0000000000007941 */ /* 0x000fea0003800000 */
.L_x_1830:
[----:B------:R-:W4:Y:S04]  /*28da0*/  LDL R2, [R1+0x44] ;  /* 0x0000440001027983 */ /* 0x000f280000100800 */
[----:B-1----:R-:W5:Y:S01]  /*28db0*/  LDL R4, [R1+0x2c] ;  /* 0x00002c0001047983 */ /* 0x002f620000100800 */
[----:B------:R-:W-:Y:S01]  /*28dc0*/  BSSY B0, `(.L_x_1832) ;  /* 0x000021d000007945 */ /* 0x000fe20003800000 */
[----:B----4-:R-:W-:-:S05]  /*28dd0*/  VIADD R0, R2, 0xfffffffe ;  /* 0xfffffffe02007836 */ /* 0x010fca0000000000 */
[----:B-----5:R-:W-:-:S13]  /*28de0*/  ISETP.GE.AND P0, PT, R0, R4, PT ;  /* 0x000000040000720c */ /* 0x020fda0003f06270 */
[----:B------:R-:W-:Y:S05]  /*28df0*/  @!P0 BRA `(.L_x_1833) ;  /* 0x0000002000648947 */ /* 0x000fea0003800000 */
[----:B---3--:R-:W3:Y:S04]  /*28e00*/  LDL.LU R3, [R1+0x50] ;  /* 0x0000500001037983 */ /* 0x008ee80000300800 */
[----:B0-----:R-:W4:Y:S04]  /*28e10*/  LDL.LU R7, [R1+0x40] ;  /* 0x0000400001077983 */ /* 0x001f280000300800 */
[----:B------:R-:W5:Y:S04]  /*28e20*/  LDL.LU R2, [R1+0x60] ;  /* 0x0000600001027983 */ /* 0x000f680000300800 */
[----:B------:R-:W5:Y:S04]  /*28e30*/  LDL.LU R6, [R1+0x3c] ;  /* 0x00003c0001067983 */ /* 0x000f680000300800 */
[----:B--2---:R-:W2:Y:S01]  /*28e40*/  LDL.LU R5, [R1+0x5c] ;  /* 0x00005c0001057983 */ /* 0x004ea20000300800 */
[----:B------:R-:W-:Y:S01]  /*28e50*/  LOP3.LUT R10, RZ, R4, RZ, 0x33, !PT ;  /* 0x00000004ff0a7212 */ /* 0x000fe200078e33ff */
[----:B------:R-:W-:Y:S01]  /*28e60*/  BSSY B2, `(.L_x_1834) ;  /* 0x00000bb000027945 */ /* 0x000fe20003800000 */
[----:B---3--:R-:W-:-:S04]  /*28e70*/  VIADD R3, R3, 0x1 ;  /* 0x0000000103037836 */ /* 0x008fc80000000000 */
[----:B----4-:R-:W-:Y:S01]  /*28e80*/  IMAD R3, R3, R7, RZ ;  /* 0x0000000703037224 */ /* 0x010fe200078e02ff */
[----:B-----5:R-:W-:-:S04]  /*28e90*/  LOP3.LUT R2, RZ, R2, RZ, 0x33, !PT ;  /* 0x00000002ff027212 */ /* 0x020fc800078e33ff */
[----:B------:R-:W-:-:S04]  /*28ea0*/  LOP3.LUT R3, RZ, R3, RZ, 0x33, !PT ;  /* 0x00000003ff037212 */ /* 0x000fc800078e33ff */
[----:B------:R-:W-:Y:S02]  /*28eb0*/  VIADDMNMX R2, R3, -R6, R2, !PT ;  /* 0x8000000603027246 */ /* 0x000fe40007800102 */
[----:B--2---:R-:W-:-:S04]  /*28ec0*/  LOP3.LUT R7, RZ, R5, RZ, 0x33, !PT ;  /* 0x00000005ff077212 */ /* 0x004fc800078e33ff */
        /* <DEDUP_REMOVED lines=9> */
[----:B------:R-:W-:Y:S01]  /*28f60*/  LOP3.LUT P1, RZ, R17, 0x1, RZ, 0xc0, !PT ;  /* 0x0000000111ff7812 */ /* 0x000fe2000782c0ff */
[----:B------:R-:W-:Y:S01]  /*28f70*/  BSSY B1, `(.L_x_1836) ;  /* 0x00000a5000017945 */ /* 0x000fe20003800000 */
[----:B--2---:R-:W-:-:S05]  /*28f80*/  VIADD R8, R5, 0x1 ;  /* 0x0000000105087836 */ /* 0x004fca0000000000 */
[----:B------:R-:W-:-:S04]  /*28f90*/  ISETP.NE.AND P0, PT, R8, 0x2, PT ;  /* 0x000000020800780c */ /* 0x000fc80003f05270 */
[----:B------:R-:W-:Y:S02]  /*28fa0*/  SEL R9, RZ, 0x1, P0 ;  /* 0x00000001ff097807 */ /* 0x000fe40000000000 */
[----:B------:R-:W-:Y:S02]  /*28fb0*/  SEL R8, R8, RZ, P0 ;  /* 0x000000ff08087207 */ /* 0x000fe40000000000 */
[----:B---3--:R-:W-:Y:S01]  /*28fc0*/  LOP3.LUT R9, R4, R9, RZ, 0x3c, !PT ;  /* 0x0000000904097212 */ /* 0x008fe200078e3cff */
[----:B------:R-:W-:Y:S06]  /*28fd0*/  @!P1 BRA `(.L_x_1837) ;  /* 0x0000000800789947 */ /* 0x000fec0003800000 */
        /* <DEDUP_REMOVED lines=24> */
.L_x_1838:
[----:B------:R-:W-:Y:S01]  /*29160*/  IMAD R3, R8, 0x8, R19 ;  /* 0x0000000808037824 */ /* 0x000fe200078e0213 */
[----:B------:R-:W-:Y:S01]  /*29170*/  SHF.L.U32 R2, R9, 0x1f, RZ ;  /* 0x0000001f09027819 */ /* 0x000fe200000006ff */
[----:B------:R-:W-:Y:S03]  /*29180*/  BSSY B3, `(.L_x_1839) ;  /* 0x0000003000037945 */ /* 0x000fe60003800000 */
[----:B------:R-:W1:Y:S02]  /*29190*/  SYNCS.PHASECHK.TRANS64.TRYWAIT P0, [R3+URZ+0x2a840], R2 ;  /* 0x02a84002030075a7 */ /* 0x000e64000800017f */
[----:B-1----:R-:W-:Y:S05]  /*291a0*/  @!P0 BRA `(.L_x_1840) ;  /* 0x0000005400688947 */ /* 0x002fea0003800000 */
.L_x_1984:
[----:B------:R-:W-:Y:S05]  /*291b0*/  BSYNC B3 ;  /* 0x0000000000037941 */ /* 0x000fea0003800000 */
.L_x_1839:
        /* <DEDUP_REMOVED lines=12> */
.L_x_1842:
[----:B------:R-:W-:Y:S05]  /*29280*/  BSYNC B3 ;  /* 0x0000000000037941 */ /* 0x000fea0003800000 */
.L_x_1841:
        /* <DEDUP_REMOVED lines=12> */
.L_x_1843:
        /* <DEDUP_REMOVED lines=16> */
.L_x_1844:
        /* <DEDUP_REMOVED lines=15> */
.L_x_1845:
        /* <DEDUP_REMOVED lines=10> */
[----:B------:R-:W2:Y:S04]  /*295e0*/  LDL.LU R12, [R1+0x18] ;  /* 0x00001800010c7983 */ /* 0x000ea80000300800 */
[----:B------:R-:W3:Y:S01]  /*295f0*/  LDL R6, [R1+0x10] ;  /* 0x0000100001067983 */ /* 0x000ee20000100800 */
[----:B------:R-:W-:Y:S01]  /*29600*/  BSSY B3, `(.L_x_1846) ;  /* 0x0000005000037945 */ /* 0x000fe20003800000 */
[----:B--2---:R-:W-:Y:S01]  /*29610*/  SHF.L.U32 R2, R12, 0x1f, RZ ;  /* 0x0000001f0c027819 */ /* 0x004fe200000006ff */
[----:B---3--:R-:W-:-:S04]  /*29620*/  IMAD R3, R6, 0x8, R11 ;  /* 0x0000000806037824 */ /* 0x008fc800078e020b */
[----:B------:R-:W0:Y:S02]  /*29630*/  SYNCS.PHASECHK.TRANS64.TRYWAIT P0, [R3+URZ+0x60], R2 ;  /* 0x00006002030075a7 */ /* 0x000e24000800017f */
[----:B0-----:R-:W-:Y:S05]  /*29640*/  @!P0 BRA `(.L_x_1847) ;  /* 0x0000005000548947 */ /* 0x001fea0003800000 */
.L_x_1985:
[----:B------:R-:W-:Y:S05]  /*29650*/  BSYNC B3 ;  /* 0x0000000000037941 */ /* 0x000fea0003800000 */
.L_x_1846:
[----:B------:R1:W5:Y:S01]  /*29660*/  LDL R6, [R1+0x10] ;  /* 0x0000100001067983 */ /* 0x0003620000100800 */
[----:B------:R-:W-:Y:S01]  /*29670*/  BSSY B3, `(.L_x_1848) ;  /* 0x000000c000037945 */ /* 0x000fe20003800000 */
[----:B------:R-:W-:Y:S02]  /*29680*/  IMAD.MOV.U32 R12, RZ, RZ, 0x0 ;  /* 0x00000000ff0c7424 */ /* 0x000fe400078e00ff */
[----:B------:R-:W-:Y:S01]  /*29690*/  IMAD.MOV.U32 R13, RZ, RZ, 0x14f00000 ;  /* 0x14f00000ff0d7424 */ /* 0x000fe200078e00ff */
[----:B------:R-:W-:Y:S06]  /*296a0*/  @P1 BRA `(.L_x_1849) ;  /* 0x0000000000201947 */ /* 0x000fec0003800000 */
[----:B------:R-:W2:Y:S01]  /*296b0*/  S2R R5, SR_TID.X ;  /* 0x0000000000057919 */ /* 0x000ea20000002100 */
[----:B0----5:R-:W-:Y:S02]  /*296c0*/  IMAD R2, R6, 0x8, R19 ;  /* 0x0000000806027824 */ /* 0x021fe400078e0213 */
[----:B------:R-:W-:-:S04]  /*296d0*/  IMAD.MOV.U32 R3, RZ, RZ, 0x6000 ;  /* 0x00006000ff037424 */ /* 0x000fc800078e00ff */
[----:B------:R3:W-:Y:S01]  /*296e0*/  SYNCS.ARRIVE.TRANS64 RZ, [R2+URZ+0x2a850], R3 ;  /* 0x02a8500302ff79a7 */ /* 0x0007e2000800003f */
[----:B--2---:R-:W-:-:S04]  /*296f0*/  LOP3.LUT R5, R5, 0x1f, RZ, 0xc0, !PT ;  /* 0x0000001f05057812 */ /* 0x004fc800078ec0ff */
[----:B------:R-:W-:-:S13]  /*29700*/  ISETP.NE.AND P0, PT, R5, RZ, PT ;  /* 0x000000ff0500720c */ /* 0x000fda0003f05270 */
[----:B---3--:R-:W-:Y:S05]  /*29710*/  @!P0 BRA `(.L_x_1849) ;  /* 0x0000000000048947 */ /* 0x008fea0003800000 */
[----:B------:R-:W-:Y:S01]  /*29720*/  BPT.TRAP 0x1 ;  /* 0x000000040000795c */ /* 0x000fe20000300000 */
.L_x_1849:
[----:B------:R-:W-:Y:S05]  /*29730*/  BSYNC B3 ;  /* 0x0000000000037941 */ /* 0x000fea0003800000 */
.L_x_1848:
[----:B------:R-:W2:Y:S04]  /*29740*/  LDL R5, [R1+0x1c] ;  /* 0x00001c0001057983 */ /* 0x000ea80000100800 */
[----:B0-----:R-:W2:Y:S01]  /*29750*/  LDL.LU R3, [R1+0x4] ;  /* 0x0000040001037983 */ /* 0x001ea20000300800 */
[----:B------:R-:W-:Y:S01]  /*29760*/  R2UR UR10, R14 ;  /* 0x000000000e0a72ca */ /* 0x000fe200000e0000 */
[--C-:B-----5:R-:W-:Y:S01]  /*29770*/  IMAD R2, R6, 0x8, R19.reuse ;  /* 0x0000000806027824 */ /* 0x120fe200078e0213 */
        /* <DEDUP_REMOVED lines=9> */
.L_x_1850:
        /* <DEDUP_REMOVED lines=15> */
.L_x_1851:
        /* <DEDUP_REMOVED lines=12> */
.L_x_1837:
[----:B------:R-:W-:Y:S05]  /*299c0*/  BSYNC B1 ;  /* 0x0000000000017941 */ /* 0x000fea0003800000 */
.L_x_1836:
[----:B0-----:R-:W2:Y:S04]  /*299d0*/  LDL.LU R0, [R1+0x44] ;  /* 0x0000440001007983 */ /* 0x001ea80000300800 */
[----:B------:R0:W-:Y:S04]  /*299e0*/  STL [R1+0x10], R8 ;  /* 0x0000100801007387 */ /* 0x0001e80000100800 */
[----:B------:R0:W-:Y:S02]  /*299f0*/  STL [R1+0x18], R9 ;  /* 0x0000180901007387 */ /* 0x0001e40000100800 */
[----:B0-2---:R-:W-:-:S07]  /*29a00*/  VIADD R0, R0, 0xfffffffd ;  /* 0xfffffffd00007836 */ /* 0x005fce0000000000 */
.L_x_1835:
[----:B------:R-:W-:Y:S05]  /*29a10*/  BSYNC B2 ;  /* 0x0000000000027941 */ /* 0x000fea0003800000 */
.L_x_1834:
[----:B------:R-:W-:-:S05]  /*29a20*/  VIADD R10, R10, 0xfffffffe ;  /* 0xfffffffe0a0a7836 */ /* 0x000fca0000000000 */
[----:B------:R-:W-:-:S13]  /*29a30*/  ISETP.NE.AND P0, PT, R10, R7, PT ;  /* 0x000000070a00720c */ /* 0x000fda0003f05270 */
[----:B------:R-:W-:Y:S05]  /*29a40*/  @!P0 BRA `(.L_x_1833) ;  /* 0x0000001400508947 */ /* 0x000fea0003800000 */
[----:B------:R-:W-:-:S07]  /*29a50*/  IMAD.MOV.U32 R9, RZ, RZ, R18 ;  /* 0x000000ffff097224 */ /* 0x000fce00078e0012 */
.L_x_1884:
[----:B--2---:R-:W2:Y:S04]  /*29a60*/  LDL R3, [R1+0x10] ;  /* 0x0000100001037983 */ /* 0x004ea80000100800 */
[----:B------:R-:W3:Y:S01]  /*29a70*/  LDL R2, [R1+0x18] ;  /* 0x0000180001027983 */ /* 0x000ee20000100800 */
[----:B------:R-:W-:Y:S01]  /*29a80*/  LOP3.LUT P1, RZ, R17, 0x1, RZ, 0xc0, !PT ;  /* 0x0000000111ff7812 */ /* 0x000fe2000782c0ff */
[----:B------:R-:W-:Y:S05]  /*29a90*/  YIELD ;  /* 0x0000000000007946 */ /* 0x000fea0003800000 */
[----:B------:R-:W-:Y:S01]  /*29aa0*/  BSSY B1, `(.L_x_1852) ;  /* 0x00000a3000017945 */ /* 0x000fe20003800000 */
[----:B--2---:R-:W-:-:S05]  /*29ab0*/  VIADD R4, R3, 0x1 ;  /* 0x0000000103047836 */ /* 0x004fca0000000000 */
[----:B------:R-:W-:-:S04]  /*29ac0*/  ISETP.NE.AND P0, PT, R4, 0x2, PT ;  /* 0x000000020400780c */ /* 0x000fc80003f05270 */
[----:B------:R-:W-:Y:S02]  /*29ad0*/  SEL R5, RZ, 0x1, P0 ;  /* 0x00000001ff057807 */ /* 0x000fe40000000000 */
[----:B------:R-:W-:Y:S02]  /*29ae0*/  SEL R4, R4, RZ, P0 ;  /* 0x000000ff04047207 */ /* 0x000fe40000000000 */
[----:B---3--:R-:W-:Y:S01]  /*29af0*/  LOP3.LUT R5, R2, R5, RZ, 0x3c, !PT ;  /* 0x0000000502057212 */ /* 0x008fe200078e3cff */
[----:B0-----:R-:W-:Y:S06]  /*29b00*/  @!P1 BRA `(.L_x_1853) ;  /* 0x0000000800709947 */ /* 0x001fec0003800000 */
        /* <DEDUP_REMOVED lines=24> */
.L_x_1854:
[----:B------:R-:W-:Y:S01]  /*29c90*/  IMAD R3, R4, 0x8, R19 ;  /* 0x0000000804037824 */ /* 0x000fe200078e0213 */
[----:B------:R-:W-:Y:S01]  /*29ca0*/  SHF.L.U32 R2, R5, 0x1f, RZ ;  /* 0x0000001f05027819 */ /* 0x000fe200000006ff */
[----:B------:R-:W-:Y:S03]  /*29cb0*/  BSSY B2, `(.L_x_1855) ;  /* 0x0000003000027945 */ /* 0x000fe60003800000 */
[----:B------:R-:W2:Y:S02]  /*29cc0*/  SYNCS.PHASECHK.TRANS64.TRYWAIT P0, [R3+URZ+0x2a840], R2 ;  /* 0x02a84002030075a7 */ /* 0x000ea4000800017f */
[----:B--2---:R-:W-:Y:S05]  /*29cd0*/  @!P0 BRA `(.L_x_1856) ;  /* 0x0000004800c48947 */ /* 0x004fea0003800000 */
.L_x_1986:
[----:B------:R-:W-:Y:S05]  /*29ce0*/  BSYNC B2 ;  /* 0x0000000000027941 */ /* 0x000fea0003800000 */
.L_x_1855:
[----:B------:R-:W3:Y:S01]  /*29cf0*/  S2R R7, SR_TID.X ;  /* 0x0000000000077919 */ /* 0x000ee20000002100 */
[----:B------:R-:W-:Y:S01]  /*29d00*/  BSSY B2, `(.L_x_1857) ;  /* 0x000000b000027945 */ /* 0x000fe20003800000 */
        /* <DEDUP_REMOVED lines=10> */
.L_x_1858:
[----:B------:R-:W-:Y:S05]  /*29db0*/  BSYNC B2 ;  /* 0x0000000000027941 */ /* 0x000fea0003800000 */
.L_x_1857:
[----:B--2---:R-:W2:Y:S01]  /*29dc0*/  LDL R2, [R1+0x1c] ;  /* 0x00001c0001027983 */ /* 0x004ea20000100800 */
        /* <DEDUP_REMOVED lines=11> */
.L_x_1859:
        /* <DEDUP_REMOVED lines=16> */
.L_x_1860:
        /* <DEDUP_REMOVED lines=15> */
.L_x_1861:
        /* <DEDUP_REMOVED lines=17> */
.L_x_1987:
[----:B------:R-:W-:Y:S05]  /*2a180*/  BSYNC B2 ;  /* 0x0000000000027941 */ /* 0x000fea0003800000 */
.L_x_1862:
[----:B------:R-:W-:Y:S01]  /*2a190*/  BSSY B2, `(.L_x_1864) ;  /* 0x000000b000027945 */ /* 0x000fe20003800000 */
[----:B------:R-:W-:Y:S02]  /*2a1a0*/  IMAD.MOV.U32 R12, RZ, RZ, 0x0 ;  /* 0x00000000ff0c7424 */ /* 0x000fe400078e00ff */
[----:B------:R-:W-:Y:S01]  /*2a1b0*/  IMAD.MOV.U32 R13, RZ, RZ, 0x14f00000 ;  /* 0x14f00000ff0d7424 */ /* 0x000fe200078e00ff */
[----:B------:R-:W-:Y:S06]  /*2a1c0*/  @P1 BRA `(.L_x_1865) ;  /* 0x00000000001c1947 */ /* 0x000fec0003800000 */
[----:B------:R-:W2:Y:S01]  /*2a1d0*/  S2R R7, SR_TID.X ;  /* 0x0000000000077919 */ /* 0x000ea20000002100 */
[----:B0-----:R-:W-:-:S04]  /*2a1e0*/  IMAD.MOV.U32 R3, RZ, RZ, 0x6000 ;  /* 0x00006000ff037424 */ /* 0x001fc800078e00ff */
[----:B------:R3:W-:Y:S01]  /*2a1f0*/  SYNCS.ARRIVE.TRANS64 RZ, [R2+URZ+0x50], R3 ;  /* 0x0000500302ff79a7 */ /* 0x0007e2000800003f */
[----:B--2---:R-:W-:-:S04]  /*2a200*/  LOP3.LUT R7, R7, 0x1f, RZ, 0xc0, !PT ;  /* 0x0000001f07077812 */ /* 0x004fc800078ec0ff */
[----:B------:R-:W-:-:S13]  /*2a210*/  ISETP.NE.AND P0, PT, R7, RZ, PT ;  /* 0x000000ff0700720c */ /* 0x000fda0003f05270 */
[----:B---3--:R-:W-:Y:S05]  /*2a220*/  @!P0 BRA `(.L_x_1865) ;  /* 0x0000000000048947 */ /* 0x008fea0003800000 */
[----:B------:R-:W-:Y:S01]  /*2a230*/  BPT.TRAP 0x1 ;  /* 0x000000040000795c */ /* 0x000fe20000300000 */
.L_x_1865:
[----:B------:R-:W-:Y:S05]  /*2a240*/  BSYNC B2 ;  /* 0x0000000000027941 */ /* 0x000fea0003800000 */
.L_x_1864:
[----:B0-----:R-:W2:Y:S04]  /*2a250*/  LDL.LU R3, [R1+0x10] ;  /* 0x0000100001037983 */ /* 0x001ea80000300800 */
[----:B------:R-:W3:Y:S04]  /*2a260*/  LDL R8, [R1+0x1c] ;  /* 0x00001c0001087983 */ /* 0x000ee80000100800 */
[----:B------:R-:W3:Y:S01]  /*2a270*/  LDL.LU R7, [R1+0x4] ;  /* 0x0000040001077983 */ /* 0x000ee20000300800 */
[----:B------:R-:W-:Y:S01]  /*2a280*/  R2UR UR10, R10 ;  /* 0x000000000a0a72ca */ /* 0x000fe200000e0000 */
[----:B------:R-:W-:Y:S01]  /*2a290*/  UIADD3 UR4, UP0, UR36, 0x470, URZ ;  /* 0x0000047024047890 */ /* 0x000fe2000ff1e03f */
[----:B------:R-:W-:Y:S01]  /*2a2a0*/  R2UR UR6, R12 ;  /* 0x000000000c0672ca */ /* 0x000fe200000e0000 */
[----:B------:R-:W-:Y:S01]  /*2a2b0*/  VIADD R2, R2, 0x50 ;  /* 0x0000005002027836 */ /* 0x000fe20000000000 */
[----:B------:R-:W-:Y:S01]  /*2a2c0*/  R2UR UR7, R13 ;  /* 0x000000000d0772ca */ /* 0x000fe200000e0000 */
[----:B------:R-:W-:Y:S01]  /*2a2d0*/  UIADD3.X UR5, URZ, UR37, URZ, UP0, !UPT ;  /* 0x000000253f057290 */ /* 0x000fe200087fe43f */
[----:B------:R-:W-:Y:S01]  /*2a2e0*/  PLOP3.LUT P0, PT, PT, PT, PT, 0x80, 0x0 ;  /* 0x000000000000781c */ /* 0x000fe20003f0f070 */
[----:B--2---:R-:W-:-:S02]  /*2a2f0*/  IMAD R3, R3, 0x6000, R19 ;  /* 0x0000600003037824 */ /* 0x004fc400078e0213 */
[----:B---3--:R-:W-:Y:S02]  /*2a300*/  IMAD R7, R7, 0x60, R8 ;  /* 0x0000006007077824 */ /* 0x008fe400078e0208 */
[----:B------:R-:W-:-:S08]  /*2a310*/  VIADD R8, R3, 0x400 ;  /* 0x0000040003087836 */ /* 0x000fd00000000000 */
.L_x_1866:
        /* <DEDUP_REMOVED lines=15> */
.L_x_1867:
        /* <DEDUP_REMOVED lines=12> */
.L_x_1853:
[----:B------:R-:W-:Y:S05]  /*2a4d0*/  BSYNC B1 ;  /* 0x0000000000017941 */ /* 0x000fea0003800000 */
.L_x_1852:
[----:B------:R-:W-:Y:S01]  /*2a4e0*/  VIADD R3, R4, 0x1 ;  /* 0x0000000104037836 */ /* 0x000fe20000000000 */
[----:B------:R-:W-:Y:S01]  /*2a4f0*/  LOP3.LUT P1, RZ, R17, 0x1, RZ, 0xc0, !PT ;  /* 0x0000000111ff7812 */ /* 0x000fe2000782c0ff */
[----:B------:R-:W-:Y:S01]  /*2a500*/  BSSY B1, `(.L_x_1868) ;  /* 0x00000a4000017945 */ /* 0x000fe20003800000 */
[----:B0-----:R-:W-:Y:S02]  /*2a510*/  VIADD R6, R0, 0xffffffff ;  /* 0xffffffff00067836 */ /* 0x001fe40000000000 */
[----:B------:R-:W-:-:S04]  /*2a520*/  ISETP.NE.AND P0, PT, R3, 0x2, PT ;  /* 0x000000020300780c */ /* 0x000fc80003f05270 */
[----:B------:R-:W-:Y:S02]  /*2a530*/  SEL R2, RZ, 0x1, P0 ;  /* 0x00000001ff027807 */ /* 0x000fe40000000000 */
[----:B------:R-:W-:Y:S02]  /*2a540*/  SEL R12, R3, RZ, P0 ;  /* 0x000000ff030c7207 */ /* 0x000fe40000000000 */
[----:B------:R-:W-:-:S05]  /*2a550*/  LOP3.LUT R10, R5, R2, RZ, 0x3c, !PT ;  /* 0x00000002050a7212 */ /* 0x000fca00078e3cff */
[----:B------:R0:W-:Y:S04]  /*2a560*/  STL [R1+0x18], R10 ;  /* 0x0000180a01007387 */ /* 0x0001e80000100800 */
[----:B------:R0:W-:Y:S01]  /*2a570*/  STL [R1+0x10], R12 ;  /* 0x0000100c01007387 */ /* 0x0001e20000100800 */
[----:B------:R-:W-:Y:S05]  /*2a580*/  @!P1 BRA `(.L_x_1869) ;  /* 0x00000008006c9947 */ /* 0x000fea0003800000 */
[----:B------:R-:W-:Y:S01]  /*2a590*/  ULDC.64 UR4, c[0x0][0x418] ;  /* 0x0001060000047ab9 */ /* 0x000fe20000000a00 */
[----:B------:R-:W-:Y:S01]  /*2a5a0*/  IMAD.MOV.U32 R7, RZ, RZ, R6 ;  /* 0x000000ffff077224 */ /* 0x000fe200078e0006 */
[----:B------:R-:W-:-:S04]  /*2a5b0*/  ISETP.NE.U32.AND P0, PT, RZ, UR4, PT ;  /* 0x00000004ff007c0c */ /* 0x000fc8000bf05070 */
[----:B------:R-:W-:-:S13]  /*2a5c0*/  ISETP.NE.AND.EX P0, PT, RZ, UR5, PT, P0 ;  /* 0x00000005ff007c0c */ /* 0x000fda000bf05300 */
[----:B------:R-:W-:Y:S05]  /*2a5d0*/  @!P0 BRA `(.L_x_1870) ;  /* 0x00000000004c8947 */ /* 0x000fea0003800000 */
[----:B------:R-:W2:Y:S01]  /*2a5e0*/  LDL R14, [R1+0x24] ;  /* 0x00002400010e7983 */ /* 0x000ea20000100800 */
[----:B------:R-:W3:Y:S01]  /*2a5f0*/  LDC R8, c[0x0][0x43c] ;  /* 0x00010f00ff087b82 */ /* 0x000ee20000000800 */
[----:B------:R-:W-:Y:S02]  /*2a600*/  ULDC.64 UR6, c[0x0][0x428] ;  /* 0x00010a0000067ab9 */ /* 0x000fe40000000a00 */
[----:B------:R-:W4:Y:S01]  /*2a610*/  LDL R13, [R1+0x8] ;  /* 0x00000800010d7983 */ /* 0x000f220000100800 */
[----:B---3--:R-:W-:-:S13]  /*2a620*/  ISETP.NE.AND P0, PT, R8, 0x1, PT ;  /* 0x000000010800780c */ /* 0x008fda0003f05270 */
[----:B------:R-:W3:Y:S02]  /*2a630*/  @P0 LDC.64 R2, c[0x0][0x440] ;  /* 0x00011000ff020b82 */ /* 0x000ee40000000a00 */
[----:B---3--:R-:W-:-:S04]  /*2a640*/  @P0 IMAD.HI.U32 R7, R6, R2, RZ ;  /* 0x0000000206070227 */ /* 0x008fc800078e00ff */
[----:B------:R-:W-:Y:S01]  /*2a650*/  IMAD.MOV.U32 R2, RZ, RZ, R6 ;  /* 0x000000ffff027224 */ /* 0x000fe200078e0006 */
[----:B------:R-:W-:-:S04]  /*2a660*/  @P0 SHF.R.U32.HI R2, RZ, R3, R7 ;  /* 0x00000003ff020219 */ /* 0x000fc80000011607 */
[--C-:B------:R-:W-:Y:S01]  /*2a670*/  SHF.R.S32.HI R3, RZ, 0x1f, R2.reuse ;  /* 0x0000001fff037819 */ /* 0x100fe20000011402 */
[----:B------:R-:W-:-:S04]  /*2a680*/  IMAD.MOV R7, RZ, RZ, -R2 ;  /* 0x000000ffff077224 */ /* 0x000fc800078e0a02 */
[----:B------:R-:W-:Y:S02]  /*2a690*/  IMAD R7, R8, R7, R6 ;  /* 0x0000000708077224 */ /* 0x000fe400078e0206 */
[----:B--2---:R-:W-:-:S04]  /*2a6a0*/  IMAD R8, R14, UR6, RZ ;  /* 0x000000060e087c24 */ /* 0x004fc8000f8e02ff */
[C---:B----4-:R-:W-:Y:S02]  /*2a6b0*/  IMAD R8, R13.reuse, UR7, R8 ;  /* 0x000000070d087c24 */ /* 0x050fe4000f8e0208 */
[----:B------:R-:W-:-:S04]  /*2a6c0*/  IMAD.WIDE.U32 R2, R13, UR6, R2 ;  /* 0x000000060d027c25 */ /* 0x000fc8000f8e0002 */
[----:B------:R-:W-:Y:S01]  /*2a6d0*/  IMAD.IADD R3, R8, 0x1, R3 ;  /* 0x0000000108037824 */ /* 0x000fe200078e0203 */
[----:B------:R-:W-:-:S04]  /*2a6e0*/  LEA R8, P0, R2, UR4, 0x2 ;  /* 0x0000000402087c11 */ /* 0x000fc8000f8010ff */
[----:B------:R-:W-:-:S06]  /*2a6f0*/  LEA.HI.X R9, R2, UR5, R3, 0x2, P0 ;  /* 0x0000000502097c11 */ /* 0x000fcc00080f1403 */
[----:B------:R2:W5:Y:S03]  /*2a700*/  LDG.E R9, desc[UR46][R8.64] ;  /* 0x0000002e08097981 */ /* 0x000566000c1e1900 */
.L_x_1870:
[----:B------:R-:W-:Y:S01]  /*2a710*/  IMAD R2, R12, 0x8, R19 ;  /* 0x000000080c027824 */ /* 0x000fe200078e0213 */
[----:B------:R-:W-:Y:S01]  /*2a720*/  SHF.L.U32 R3, R10, 0x1f, RZ ;  /* 0x0000001f0a037819 */ /* 0x000fe200000006ff */
[----:B------:R-:W-:Y:S03]  /*2a730*/  BSSY B2, `(.L_x_1871) ;  /* 0x0000003000027945 */ /* 0x000fe60003800000 */
[----:B------:R-:W3:Y:S02]  /*2a740*/  SYNCS.PHASECHK.TRANS64.TRYWAIT P0, [R2+URZ+0x2a840], R3 ;  /* 0x02a84003020075a7 */ /* 0x000ee4000800017f */
[----:B---3--:R-:W-:Y:S05]  /*2a750*/  @!P0 BRA `(.L_x_1872) ;  /* 0x00000040004c8947 */ /* 0x008fea0003800000 */
.L_x_1988:
[----:B------:R-:W-:Y:S05]  /*2a760*/  BSYNC B2 ;  /* 0x0000000000027941 */ /* 0x000fea0003800000 */
.L_x_1871:
[----:B--2---:R-:W2:Y:S01]  /*2a770*/  S2R R8, SR_TID.X ;  /* 0x0000000000087919 */ /* 0x004ea20000002100 */
[----:B------:R-:W-:Y:S01]  /*2a780*/  BSSY B2, `(.L_x_1873) ;  /* 0x000000b000027945 */ /* 0x000fe20003800000 */
[----:B--2---:R-:W-:-:S04]  /*2a790*/  LOP3.LUT R8, R8, 0x7f, RZ, 0xc0, !PT ;  /* 0x0000007f08087812 */ /* 0x004fc800078ec0ff */
[----:B------:R-:W-:-:S13]  /*2a7a0*/  ISETP.NE.AND P1, PT, R8, RZ, PT ;  /* 0x000000ff0800720c */ /* 0x000fda0003f25270 */
[----:B------:R-:W-:Y:S05]  /*2a7b0*/  @P1 BRA `(.L_x_1874) ;  /* 0x00000000001c1947 */ /* 0x000fea0003800000 */
[----:B------:R-:W2:Y:S01]  /*2a7c0*/  S2R R8, SR_TID.X ;  /* 0x0000000000087919 */ /* 0x000ea20000002100 */
[----:B---3--:R-:W-:-:S04]  /*2a7d0*/  IMAD.MOV.U32 R3, RZ, RZ, 0x9000 ;  /* 0x00009000ff037424 */ /* 0x008fc800078e00ff */
[----:B------:R4:W-:Y:S01]  /*2a7e0*/  SYNCS.ARRIVE.TRANS64 RZ, [R2+URZ+0x2a830], R3 ;  /* 0x02a8300302ff79a7 */ /* 0x0009e2000800003f */
[----:B--2---:R-:W-:-:S04]  /*2a7f0*/  LOP3.LUT R8, R8, 0x1f, RZ, 0xc0, !PT ;  /* 0x0000001f08087812 */ /* 0x004fc800078ec0ff */
[----:B------:R-:W-:-:S13]  /*2a800*/  ISETP.NE.AND P0, PT, R8, RZ, PT ;  /* 0x000000ff0800720c */ /* 0x000fda0003f05270 */
[----:B----4-:R-:W-:Y:S05]  /*2a810*/  @!P0 BRA `(.L_x_1874) ;  /* 0x0000000000048947 */ /* 0x010fea0003800000 */
[----:B------:R-:W-:Y:S01]  /*2a820*/  BPT.TRAP 0x1 ;  /* 0x000000040000795c */ /* 0x000fe20000300000 */
.L_x_1874:
[----:B------:R-:W-:Y:S05]  /*2a830*/  BSYNC B2 ;  /* 0x0000000000027941 */ /* 0x000fea0003800000 */
.L_x_1873:
[----:B------:R-:W2:Y:S04]  /*2a840*/  LDL R8, [R1+0x10] ;  /* 0x0000100001087983 */ /* 0x000ea80000100800 */
[----:B---3--:R-:W3:Y:S01]  /*2a850*/  LDL R2, [R1+0x1c] ;  /* 0x00001c0001027983 */ /* 0x008ee20000100800 */
[----:B------:R-:W-:Y:S01]  /*2a860*/  IMAD.MOV.U32 R14, RZ, RZ, RZ ;  /* 0x000000ffff0e7224 */ /* 0x000fe200078e00ff */
[----:B------:R-:W-:Y:S01]  /*2a870*/  UIADD3 UR4, UP0, UR36, 0x370, URZ ;  /* 0x0000037024047890 */ /* 0x000fe2000ff1e03f */
[----:B------:R-:W-:Y:S01]  /*2a880*/  PLOP3.LUT P0, PT, PT, PT, PT, 0x80, 0x0 ;  /* 0x000000000000781c */ /* 0x000fe20003f0f070 */
[----:B------:R-:W-:Y:S01]  /*2a890*/  UMOV UR6, 0x0 ;  /* 0x0000000000067882 */ /* 0x000fe20000000000 */
[----:B------:R-:W-:Y:S01]  /*2a8a0*/  UMOV UR7, 0x14f00000 ;  /* 0x14f0000000077882 */ /* 0x000fe20000000000 */
[----:B------:R-:W-:Y:S01]  /*2a8b0*/  R2UR UR10, R14 ;  /* 0x000000000e0a72ca */ /* 0x000fe200000e0000 */
[----:B------:R-:W-:Y:S01]  /*2a8c0*/  UIADD3.X UR5, URZ, UR37, URZ, UP0, !UPT ;  /* 0x000000253f057290 */ /* 0x000fe200087fe43f */
[----:B--2---:R-:W-:-:S02]  /*2a8d0*/  IMAD R3, R8, 0x8, R11 ;  /* 0x0000000808037824 */ /* 0x004fc400078e020b */
[----:B------:R-:W-:Y:S02]  /*2a8e0*/  IMAD R8, R8, 0x9000, R19 ;  /* 0x0000900008087824 */ /* 0x000fe400078e0213 */
[----:B------:R-:W-:Y:S02]  /*2a8f0*/  VIADD R3, R3, 0x30 ;  /* 0x0000003003037836 */ /* 0x000fe40000000000 */
[----:B---3--:R-:W-:Y:S02]  /*2a900*/  IMAD R2, R7, 0x60, R2 ;  /* 0x0000006007027824 */ /* 0x008fe400078e0202 */
[----:B0-----:R-:W-:-:S07]  /*2a910*/  VIADD R10, R8, 0x18400 ;  /* 0x00018400080a7836 */ /* 0x001fce0000000000 */
.L_x_1875:
        /* <DEDUP_REMOVED lines=16> */
.L_x_1876:
        /* <DEDUP_REMOVED lines=15> */
.L_x_1877:
        /* <DEDUP_REMOVED lines=15> */
.L_x_1989:
[----:B------:R-:W-:Y:S05]  /*2ac00*/  BSYNC B2 ;  /* 0x0000000000027941 */ /* 0x000fea0003800000 */
.L_x_1878:
        /* <DEDUP_REMOVED lines=11> */
.L_x_1881:
[----:B------:R-:W-:Y:S05]  /*2acc0*/  BSYNC B2 ;  /* 0x0000000000027941 */ /* 0x000fea0003800000 */
.L_x_1880:
        /* <DEDUP_REMOVED lines=12> */
.L_x_1882:
        /* <DEDUP_REMOVED lines=15> */
.L_x_1883:
        /* <DEDUP_REMOVED lines=12> */
.L_x_1869:
[----:B------:R-:W-:Y:S05]  /*2af40*/  BSYNC B1 ;  /* 0x0000000000017941 */ /* 0x000fea0003800000 */
.L_x_1868:
[----:B------:R-:W3:Y:S01]  /*2af50*/  LDL R2, [R1+0x2c] ;  /* 0x00002c0001027983 */ /* 0x000ee20000100800 */
[----:B------:R-:W-:Y:S01]  /*2af60*/  VIADD R0, R0, 0xfffffffe ;  /* 0xfffffffe00007836 */ /* 0x000fe20000000000 */
[----:B---3--:R-:W-:-:S13]  /*2af70*/  ISETP.GT.AND P0, PT, R6, R2, PT ;  /* 0x000000020600720c */ /* 0x008fda0003f04270 */
[----:B------:R-:W-:Y:S05]  /*2af80*/  @P0 BRA `(.L_x_1884) ;  /* 0xffffffe800b40947 */ /* 0x000fea000383ffff */
.L_x_1833:
[----:B------:R-:W-:Y:S05]  /*2af90*/  BSYNC B0 ;  /* 0x0000000000007941 */ /* 0x000fea0003800000 */
.L_x_1832:
[----:B---3--:R-:W3:Y:S01]  /*2afa0*/  S2R R3, SR_TID.X ;  /* 0x0000000000037919 */ /* 0x008ee20000002100 */
        /* <DEDUP_REMOVED lines=17> */
.L_x_1886:
[----:B------:R-:W-:Y:S05]  /*2b0c0*/  BSYNC B0 ;  /* 0x0000000000007941 */ /* 0x000fea0003800000 */
.L_x_1885:
[----:B------:R-:W-:Y:S01]  /*2b0d0*/  LOP3.LUT P0, RZ, R17, 0x1, RZ, 0xc0, !PT ;  /* 0x0000000111ff7812 */ /* 0x000fe2000780c0ff */
[----:B------:R-:W-:-:S12]  /*2b0e0*/  BSSY B0, `(.L_x_1887) ;  /* 0x000003b000007945 */ /* 0x000fd80003800000 */
[----:B------:R-:W-:Y:S05]  /*2b0f0*/  @!P0 BRA `(.L_x_1888) ;  /* 0x0000000000e48947 */ /* 0x000fea0003800000 */
[----:B---3--:R-:W3:Y:S04]  /*2b100*/  LDL R0, [R1+0x10] ;  /* 0x0000100001007983 */ /* 0x008ee80000100800 */
[----:B------:R-:W4:Y:S01]  /*2b110*/  LDL R2, [R1+0x18] ;  /* 0x0000180001027983 */ /* 0x000f220000100800 */
[----:B------:R-:W-:Y:S01]  /*2b120*/  BSSY B1, `(.L_x_1889) ;  /* 0x0000006000017945 */ /* 0x000fe20003800000 */
[----:B------:R-:W-:Y:S01]  /*2b130*/  ISETP.NE.AND P1, PT, R3, RZ, PT ;  /* 0x000000ff0300720c */ /* 0x000fe20003f25270 */
[----:B---3--:R-:W-:Y:S01]  /*2b140*/  IMAD R0, R0, 0x8, R19 ;  /* 0x0000000800007824 */ /* 0x008fe200078e0213 */
[----:B----4-:R-:W-:-:S04]  /*2b150*/  SHF.L.U32 R2, R2, 0x1f, RZ ;  /* 0x0000001f02027819 */ /* 0x010fc800000006ff */
[----:B------:R-:W3:Y:S02]  /*2b160*/  SYNCS.PHASECHK.TRANS64.TRYWAIT P0, [R0+URZ+0x2a860], R2 ;  /* 0x02a86002000075a7 */ /* 0x000ee4000800017f */
[----:B---3--:R-:W-:Y:S05]  /*2b170*/  @!P0 BRA `(.L_x_1890) ;  /* 0x0000003400ec8947 */ /* 0x008fea0003800000 */
.L_x_1990:
[----:B------:R-:W-:Y:S05]  /*2b180*/  BSYNC B1 ;  /* 0x0000000000017941 */ /* 0x000fea0003800000 */
.L_x_1889:
        /* <DEDUP_REMOVED lines=9> */
.L_x_1892:
[----:B------:R-:W-:Y:S05]  /*2b220*/  BSYNC B1 ;  /* 0x0000000000017941 */ /* 0x000fea0003800000 */
.L_x_1891:
[----:B------:R-:W4:Y:S04]  /*2b230*/  LDL.LU R4, [R1+0x1c] ;  /* 0x00001c0001047983 */ /* 0x000f280000300800 */
[----:B------:R-:W4:Y:S04]  /*2b240*/  LDL.LU R3, [R1+0x4] ;  /* 0x0000040001037983 */ /* 0x000f280000300800 */
[----:B---3--:R-:W3:Y:S01]  /*2b250*/  LDL R2, [R1+0x10] ;  /* 0x0000100001027983 */ /* 0x008ee20000100800 */
        /* <DEDUP_REMOVED lines=8> */
[----:B---3--:R-:W-:-:S04]  /*2b2e0*/  IMAD R2, R2, 0x6000, R19 ;  /* 0x0000600002027824 */ /* 0x008fc800078e0213 */
[----:B------:R-:W-:-:S07]  /*2b2f0*/  VIADD R4, R2, 0x400 ;  /* 0x0000040002047836 */ /* 0x000fce0000000000 */
.L_x_1893:
        /* <DEDUP_REMOVED lines=15> */
.L_x_1894:
        /* <DEDUP_REMOVED lines=9> */
[----:B----4-:R-:W-:Y:S05]  /*2b480*/  @P0 BRA.U.ANY `(.L_x_1894) ;  /* 0xfffffffd00d80947 */ /* 0x010fea000393ffff */
.L_x_1888:
[----:B------:R-:W-:Y:S05]  /*2b490*/  BSYNC B0 ;  /* 0x0000000000007941 */ /* 0x000fea0003800000 */
.L_x_1887:
[----:B--2---:R-:W3:Y:S04]  /*2b4a0*/  LDL.LU R5, [R1+0x10] ;  /* 0x0000100001057983 */ /* 0x004ee80000300800 */
[----:B------:R-:W2:Y:S01]  /*2b4b0*/  LDL.LU R4, [R1+0x18] ;  /* 0x0000180001047983 */ /* 0x000ea20000300800 */
[----:B---3--:R-:W-:-:S05]  /*2b4c0*/  VIADD R0, R5, 0x1 ;  /* 0x0000000105007836 */ /* 0x008fca0000000000 */
[----:B------:R-:W-:-:S04]  /*2b4d0*/  ISETP.NE.AND P0, PT, R0, 0x2, PT ;  /* 0x000000020000780c */ /* 0x000fc80003f05270 */
[----:B------:R-:W-:Y:S02]  /*2b4e0*/  SEL R2, RZ, 0x1, P0 ;  /* 0x00000001ff027807 */ /* 0x000fe40000000000 */
[----:B------:R-:W-:Y:S02]  /*2b4f0*/  SEL R0, R0, RZ, P0 ;  /* 0x000000ff00007207 */ /* 0x000fe40000000000 */
[----:B--2---:R-:W-:-:S03]  /*2b500*/  LOP3.LUT R4, R4, R2, RZ, 0x3c, !PT ;  /* 0x0000000204047212 */ /* 0x004fc600078e3cff */
[----:B------:R3:W-:Y:S04]  /*2b510*/  STL [R1+0x10], R0 ;  /* 0x0000100001007387 */ /* 0x0007e80000100800 */
[----:B------:R3:W-:Y:S02]  /*2b520*/  STL [R1+0x18], R4 ;  /* 0x0000180401007387 */ /* 0x0007e40000100800 */
.L_x_1812:
[----:B------:R-:W-:Y:S05]  /*2b530*/  BSYNC B7 ;  /* 0x0000000000077941 */ /* 0x000fea0003800000 */
.L_x_1810:
[----:B------:R-:W-:-:S13]  /*2b540*/  LOP3.LUT P0, RZ, R17, 0x2, RZ, 0xc0, !PT ;  /* 0x0000000211ff7812 */ /* 0x000fda000780c0ff */
[----:B------:R-:W-:Y:S05]  /*2b550*/  @!P0 BRA `(.L_x_1895) ;  /* 0x00000000002c8947 */ /* 0x000fea0003800000 */
[----:B------:R-:W-:Y:S05]  /*2b560*/  WARPSYNC.ALL ;  /* 0x0000000000007948 */ /* 0x000fea0003800000 */
[----:B------:R-:W4:Y:S08]  /*2b570*/  S2UR UR5, SR_CgaCtaId ;  /* 0x00000000000579c3 */ /* 0x000f300000008800 */
[----:B------:R-:W-:Y:S06]  /*2b580*/  BAR.SYNC.DEFER_BLOCKING 0x5, 0x180 ;  /* 0x0146000000007b1d */ /* 0x000fec0000010000 */
[----:B------:R-:W-:-:S02]  /*2b590*/  UMOV UR4, 0x400 ;  /* 0x0000040000047882 */ /* 0x000fc40000000000 */
[----:B----4-:R-:W-:-:S06]  /*2b5a0*/  ULEA UR4, UR5, UR4, 0x18 ;  /* 0x0000000405047291 */ /* 0x010fcc000f8ec03f */
[----:B------:R-:W-:-:S05]  /*2b5b0*/  IMAD.U32 R19, RZ, RZ, UR4 ;  /* 0x00000004ff137e24 */ /* 0x000fca000f8e00ff */
[----:B0--3--:R-:W0:Y:S04]  /*2b5c0*/  LDS.128 R4, [R19+0x2a8d0] ;  /* 0x02a8d00013047984 */ /* 0x009e280000000c00 */
[----:B0-----:R3:W-:Y:S04]  /*2b5d0*/  STL.64 [R1], R4 ;  /* 0x0000000401007387 */ /* 0x0017e80000100a00 */
[----:B------:R3:W-:Y:S01]  /*2b5e0*/  STL.64 [R1+0x8], R6 ;  /* 0x0000080601007387 */ /* 0x0007e20000100a00 */
[----:B------:R-:W-:Y:S06]  /*2b5f0*/  BAR.ARV 0x4, 0x180 ;  /* 0x0106000000007b1d */ /* 0x000fec0000002000 */
[----:B------:R-:W-:Y:S05]  /*2b600*/  BRA `(.L_x_1896) ;  /* 0x0000001000347947 */ /* 0x000fea0003800000 */
.L_x_1895:
[----:B------:R-:W4:Y:S01]  /*2b610*/  S2R R16, SR_TID.X ;  /* 0x0000000000107919 */ /* 0x000f220000002100 */
[----:B------:R-:W-:Y:S01]  /*2b620*/  UMOV UR4, 0xffffffff ;  /* 0xffffffff00047882 */ /* 0x000fe20000000000 */
[----:B----4-:R-:W-:-:S04]  /*2b630*/  LOP3.LUT R16, R16, 0x1f, RZ, 0xc0, !PT ;  /* 0x0000001f10107812 */ /* 0x010fc800078ec0ff */
[----:B------:R-:W-:Y:S01]  /*2b640*/  ISETP.NE.AND P0, PT, R16, 0x1f, PT ;  /* 0x0000001f1000780c */ /* 0x000fe20003f05270 */
[----:B------:R-:W-:-:S12]  /*2b650*/  BRA.DIV UR4, `(.L_x_1897) ;  /* 0x0000003204c87947 */ /* 0x000fd8000b800000 */
[----:B------:R-:W0:Y:S01]  /*2b660*/  LDL.LU R2, [R1] ;  /* 0x0000000001027983 */ /* 0x000e220000300800 */
[----:B------:R-:W-:-:S03]  /*2b670*/  ULDC UR4, c[0x0][0xc3c] ;  /* 0x00030f0000047ab9 */ /* 0x000fc60000000800 */
[----:B------:R-:W2:Y:S01]  /*2b680*/  LDL R3, [R1+0xc] ;  /* 0x00000c0001037983 */ /* 0x000ea20000100800 */
[----:B0-----:R-:W-:Y:S02]  /*2b690*/  IMAD.MOV.U32 R10, RZ, RZ, R2 ;  /* 0x000000ffff0a7224 */ /* 0x001fe400078e0002 */
[----:B--23--:R-:W-:-:S05]  /*2b6a0*/  IMAD.IADD R0, R3, 0x1, R16 ;  /* 0x0000000103007824 */ /* 0x00cfca00078e0210 */
[----:B------:R-:W-:-:S13]  /*2b6b0*/  ISETP.GE.OR P1, PT, R0, UR4, !P0 ;  /* 0x0000000400007c0c */ /* 0x000fda000c726670 */
[----:B------:R-:W0:Y:S08]  /*2b6c0*/  @!P1 LDC.64 R2, c[0x0][0xc80] ;  /* 0x00032000ff029b82 */ /* 0x000e300000000a00 */
[----:B------:R-:W2:Y:S01]  /*2b6d0*/  @!P1 LDC.64 R6, c[0x0][0xc78] ;  /* 0x00031e00ff069b82 */ /* 0x000ea20000000a00 */
[----:B0-----:R-:W-:-:S05]  /*2b6e0*/  @!P1 IMAD.WIDE R2, R0, 0x4, R2 ;  /* 0x0000000400029825 */ /* 0x001fca00078e0202 */
        /* <DEDUP_REMOVED lines=31> */
[----:B------:R0:W2:Y:S02]  /*2b8e0*/  SHFL.IDX PT, R9, R7, 0x1f, 0x1f ;  /* 0x03e01f0007097f89 */ /* 0x0000a400000e0000 */
.L_x_2000:
[----:B------:R-:W-:Y:S02]  /*2b8f0*/  ULDC UR4, c[0x0][0xc38] ;  /* 0x00030e0000047ab9 */ /* 0x000fe40000000800 */
[----:B------:R-:W-:-:S04]  /*2b900*/  IMAD.U32 R2, RZ, RZ, UR4 ;  /* 0x00000004ff027e24 */ /* 0x000fc8000f8e00ff */
[----:B--2---:R-:W-:-:S04]  /*2b910*/  IMAD R9, R9, R2, RZ ;  /* 0x0000000209097224 */ /* 0x004fc800078e02ff */
[----:B------:R-:W-:-:S05]  /*2b920*/  IMAD.IADD R0, R0, 0x1, R9 ;  /* 0x0000000100007824 */ /* 0x000fca00078e0209 */
[----:B------:R-:W-:-:S13]  /*2b930*/  ISETP.GT.AND P6, PT, R0, R5, PT ;  /* 0x000000050000720c */ /* 0x000fda0003fc4270 */
[----:B------:R-:W-:Y:S05]  /*2b940*/  @P6 BRA `(.L_x_1898) ;  /* 0x0000000000ac6947 */ /* 0x000fea0003800000 */
.L_x_1901:
[----:B------:R-:W2:Y:S01]  /*2b950*/  LDL.LU R3, [R1+0xc] ;  /* 0x00000c0001037983 */ /* 0x000ea20000300800 */
[----:B------:R-:W3:Y:S01]  /*2b960*/  LDC R2, c[0x0][0xc3c] ;  /* 0x00030f00ff027b82 */ /* 0x000ee20000000800 */
[----:B--2---:R-:W-:-:S05]  /*2b970*/  VIADD R3, R3, 0x1f ;  /* 0x0000001f03037836 */ /* 0x004fca0000000000 */
[----:B---3--:R-:W-:-:S13]  /*2b980*/  ISETP.GE.AND P6, PT, R3, R2, PT ;  /* 0x000000020300720c */ /* 0x008fda0003fc6270 */
[----:B------:R-:W-:Y:S05]  /*2b990*/  @P6 BRA `(.L_x_1899) ;  /* 0x0000000800e86947 */ /* 0x000fea0003800000 */
[----:B------:R-:W2:Y:S01]  /*2b9a0*/  S2R R4, SR_TID.X ;  /* 0x0000000000047919 */ /* 0x000ea20000002100 */
[----:B------:R3:W-:Y:S01]  /*2b9b0*/  STL [R1+0xc], R3 ;  /* 0x00000c0301007387 */ /* 0x0007e20000100800 */
[----:B--2---:R-:W-:-:S05]  /*2b9c0*/  LOP3.LUT R4, R4, 0x1f, RZ, 0xc0, !PT ;  /* 0x0000001f04047812 */ /* 0x004fca00078ec0ff */
[----:B------:R-:W-:Y:S02]  /*2b9d0*/  IMAD.IADD R6, R3, 0x1, R4 ;  /* 0x0000000103067824 */ /* 0x000fe400078e0204 */
[----:B------:R-:W-:-:S03]  /*2b9e0*/  IMAD.MOV.U32 R4, RZ, RZ, RZ ;  /* 0x000000ffff047224 */ /* 0x000fc600078e00ff */
[----:B------:R-:W-:-:S13]  /*2b9f0*/  ISETP.GE.OR P6, PT, R6, R2, !P0 ;  /* 0x000000020600720c */ /* 0x000fda00047c6670 */
[----:B---3--:R-:W2:Y:S02]  /*2ba00*/  @!P6 LDC.64 R2, c[0x0][0xc80] ;  /* 0x00032000ff02eb82 */ /* 0x008ea40000000a00 */
[----:B--2---:R-:W-:-:S05]  /*2ba10*/  @!P6 IMAD.WIDE R2, R6, 0x4, R2 ;  /* 0x000000040602e825 */ /* 0x004fca00078e0202 */
[----:B------:R2:W3:Y:S02]  /*2ba20*/  @!P6 LDG.E R4, desc[UR46][R2.64] ;  /* 0x0000002e0204e981 */ /* 0x0004e4000c1e1900 */
[----:B--2---:R-:W2:Y:S02]  /*2ba30*/  @!P6 LDC.64 R2, c[0x0][0xc78] ;  /* 0x00031e00ff02eb82 */ /* 0x004ea40000000a00 */
[----:B--2---:R-:W-:-:S04]  /*2ba40*/  @!P6 IMAD.WIDE R2, R6, 0x4, R2 ;  /* 0x000000040602e825 */ /* 0x004fc800078e0202 */
[----:B------:R-:W-:-:S06]  /*2ba50*/  IMAD.MOV.U32 R6, RZ, RZ, RZ ;  /* 0x000000ffff067224 */ /* 0x000fcc00078e00ff */
[----:B------:R-:W3:Y:S01]  /*2ba60*/  @!P6 LDG.E R6, desc[UR46][R2.64] ;  /* 0x0000002e0206e981 */ /* 0x000ee2000c1e1900 */
[----:B------:R-:W-:Y:S01]  /*2ba70*/  UMOV UR4, 0xffffffff ;  /* 0xffffffff00047882 */ /* 0x000fe20000000000 */
[----:B---3--:R-:W-:Y:S02]  /*2ba80*/  IMAD R2, R6, R4, RZ ;  /* 0x0000000406027224 */ /* 0x008fe400078e02ff */
[----:B------:R-:W-:Y:S05]  /*2ba90*/  BRA.DIV UR4, `(.L_x_1900) ;  /* 0x0000003604187947 */ /* 0x000fea000b800000 */
[----:B------:R-:W2:Y:S02]  /*2baa0*/  SHFL.UP PT, R3, R2, 0x1, RZ ;  /* 0x0420000002037989 */ /* 0x000ea400000e00ff */
[----:B--2---:R-:W-:-:S05]  /*2bab0*/  SEL R3, R3, RZ, P1 ;  /* 0x000000ff03037207 */ /* 0x004fca0000800000 */
[----:B------:R-:W-:-:S05]  /*2bac0*/  IMAD.IADD R2, R2, 0x1, R3 ;  /* 0x0000000102027824 */ /* 0x000fca00078e0203 */
        /* <DEDUP_REMOVED lines=11> */
[----:B0-----:R-:W-:-:S05]  /*2bb80*/  IMAD.IADD R7, R2, 0x1, R3 ;  /* 0x0000000102077824 */ /* 0x001fca00078e0203 */
[----:B------:R0:W2:Y:S02]  /*2bb90*/  SHFL.IDX PT, R9, R7, 0x1f, 0x1f ;  /* 0x03e01f0007097f89 */ /* 0x0000a400000e0000 */
.L_x_2008:
[----:B------:R-:W-:Y:S02]  /*2bba0*/  ULDC UR4, c[0x0][0xc38] ;  /* 0x00030e0000047ab9 */ /* 0x000fe40000000800 */
[----:B------:R-:W-:-:S04]  /*2bbb0*/  IMAD.U32 R2, RZ, RZ, UR4 ;  /* 0x00000004ff027e24 */ /* 0x000fc8000f8e00ff */
[----:B--2---:R-:W-:-:S04]  /*2bbc0*/  IMAD R9, R9, R2, RZ ;  /* 0x0000000209097224 */ /* 0x004fc800078e02ff */
[----:B------:R-:W-:-:S05]  /*2bbd0*/  IMAD.IADD R0, R9, 0x1, R0 ;  /* 0x0000000109007824 */ /* 0x000fca00078e0200 */
[----:B------:R-:W-:-:S13]  /*2bbe0*/  ISETP.GT.AND P6, PT, R0, R5, PT ;  /* 0x000000050000720c */ /* 0x000fda0003fc4270 */
[----:B------:R-:W-:Y:S05]  /*2bbf0*/  @!P6 BRA `(.L_x_1901) ;  /* 0xfffffffc0054e947 */ /* 0x000fea000383ffff */
.L_x_1898:
[----:B------:R-:W-:Y:S01]  /*2bc00*/  IMAD.IADD R9, R0, 0x1, -R9 ;  /* 0x0000000100097824 */ /* 0x000fe200078e0a09 */
[----:B------:R-:W-:-:S03]  /*2bc10*/  UMOV UR4, 0xffffffff ;  /* 0xffffffff00047882 */ /* 0x000fc60000000000 */
[----:B------:R-:W-:-:S05]  /*2bc20*/  IMAD R0, R7, R2, R9 ;  /* 0x0000000207007224 */ /* 0x000fca00078e0209 */
[----:B------:R-:W-:Y:S01]  /*2bc30*/  ISETP.GT.AND P6, PT, R0, R5, PT ;  /* 0x000000050000720c */ /* 0x000fe20003fc4270 */
[----:B------:R-:W-:-:S12]  /*2bc40*/  BRA.DIV UR4, `(.L_x_1902) ;  /* 0x0000003604847947 */ /* 0x000fd8000b800000 */
[----:B------:R-:W2:Y:S01]  /*2bc50*/  LDL.LU R10, [R1+0xc] ;  /* 0x00000c00010a7983 */ /* 0x000ea20000300800 */
[----:B------:R-:W-:-:S04]  /*2bc60*/  VOTE.ANY R0, PT, !P6 ;  /* 0x0000000000007806 */ /* 0x000fc800070e0100 */
[----:B------:R-:W3:Y:S02]  /*2bc70*/  POPC R3, R0 ;  /* 0x0000000000037309 */ /* 0x000ee40000000000 */
[----:B---3--:R3:W4:Y:S04]  /*2bc80*/  SHFL.IDX PT, R4, R4, R3, 0x1f ;  /* 0x00001f0304047589 */ /* 0x00872800000e0000 */
[----:B------:R3:W0:Y:S01]  /*2bc90*/  SHFL.IDX PT, R6, R6, R3, 0x1f ;  /* 0x00001f0306067589 */ /* 0x00062200000e0000 */
[----:B--2---:R-:W-:-:S05]  /*2bca0*/  IMAD.IADD R10, R3, 0x1, R10 ;  /* 0x00000001030a7824 */ /* 0x004fca00078e020a */
[----:B0---4-:R3:W-:Y:S02]  /*2bcb0*/  STL [R1+0xc], R10 ;  /* 0x00000c0a01007387 */ /* 0x0117e40000100800 */
.L_x_2013:
[----:B------:R-:W-:-:S13]  /*2bcc0*/  ISETP.NE.AND P0, PT, R0, RZ, PT ;  /* 0x000000ff0000720c */ /* 0x000fda0003f05270 */
[----:B------:R-:W-:Y:S05]  /*2bcd0*/  @!P0 BRA `(.L_x_1903) ;  /* 0x0000000000148947 */ /* 0x000fea0003800000 */
[----:B------:R-:W-:Y:S01]  /*2bce0*/  UMOV UR4, 0xffffffff ;  /* 0xffffffff00047882 */ /* 0x000fe20000000000 */
[----:B---3--:R-:W-:Y:S02]  /*2bcf0*/  VIADD R3, R3, 0xffffffff ;  /* 0xffffffff03037836 */ /* 0x008fe40000000000 */
[----:B------:R-:W-:Y:S05]  /*2bd00*/  BRA.DIV UR4, `(.L_x_1904) ;  /* 0x0000003604bc7947 */ /* 0x000fea000b800000 */
[----:B------:R2:W3:Y:S02]  /*2bd10*/  SHFL.IDX PT, R3, R7, R3, 0x1f ;  /* 0x00001f0307037589 */ /* 0x0004e400000e0000 */
.L_x_2016:
[----:B---3--:R-:W-:-:S07]  /*2bd20*/  IMAD.MOV.U32 R8, RZ, RZ, R3 ;  /* 0x000000ffff087224 */ /* 0x008fce00078e0003 */
.L_x_1903:
[----:B------:R-:W-:Y:S01]  /*2bd30*/  ISETP.NE.AND P0, PT, R6, 0x1, PT ;  /* 0x000000010600780c */ /* 0x000fe20003f05270 */
[----:B------:R-:W-:-:S05]  /*2bd40*/  IMAD R0, R8, R2, R9 ;  /* 0x0000000208007224 */ /* 0x000fca00078e0209 */
[----:B------:R4:W-:Y:S02]  /*2bd50*/  STL [R1], R0 ;  /* 0x0000000001007387 */ /* 0x0009e40000100800 */
[----:B----4-:R-:W-:-:S05]  /*2bd60*/  IMAD.IADD R0, R5, 0x1, -R0 ;  /* 0x0000000105007824 */ /* 0x010fca00078e0a00 */
[----:B------:R-:W-:Y:S05]  /*2bd70*/  @!P0 BRA `(.L_x_1905) ;  /* 0x0000000000e48947 */ /* 0x000fea0003800000 */
[----:B------:R-:W-:-:S04]  /*2bd80*/  IABS R5, R4 ;  /* 0x0000000400057213 */ /* 0x000fc80000000000 */
[----:B------:R-:W4:Y:S08]  /*2bd90*/  I2F.RP R2, R5 ;  /* 0x0000000500027306 */ /* 0x000f300000209400 */
[----:B----4-:R-:W4:Y:S02]  /*2bda0*/  MUFU.RCP R2, R2 ;  /* 0x0000000200027308 */ /* 0x010f240000001000 */
[----:B----4-:R-:W-:-:S06]  /*2bdb0*/  VIADD R2, R2, 0xffffffe ;  /* 0x0ffffffe02027836 */ /* 0x010fcc0000000000 */
[----:B---3--:R-:W3:Y:S02]  /*2bdc0*/  F2I.FTZ.U32.TRUNC.NTZ R3, R2 ;  /* 0x0000000200037305 */ /* 0x008ee4000021f000 */
[----:B---3--:R-:W-:-:S04]  /*2bdd0*/  IMAD.MOV R2, RZ, RZ, -R3 ;  /* 0x000000ffff027224 */ /* 0x008fc800078e0a03 */
        /* <DEDUP_REMOVED lines=14> */
[----:B------:R-:W3:Y:S07]  /*2bec0*/  I2F.RP R2, R5 ;  /* 0x0000000500027306 */ /* 0x000eee0000209400 */
[----:B------:R-:W-:Y:S01]  /*2bed0*/  @P0 VIADD R8, R8, 0x1 ;  /* 0x0000000108080836 */ /* 0x000fe20000000000 */
[----:B---3--:R-:W3:Y:S02]  /*2bee0*/  MUFU.RCP R2, R2 ;  /* 0x0000000200027308 */ /* 0x008ee40000001000 */
[----:B---3--:R-:W-:-:S06]  /*2bef0*/  VIADD R2, R2, 0xffffffe ;  /* 0x0ffffffe02027836 */ /* 0x008fcc0000000000 */
[----:B------:R-:W3:Y:S02]  /*2bf00*/  F2I.FTZ.U32.TRUNC.NTZ R3, R2 ;  /* 0x0000000200037305 */ /* 0x000ee4000021f000 */
[----:B---3--:R-:W-:-:S04]  /*2bf10*/  IMAD.MOV R2, RZ, RZ, -R3 ;  /* 0x000000ffff027224 */ /* 0x008fc800078e0a03 */
[----:B--2---:R-:W-:Y:S02]  /*2bf20*/  IMAD R7, R2, R5, RZ ;  /* 0x0000000502077224 */ /* 0x004fe400078e02ff */
        /* <DEDUP_REMOVED lines=30> */
.L_x_1905:
[----:B---3--:R-:W3:Y:S01]  /*2c110*/  LDL R3, [R1+0xc] ;  /* 0x00000c0001037983 */ /* 0x008ee20000100800 */
[----:B--2---:R-:W3:Y:S02]  /*2c120*/  LDC.64 R6, c[0x0][0xc90] ;  /* 0x00032400ff067b82 */ /* 0x004ee40000000a00 */
[----:B---3--:R-:W-:-:S05]  /*2c130*/  IMAD.WIDE R6, R3, 0x4, R6 ;  /* 0x0000000403067825 */ /* 0x008fca00078e0206 */
[----:B------:R-:W2:Y:S02]  /*2c140*/  LDG.E R3, desc[UR46][R6.64] ;  /* 0x0000002e06037981 */ /* 0x000ea4000c1e1900 */
[----:B--2---:R-:W-:-:S05]  /*2c150*/  IMAD R5, R4, R3, RZ ;  /* 0x0000000304057224 */ /* 0x004fca00078e02ff */
[----:B------:R-:W-:-:S04]  /*2c160*/  IABS R8, R5 ;  /* 0x0000000500087213 */ /* 0x000fc80000000000 */
[----:B------:R-:W2:Y:S08]  /*2c170*/  I2F.RP R6, R8 ;  /* 0x0000000800067306 */ /* 0x000eb00000209400 */
[----:B--2---:R-:W2:Y:S02]  /*2c180*/  MUFU.RCP R6, R6 ;  /* 0x0000000600067308 */ /* 0x004ea40000001000 */
[----:B--2---:R-:W-:-:S06]  /*2c190*/  VIADD R6, R6, 0xffffffe ;  /* 0x0ffffffe06067836 */ /* 0x004fcc0000000000 */
[----:B------:R-:W2:Y:S02]  /*2c1a0*/  F2I.FTZ.U32.TRUNC.NTZ R7, R6 ;  /* 0x0000000600077305 */ /* 0x000ea4000021f000 */
[----:B--2---:R-:W-:-:S04]  /*2c1b0*/  IMAD.MOV R6, RZ, RZ, -R7 ;  /* 0x000000ffff067224 */ /* 0x004fc800078e0a07 */
        /* <DEDUP_REMOVED lines=22> */
[----:B------:R-:W-:-:S04]  /*2c320*/  VIADDMNMX R8, R8, R2, R3, PT ;  /* 0x0000000208087246 */ /* 0x000fc80003800103 */
[----:B------:R-:W-:-:S04]  /*2c330*/  IABS R9, R8 ;  /* 0x0000000800097213 */ /* 0x000fc80000000000 */
[----:B------:R-:W2:Y:S08]  /*2c340*/  I2F.RP R2, R9 ;  /* 0x0000000900027306 */ /* 0x000eb00000209400 */
[----:B--2---:R-:W2:Y:S02]  /*2c350*/  MUFU.RCP R2, R2 ;  /* 0x0000000200027308 */ /* 0x004ea40000001000 */
[----:B--2---:R-:W-:-:S06]  /*2c360*/  VIADD R2, R2, 0xffffffe ;  /* 0x0ffffffe02027836 */ /* 0x004fcc0000000000 */
[----:B------:R2:W3:Y:S02]  /*2c370*/  F2I.FTZ.U32.TRUNC.NTZ R3, R2 ;  /* 0x0000000200037305 */ /* 0x0004e4000021f000 */
[----:B--2---:R-:W-:Y:S02]  /*2c380*/  IMAD.MOV.U32 R2, RZ, RZ, RZ ;  /* 0x000000ffff027224 */ /* 0x004fe400078e00ff */
[----:B---3--:R-:W-:-:S04]  /*2c390*/  IMAD.MOV R0, RZ, RZ, -R3 ;  /* 0x000000ffff007224 */ /* 0x008fc800078e0a03 */
[----:B------:R-:W-:-:S04]  /*2c3a0*/  IMAD R0, R0, R9, RZ ;  /* 0x0000000900007224 */ /* 0x000fc800078e02ff */
        /* <DEDUP_REMOVED lines=11> */
[----:B------:R-:W-:Y:S02]  /*2c460*/  LOP3.LUT R0, R6, R8, RZ, 0x3c, !PT ;  /* 0x0000000806007212 */ /* 0x000fe400078e3cff */
[----:B------:R-:W-:Y:S02]  /*2c470*/  IADD3 R6, R7, 0x1000000, R6 ;  /* 0x0100000007067810 */ /* 0x000fe40007ffe006 */
[----:B------:R-:W-:-:S07]  /*2c480*/  ISETP.GE.AND P2, PT, R0, RZ, PT ;  /* 0x000000ff0000720c */ /* 0x000fce0003f46270 */
[----:B------:R-:W-:-:S04]  /*2c490*/  @P0 VIADD R2, R2, 0x1 ;  /* 0x0000000102020836 */ /* 0x000fc80000000000 */
[----:B------:R-:W-:-:S04]  /*2c4a0*/  IMAD.MOV.U32 R0, RZ, RZ, R2 ;  /* 0x000000ffff007224 */ /* 0x000fc800078e0002 */
[----:B------:R-:W-:Y:S01]  /*2c4b0*/  @!P2 IMAD.MOV R0, RZ, RZ, -R0 ;  /* 0x000000ffff00a224 */ /* 0x000fe200078e0a00 */
[----:B------:R-:W-:Y:S01]  /*2c4c0*/  @!P1 LOP3.LUT R0, RZ, R8, RZ, 0x33, !PT ;  /* 0x00000008ff009212 */ /* 0x000fe200078e33ff */
[----:B------:R-:W-:-:S04]  /*2c4d0*/  IMAD.MOV R8, RZ, RZ, -R8 ;  /* 0x000000ffff087224 */ /* 0x000fc800078e0a08 */
[----:B------:R-:W-:-:S05]  /*2c4e0*/  IMAD R2, R0, R8, R6 ;  /* 0x0000000800027224 */ /* 0x000fca00078e0206 */
[----:B------:R3:W-:Y:S02]  /*2c4f0*/  STL [R1+0x8], R2 ;  /* 0x0000080201007387 */ /* 0x0007e40000100800 */
.L_x_1906:
[----:B------:R-:W-:-:S05]  /*2c500*/  LOP3.LUT R0, RZ, R0, RZ, 0x33, !PT ;  /* 0x00000000ff007212 */ /* 0x000fca00078e33ff */
[----:B------:R-:W-:-:S05]  /*2c510*/  IMAD.IADD R0, R4, 0x1, R0 ;  /* 0x0000000104007824 */ /* 0x000fca00078e0200 */
[----:B------:R4:W-:Y:S01]  /*2c520*/  STL [R1+0x4], R0 ;  /* 0x0000040001007387 */ /* 0x0009e20000100800 */
[----:B------:R-:W-:Y:S05]  /*2c530*/  BRA `(.L_x_1907) ;  /* 0x0000000000287947 */ /* 0x000fea0003800000 */
.L_x_1899:
        /* <DEDUP_REMOVED lines=10> */
.L_x_1907:
[----:B--23--:R-:W0:Y:S04]  /*2c5e0*/  LDL R2, [R1+0xc] ;  /* 0x00000c0001027983 */ /* 0x00ce280000100800 */
[----:B------:R-:W2:Y:S04]  /*2c5f0*/  LDL R3, [R1+0x8] ;  /* 0x0000080001037983 */ /* 0x000ea80000100800 */
[----:B------:R-:W3:Y:S04]  /*2c600*/  LDL R5, [R1+0x4] ;  /* 0x0000040001057983 */ /* 0x000ee80000100800 */
[----:B------:R-:W3:Y:S01]  /*2c610*/  LDL R4, [R1] ;  /* 0x0000000001047983 */ /* 0x000ee20000100800 */
[----:B----4-:R-:W4:Y:S01]  /*2c620*/  S2R R0, SR_TID.X ;  /* 0x0000000000007919 */ /* 0x010f220000002100 */
[----:B------:R-:W-:Y:S05]  /*2c630*/  WARPSYNC.ALL ;  /* 0x0000000000007948 */ /* 0x000fea0003800000 */
[----:B----4-:R-:W-:Y:S01]  /*2c640*/  LOP3.LUT R0, R0, 0x1f, RZ, 0xc0, !PT ;  /* 0x0000001f00007812 */ /* 0x010fe200078ec0ff */
[----:B------:R-:W-:Y:S03]  /*2c650*/  BAR.SYNC.DEFER_BLOCKING 0x4, 0x180 ;  /* 0x0106000000007b1d */ /* 0x000fe60000010000 */
[----:B------:R-:W-:-:S13]  /*2c660*/  ISETP.NE.AND P0, PT, R0, RZ, PT ;  /* 0x000000ff0000720c */ /* 0x000fda0003f05270 */
[----:B------:R-:W4:Y:S01]  /*2c670*/  @!P0 S2R R0, SR_CgaCtaId ;  /* 0x0000000000008919 */ /* 0x000f220000008800 */
[----:B0-----:R-:W-:Y:S01]  /*2c680*/  IMAD.MOV.U32 R7, RZ, RZ, R2 ;  /* 0x000000ffff077224 */ /* 0x001fe200078e0002 */
[----:B------:R-:W-:Y:S01]  /*2c690*/  @!P0 MOV R2, 0x400 ;  /* 0x0000040000028802 */ /* 0x000fe20000000f00 */
[----:B--2---:R-:W-:-:S03]  /*2c6a0*/  IMAD.MOV.U32 R6, RZ, RZ, R3 ;  /* 0x000000ffff067224 */ /* 0x004fc600078e0003 */
[----:B----4-:R-:W-:-:S05]  /*2c6b0*/  @!P0 LEA R19, R0, R2, 0x18 ;  /* 0x0000000200138211 */ /* 0x010fca00078ec0ff */
[----:B---3--:R0:W-:Y:S01]  /*2c6c0*/  @!P0 STS.128 [R19+0x2a8d0], R4 ;  /* 0x02a8d00413008388 */ /* 0x0081e20000000c00 */
[----:B------:R-:W-:Y:S06]  /*2c6d0*/  BAR.ARV 0x5, 0x180 ;  /* 0x0146000000007b1d */ /* 0x000fec0000002000 */
.L_x_1896:
[----:B--2---:R-:W2:Y:S01]  /*2c6e0*/  LDL R0, [R1+0xc] ;  /* 0x00000c0001007983 */ /* 0x004ea20000100800 */
[----:B------:R-:W-:Y:S02]  /*2c6f0*/  ULDC UR4, c[0x0][0xc3c] ;  /* 0x00030f0000047ab9 */ /* 0x000fe40000000800 */
[----:B--2---:R-:W-:-:S13]  /*2c700*/  ISETP.GE.AND P0, PT, R0, UR4, PT ;  /* 0x0000000400007c0c */ /* 0x004fda000bf06270 */
[----:B------:R-:W-:Y:S05]  /*2c710*/  @!P0 BRA `(.L_x_1908) ;  /* 0xffffff84005c8947 */ /* 0x000fea000383ffff */
[----:B------:R-:W-:Y:S05]  /*2c720*/  BSYNC B8 ;  /* 0x0000000000087941 */ /* 0x000fea0003800000 */
.L_x_1748:
[----:B----4-:R-:W2:Y:S01]  /*2c730*/  LDL.LU R0, [R1+0x58] ;  /* 0x0000580001007983 */ /* 0x010ea20000300800 */
[----:B------:R-:W-:Y:S01]  /*2c740*/  BSSY B0, `(.L_x_1909) ;  /* 0x000000b000007945 */ /* 0x000fe20003800000 */
[----:B0--3--:R-:W0:Y:S01]  /*2c750*/  S2R R5, SR_CgaCtaId ;  /* 0x0000000000057919 */ /* 0x009e220000008800 */
[----:B--2---:R-:W-:-:S05]  /*2c760*/  VIADD R0, R0, 0x1 ;  /* 0x0000000100007836 */ /* 0x004fca0000000000 */
[----:B-1----:R-:W-:-:S04]  /*2c770*/  LEA.HI R2, R0, R0, RZ, 0x1 ;  /* 0x0000000000027211 */ /* 0x002fc800078f08ff */
[----:B------:R-:W-:-:S05]  /*2c780*/  LOP3.LUT R3, R2, 0xfffffffe, RZ, 0xc0, !PT ;  /* 0xfffffffe02037812 */ /* 0x000fca00078ec0ff */
[----:B------:R-:W-:Y:S01]  /*2c790*/  IMAD.IADD R3, R0, 0x1, -R3 ;  /* 0x0000000100037824 */ /* 0x000fe200078e0a03 */
[----:B------:R-:W-:-:S04]  /*2c7a0*/  MOV R0, 0x400 ;  /* 0x0000040000007802 */ /* 0x000fc80000000f00 */
[----:B0-----:R-:W-:Y:S02]  /*2c7b0*/  LEA R0, R5, R0, 0x18 ;  /* 0x0000000005007211 */ /* 0x001fe400078ec0ff */
[----:B------:R-:W-:-:S04]  /*2c7c0*/  SHF.L.U32 R3, R3, 0x1f, RZ ;  /* 0x0000001f03037819 */ /* 0x000fc800000006ff */
[----:B------:R-:W0:Y:S02]  /*2c7d0*/  SYNCS.PHASECHK.TRANS64.TRYWAIT P0, [R0+URZ+0x2a820], R3 ;  /* 0x02a82003000075a7 */ /* 0x000e24000800017f */
[----:B0-----:R-:W-:Y:S05]  /*2c7e0*/  @!P0 BRA `(.L_x_1910) ;  /* 0x0000002c00308947 */ /* 0x001fea0003800000 */
.L_x_2017:
[----:B------:R-:W-:Y:S05]  /*2c7f0*/  BSYNC B0 ;  /* 0x0000000000007941 */ /* 0x000fea0003800000 */
.L_x_1909:
[----:B------:R-:W-:-:S03]  /*2c800*/  UMOV UR4, 0xffffffff ;  /* 0xffffffff00047882 */ /* 0x000fc60000000000 */
[----:B------:R-:W-:Y:S05]  /*2c810*/  BRA.DIV UR4, `(.L_x_1911) ;  /* 0x0000002e04387947 */ /* 0x000fea000b800000 */
[----:B------:R-:W1:Y:S02]  /*2c820*/  S2R R2, SR_TID.X ;  /* 0x0000000000027919 */ /* 0x000e640000002100 */
[----:B-1----:R-:W-:-:S04]  /*2c830*/  SHF.R.U32.HI R2, RZ, 0x5, R2 ;  /* 0x00000005ff027819 */ /* 0x002fc80000011602 */
[----:B------:R-:W-:-:S05]  /*2c840*/  LOP3.LUT R2, R2, 0x3, RZ, 0xc0, !PT ;  /* 0x0000000302027812 */ /* 0x000fca00078ec0ff */
[----:B------:R1:W2:Y:S02]  /*2c850*/  SHFL.IDX PT, R14, R2, RZ, 0x1f ;  /* 0x00001fff020e7589 */ /* 0x0002a400000e0000 */
.L_x_2020:
[----:B--2---:R-:W-:-:S13]  /*2c860*/  ISETP.NE.AND P0, PT, R14, RZ, PT ;  /* 0x000000ff0e00720c */ /* 0x004fda0003f05270 */
[----:B------:R-:W-:Y:S05]  /*2c870*/  @P0 BRA `(.L_x_1445) ;  /* 0x00000000009c0947 */ /* 0x000fea0003800000 */
[----:B------:R-:W-:-:S03]  /*2c880*/  UMOV UR4, 0xffffffff ;  /* 0xffffffff00047882 */ /* 0x000fc60000000000 */
[----:B------:R-:W-:Y:S05]  /*2c890*/  BRA.DIV UR4, `(.L_x_1912) ;  /* 0x0000002e044c7947 */ /* 0x000fea000b800000 */
[----:B------:R-:W-:-:S13]  /*2c8a0*/  ELECT P6, URZ, PT ;  /* 0x00000000003f782f */ /* 0x000fda00038c0000 */
.L_x_2023:
        /* <DEDUP_REMOVED lines=8> */
.L_x_1913:
[----:B0-----:R-:W2:Y:S04]  /*2c930*/  LDL R3, [R1+0x10] ;  /* 0x0000100001037983 */ /* 0x001ea80000100800 */
[----:B------:R-:W3:Y:S01]  /*2c940*/  LDL.LU R7, [R1+0x18] ;  /* 0x0000180001077983 */ /* 0x000ee20000300800 */
[----:B------:R-:W-:-:S04]  /*2c950*/  VIADD R2, R0, 0x2a840 ;  /* 0x0002a84000027836 */ /* 0x000fc80000000000 */
[C---:B--2---:R-:W-:Y:S02]  /*2c960*/  IMAD R6, R3.reuse, 0x8, R2 ;  /* 0x0000000803067824 */ /* 0x044fe400078e0202 */
[----:B------:R-:W-:Y:S01]  /*2c970*/  VIADD R3, R3, 0x1 ;  /* 0x0000000103037836 */ /* 0x000fe20000000000 */
[----:B---3--:R-:W-:-:S04]  /*2c980*/  SHF.L.U32 R5, R7, 0x1f, RZ ;  /* 0x0000001f07057819 */ /* 0x008fc800000006ff */
        /* <DEDUP_REMOVED lines=8> */
.L_x_2024:
[----:B------:R-:W1:Y:S02]  /*2ca10*/  SYNCS.PHASECHK.TRANS64.TRYWAIT P0, [R7+URZ], R2 ;  /* 0x00000002070075a7 */ /* 0x000e64000800017f */
[----:B-1----:R-:W-:Y:S05]  /*2ca20*/  @!P0 BRA `(.L_x_1915) ;  /* 0x0000002c001c8947 */ /* 0x002fea0003800000 */
.L_x_2025:
[----:B------:R-:W-:Y:S05]  /*2ca30*/  @!P2 BRA `(.L_x_1916) ;  /* 0x000000000004a947 */ /* 0x000fea0003800000 */
[----:B------:R-:W-:Y:S01]  /*2ca40*/  BPT.TRAP 0x1 ;  /* 0x000000040000795c */ /* 0x000fe20000300000 */
.L_x_1916:
[----:B------:R-:W2:Y:S01]  /*2ca50*/  LDL.LU R4, [R1+0x10] ;  /* 0x0000100001047983 */ /* 0x000ea20000300800 */
[----:B------:R-:W-:-:S04]  /*2ca60*/  VIADD R0, R0, 0x2a860 ;  /* 0x0002a86000007836 */ /* 0x000fc80000000000 */
[----:B--2---:R-:W-:-:S04]  /*2ca70*/  IMAD R4, R4, 0x8, R0 ;  /* 0x0000000804047824 */ /* 0x004fc800078e0200 */
[----:B------:R-:W2:Y:S02]  /*2ca80*/  SYNCS.PHASECHK.TRANS64.TRYWAIT P0, [R4+URZ], R5 ;  /* 0x00000005040075a7 */ /* 0x000ea4000800017f */
[----:B--2---:R-:W-:Y:S05]  /*2ca90*/  @!P0 BRA `(.L_x_1917) ;  /* 0x0000002c00148947 */ /* 0x004fea0003800000 */
.L_x_2026:
[----:B------:R-:W-:-:S07]  /*2caa0*/  IMAD R3, R3, 0x8, R0 ;  /* 0x0000000803037824 */ /* 0x000fce00078e0200 */
.L_x_1918:
[----:B---3--:R3:W4:Y:S02]  /*2cab0*/  SYNCS.PHASECHK.TRANS64.TRYWAIT P0, [R3+URZ], R2 ;  /* 0x00000002030075a7 */ /* 0x008724000800017f */
[----:B----4-:R-:W-:Y:S05]  /*2cac0*/  @!P0 NANOSLEEP.SYNCS 0x989680 ;  /* 0x009896800000895d */ /* 0x010fea0003900000 */
[----:B------:R-:W4:Y:S02]  /*2cad0*/  @!P0 SYNCS.PHASECHK.TRANS64 P0, [R3+URZ], R2 ;  /* 0x00000002030085a7 */ /* 0x000f24000800007f */
[----:B----4-:R-:W-:Y:S05]  /*2cae0*/  @!P0 BRA `(.L_x_1918) ;  /* 0xfffffffc00f08947 */ /* 0x010fea000383ffff */
.L_x_1445:
[----:B------:R-:W-:Y:S05]  /*2caf0*/  BSYNC B9 ;  /* 0x0000000000097941 */ /* 0x000fea0003800000 */
.L_x_1442:
[----:B------:R-:W-:Y:S05]  /*2cb00*/  EXIT ;  /* 0x000000000000794d */ /* 0x000fea0003800000 */
.L_x_1473:
[----:B0-----:R0:W1:Y:S02]  /*2cb10*/  SYNCS.PHASECHK.TRANS64.TRYWAIT P5, [R3+URZ+0x2a890], R0 ;  /* 0x02a89000030075a7 */ /* 0x00106400080a017f */
[----:B-1----:R-:W-:Y:S05]  /*2cb20*/  @!P5 NANOSLEEP.SYNCS 0x989680 ;  /* 0x009896800000d95d */ /* 0x002fea0003900000 */
[----:B------:R-:W1:Y:S02]  /*2cb30*/  @!P5 SYNCS.PHASECHK.TRANS64 P5, [R3+URZ+0x2a890], R0 ;  /* 0x02a890000300d5a7 */ /* 0x000e6400080a007f */
[----:B-1----:R-:W-:Y:S05]  /*2cb40*/  @!P5 BRA `(.L_x_1473) ;  /* 0xfffffffc00f0d947 */ /* 0x002fea000383ffff */
[----:B------:R-:W-:Y:S05]  /*2cb50*/  BRA `(.L_x_1919) ;  /* 0xfffffd7400007947 */ /* 0x000fea000383ffff */
.L_x_1527:
[----:B-1----:R1:W2:Y:S02]  /*2cb60*/  SYNCS.PHASECHK.TRANS64.TRYWAIT P5, [R3+URZ+0x2a890], R0 ;  /* 0x02a89000030075a7 */ /* 0x0022a400080a017f */
[----:B--2---:R-:W-:Y:S05]  /*2cb70*/  @!P5 NANOSLEEP.SYNCS 0x989680 ;  /* 0x009896800000d95d */ /* 0x004fea0003900000 */
[----:B------:R-:W2:Y:S02]  /*2cb80*/  @!P5 SYNCS.PHASECHK.TRANS64 P5, [R3+URZ+0x2a890], R0 ;  /* 0x02a890000300d5a7 */ /* 0x000ea400080a007f */
[----:B--2---:R-:W-:Y:S05]  /*2cb90*/  @!P5 BRA `(.L_x_1527) ;  /* 0xfffffffc00f0d947 */ /* 0x004fea000383ffff */
[----:B------:R-:W-:Y:S05]  /*2cba0*/  BRA `(.L_x_1920) ;  /* 0xfffffda8006c7947 */ /* 0x000fea000383ffff */
.L_x_1552:
[----:B0-----:R0:W1:Y:S02]  /*2cbb0*/  SYNCS.PHASECHK.TRANS64.TRYWAIT P4, [R3+URZ+0x2a890], R0 ;  /* 0x02a89000030075a7 */ /* 0x001064000808017f */
[----:B-1----:R-:W-:Y:S05]  /*2cbc0*/  @!P4 NANOSLEEP.SYNCS 0x989680 ;  /* 0x009896800000c95d */ /* 0x002fea0003900000 */
[----:B------:R-:W1:Y:S02]  /*2cbd0*/  @!P4 SYNCS.PHASECHK.TRANS64 P4, [R3+URZ+0x2a890], R0 ;  /* 0x02a890000300c5a7 */ /* 0x000e64000808007f */
[----:B-1----:R-:W-:Y:S05]  /*2cbe0*/  @!P4 BRA `(.L_x_1552) ;  /* 0xfffffffc00f0c947 */ /* 0x002fea000383ffff */
[----:B------:R-:W-:Y:S05]  /*2cbf0*/  BRA `(.L_x_1921) ;  /* 0xfffffddc00447947 */ /* 0x000fea000383ffff */
.L_x_1558:
[----:B0-----:R0:W1:Y:S02]  /*2cc00*/  SYNCS.PHASECHK.TRANS64.TRYWAIT P4, [R3+URZ+0x2a8b0], R0 ;  /* 0x02a8b000030075a7 */ /* 0x001064000808017f */
[----:B-1----:R-:W-:Y:S05]  /*2cc10*/  @!P4 NANOSLEEP.SYNCS 0x989680 ;  /* 0x009896800000c95d */ /* 0x002fea0003900000 */
[----:B------:R-:W1:Y:S02]  /*2cc20*/  @!P4 SYNCS.PHASECHK.TRANS64 P4, [R3+URZ+0x2a8b0], R0 ;  /* 0x02a8b0000300c5a7 */ /* 0x000e64000808007f */
[----:B-1----:R-:W-:Y:S05]  /*2cc30*/  @!P4 BRA `(.L_x_1558) ;  /* 0xfffffffc00f0c947 */ /* 0x002fea000383ffff */
[----:B------:R-:W-:Y:S05]  /*2cc40*/  BRA `(.L_x_1922) ;  /* 0xfffffde000447947 */ /* 0x000fea000383ffff */
.L_x_1586:
        /* <DEDUP_REMOVED lines=8> */
.L_x_1924:
[----:B------:R-:W-:Y:S05]  /*2ccd0*/  BSYNC B1 ;  /* 0x0000000000017941 */ /* 0x000fea0003800000 */
.L_x_1923:
        /* <DEDUP_REMOVED lines=8> */
.L_x_1925:
[----:B------:R-:W-:Y:S02]  /*2cd60*/  IMAD.MOV.U32 R13, RZ, RZ, R63 ;  /* 0x000000ffff0d7224 */ /* 0x000fe400078e003f */
[----:B------:R-:W-:-:S07]  /*2cd70*/  IMAD.MOV.U32 R6, RZ, RZ, R14 ;  /* 0x000000ffff067224 */ /* 0x000fce00078e000e */
[----:B------:R-:W-:Y:S05]  /*2cd80*/  WARPSYNC.COLLECTIVE R15, `(.L_x_1926) ;  /* 0x000000000f087348 */ /* 0x000fea0003c00000 */
[----:B------:R0:W1:Y:S02]  /*2cd90*/  SHFL.IDX P6, R14, R13, R12, R11 ;  /* 0x0000000c0d0e7389 */ /* 0x00006400000c000b */
[----:B01----:R-:W-:Y:S01]  /*2cda0*/  ENDCOLLECTIVE ;  /* 0x000000000000791b */ /* 0x003fe20003800000 */
.L_x_1926:
[----:B------:R-:W-:Y:S02]  /*2cdb0*/  IMAD.MOV.U32 R13, RZ, RZ, R3 ;  /* 0x000000ffff0d7224 */ /* 0x000fe400078e0003 */
[----:B------:R-:W-:-:S07]  /*2cdc0*/  IMAD.MOV.U32 R9, RZ, RZ, R14 ;  /* 0x000000ffff097224 */ /* 0x000fce00078e000e */
[----:B------:R-:W-:Y:S05]  /*2cdd0*/  WARPSYNC.COLLECTIVE R15, `(.L_x_1927) ;  /* 0x000000000f087348 */ /* 0x000fea0003c00000 */
[----:B------:R0:W1:Y:S02]  /*2cde0*/  SHFL.IDX P6, R14, R13, R12, R11 ;  /* 0x0000000c0d0e7389 */ /* 0x00006400000c000b */
[----:B01----:R-:W-:Y:S01]  /*2cdf0*/  ENDCOLLECTIVE ;  /* 0x000000000000791b */ /* 0x003fe20003800000 */
.L_x_1927:
[----:B------:R-:W-:Y:S01]  /*2ce00*/  IMAD.MOV.U32 R8, RZ, RZ, R14 ;  /* 0x000000ffff087224 */ /* 0x000fe200078e000e */
[----:B------:R-:W-:Y:S06]  /*2ce10*/  BRA `(.L_x_1928) ;  /* 0xfffffdf4000c7947 */ /* 0x000fec000383ffff */
.L_x_1589:
[----:B------:R-:W-:Y:S01]  /*2ce20*/  BSSY B1, `(.L_x_1929) ;  /* 0x0000008000017945 */ /* 0x000fe20003800000 */
[----:B------:R-:W-:Y:S02]  /*2ce30*/  IMAD.MOV.U32 R13, RZ, RZ, R0 ;  /* 0x000000ffff0d7224 */ /* 0x000fe400078e0000 */
[----:B------:R-:W-:Y:S02]  /*2ce40*/  IMAD.MOV.U32 R12, RZ, RZ, 0x1 ;  /* 0x00000001ff0c7424 */ /* 0x000fe400078e00ff */
[----:B------:R-:W-:Y:S02]  /*2ce50*/  IMAD.MOV.U32 R11, RZ, RZ, 0x1c1f ;  /* 0x00001c1fff0b7424 */ /* 0x000fe400078e00ff */
[----:B------:R-:W-:-:S07]  /*2ce60*/  IMAD.MOV.U32 R15, RZ, RZ, -0x1 ;  /* 0xffffffffff0f7424 */ /* 0x000fce00078e00ff */
[----:B0--34-:R-:W-:Y:S05]  /*2ce70*/  WARPSYNC.COLLECTIVE R15, `(.L_x_1930) ;  /* 0x000000000f087348 */ /* 0x019fea0003c00000 */
[----:B------:R1:W2:Y:S02]  /*2ce80*/  SHFL.IDX P6, R14, R13, R12, R11 ;  /* 0x0000000c0d0e7389 */ /* 0x0002a400000c000b */
[----:B01234-:R-:W-:Y:S01]  /*2ce90*/  ENDCOLLECTIVE ;  /* 0x000000000000791b */ /* 0x01ffe20003800000 */
.L_x_1930:
[----:B------:R-:W-:Y:S05]  /*2cea0*/  BSYNC B1 ;  /* 0x0000000000017941 */ /* 0x000fea0003800000 */
.L_x_1929:
[----:B------:R-:W-:Y:S02]  /*2ceb0*/  IMAD.MOV.U32 R13, RZ, RZ, R32 ;  /* 0x000000ffff0d7224 */ /* 0x000fe400078e0020 */
[----:B------:R-:W-:Y:S02]  /*2cec0*/  IMAD.MOV.U32 R12, RZ, RZ, 0x1 ;  /* 0x00000001ff0c7424 */ /* 0x000fe400078e00ff */
[----:B------:R-:W-:Y:S02]  /*2ced0*/  IMAD.MOV.U32 R11, RZ, RZ, 0x1c1f ;  /* 0x00001c1fff0b7424 */ /* 0x000fe400078e00ff */
[----:B------:R-:W-:Y:S02]  /*2cee0*/  IMAD.MOV.U32 R15, RZ, RZ, -0x1 ;  /* 0xffffffffff0f7424 */ /* 0x000fe400078e00ff */
[----:B------:R-:W-:-:S07]  /*2cef0*/  IMAD.MOV.U32 R0, RZ, RZ, R14 ;  /* 0x000000ffff007224 */ /* 0x000fce00078e000e */
[----:B------:R-:W-:Y:S05]  /*2cf00*/  WARPSYNC.COLLECTIVE R15, `(.L_x_1931) ;  /* 0x000000000f087348 */ /* 0x000fea0003c00000 */
[----:B------:R0:W1:Y:S02]  /*2cf10*/  SHFL.IDX P6, R14, R13, R12, R11 ;  /* 0x0000000c0d0e7389 */ /* 0x00006400000c000b */
[----:B01----:R-:W-:Y:S01]  /*2cf20*/  ENDCOLLECTIVE ;  /* 0x000000000000791b */ /* 0x003fe20003800000 */
.L_x_1931:
[----:B------:R-:W-:Y:S02]  /*2cf30*/  IMAD.MOV.U32 R13, RZ, RZ, R63 ;  /* 0x000000ffff0d7224 */ /* 0x000fe400078e003f */
[----:B------:R-:W-:-:S07]  /*2cf40*/  IMAD.MOV.U32 R65, RZ, RZ, R14 ;  /* 0x000000ffff417224 */ /* 0x000fce00078e000e */
[----:B------:R-:W-:Y:S05]  /*2cf50*/  WARPSYNC.COLLECTIVE R15, `(.L_x_1932) ;  /* 0x000000000f087348 */ /* 0x000fea0003c00000 */
[----:B------:R0:W1:Y:S02]  /*2cf60*/  SHFL.IDX P6, R14, R13, R12, R11 ;  /* 0x0000000c0d0e7389 */ /* 0x00006400000c000b */
[----:B01----:R-:W-:Y:S01]  /*2cf70*/  ENDCOLLECTIVE ;  /* 0x000000000000791b */ /* 0x003fe20003800000 */
.L_x_1932:
[----:B------:R-:W-:Y:S02]  /*2cf80*/  IMAD.MOV.U32 R13, RZ, RZ, R3 ;  /* 0x000000ffff0d7224 */ /* 0x000fe400078e0003 */
[----:B------:R-:W-:-:S07]  /*2cf90*/  IMAD.MOV.U32 R63, RZ, RZ, R14 ;  /* 0x000000ffff3f7224 */ /* 0x000fce00078e000e */
[----:B------:R-:W-:Y:S05]  /*2cfa0*/  WARPSYNC.COLLECTIVE R15, `(.L_x_1933) ;  /* 0x000000000f087348 */ /* 0x000fea0003c00000 */
[----:B------:R0:W1:Y:S02]  /*2cfb0*/  SHFL.IDX P6, R14, R13, R12, R11 ;  /* 0x0000000c0d0e7389 */ /* 0x00006400000c000b */
[----:B01----:R-:W-:Y:S01]  /*2cfc0*/  ENDCOLLECTIVE ;  /* 0x000000000000791b */ /* 0x003fe20003800000 */
.L_x_1933:
[----:B------:R-:W-:Y:S01]  /*2cfd0*/  IMAD.MOV.U32 R62, RZ, RZ, R14 ;  /* 0x000000ffff3e7224 */ /* 0x000fe200078e000e */
[----:B------:R-:W-:Y:S06]  /*2cfe0*/  BRA `(.L_x_1934) ;  /* 0xfffffdf800bc7947 */ /* 0x000fec000383ffff */
.L_x_1593:
[----:B0-----:R0:W1:Y:S02]  /*2cff0*/  SYNCS.PHASECHK.TRANS64.TRYWAIT P0, [R2+URZ+0x2a800], R5 ;  /* 0x02a80005020075a7 */ /* 0x001064000800017f */
[----:B-1----:R-:W-:Y:S05]  /*2d000*/  @!P0 NANOSLEEP.SYNCS 0x989680 ;  /* 0x009896800000895d */ /* 0x002fea0003900000 */
[----:B------:R-:W1:Y:S02]  /*2d010*/  @!P0 SYNCS.PHASECHK.TRANS64 P0, [R2+URZ+0x2a800], R5 ;  /* 0x02a80005020085a7 */ /* 0x000e64000800007f */
[----:B-1----:R-:W-:Y:S05]  /*2d020*/  @!P0 BRA `(.L_x_1593) ;  /* 0xfffffffc00f08947 */ /* 0x002fea000383ffff */
[----:B------:R-:W-:Y:S05]  /*2d030*/  BRA `(.L_x_1935) ;  /* 0xfffffe0000ec7947 */ /* 0x000fea000383ffff */
.L_x_1617:
        /* <DEDUP_REMOVED lines=8> */
.L_x_1937:
[----:B------:R-:W-:Y:S05]  /*2d0c0*/  BSYNC B1 ;  /* 0x0000000000017941 */ /* 0x000fea0003800000 */
.L_x_1936:
        /* <DEDUP_REMOVED lines=8> */
.L_x_1938:
[----:B------:R-:W-:Y:S02]  /*2d150*/  IMAD.MOV.U32 R13, RZ, RZ, R67 ;  /* 0x000000ffff0d7224 */ /* 0x000fe400078e0043 */
[----:B------:R-:W-:-:S07]  /*2d160*/  IMAD.MOV.U32 R6, RZ, RZ, R14 ;  /* 0x000000ffff067224 */ /* 0x000fce00078e000e */
[----:B------:R-:W-:Y:S05]  /*2d170*/  WARPSYNC.COLLECTIVE R15, `(.L_x_1939) ;  /* 0x000000000f087348 */ /* 0x000fea0003c00000 */
[----:B------:R0:W1:Y:S02]  /*2d180*/  SHFL.IDX P6, R14, R13, R12, R11 ;  /* 0x0000000c0d0e7389 */ /* 0x00006400000c000b */
[----:B01----:R-:W-:Y:S01]  /*2d190*/  ENDCOLLECTIVE ;  /* 0x000000000000791b */ /* 0x003fe20003800000 */
.L_x_1939:
[----:B------:R-:W-:Y:S02]  /*2d1a0*/  IMAD.MOV.U32 R13, RZ, RZ, R0 ;  /* 0x000000ffff0d7224 */ /* 0x000fe400078e0000 */
[----:B------:R-:W-:-:S07]  /*2d1b0*/  IMAD.MOV.U32 R4, RZ, RZ, R14 ;  /* 0x000000ffff047224 */ /* 0x000fce00078e000e */
[----:B------:R-:W-:Y:S05]  /*2d1c0*/  WARPSYNC.COLLECTIVE R15, `(.L_x_1940) ;  /* 0x000000000f087348 */ /* 0x000fea0003c00000 */
[----:B------:R0:W1:Y:S02]  /*2d1d0*/  SHFL.IDX P6, R14, R13, R12, R11 ;  /* 0x0000000c0d0e7389 */ /* 0x00006400000c000b */
[----:B01----:R-:W-:Y:S01]  /*2d1e0*/  ENDCOLLECTIVE ;  /* 0x000000000000791b */ /* 0x003fe20003800000 */
.L_x_1940:
[----:B------:R-:W-:Y:S05]  /*2d1f0*/  BRA `(.L_x_1941) ;  /* 0xfffffe2800807947 */ /* 0x000fea000383ffff */
.L_x_1620:
[----:B------:R-:W-:Y:S01]  /*2d200*/  BSSY B1, `(.L_x_1942) ;  /* 0x0000008000017945 */ /* 0x000fe20003800000 */
[----:B------:R-:W-:Y:S02]  /*2d210*/  IMAD.MOV.U32 R13, RZ, RZ, R61 ;  /* 0x000000ffff0d7224 */ /* 0x000fe400078e003d */
[----:B------:R-:W-:Y:S02]  /*2d220*/  IMAD.MOV.U32 R12, RZ, RZ, 0x1 ;  /* 0x00000001ff0c7424 */ /* 0x000fe400078e00ff */
[----:B------:R-:W-:Y:S02]  /*2d230*/  IMAD.MOV.U32 R11, RZ, RZ, 0x1c1f ;  /* 0x00001c1fff0b7424 */ /* 0x000fe400078e00ff */
[----:B------:R-:W-:-:S07]  /*2d240*/  IMAD.MOV.U32 R15, RZ, RZ, -0x1 ;  /* 0xffffffffff0f7424 */ /* 0x000fce00078e00ff */
[----:B0-----:R-:W-:Y:S05]  /*2d250*/  WARPSYNC.COLLECTIVE R15, `(.L_x_1943) ;  /* 0x000000000f087348 */ /* 0x001fea0003c00000 */
[----:B------:R1:W2:Y:S02]  /*2d260*/  SHFL.IDX P6, R14, R13, R12, R11 ;  /* 0x0000000c0d0e7389 */ /* 0x0002a400000c000b */
[----:B012---:R-:W-:Y:S01]  /*2d270*/  ENDCOLLECTIVE ;  /* 0x000000000000791b */ /* 0x007fe20003800000 */
.L_x_1943:
[----:B------:R-:W-:Y:S05]  /*2d280*/  BSYNC B1 ;  /* 0x0000000000017941 */ /* 0x000fea0003800000 */
.L_x_1942:
        /* <DEDUP_REMOVED lines=8> */
.L_x_1944:
[----:B------:R-:W-:Y:S02]  /*2d310*/  IMAD.MOV.U32 R13, RZ, RZ, R67 ;  /* 0x000000ffff0d7224 */ /* 0x000fe400078e0043 */
[----:B------:R-:W-:-:S07]  /*2d320*/  IMAD.MOV.U32 R60, RZ, RZ, R14 ;  /* 0x000000ffff3c7224 */ /* 0x000fce00078e000e */
[----:B------:R-:W-:Y:S05]  /*2d330*/  WARPSYNC.COLLECTIVE R15, `(.L_x_1945) ;  /* 0x000000000f087348 */ /* 0x000fea0003c00000 */
[----:B------:R0:W1:Y:S02]  /*2d340*/  SHFL.IDX P6, R14, R13, R12, R11 ;  /* 0x0000000c0d0e7389 */ /* 0x00006400000c000b */
[----:B01----:R-:W-:Y:S01]  /*2d350*/  ENDCOLLECTIVE ;  /* 0x000000000000791b */ /* 0x003fe20003800000 */
.L_x_1945:
[----:B------:R-:W-:Y:S02]  /*2d360*/  IMAD.MOV.U32 R13, RZ, RZ, R0 ;  /* 0x000000ffff0d7224 */ /* 0x000fe400078e0000 */
[----:B------:R-:W-:-:S07]  /*2d370*/  IMAD.MOV.U32 R67, RZ, RZ, R14 ;  /* 0x000000ffff437224 */ /* 0x000fce00078e000e */
[----:B------:R-:W-:Y:S05]  /*2d380*/  WARPSYNC.COLLECTIVE R15, `(.L_x_1946) ;  /* 0x000000000f087348 */ /* 0x000fea0003c00000 */
[----:B------:R0:W1:Y:S02]  /*2d390*/  SHFL.IDX P6, R14, R13, R12, R11 ;  /* 0x0000000c0d0e7389 */ /* 0x00006400000c000b */
[----:B01----:R-:W-:Y:S01]  /*2d3a0*/  ENDCOLLECTIVE ;  /* 0x000000000000791b */ /* 0x003fe20003800000 */
.L_x_1946:
[----:B------:R-:W-:Y:S01]  /*2d3b0*/  IMAD.MOV.U32 R66, RZ, RZ, R14 ;  /* 0x000000ffff427224 */ /* 0x000fe200078e000e */
[----:B------:R-:W-:Y:S06]  /*2d3c0*/  BRA `(.L_x_1947) ;  /* 0xfffffe2c00ac7947 */ /* 0x000fec000383ffff */
.L_x_1624:
[----:B0-----:R0:W1:Y:S02]  /*2d3d0*/  SYNCS.PHASECHK.TRANS64.TRYWAIT P0, [R2+URZ+0x2a800], R61 ;  /* 0x02a8003d020075a7 */ /* 0x001064000800017f */
[----:B-1----:R-:W-:Y:S05]  /*2d3e0*/  @!P0 NANOSLEEP.SYNCS 0x989680 ;  /* 0x009896800000895d */ /* 0x002fea0003900000 */
[----:B------:R-:W1:Y:S02]  /*2d3f0*/  @!P0 SYNCS.PHASECHK.TRANS64 P0, [R2+URZ+0x2a800], R61 ;  /* 0x02a8003d020085a7 */ /* 0x000e64000800007f */
[----:B-1----:R-:W-:Y:S05]  /*2d400*/  @!P0 BRA `(.L_x_1624) ;  /* 0xfffffffc00f08947 */ /* 0x002fea000383ffff */
[----:B------:R-:W-:Y:S05]  /*2d410*/  BRA `(.L_x_1948) ;  /* 0xfffffe34002c7947 */ /* 0x000fea000383ffff */
.L_x_1638:
[----:B-1----:R1:W2:Y:S02]  /*2d420*/  SYNCS.PHASECHK.TRANS64.TRYWAIT P2, [R14+URZ+0x2a830], R3 ;  /* 0x02a830030e0075a7 */ /* 0x0022a4000804017f */
[----:B--2---:R-:W-:Y:S05]  /*2d430*/  @!P2 NANOSLEEP.SYNCS 0x989680 ;  /* 0x009896800000a95d */ /* 0x004fea0003900000 */
[----:B------:R-:W2:Y:S02]  /*2d440*/  @!P2 SYNCS.PHASECHK.TRANS64 P2, [R14+URZ+0x2a830], R3 ;  /* 0x02a830030e00a5a7 */ /* 0x000ea4000804007f */
[----:B--2---:R-:W-:Y:S05]  /*2d450*/  @!P2 BRA `(.L_x_1638) ;  /* 0xfffffffc00f0a947 */ /* 0x004fea000383ffff */
[----:B------:R-:W-:Y:S05]  /*2d460*/  BRA `(.L_x_1637) ;  /* 0xfffffe5c00b07947 */ /* 0x000fea000383ffff */
.L_x_1658:
[----:B-1----:R1:W2:Y:S02]  /*2d470*/  SYNCS.PHASECHK.TRANS64.TRYWAIT P2, [R205+URZ+0x2a830], R10 ;  /* 0x02a8300acd0075a7 */ /* 0x0022a4000804017f */
[----:B--2---:R-:W-:Y:S05]  /*2d480*/  @!P2 NANOSLEEP.SYNCS 0x989680 ;  /* 0x009896800000a95d */ /* 0x004fea0003900000 */
[----:B------:R-:W2:Y:S02]  /*2d490*/  @!P2 SYNCS.PHASECHK.TRANS64 P2, [R205+URZ+0x2a830], R10 ;  /* 0x02a8300acd00a5a7 */ /* 0x000ea4000804007f */
[----:B--2---:R-:W-:Y:S05]  /*2d4a0*/  @!P2 BRA `(.L_x_1658) ;  /* 0xfffffffc00f0a947 */ /* 0x004fea000383ffff */
[----:B------:R-:W-:Y:S05]  /*2d4b0*/  BRA `(.L_x_1657) ;  /* 0xfffffe9000d47947 */ /* 0x000fea000383ffff */
.L_x_1663:
[----:B-1----:R1:W2:Y:S02]  /*2d4c0*/  SYNCS.PHASECHK.TRANS64.TRYWAIT P2, [R20+URZ+0x2a850], R7 ;  /* 0x02a85007140075a7 */ /* 0x0022a4000804017f */
[----:B--2---:R-:W-:Y:S05]  /*2d4d0*/  @!P2 NANOSLEEP.SYNCS 0x989680 ;  /* 0x009896800000a95d */ /* 0x004fea0003900000 */
[----:B------:R-:W2:Y:S02]  /*2d4e0*/  @!P2 SYNCS.PHASECHK.TRANS64 P2, [R20+URZ+0x2a850], R7 ;  /* 0x02a850071400a5a7 */ /* 0x000ea4000804007f */
[----:B--2---:R-:W-:Y:S05]  /*2d4f0*/  @!P2 BRA `(.L_x_1663) ;  /* 0xfffffffc00f0a947 */ /* 0x004fea000383ffff */
[----:B------:R-:W-:Y:S05]  /*2d500*/  BRA `(.L_x_1662) ;  /* 0xfffffe9c007c7947 */ /* 0x000fea000383ffff */
.L_x_1683:
[----:B-1----:R1:W2:Y:S02]  /*2d510*/  SYNCS.PHASECHK.TRANS64.TRYWAIT P2, [R4+URZ+0x2a830], R5 ;  /* 0x02a83005040075a7 */ /* 0x0022a4000804017f */
[----:B--2---:R-:W-:Y:S05]  /*2d520*/  @!P2 NANOSLEEP.SYNCS 0x989680 ;  /* 0x009896800000a95d */ /* 0x004fea0003900000 */
[----:B------:R-:W2:Y:S02]  /*2d530*/  @!P2 SYNCS.PHASECHK.TRANS64 P2, [R4+URZ+0x2a830], R5 ;  /* 0x02a830050400a5a7 */ /* 0x000ea4000804007f */
[----:B--2---:R-:W-:Y:S05]  /*2d540*/  @!P2 BRA `(.L_x_1683) ;  /* 0xfffffffc00f0a947 */ /* 0x004fea000383ffff */
[----:B------:R-:W-:Y:S05]  /*2d550*/  BRA `(.L_x_1682) ;  /* 0xfffffecc00747947 */ /* 0x000fea000383ffff */
.L_x_1688:
[----:B-1----:R1:W2:Y:S02]  /*2d560*/  SYNCS.PHASECHK.TRANS64.TRYWAIT P2, [R20+URZ+0x2a850], R4 ;  /* 0x02a85004140075a7 */ /* 0x0022a4000804017f */
[----:B--2---:R-:W-:Y:S05]  /*2d570*/  @!P2 NANOSLEEP.SYNCS 0x989680 ;  /* 0x009896800000a95d */ /* 0x004fea0003900000 */
[----:B------:R-:W2:Y:S02]  /*2d580*/  @!P2 SYNCS.PHASECHK.TRANS64 P2, [R20+URZ+0x2a850], R4 ;  /* 0x02a850041400a5a7 */ /* 0x000ea4000804007f */
[----:B--2---:R-:W-:Y:S05]  /*2d590*/  @!P2 BRA `(.L_x_1688) ;  /* 0xfffffffc00f0a947 */ /* 0x004fea000383ffff */
[----:B------:R-:W-:Y:S05]  /*2d5a0*/  BRA `(.L_x_1687) ;  /* 0xfffffed8001c7947 */ /* 0x000fea000383ffff */
.L_x_1696:
[----:B-1----:R1:W2:Y:S02]  /*2d5b0*/  SYNCS.PHASECHK.TRANS64.TRYWAIT P2, [R4+URZ+0x2a830], R5 ;  /* 0x02a83005040075a7 */ /* 0x0022a4000804017f */
[----:B--2---:R-:W-:Y:S05]  /*2d5c0*/  @!P2 NANOSLEEP.SYNCS 0x989680 ;  /* 0x009896800000a95d */ /* 0x004fea0003900000 */
[----:B------:R-:W2:Y:S02]  /*2d5d0*/  @!P2 SYNCS.PHASECHK.TRANS64 P2, [R4+URZ+0x2a830], R5 ;  /* 0x02a830050400a5a7 */ /* 0x000ea4000804007f */
[----:B--2---:R-:W-:Y:S05]  /*2d5e0*/  @!P2 BRA `(.L_x_1696) ;  /* 0xfffffffc00f0a947 */ /* 0x004fea000383ffff */
[----:B------:R-:W-:Y:S05]  /*2d5f0*/  BRA `(.L_x_1695) ;  /* 0xfffffef0009c7947 */ /* 0x000fea000383ffff */
.L_x_1701:
[----:B-1----:R1:W2:Y:S02]  /*2d600*/  SYNCS.PHASECHK.TRANS64.TRYWAIT P2, [R14+URZ+0x2a850], R4 ;  /* 0x02a850040e0075a7 */ /* 0x0022a4000804017f */
[----:B--2---:R-:W-:Y:S05]  /*2d610*/  @!P2 NANOSLEEP.SYNCS 0x989680 ;  /* 0x009896800000a95d */ /* 0x004fea0003900000 */
[----:B------:R-:W2:Y:S02]  /*2d620*/  @!P2 SYNCS.PHASECHK.TRANS64 P2, [R14+URZ+0x2a850], R4 ;  /* 0x02a850040e00a5a7 */ /* 0x000ea4000804007f */
[----:B--2---:R-:W-:Y:S05]  /*2d630*/  @!P2 BRA `(.L_x_1701) ;  /* 0xfffffffc00f0a947 */ /* 0x004fea000383ffff */
[----:B------:R-:W-:Y:S05]  /*2d640*/  BRA `(.L_x_1700) ;  /* 0xfffffefc00447947 */ /* 0x000fea000383ffff */
.L_x_1715:
[----:B-1----:R1:W2:Y:S02]  /*2d650*/  SYNCS.PHASECHK.TRANS64.TRYWAIT P0, [R13+URZ+0x2a850], R6 ;  /* 0x02a850060d0075a7 */ /* 0x0022a4000800017f */
[----:B--2---:R-:W-:Y:S05]  /*2d660*/  @!P0 NANOSLEEP.SYNCS 0x989680 ;  /* 0x009896800000895d */ /* 0x004fea0003900000 */
[----:B------:R-:W2:Y:S02]  /*2d670*/  @!P0 SYNCS.PHASECHK.TRANS64 P0, [R13+URZ+0x2a850], R6 ;  /* 0x02a850060d0085a7 */ /* 0x000ea4000800007f */
[----:B--2---:R-:W-:Y:S05]  /*2d680*/  @!P0 BRA `(.L_x_1715) ;  /* 0xfffffffc00f08947 */ /* 0x004fea000383ffff */
[----:B------:R-:W-:Y:S05]  /*2d690*/  BRA `(.L_x_1714) ;  /* 0xffffff2c00587947 */ /* 0x000fea000383ffff */
.L_x_1764:
[----:B------:R-:W1:Y:S01]  /*2d6a0*/  S2R R6, SR_TID.X ;  /* 0x0000000000067919 */ /* 0x000e620000002100 */
[----:B------:R-:W-:Y:S01]  /*2d6b0*/  BSSY B1, `(.L_x_1949) ;  /* 0x000000a000017945 */ /* 0x000fe20003800000 */
[----:B------:R-:W-:Y:S02]  /*2d6c0*/  IMAD.MOV.U32 R12, RZ, RZ, RZ ;  /* 0x000000ffff0c7224 */ /* 0x000fe400078e00ff */
[----:B------:R-:W-:Y:S02]  /*2d6d0*/  IMAD.MOV.U32 R11, RZ, RZ, 0x1f ;  /* 0x0000001fff0b7424 */ /* 0x000fe400078e00ff */
[----:B0-----:R-:W-:Y:S01]  /*2d6e0*/  IMAD.MOV.U32 R15, RZ, RZ, -0x1 ;  /* 0xffffffffff0f7424 */ /* 0x001fe200078e00ff */
[----:B-1----:R-:W-:-:S04]  /*2d6f0*/  SHF.R.U32.HI R6, RZ, 0x5, R6 ;  /* 0x00000005ff067819 */ /* 0x002fc80000011606 */
[----:B------:R-:W-:-:S05]  /*2d700*/  LOP3.LUT R6, R6, 0x3, RZ, 0xc0, !PT ;  /* 0x0000000306067812 */ /* 0x000fca00078ec0ff */
[----:B------:R-:W-:-:S07]  /*2d710*/  IMAD.MOV.U32 R13, RZ, RZ, R6 ;  /* 0x000000ffff0d7224 */ /* 0x000fce00078e0006 */
[----:B------:R-:W-:Y:S05]  /*2d720*/  WARPSYNC.COLLECTIVE R15, `(.L_x_1950) ;  /* 0x000000000f087348 */ /* 0x000fea0003c00000 */
[----:B------:R0:W1:Y:S02]  /*2d730*/  SHFL.IDX P6, R14, R13, R12, R11 ;  /* 0x0000000c0d0e7389 */ /* 0x00006400000c000b */
[----:B01----:R-:W-:Y:S01]  /*2d740*/  ENDCOLLECTIVE ;  /* 0x000000000000791b */ /* 0x003fe20003800000 */
.L_x_1950:
[----:B------:R-:W-:Y:S05]  /*2d750*/  BSYNC B1 ;  /* 0x0000000000017941 */ /* 0x000fea0003800000 */
.L_x_1949:
[----:B------:R-:W-:Y:S05]  /*2d760*/  BRA `(.L_x_1951) ;  /* 0xffffff8000b47947 */ /* 0x000fea000383ffff */
.L_x_1766:
[----:B------:R-:W-:Y:S01]  /*2d770*/  BSSY B1, `(.L_x_1952) ;  /* 0x0000006000017945 */ /* 0x000fe20003800000 */
[----:B0-----:R-:W-:-:S07]  /*2d780*/  IMAD.MOV.U32 R15, RZ, RZ, -0x1 ;  /* 0xffffffffff0f7424 */ /* 0x001fce00078e00ff */
[----:B-1----:R-:W-:Y:S05]  /*2d790*/  WARPSYNC.COLLECTIVE R15, `(.L_x_1953) ;  /* 0x000000000f0c7348 */ /* 0x002fea0003c00000 */
[----:B------:R-:W-:Y:S02]  /*2d7a0*/  ELECT P6, UR62, PT ;  /* 0x00000000003e782f */ /* 0x000fe400038c0000 */
[----:B------:R-:W-:Y:S01]  /*2d7b0*/  MOV R14, UR62 ;  /* 0x0000003e000e7c02 */ /* 0x000fe20008000f00 */
[----:B-1----:R-:W-:Y:S10]  /*2d7c0*/  ENDCOLLECTIVE ;  /* 0x000000000000791b */ /* 0x002ff40003800000 */
.L_x_1953:
[----:B------:R-:W-:Y:S05]  /*2d7d0*/  BSYNC B1 ;  /* 0x0000000000017941 */ /* 0x000fea0003800000 */
.L_x_1952:
[----:B------:R-:W-:Y:S05]  /*2d7e0*/  BRA `(.L_x_1765) ;  /* 0xffffff8000ac7947 */ /* 0x000fea000383ffff */
.L_x_1768:
[----:B-1----:R1:W2:Y:S02]  /*2d7f0*/  SYNCS.PHASECHK.TRANS64.TRYWAIT P0, [R19+URZ+0x2a820], R5 ;  /* 0x02a82005130075a7 */ /* 0x0022a4000800017f */
[----:B--2---:R-:W-:Y:S05]  /*2d800*/  @!P0 NANOSLEEP.SYNCS 0x989680 ;  /* 0x009896800000895d */ /* 0x004fea0003900000 */
[----:B------:R-:W2:Y:S02]  /*2d810*/  @!P0 SYNCS.PHASECHK.TRANS64 P0, [R19+URZ+0x2a820], R5 ;  /* 0x02a82005130085a7 */ /* 0x000ea4000800007f */
[----:B--2---:R-:W-:Y:S05]  /*2d820*/  @!P0 BRA `(.L_x_1768) ;  /* 0xfffffffc00f08947 */ /* 0x004fea000383ffff */
[----:B------:R-:W-:Y:S05]  /*2d830*/  BRA `(.L_x_1954) ;  /* 0xffffff8000bc7947 */ /* 0x000fea000383ffff */
.L_x_1772:
[----:B--2---:R2:W3:Y:S02]  /*2d840*/  SYNCS.PHASECHK.TRANS64.TRYWAIT P0, [R7+URZ+0x2a8a0], R10 ;  /* 0x02a8a00a070075a7 */ /* 0x0044e4000800017f */
[----:B---3--:R-:W-:Y:S05]  /*2d850*/  @!P0 NANOSLEEP.SYNCS 0x989680 ;  /* 0x009896800000895d */ /* 0x008fea0003900000 */
[----:B------:R-:W3:Y:S02]  /*2d860*/  @!P0 SYNCS.PHASECHK.TRANS64 P0, [R7+URZ+0x2a8a0], R10 ;  /* 0x02a8a00a070085a7 */ /* 0x000ee4000800007f */
[----:B---3--:R-:W-:Y:S05]  /*2d870*/  @!P0 BRA `(.L_x_1772) ;  /* 0xfffffffc00f08947 */ /* 0x008fea000383ffff */
[----:B------:R-:W-:Y:S05]  /*2d880*/  BRA `(.L_x_1955) ;  /* 0xffffff8000dc7947 */ /* 0x000fea000383ffff */
.L_x_1779:
[----:B-1----:R1:W3:Y:S02]  /*2d890*/  SYNCS.PHASECHK.TRANS64.TRYWAIT P0, [R7+URZ+0x2a8c0], R10 ;  /* 0x02a8c00a070075a7 */ /* 0x0022e4000800017f */
[----:B---3--:R-:W-:Y:S05]  /*2d8a0*/  @!P0 NANOSLEEP.SYNCS 0x989680 ;  /* 0x009896800000895d */ /* 0x008fea0003900000 */
[----:B------:R-:W3:Y:S02]  /*2d8b0*/  @!P0 SYNCS.PHASECHK.TRANS64 P0, [R7+URZ+0x2a8c0], R10 ;  /* 0x02a8c00a070085a7 */ /* 0x000ee4000800007f */
[----:B---3--:R-:W-:Y:S05]  /*2d8c0*/  @!P0 BRA `(.L_x_1779) ;  /* 0xfffffffc00f08947 */ /* 0x008fea000383ffff */
[----:B------:R-:W-:Y:S05]  /*2d8d0*/  BRA `(.L_x_1956) ;  /* 0xffffff8400d87947 */ /* 0x000fea000383ffff */
.L_x_1787:
[----:B-1----:R1:W2:Y:S02]  /*2d8e0*/  SYNCS.PHASECHK.TRANS64.TRYWAIT P1, [R8+URZ+0x2a8a0], R7 ;  /* 0x02a8a007080075a7 */ /* 0x0022a4000802017f */
[----:B--2---:R-:W-:Y:S05]  /*2d8f0*/  @!P1 NANOSLEEP.SYNCS 0x989680 ;  /* 0x009896800000995d */ /* 0x004fea0003900000 */
[----:B------:R-:W2:Y:S02]  /*2d900*/  @!P1 SYNCS.PHASECHK.TRANS64 P1, [R8+URZ+0x2a8a0], R7 ;  /* 0x02a8a007080095a7 */ /* 0x000ea4000802007f */
[----:B--2---:R-:W-:Y:S05]  /*2d910*/  @!P1 BRA `(.L_x_1787) ;  /* 0xfffffffc00f09947 */ /* 0x004fea000383ffff */
[----:B------:R-:W-:Y:S05]  /*2d920*/  BRA `(.L_x_1957) ;  /* 0xffffff8800f07947 */ /* 0x000fea000383ffff */
.L_x_1794:
[----:B--2---:R2:W3:Y:S02]  /*2d930*/  SYNCS.PHASECHK.TRANS64.TRYWAIT P1, [R8+URZ+0x2a8c0], R7 ;  /* 0x02a8c007080075a7 */ /* 0x0044e4000802017f */
[----:B---3--:R-:W-:Y:S05]  /*2d940*/  @!P1 NANOSLEEP.SYNCS 0x989680 ;  /* 0x009896800000995d */ /* 0x008fea0003900000 */
[----:B------:R-:W3:Y:S02]  /*2d950*/  @!P1 SYNCS.PHASECHK.TRANS64 P1, [R8+URZ+0x2a8c0], R7 ;  /* 0x02a8c007080095a7 */ /* 0x000ee4000802007f */
[----:B---3--:R-:W-:Y:S05]  /*2d960*/  @!P1 BRA `(.L_x_1794) ;  /* 0xfffffffc00f09947 */ /* 0x008fea000383ffff */
[----:B------:R-:W-:Y:S05]  /*2d970*/  BRA `(.L_x_1958) ;  /* 0xffffff8c00e87947 */ /* 0x000fea000383ffff */
.L_x_1818:
[----:B------:R-:W2:Y:S01]  /*2d980*/  S2R R4, SR_TID.X ;  /* 0x0000000000047919 */ /* 0x000ea20000002100 */
[----:B------:R-:W-:Y:S01]  /*2d990*/  BSSY B0, `(.L_x_1959) ;  /* 0x000000a000007945 */ /* 0x000fe20003800000 */
[----:B------:R-:W-:Y:S02]  /*2d9a0*/  IMAD.MOV.U32 R12, RZ, RZ, RZ ;  /* 0x000000ffff0c7224 */ /* 0x000fe400078e00ff */
[----:B------:R-:W-:Y:S02]  /*2d9b0*/  IMAD.MOV.U32 R11, RZ, RZ, 0x1f ;  /* 0x0000001fff0b7424 */ /* 0x000fe400078e00ff */
[----:B0-----:R-:W-:Y:S01]  /*2d9c0*/  IMAD.MOV.U32 R15, RZ, RZ, -0x1 ;  /* 0xffffffffff0f7424 */ /* 0x001fe200078e00ff */
[----:B--2---:R-:W-:-:S04]  /*2d9d0*/  SHF.R.U32.HI R4, RZ, 0x5, R4 ;  /* 0x00000005ff047819 */ /* 0x004fc80000011604 */
[----:B------:R-:W-:-:S05]  /*2d9e0*/  LOP3.LUT R4, R4, 0x3, RZ, 0xc0, !PT ;  /* 0x0000000304047812 */ /* 0x000fca00078ec0ff */
[----:B------:R-:W-:-:S07]  /*2d9f0*/  IMAD.MOV.U32 R13, RZ, RZ, R4 ;  /* 0x000000ffff0d7224 */ /* 0x000fce00078e0004 */
[----:B-1----:R-:W-:Y:S05]  /*2da00*/  WARPSYNC.COLLECTIVE R15, `(.L_x_1960) ;  /* 0x000000000f087348 */ /* 0x002fea0003c00000 */
[----:B------:R0:W2:Y:S02]  /*2da10*/  SHFL.IDX P6, R14, R13, R12, R11 ;  /* 0x0000000c0d0e7389 */ /* 0x0000a400000c000b */
[----:B012---:R-:W-:Y:S01]  /*2da20*/  ENDCOLLECTIVE ;  /* 0x000000000000791b */ /* 0x007fe20003800000 */
.L_x_1960:
[----:B------:R-:W-:Y:S05]  /*2da30*/  BSYNC B0 ;  /* 0x0000000000007941 */ /* 0x000fea0003800000 */
.L_x_1959:
[----:B------:R-:W-:Y:S05]  /*2da40*/  BRA `(.L_x_1961) ;  /* 0xffffffa000047947 */ /* 0x000fea000383ffff */
.L_x_1820:
[----:B------:R-:W-:Y:S01]  /*2da50*/  BSSY B0, `(.L_x_1962) ;  /* 0x0000006000007945 */ /* 0x000fe20003800000 */
[----:B0-----:R-:W-:-:S07]  /*2da60*/  IMAD.MOV.U32 R15, RZ, RZ, -0x1 ;  /* 0xffffffffff0f7424 */ /* 0x001fce00078e00ff */
[----:B-12---:R-:W-:Y:S05]  /*2da70*/  WARPSYNC.COLLECTIVE R15, `(.L_x_1963) ;  /* 0x000000000f0c7348 */ /* 0x006fea0003c00000 */
[----:B------:R-:W-:Y:S02]  /*2da80*/  ELECT P6, UR62, PT ;  /* 0x00000000003e782f */ /* 0x000fe400038c0000 */
[----:B------:R-:W-:Y:S01]  /*2da90*/  MOV R14, UR62 ;  /* 0x0000003e000e7c02 */ /* 0x000fe20008000f00 */
[----:B-12---:R-:W-:Y:S10]  /*2daa0*/  ENDCOLLECTIVE ;  /* 0x000000000000791b */ /* 0x006ff40003800000 */
.L_x_1963:
[----:B------:R-:W-:Y:S05]  /*2dab0*/  BSYNC B0 ;  /* 0x0000000000007941 */ /* 0x000fea0003800000 */
.L_x_1962:
[----:B------:R-:W-:Y:S05]  /*2dac0*/  BRA `(.L_x_1964) ;  /* 0xffffffa000087947 */ /* 0x000fea000383ffff */
.L_x_1822:
[----:B---3--:R3:W4:Y:S02]  /*2dad0*/  SYNCS.PHASECHK.TRANS64.TRYWAIT P0, [R0+URZ+0x2a840], R2 ;  /* 0x02a84002000075a7 */ /* 0x008724000800017f */
[----:B----4-:R-:W-:Y:S05]  /*2dae0*/  @!P0 NANOSLEEP.SYNCS 0x989680 ;  /* 0x009896800000895d */ /* 0x010fea0003900000 */
[----:B------:R-:W4:Y:S02]  /*2daf0*/  @!P0 SYNCS.PHASECHK.TRANS64 P0, [R0+URZ+0x2a840], R2 ;  /* 0x02a84002000085a7 */ /* 0x000f24000800007f */
[----:B----4-:R-:W-:Y:S05]  /*2db00*/  @!P0 BRA `(.L_x_1822) ;  /* 0xfffffffc00f08947 */ /* 0x010fea000383ffff */
[----:B------:R-:W-:Y:S05]  /*2db10*/  BRA `(.L_x_1965) ;  /* 0xffffffa0006c7947 */ /* 0x000fea000383ffff */
.L_x_1826:
        /* <DEDUP_REMOVED lines=15> */
.L_x_1966:
[----:B------:R-:W-:Y:S02]  /*2dc10*/  IMAD.MOV.U32 R13, RZ, RZ, R4 ;  /* 0x000000ffff0d7224 */ /* 0x000fe400078e0004 */
[----:B------:R-:W-:-:S07]  /*2dc20*/  IMAD.MOV.U32 R6, RZ, RZ, R14 ;  /* 0x000000ffff067224 */ /* 0x000fce00078e000e */
[----:B------:R-:W-:Y:S05]  /*2dc30*/  WARPSYNC.COLLECTIVE R15, `(.L_x_1967) ;  /* 0x000000000f087348 */ /* 0x000fea0003c00000 */
[----:B------:R0:W1:Y:S02]  /*2dc40*/  SHFL.IDX P6, R14, R13, R12, R11 ;  /* 0x0000000c0d0e7389 */ /* 0x00006400000c000b */
[----:B01----:R-:W-:Y:S01]  /*2dc50*/  ENDCOLLECTIVE ;  /* 0x000000000000791b */ /* 0x003fe20003800000 */
.L_x_1967:
[----:B------:R-:W-:Y:S02]  /*2dc60*/  IMAD.MOV.U32 R13, RZ, RZ, R3 ;  /* 0x000000ffff0d7224 */ /* 0x000fe400078e0003 */
[----:B------:R-:W-:Y:S02]  /*2dc70*/  IMAD.MOV.U32 R12, RZ, RZ, 0x1 ;  /* 0x00000001ff0c7424 */ /* 0x000fe400078e00ff */
[----:B------:R-:W-:-:S07]  /*2dc80*/  IMAD.MOV.U32 R7, RZ, RZ, R14 ;  /* 0x000000ffff077224 */ /* 0x000fce00078e000e */
[----:B------:R-:W-:Y:S05]  /*2dc90*/  WARPSYNC.COLLECTIVE R15, `(.L_x_1968) ;  /* 0x000000000f087348 */ /* 0x000fea0003c00000 */
[----:B------:R0:W1:Y:S02]  /*2dca0*/  SHFL.IDX P6, R14, R13, R12, R11 ;  /* 0x0000000c0d0e7389 */ /* 0x00006400000c000b */
[----:B01----:R-:W-:Y:S01]  /*2dcb0*/  ENDCOLLECTIVE ;  /* 0x000000000000791b */ /* 0x003fe20003800000 */
.L_x_1968:
[----:B------:R-:W-:-:S05]  /*2dcc0*/  @!P3 LEA R7, P5, R8, R7, 0x1 ;  /* 0x000000070807b211 */ /* 0x000fca00078a08ff */
[----:B------:R-:W-:-:S05]  /*2dcd0*/  @!P3 IMAD.X R6, RZ, RZ, R6, P5 ;  /* 0x000000ffff06b224 */ /* 0x000fca00028e0606 */
[----:B------:R-:W-:Y:S01]  /*2dce0*/  @!P3 LOP3.LUT R7, R7, R6, RZ, 0x3c, !PT ;  /* 0x000000060707b212 */ /* 0x000fe200078e3cff */
[----:B------:R-:W-:-:S03]  /*2dcf0*/  IMAD.MOV.U32 R13, RZ, RZ, R4 ;  /* 0x000000ffff0d7224 */ /* 0x000fc600078e0004 */
[----:B------:R-:W-:-:S04]  /*2dd00*/  @!P3 LOP3.LUT R6, R7, R6, RZ, 0x3c, !PT ;  /* 0x000000060706b212 */ /* 0x000fc800078e3cff */
[----:B------:R-:W-:Y:S01]  /*2dd10*/  @!P3 LOP3.LUT R7, R7, R6, RZ, 0x3c, !PT ;  /* 0x000000060707b212 */ /* 0x000fe200078e3cff */
[----:B------:R-:W-:-:S07]  /*2dd20*/  IMAD.MOV.U32 R9, RZ, RZ, R14 ;  /* 0x000000ffff097224 */ /* 0x000fce00078e000e */
[----:B------:R-:W-:Y:S05]  /*2dd30*/  WARPSYNC.COLLECTIVE R15, `(.L_x_1969) ;  /* 0x000000000f087348 */ /* 0x000fea0003c00000 */
[----:B------:R0:W1:Y:S02]  /*2dd40*/  SHFL.IDX P6, R14, R13, R12, R11 ;  /* 0x0000000c0d0e7389 */ /* 0x00006400000c000b */
[----:B01----:R-:W-:Y:S01]  /*2dd50*/  ENDCOLLECTIVE ;  /* 0x000000000000791b */ /* 0x003fe20003800000 */
.L_x_1969:
[----:B------:R-:W-:Y:S01]  /*2dd60*/  @!PT LDS RZ, [RZ] ;  /* 0x00000000fffff984 */ /* 0x000fe20000000800 */
[----:B------:R-:W-:Y:S01]  /*2dd70*/  @!PT LDS RZ, [RZ] ;  /* 0x00000000fffff984 */ /* 0x000fe20000000800 */
[----:B------:R-:W-:Y:S01]  /*2dd80*/  @!PT LDS RZ, [RZ] ;  /* 0x00000000fffff984 */ /* 0x000fe20000000800 */
[----:B------:R0:W-:Y:S04]  /*2dd90*/  @!P3 LDGSTS.E.BYPASS.LTC128B.128 [R10+0xc400], desc[UR46][R6.64], !P2 ;  /* 0x0c400000060abfae */ /* 0x0001e8000d101d6e */
[----:B------:R0:W-:Y:S04]  /*2dda0*/  @!P3 LDGSTS.E.BYPASS.LTC128B.128 [R10+0x10400], desc[UR46][R6.64+0x80], !P1 ;  /* 0x10400080060abfae */ /* 0x0001e8000c901d6e */
[----:B------:R0:W-:Y:S01]  /*2ddb0*/  @!P3 LDGSTS.E.BYPASS.LTC128B.128 [R10+0x14400], desc[UR46][R6.64+0x100], !P0 ;  /* 0x14400100060abfae */ /* 0x0001e2000c101d6e */
[----:B------:R-:W-:Y:S01]  /*2ddc0*/  ISETP.GE.AND P3, PT, R5, R2, PT ;  /* 0x000000020500720c */ /* 0x000fe20003f66270 */
[----:B------:R-:W-:-:S02]  /*2ddd0*/  IMAD.MOV.U32 R13, RZ, RZ, R3 ;  /* 0x000000ffff0d7224 */ /* 0x000fc400078e0003 */
[----:B------:R-:W-:Y:S02]  /*2dde0*/  IMAD.MOV.U32 R12, RZ, RZ, 0x2 ;  /* 0x00000002ff0c7424 */ /* 0x000fe400078e00ff */
[----:B------:R-:W-:-:S08]  /*2ddf0*/  IMAD.MOV.U32 R5, RZ, RZ, R14 ;  /* 0x000000ffff057224 */ /* 0x000fd000078e000e */
[----:B0-----:R-:W-:Y:S05]  /*2de00*/  WARPSYNC.COLLECTIVE R15, `(.L_x_1970) ;  /* 0x000000000f087348 */ /* 0x001fea0003c00000 */
[----:B------:R1:W2:Y:S02]  /*2de10*/  SHFL.IDX P6, R14, R13, R12, R11 ;  /* 0x0000000c0d0e7389 */ /* 0x0002a400000c000b */
[----:B012---:R-:W-:Y:S01]  /*2de20*/  ENDCOLLECTIVE ;  /* 0x000000000000791b */ /* 0x007fe20003800000 */
.L_x_1970:
[----:B------:R-:W-:-:S05]  /*2de30*/  @!P3 LEA R8, P5, R8, R5, 0x1 ;  /* 0x000000050808b211 */ /* 0x000fca00078a08ff */
[----:B------:R-:W-:Y:S02]  /*2de40*/  @!P3 IMAD.X R5, RZ, RZ, R9, P5 ;  /* 0x000000ffff05b224 */ /* 0x000fe400028e0609 */
[----:B------:R-:W0:Y:S01]  /*2de50*/  S2R R9, SR_TID.X ;  /* 0x0000000000097919 */ /* 0x000e220000002100 */
[----:B------:R-:W-:Y:S02]  /*2de60*/  @!P3 IMAD.MOV.U32 R6, RZ, RZ, R8 ;  /* 0x000000ffff06b224 */ /* 0x000fe400078e0008 */
[----:B------:R-:W-:Y:S02]  /*2de70*/  @!P3 IMAD.MOV.U32 R7, RZ, RZ, R5 ;  /* 0x000000ffff07b224 */ /* 0x000fe400078e0005 */
[----:B------:R-:W-:Y:S02]  /*2de80*/  IMAD.MOV.U32 R13, RZ, RZ, R4 ;  /* 0x000000ffff0d7224 */ /* 0x000fe400078e0004 */
[----:B------:R-:W-:Y:S01]  /*2de90*/  VIADD R5, R0, 0x20 ;  /* 0x0000002000057836 */ /* 0x000fe20000000000 */
[----:B------:R-:W-:Y:S01]  /*2dea0*/  @!PT LDS RZ, [RZ] ;  /* 0x00000000fffff984 */ /* 0x000fe20000000800 */
[----:B------:R-:W-:Y:S01]  /*2deb0*/  @!PT LDS RZ, [RZ] ;  /* 0x00000000fffff984 */ /* 0x000fe20000000800 */
[----:B------:R-:W-:Y:S01]  /*2dec0*/  @!PT LDS RZ, [RZ] ;  /* 0x00000000fffff984 */ /* 0x000fe20000000800 */
[----:B------:R1:W-:Y:S04]  /*2ded0*/  @!P3 LDGSTS.E.BYPASS.LTC128B.128 [R10+0xcc00], desc[UR46][R6.64], !P2 ;  /* 0x0cc00000060abfae */ /* 0x0003e8000d101d6e */
[----:B------:R1:W-:Y:S01]  /*2dee0*/  @!P3 LDGSTS.E.BYPASS.LTC128B.128 [R10+0x10c00], desc[UR46][R6.64+0x80], !P1 ;  /* 0x10c00080060abfae */ /* 0x0003e2000c901d6e */
[----:B------:R-:W-:-:S07]  /*2def0*/  IMAD.MOV.U32 R8, RZ, RZ, R14 ;  /* 0x000000ffff087224 */ /* 0x000fce00078e000e */
[----:B01----:R-:W-:Y:S05]  /*2df00*/  WARPSYNC.COLLECTIVE R15, `(.L_x_1971) ;  /* 0x000000000f087348 */ /* 0x003fea0003c00000 */
[----:B------:R2:W3:Y:S02]  /*2df10*/  SHFL.IDX P6, R14, R13, R12, R11 ;  /* 0x0000000c0d0e7389 */ /* 0x0004e400000c000b */
[----:B0123--:R-:W-:Y:S01]  /*2df20*/  ENDCOLLECTIVE ;  /* 0x000000000000791b */ /* 0x00ffe20003800000 */
.L_x_1971:
[----:B------:R-:W-:Y:S01]  /*2df30*/  @!PT LDS RZ, [RZ] ;  /* 0x00000000fffff984 */ /* 0x000fe20000000800 */
[----:B------:R-:W-:Y:S01]  /*2df40*/  @!PT LDS RZ, [RZ] ;  /* 0x00000000fffff984 */ /* 0x000fe20000000800 */
[----:B------:R-:W-:Y:S01]  /*2df50*/  @!PT LDS RZ, [RZ] ;  /* 0x00000000fffff984 */ /* 0x000fe20000000800 */
[----:B------:R0:W-:Y:S01]  /*2df60*/  @!P3 LDGSTS.E.BYPASS.LTC128B.128 [R10+0x14c00], desc[UR46][R6.64+0x100], !P0 ;  /* 0x14c00100060abfae */ /* 0x0001e2000c101d6e */
[----:B------:R-:W-:Y:S01]  /*2df70*/  ISETP.GE.AND P3, PT, R5, R2, PT ;  /* 0x000000020500720c */ /* 0x000fe20003f66270 */
[----:B------:R-:W-:Y:S02]  /*2df80*/  IMAD.MOV.U32 R13, RZ, RZ, R3 ;  /* 0x000000ffff0d7224 */ /* 0x000fe400078e0003 */
[----:B------:R-:W-:Y:S02]  /*2df90*/  IMAD.MOV.U32 R12, RZ, RZ, 0x3 ;  /* 0x00000003ff0c7424 */ /* 0x000fe400078e00ff */
[----:B------:R-:W-:-:S05]  /*2dfa0*/  IMAD.SHL.U32 R9, R9, 0x8, RZ ;  /* 0x0000000809097824 */ /* 0x000fca00078e00ff */
[----:B------:R-:W-:Y:S01]  /*2dfb0*/  LOP3.LUT R9, R9, 0x38, RZ, 0xc0, !PT ;  /* 0x0000003809097812 */ /* 0x000fe200078ec0ff */
[----:B0-----:R-:W-:-:S07]  /*2dfc0*/  IMAD.MOV.U32 R5, RZ, RZ, R14 ;  /* 0x000000ffff057224 */ /* 0x001fce00078e000e */
[----:B------:R-:W-:Y:S05]  /*2dfd0*/  WARPSYNC.COLLECTIVE R15, `(.L_x_1972) ;  /* 0x000000000f087348 */ /* 0x000fea0003c00000 */
[----:B------:R0:W1:Y:S02]  /*2dfe0*/  SHFL.IDX P6, R14, R13, R12, R11 ;  /* 0x0000000c0d0e7389 */ /* 0x00006400000c000b */
[----:B01----:R-:W-:Y:S01]  /*2dff0*/  ENDCOLLECTIVE ;  /* 0x000000000000791b */ /* 0x003fe20003800000 */
.L_x_1972:
        /* <DEDUP_REMOVED lines=17> */
.L_x_1973:
[----:B------:R-:W-:Y:S02]  /*2e110*/  IMAD.MOV.U32 R13, RZ, RZ, R3 ;  /* 0x000000ffff0d7224 */ /* 0x000fe400078e0003 */
[----:B------:R-:W-:Y:S02]  /*2e120*/  IMAD.MOV.U32 R12, RZ, RZ, 0x4 ;  /* 0x00000004ff0c7424 */ /* 0x000fe400078e00ff */
[----:B------:R-:W-:-:S07]  /*2e130*/  IMAD.MOV.U32 R5, RZ, RZ, R14 ;  /* 0x000000ffff057224 */ /* 0x000fce00078e000e */
[----:B------:R-:W-:Y:S05]  /*2e140*/  WARPSYNC.COLLECTIVE R15, `(.L_x_1974) ;  /* 0x000000000f087348 */ /* 0x000fea0003c00000 */
[----:B------:R0:W1:Y:S02]  /*2e150*/  SHFL.IDX P6, R14, R13, R12, R11 ;  /* 0x0000000c0d0e7389 */ /* 0x00006400000c000b */
[----:B01----:R-:W-:Y:S01]  /*2e160*/  ENDCOLLECTIVE ;  /* 0x000000000000791b */ /* 0x003fe20003800000 */
.L_x_1974:
        /* <DEDUP_REMOVED lines=17> */
.L_x_1975:
[----:B------:R-:W-:Y:S02]  /*2e280*/  IMAD.MOV.U32 R13, RZ, RZ, R3 ;  /* 0x000000ffff0d7224 */ /* 0x000fe400078e0003 */
[----:B------:R-:W-:Y:S02]  /*2e290*/  IMAD.MOV.U32 R12, RZ, RZ, 0x5 ;  /* 0x00000005ff0c7424 */ /* 0x000fe400078e00ff */
[----:B------:R-:W-:-:S07]  /*2e2a0*/  IMAD.MOV.U32 R5, RZ, RZ, R14 ;  /* 0x000000ffff057224 */ /* 0x000fce00078e000e */
[----:B------:R-:W-:Y:S05]  /*2e2b0*/  WARPSYNC.COLLECTIVE R15, `(.L_x_1976) ;  /* 0x000000000f087348 */ /* 0x000fea0003c00000 */
[----:B------:R0:W1:Y:S02]  /*2e2c0*/  SHFL.IDX P6, R14, R13, R12, R11 ;  /* 0x0000000c0d0e7389 */ /* 0x00006400000c000b */
[----:B01----:R-:W-:Y:S01]  /*2e2d0*/  ENDCOLLECTIVE ;  /* 0x000000000000791b */ /* 0x003fe20003800000 */
.L_x_1976:
        /* <DEDUP_REMOVED lines=17> */
.L_x_1977:
[----:B------:R-:W-:Y:S02]  /*2e3f0*/  IMAD.MOV.U32 R13, RZ, RZ, R3 ;  /* 0x000000ffff0d7224 */ /* 0x000fe400078e0003 */
[----:B------:R-:W-:Y:S02]  /*2e400*/  IMAD.MOV.U32 R12, RZ, RZ, 0x6 ;  /* 0x00000006ff0c7424 */ /* 0x000fe400078e00ff */
[----:B------:R-:W-:-:S07]  /*2e410*/  IMAD.MOV.U32 R5, RZ, RZ, R14 ;  /* 0x000000ffff057224 */ /* 0x000fce00078e000e */
[----:B------:R-:W-:Y:S05]  /*2e420*/  WARPSYNC.COLLECTIVE R15, `(.L_x_1978) ;  /* 0x000000000f087348 */ /* 0x000fea0003c00000 */
[----:B------:R0:W1:Y:S02]  /*2e430*/  SHFL.IDX P6, R14, R13, R12, R11 ;  /* 0x0000000c0d0e7389 */ /* 0x00006400000c000b */
[----:B01----:R-:W-:Y:S01]  /*2e440*/  ENDCOLLECTIVE ;  /* 0x000000000000791b */ /* 0x003fe20003800000 */
.L_x_1978:
        /* <DEDUP_REMOVED lines=15> */
.L_x_1979:
        /* <DEDUP_REMOVED lines=8> */
.L_x_1980:
        /* <DEDUP_REMOVED lines=14> */
.L_x_1981:
[----:B------:R-:W-:Y:S01]  /*2e6a0*/  @!PT LDS RZ, [RZ] ;  /* 0x00000000fffff984 */ /* 0x000fe20000000800 */
[----:B------:R-:W-:Y:S01]  /*2e6b0*/  @!PT LDS RZ, [RZ] ;  /* 0x00000000fffff984 */ /* 0x000fe20000000800 */
[----:B------:R-:W-:Y:S01]  /*2e6c0*/  @!PT LDS RZ, [RZ] ;  /* 0x00000000fffff984 */ /* 0x000fe20000000800 */
[----:B------:R0:W-:Y:S01]  /*2e6d0*/  @!P4 LDGSTS.E.BYPASS.LTC128B.128 [R10+0x17400], desc[UR46][R6.64+0x100], !P0 ;  /* 0x17400100060acfae */ /* 0x0001e2000c101d6e */
[----:B------:R-:W-:Y:S01]  /*2e6e0*/  IMAD.MOV.U32 R3, RZ, RZ, R14 ;  /* 0x000000ffff037224 */ /* 0x000fe200078e000e */
[----:B------:R-:W-:Y:S06]  /*2e6f0*/  BRA `(.L_x_1982) ;  /* 0xffffffa400107947 */ /* 0x000fec000383ffff */
.L_x_1831:
[----:B----4-:R4:W0:Y:S02]  /*2e700*/  SYNCS.PHASECHK.TRANS64.TRYWAIT P0, [R19+URZ+0x2a820], R0 ;  /* 0x02a82000130075a7 */ /* 0x010824000800017f */
[----:B0-----:R-:W-:Y:S05]  /*2e710*/  @!P0 NANOSLEEP.SYNCS 0x989680 ;  /* 0x009896800000895d */ /* 0x001fea0003900000 */
[----:B------:R-:W0:Y:S02]  /*2e720*/  @!P0 SYNCS.PHASECHK.TRANS64 P0, [R19+URZ+0x2a820], R0 ;  /* 0x02a82000130085a7 */ /* 0x000e24000800007f */
[----:B0-----:R-:W-:Y:S05]  /*2e730*/  @!P0 BRA `(.L_x_1831) ;  /* 0xfffffffc00f08947 */ /* 0x001fea000383ffff */
[----:B------:R-:W-:Y:S05]  /*2e740*/  BRA `(.L_x_1983) ;  /* 0xffffffa400907947 */ /* 0x000fea000383ffff */
.L_x_1840:
[----:B-1----:R1:W2:Y:S02]  /*2e750*/  SYNCS.PHASECHK.TRANS64.TRYWAIT P0, [R3+URZ+0x2a840], R2 ;  /* 0x02a84002030075a7 */ /* 0x0022a4000800017f */
[----:B--2---:R-:W-:Y:S05]  /*2e760*/  @!P0 NANOSLEEP.SYNCS 0x989680 ;  /* 0x009896800000895d */ /* 0x004fea0003900000 */
[----:B------:R-:W2:Y:S02]  /*2e770*/  @!P0 SYNCS.PHASECHK.TRANS64 P0, [R3+URZ+0x2a840], R2 ;  /* 0x02a84002030085a7 */ /* 0x000ea4000800007f */
[----:B--2---:R-:W-:Y:S05]  /*2e780*/  @!P0 BRA `(.L_x_1840) ;  /* 0xfffffffc00f08947 */ /* 0x004fea000383ffff */
[----:B------:R-:W-:Y:S05]  /*2e790*/  BRA `(.L_x_1984) ;  /* 0xffffffa800847947 */ /* 0x000fea000383ffff */
.L_x_1847:
[----:B0-----:R0:W1:Y:S02]  /*2e7a0*/  SYNCS.PHASECHK.TRANS64.TRYWAIT P0, [R3+URZ+0x60], R2 ;  /* 0x00006002030075a7 */ /* 0x001064000800017f */
[----:B-1----:R-:W-:Y:S05]  /*2e7b0*/  @!P0 NANOSLEEP.SYNCS 0x989680 ;  /* 0x009896800000895d */ /* 0x002fea0003900000 */
[----:B------:R-:W1:Y:S02]  /*2e7c0*/  @!P0 SYNCS.PHASECHK.TRANS64 P0, [R3+URZ+0x60], R2 ;  /* 0x00006002030085a7 */ /* 0x000e64000800007f */
[----:B-1----:R-:W-:Y:S05]  /*2e7d0*/  @!P0 BRA `(.L_x_1847) ;  /* 0xfffffffc00f08947 */ /* 0x002fea000383ffff */
[----:B------:R-:W-:Y:S05]  /*2e7e0*/  BRA `(.L_x_1985) ;  /* 0xffffffac00987947 */ /* 0x000fea000383ffff */
.L_x_1856:
[----:B--2---:R2:W3:Y:S02]  /*2e7f0*/  SYNCS.PHASECHK.TRANS64.TRYWAIT P0, [R3+URZ+0x2a840], R2 ;  /* 0x02a84002030075a7 */ /* 0x0044e4000800017f */
[----:B---3--:R-:W-:Y:S05]  /*2e800*/  @!P0 NANOSLEEP.SYNCS 0x989680 ;  /* 0x009896800000895d */ /* 0x008fea0003900000 */
[----:B------:R-:W3:Y:S02]  /*2e810*/  @!P0 SYNCS.PHASECHK.TRANS64 P0, [R3+URZ+0x2a840], R2 ;  /* 0x02a84002030085a7 */ /* 0x000ee4000800007f */
[----:B---3--:R-:W-:Y:S05]  /*2e820*/  @!P0 BRA `(.L_x_1856) ;  /* 0xfffffffc00f08947 */ /* 0x008fea000383ffff */
[----:B------:R-:W-:Y:S05]  /*2e830*/  BRA `(.L_x_1986) ;  /* 0xffffffb400287947 */ /* 0x000fea000383ffff */
.L_x_1863:
[----:B0-----:R0:W2:Y:S02]  /*2e840*/  SYNCS.PHASECHK.TRANS64.TRYWAIT P0, [R2+URZ+0x60], R3 ;  /* 0x00006003020075a7 */ /* 0x0010a4000800017f */
[----:B--2---:R-:W-:Y:S05]  /*2e850*/  @!P0 NANOSLEEP.SYNCS 0x989680 ;  /* 0x009896800000895d */ /* 0x004fea0003900000 */
[----:B------:R-:W2:Y:S02]  /*2e860*/  @!P0 SYNCS.PHASECHK.TRANS64 P0, [R2+URZ+0x60], R3 ;  /* 0x00006003020085a7 */ /* 0x000ea4000800007f */
[----:B--2---:R-:W-:Y:S05]  /*2e870*/  @!P0 BRA `(.L_x_1863) ;  /* 0xfffffffc00f08947 */ /* 0x004fea000383ffff */
[----:B------:R-:W-:Y:S05]  /*2e880*/  BRA `(.L_x_1987) ;  /* 0xffffffb8003c7947 */ /* 0x000fea000383ffff */
.L_x_1872:
[----:B---3--:R3:W4:Y:S02]  /*2e890*/  SYNCS.PHASECHK.TRANS64.TRYWAIT P0, [R2+URZ+0x2a840], R3 ;  /* 0x02a84003020075a7 */ /* 0x008724000800017f */
[----:B----4-:R-:W-:Y:S05]  /*2e8a0*/  @!P0 NANOSLEEP.SYNCS 0x989680 ;  /* 0x009896800000895d */ /* 0x010fea0003900000 */
[----:B------:R-:W4:Y:S02]  /*2e8b0*/  @!P0 SYNCS.PHASECHK.TRANS64 P0, [R2+URZ+0x2a840], R3 ;  /* 0x02a84003020085a7 */ /* 0x000f24000800007f */
[----:B----4-:R-:W-:Y:S05]  /*2e8c0*/  @!P0 BRA `(.L_x_1872) ;  /* 0xfffffffc00f08947 */ /* 0x010fea000383ffff */
[----:B------:R-:W-:Y:S05]  /*2e8d0*/  BRA `(.L_x_1988) ;  /* 0xffffffbc00a07947 */ /* 0x000fea000383ffff */
.L_x_1879:
[----:B0-----:R0:W2:Y:S02]  /*2e8e0*/  SYNCS.PHASECHK.TRANS64.TRYWAIT P0, [R2+URZ+0x60], R5 ;  /* 0x00006005020075a7 */ /* 0x0010a4000800017f */
[----:B--2---:R-:W-:Y:S05]  /*2e8f0*/  @!P0 NANOSLEEP.SYNCS 0x989680 ;  /* 0x009896800000895d */ /* 0x004fea0003900000 */
[----:B------:R-:W2:Y:S02]  /*2e900*/  @!P0 SYNCS.PHASECHK.TRANS64 P0, [R2+URZ+0x60], R5 ;  /* 0x00006005020085a7 */ /* 0x000ea4000800007f */
[----:B--2---:R-:W-:Y:S05]  /*2e910*/  @!P0 BRA `(.L_x_1879) ;  /* 0xfffffffc00f08947 */ /* 0x004fea000383ffff */
[----:B------:R-:W-:Y:S05]  /*2e920*/  BRA `(.L_x_1989) ;  /* 0xffffffc000b47947 */ /* 0x000fea000383ffff */
.L_x_1890:
[----:B---3--:R3:W4:Y:S02]  /*2e930*/  SYNCS.PHASECHK.TRANS64.TRYWAIT P0, [R0+URZ+0x2a860], R2 ;  /* 0x02a86002000075a7 */ /* 0x008724000800017f */
[----:B----4-:R-:W-:Y:S05]  /*2e940*/  @!P0 NANOSLEEP.SYNCS 0x989680 ;  /* 0x009896800000895d */ /* 0x010fea0003900000 */
[----:B------:R-:W4:Y:S02]  /*2e950*/  @!P0 SYNCS.PHASECHK.TRANS64 P0, [R0+URZ+0x2a860], R2 ;  /* 0x02a86002000085a7 */ /* 0x000f24000800007f */
[----:B----4-:R-:W-:Y:S05]  /*2e960*/  @!P0 BRA `(.L_x_1890) ;  /* 0xfffffffc00f08947 */ /* 0x010fea000383ffff */
[----:B------:R-:W-:Y:S05]  /*2e970*/  BRA `(.L_x_1990) ;  /* 0xffffffc800007947 */ /* 0x000fea000383ffff */
.L_x_1897:
[----:B--23--:R-:W2:Y:S01]  /*2e980*/  LDL R0, [R1] ;  /* 0x0000000001007983 */ /* 0x00cea20000100800 */
[----:B------:R-:W-:Y:S01]  /*2e990*/  BSSY B0, `(.L_x_1991) ;  /* 0x0000008000007945 */ /* 0x000fe20003800000 */
[----:B0-----:R-:W-:Y:S02]  /*2e9a0*/  IMAD.MOV.U32 R12, RZ, RZ, RZ ;  /* 0x000000ffff0c7224 */ /* 0x001fe400078e00ff */
[----:B------:R-:W-:Y:S02]  /*2e9b0*/  IMAD.MOV.U32 R11, RZ, RZ, 0x1f ;  /* 0x0000001fff0b7424 */ /* 0x000fe400078e00ff */
[----:B------:R-:W-:Y:S02]  /*2e9c0*/  IMAD.MOV.U32 R15, RZ, RZ, -0x1 ;  /* 0xffffffffff0f7424 */ /* 0x000fe400078e00ff */
[----:B--2---:R-:W-:-:S07]  /*2e9d0*/  IMAD.MOV.U32 R13, RZ, RZ, R0 ;  /* 0x000000ffff0d7224 */ /* 0x004fce00078e0000 */
[----:B-1----:R-:W-:Y:S05]  /*2e9e0*/  WARPSYNC.COLLECTIVE R15, `(.L_x_1992) ;  /* 0x000000000f087348 */ /* 0x002fea0003c00000 */
[----:B------:R0:W2:Y:S02]  /*2e9f0*/  SHFL.IDX P6, R14, R13, R12, R11 ;  /* 0x0000000c0d0e7389 */ /* 0x0000a400000c000b */
[----:B012---:R-:W-:Y:S01]  /*2ea00*/  ENDCOLLECTIVE ;  /* 0x000000000000791b */ /* 0x007fe20003800000 */
.L_x_1992:
[----:B------:R-:W-:Y:S05]  /*2ea10*/  BSYNC B0 ;  /* 0x0000000000007941 */ /* 0x000fea0003800000 */
.L_x_1991:
        /* <DEDUP_REMOVED lines=9> */
.L_x_1993:
        /* <DEDUP_REMOVED lines=26> */
.L_x_1994:
        /* <DEDUP_REMOVED lines=8> */
.L_x_1995:
        /* <DEDUP_REMOVED lines=8> */
.L_x_1996:
        /* <DEDUP_REMOVED lines=8> */
.L_x_1997:
        /* <DEDUP_REMOVED lines=8> */
.L_x_1998:
        /* <DEDUP_REMOVED lines=9> */
.L_x_1999:
[----:B------:R-:W-:Y:S01]  /*2eee0*/  IMAD.MOV.U32 R9, RZ, RZ, R14 ;  /* 0x000000ffff097224 */ /* 0x000fe200078e000e */
[----:B------:R-:W-:Y:S06]  /*2eef0*/  BRA `(.L_x_2000) ;  /* 0xffffffc8007c7947 */ /* 0x000fec000383ffff */
.L_x_1900:
[----:B------:R-:W-:Y:S01]  /*2ef00*/  BSSY B0, `(.L_x_2001) ;  /* 0x0000008000007945 */ /* 0x000fe20003800000 */
[----:B------:R-:W-:Y:S02]  /*2ef10*/  IMAD.MOV.U32 R13, RZ, RZ, R2 ;  /* 0x000000ffff0d7224 */ /* 0x000fe400078e0002 */
[----:B------:R-:W-:Y:S02]  /*2ef20*/  IMAD.MOV.U32 R12, RZ, RZ, 0x1 ;  /* 0x00000001ff0c7424 */ /* 0x000fe400078e00ff */
[----:B------:R-:W-:Y:S02]  /*2ef30*/  IMAD.MOV.U32 R11, RZ, RZ, RZ ;  /* 0x000000ffff0b7224 */ /* 0x000fe400078e00ff */
[----:B------:R-:W-:-:S07]  /*2ef40*/  IMAD.MOV.U32 R15, RZ, RZ, -0x1 ;  /* 0xffffffffff0f7424 */ /* 0x000fce00078e00ff */
[----:B01----:R-:W-:Y:S05]  /*2ef50*/  WARPSYNC.COLLECTIVE R15, `(.L_x_2002) ;  /* 0x000000000f087348 */ /* 0x003fea0003c00000 */
[----:B------:R2:W3:Y:S02]  /*2ef60*/  SHFL.UP P6, R14, R13, R12, R11 ;  /* 0x0400000c0d0e7389 */ /* 0x0004e400000c000b */
[----:B0123--:R-:W-:Y:S01]  /*2ef70*/  ENDCOLLECTIVE ;  /* 0x000000000000791b */ /* 0x00ffe20003800000 */
.L_x_2002:
[----:B------:R-:W-:Y:S05]  /*2ef80*/  BSYNC B0 ;  /* 0x0000000000007941 */ /* 0x000fea0003800000 */
.L_x_2001:
        /* <DEDUP_REMOVED lines=10> */
.L_x_2003:
        /* <DEDUP_REMOVED lines=8> */
.L_x_2004:
        /* <DEDUP_REMOVED lines=8> */
.L_x_2005:
        /* <DEDUP_REMOVED lines=8> */
.L_x_2006:
        /* <DEDUP_REMOVED lines=9> */
.L_x_2007:
[----:B------:R-:W-:Y:S01]  /*2f240*/  IMAD.MOV.U32 R9, RZ, RZ, R14 ;  /* 0x000000ffff097224 */ /* 0x000fe200078e000e */
[----:B------:R-:W-:Y:S06]  /*2f250*/  BRA `(.L_x_2008) ;  /* 0xffffffc800507947 */ /* 0x000fec000383ffff */
.L_x_1902:
[----:B------:R-:W-:Y:S01]  /*2f260*/  BSSY B0, `(.L_x_2009) ;  /* 0x0000006000007945 */ /* 0x000fe20003800000 */
[----:B------:R-:W-:Y:S01]  /*2f270*/  PLOP3.LUT P6, PT, P6, PT, PT, 0x8, 0x0 ;  /* 0x000000000000781c */ /* 0x000fe200037ce170 */
[----:B------:R-:W-:-:S12]  /*2f280*/  IMAD.MOV.U32 R15, RZ, RZ, -0x1 ;  /* 0xffffffffff0f7424 */ /* 0x000fd800078e00ff */
[----:B01----:R-:W-:Y:S05]  /*2f290*/  WARPSYNC.COLLECTIVE R15, `(.L_x_2010) ;  /* 0x000000000f087348 */ /* 0x003fea0003c00000 */
[----:B------:R-:W-:Y:S01]  /*2f2a0*/  VOTE.ANY R14, PT, P6 ;  /* 0x00000000000e7806 */ /* 0x000fe200030e0100 */
[----:B01----:R-:W-:Y:S06]  /*2f2b0*/  ENDCOLLECTIVE ;  /* 0x000000000000791b */ /* 0x003fec0003800000 */
.L_x_2010:
[----:B------:R-:W-:Y:S05]  /*2f2c0*/  BSYNC B0 ;  /* 0x0000000000007941 */ /* 0x000fea0003800000 */
.L_x_2009:
        /* <DEDUP_REMOVED lines=10> */
.L_x_2011:
[----:B------:R-:W-:Y:S02]  /*2f370*/  IMAD.MOV.U32 R13, RZ, RZ, R6 ;  /* 0x000000ffff0d7224 */ /* 0x000fe400078e0006 */
[----:B------:R-:W-:-:S07]  /*2f380*/  IMAD.MOV.U32 R4, RZ, RZ, R14 ;  /* 0x000000ffff047224 */ /* 0x000fce00078e000e */
[----:B------:R-:W-:Y:S05]  /*2f390*/  WARPSYNC.COLLECTIVE R15, `(.L_x_2012) ;  /* 0x000000000f087348 */ /* 0x000fea0003c00000 */
[----:B------:R0:W1:Y:S02]  /*2f3a0*/  SHFL.IDX P6, R14, R13, R12, R11 ;  /* 0x0000000c0d0e7389 */ /* 0x00006400000c000b */
[----:B01----:R-:W-:Y:S01]  /*2f3b0*/  ENDCOLLECTIVE ;  /* 0x000000000000791b */ /* 0x003fe20003800000 */
.L_x_2012:
[----:B------:R-:W-:Y:S02]  /*2f3c0*/  IMAD.MOV.U32 R6, RZ, RZ, R14 ;  /* 0x000000ffff067224 */ /* 0x000fe400078e000e */
[----:B------:R-:W-:-:S05]  /*2f3d0*/  IMAD.IADD R10, R3, 0x1, R10 ;  /* 0x00000001030a7824 */ /* 0x000fca00078e020a */
[----:B------:R0:W-:Y:S01]  /*2f3e0*/  STL [R1+0xc], R10 ;  /* 0x00000c0a01007387 */ /* 0x0001e20000100800 */
[----:B------:R-:W-:Y:S05]  /*2f3f0*/  BRA `(.L_x_2013) ;  /* 0xffffffc800307947 */ /* 0x000fea000383ffff */
.L_x_1904:
[----:B------:R-:W-:Y:S01]  /*2f400*/  BSSY B0, `(.L_x_2014) ;  /* 0x0000008000007945 */ /* 0x000fe20003800000 */
[----:B------:R-:W-:Y:S02]  /*2f410*/  IMAD.MOV.U32 R13, RZ, RZ, R7 ;  /* 0x000000ffff0d7224 */ /* 0x000fe400078e0007 */
[----:B------:R-:W-:Y:S02]  /*2f420*/  IMAD.MOV.U32 R12, RZ, RZ, R3 ;  /* 0x000000ffff0c7224 */ /* 0x000fe400078e0003 */
[----:B------:R-:W-:Y:S02]  /*2f430*/  IMAD.MOV.U32 R11, RZ, RZ, 0x1f ;  /* 0x0000001fff0b7424 */ /* 0x000fe400078e00ff */
[----:B------:R-:W-:-:S07]  /*2f440*/  IMAD.MOV.U32 R15, RZ, RZ, -0x1 ;  /* 0xffffffffff0f7424 */ /* 0x000fce00078e00ff */
[----:B01----:R-:W-:Y:S05]  /*2f450*/  WARPSYNC.COLLECTIVE R15, `(.L_x_2015) ;  /* 0x000000000f087348 */ /* 0x003fea0003c00000 */
[----:B------:R2:W3:Y:S02]  /*2f460*/  SHFL.IDX P6, R14, R13, R12, R11 ;  /* 0x0000000c0d0e7389 */ /* 0x0004e400000c000b */
[----:B0123--:R-:W-:Y:S01]  /*2f470*/  ENDCOLLECTIVE ;  /* 0x000000000000791b */ /* 0x00ffe20003800000 */
.L_x_2015:
[----:B------:R-:W-:Y:S05]  /*2f480*/  BSYNC B0 ;  /* 0x0000000000007941 */ /* 0x000fea0003800000 */
.L_x_2014:
[----:B------:R-:W-:Y:S01]  /*2f490*/  IMAD.MOV.U32 R3, RZ, RZ, R14 ;  /* 0x000000ffff037224 */ /* 0x000fe200078e000e */
[----:B------:R-:W-:Y:S06]  /*2f4a0*/  BRA `(.L_x_2016) ;  /* 0xffffffc8001c7947 */ /* 0x000fec000383ffff */
.L_x_1910:
[----:B0-----:R0:W1:Y:S02]  /*2f4b0*/  SYNCS.PHASECHK.TRANS64.TRYWAIT P0, [R0+URZ+0x2a820], R3 ;  /* 0x02a82003000075a7 */ /* 0x001064000800017f */
[----:B-1----:R-:W-:Y:S05]  /*2f4c0*/  @!P0 NANOSLEEP.SYNCS 0x989680 ;  /* 0x009896800000895d */ /* 0x002fea0003900000 */
[----:B------:R-:W1:Y:S02]  /*2f4d0*/  @!P0 SYNCS.PHASECHK.TRANS64 P0, [R0+URZ+0x2a820], R3 ;  /* 0x02a82003000085a7 */ /* 0x000e64000800007f */
[----:B-1----:R-:W-:Y:S05]  /*2f4e0*/  @!P0 BRA `(.L_x_1910) ;  /* 0xfffffffc00f08947 */ /* 0x002fea000383ffff */
[----:B------:R-:W-:Y:S05]  /*2f4f0*/  BRA `(.L_x_2017) ;  /* 0xffffffd000bc7947 */ /* 0x000fea000383ffff */
.L_x_1911:
        /* <DEDUP_REMOVED lines=11> */
.L_x_2019:
[----:B------:R-:W-:Y:S05]  /*2f5b0*/  BSYNC B0 ;  /* 0x0000000000007941 */ /* 0x000fea0003800000 */
.L_x_2018:
[----:B------:R-:W-:Y:S05]  /*2f5c0*/  BRA `(.L_x_2020) ;  /* 0xffffffd000a47947 */ /* 0x000fea000383ffff */
.L_x_1912:
[----:B------:R-:W-:Y:S01]  /*2f5d0*/  BSSY B0, `(.L_x_2021) ;  /* 0x0000006000007945 */ /* 0x000fe20003800000 */
[----:B------:R-:W-:-:S07]  /*2f5e0*/  IMAD.MOV.U32 R15, RZ, RZ, -0x1 ;  /* 0xffffffffff0f7424 */ /* 0x000fce00078e00ff */
[----:B01----:R-:W-:Y:S05]  /*2f5f0*/  WARPSYNC.COLLECTIVE R15, `(.L_x_2022) ;  /* 0x000000000f0c7348 */ /* 0x003fea0003c00000 */
[----:B------:R-:W-:Y:S02]  /*2f600*/  ELECT P6, UR62, PT ;  /* 0x00000000003e782f */ /* 0x000fe400038c0000 */
[----:B------:R-:W-:Y:S01]  /*2f610*/  MOV R14, UR62 ;  /* 0x0000003e000e7c02 */ /* 0x000fe20008000f00 */
[----:B01----:R-:W-:Y:S10]  /*2f620*/  ENDCOLLECTIVE ;  /* 0x000000000000791b */ /* 0x003ff40003800000 */
.L_x_2022:
[----:B------:R-:W-:Y:S05]  /*2f630*/  BSYNC B0 ;  /* 0x0000000000007941 */ /* 0x000fea0003800000 */
.L_x_2021:
[----:B------:R-:W-:Y:S05]  /*2f640*/  BRA `(.L_x_2023) ;  /* 0xffffffd000987947 */ /* 0x000fea000383ffff */
.L_x_1914:
[----:B0-----:R0:W1:Y:S02]  /*2f650*/  SYNCS.PHASECHK.TRANS64.TRYWAIT P0, [R6+URZ], R5 ;  /* 0x00000005060075a7 */ /* 0x001064000800017f */
[----:B-1----:R-:W-:Y:S05]  /*2f660*/  @!P0 NANOSLEEP.SYNCS 0x989680 ;  /* 0x009896800000895d */ /* 0x002fea0003900000 */
[----:B------:R-:W1:Y:S02]  /*2f670*/  @!P0 SYNCS.PHASECHK.TRANS64 P0, [R6+URZ], R5 ;  /* 0x00000005060085a7 */ /* 0x000e64000800007f */
[----:B-1----:R-:W-:Y:S05]  /*2f680*/  @!P0 BRA `(.L_x_1914) ;  /* 0xfffffffc00f08947 */ /* 0x002fea000383ffff */
[----:B------:R-:W-:Y:S05]  /*2f690*/  BRA `(.L_x_2024) ;  /* 0xffffffd000dc7947 */ /* 0x000fea000383ffff */
.L_x_1915:
[----:B-1----:R1:W2:Y:S02]  /*2f6a0*/  SYNCS.PHASECHK.TRANS64.TRYWAIT P0, [R7+URZ], R2 ;  /* 0x00000002070075a7 */ /* 0x0022a4000800017f */
[----:B--2---:R-:W-:Y:S05]  /*2f6b0*/  @!P0 NANOSLEEP.SYNCS 0x989680 ;  /* 0x009896800000895d */ /* 0x004fea0003900000 */
[----:B------:R-:W2:Y:S02]  /*2f6c0*/  @!P0 SYNCS.PHASECHK.TRANS64 P0, [R7+URZ], R2 ;  /* 0x00000002070085a7 */ /* 0x000ea4000800007f */
[----:B--2---:R-:W-:Y:S05]  /*2f6d0*/  @!P0 BRA `(.L_x_1915) ;  /* 0xfffffffc00f08947 */ /* 0x004fea000383ffff */
[----:B------:R-:W-:Y:S05]  /*2f6e0*/  BRA `(.L_x_2025) ;  /* 0xffffffd000d07947 */ /* 0x000fea000383ffff */
.L_x_1917:
[----:B--2---:R2:W3:Y:S02]  /*2f6f0*/  SYNCS.PHASECHK.TRANS64.TRYWAIT P0, [R4+URZ], R5 ;  /* 0x00000005040075a7 */ /* 0x0044e4000800017f */
[----:B---3--:R-:W-:Y:S05]  /*2f700*/  @!P0 NANOSLEEP.SYNCS 0x989680 ;  /* 0x009896800000895d */ /* 0x008fea0003900000 */
[----:B------:R-:W3:Y:S02]  /*2f710*/  @!P0 SYNCS.PHASECHK.TRANS64 P0, [R4+URZ], R5 ;  /* 0x00000005040085a7 */ /* 0x000ee4000800007f */
[----:B---3--:R-:W-:Y:S05]  /*2f720*/  @!P0 BRA `(.L_x_1917) ;  /* 0xfffffffc00f08947 */ /* 0x008fea000383ffff */
[----:B------:R-:W-:Y:S05]  /*2f730*/  BRA `(.L_x_2026) ;  /* 0xffffffd000d87947 */ /* 0x000fea000383ffff */
.L_x_2027:
        /* <DEDUP_REMOVED lines=12> */
.L_x_2985:


//--------------------- .text._ZN7cutlass13device_kernelIN5flash11enable_sm90INS1_16FlashAttnFwdSm90INS1_25CollectiveMainloopFwdSm90ILi2EN4cute5tupleIJNS5_1CILi1EEES8_S8_EEENS6_IJNS7_ILi128EEESA_NS7_ILi192EEEEEELi128ENS_10bfloat16_tEfNS_4arch4Sm90ELb1ELb0ELb1ELb0ELb0ELb0ELb0ELb1ELb1ELb1ELb1ELb0EEENS1_21CollectiveEpilogueFwdINS6_IJSA_SA_SA_EEES9_SD_SF_Li256ELb0ELb1ELb1ELb0EEENS1_19SingleTileSchedulerILb0ELb1ELb1ELi128EEEEEEEEEvNT_6ParamsE --------------------------
	.section	.text._ZN7cutlass13device_kernelIN5flash11enable_sm90INS1_16FlashAttnFwdSm90INS1_25CollectiveMainloopFwdSm90ILi2EN4cute5tupleIJNS5_1CILi1EEES8_S8_EEENS6_IJNS7_ILi128EEESA_NS7_ILi192EEEEEELi128ENS_10bfloat16_tEfNS_4arch4Sm90ELb1ELb0ELb1ELb0ELb0ELb0ELb0ELb1ELb1ELb1ELb1ELb0EEENS1_21CollectiveEpilogueFwdINS6_IJSA_SA_SA_EEES9_SD_SF_Li256ELb0ELb1ELb1ELb0EEENS1_19SingleTileSchedulerILb0ELb1ELb1ELi128EEEEEEEEEvNT_6ParamsE,"ax",@progbits
	.align	128
.text._ZN7cutlass13device_kernelIN5flash11enable_sm90INS1_16FlashAttnFwdSm90INS1_25CollectiveMainloopFwdSm90ILi2EN4cute5tupleIJNS5_1CILi1EEES8_S8_EEENS6_IJNS7_ILi128EEESA_NS7_ILi192EEEEEELi128ENS_10bfloat16_tEfNS_4arch4Sm90ELb1ELb0ELb1ELb0ELb0ELb0ELb0ELb1ELb1ELb1ELb1ELb0EEENS1_21CollectiveEpilogueFwdINS6_IJSA_SA_SA_EEES9_SD_SF_Li256ELb0ELb1ELb1ELb0EEENS1_19SingleTileSchedulerILb0ELb1ELb1ELi128EEEEEEEEEvNT_6ParamsE:
        .type           _ZN7cutlass13device_kernelIN5flash11enable_sm90INS1_16FlashAttnFwdSm90INS1_25CollectiveMainloopFwdSm90ILi2EN4cute5tupleIJNS5_1CILi1EEES8_S8_EEENS6_IJNS7_ILi128EEESA_NS7_ILi192EEEEEELi128ENS_10bfloat16_tEfNS_4arch4Sm90ELb1ELb0ELb1ELb0ELb0ELb0ELb0ELb1ELb1ELb1ELb1ELb0EEENS1_21CollectiveEpilogueFwdINS6_IJSA_SA_SA_EEES9_SD_SF_Li256ELb0ELb1ELb1ELb0EEENS1_19SingleTileSchedulerILb0ELb1ELb1ELi128EEEEEEEEEvNT_6ParamsE,@function
        .size           _ZN7cutlass13device_kernelIN5flash11enable_sm90INS1_16FlashAttnFwdSm90INS1_25CollectiveMainloopFwdSm90ILi2EN4cute5tupleIJNS5_1CILi1EEES8_S8_EEENS6_IJNS7_ILi128EEESA_NS7_ILi192EEEEEELi128ENS_10bfloat16_tEfNS_4arch4Sm90ELb1ELb0ELb1ELb0ELb0ELb0ELb0ELb1ELb1ELb1ELb1ELb0EEENS1_21CollectiveEpilogueFwdINS6_IJSA_SA_SA_EEES9_SD_SF_Li256ELb0ELb1ELb1ELb0EEENS1_19SingleTileSchedulerILb0ELb1ELb1ELi128EEEEEEEEEvNT_6ParamsE,(.L_x_2986 - _ZN7cutlass13device_kernelIN5flash11enable_sm90INS1_16FlashAttnFwdSm90INS1_25CollectiveMainloopFwdSm90ILi2EN4cute5tupleIJNS5_1CILi1EEES8_S8_EEENS6_IJNS7_ILi128EEESA_NS7_ILi192EEEEEELi128ENS_10bfloat16_tEfNS_4arch4Sm90ELb1ELb0ELb1ELb0ELb0ELb0ELb0ELb1ELb1ELb1ELb1ELb0EEENS1_21CollectiveEpilogueFwdINS6_IJSA_SA_SA_EEES9_SD_SF_Li256ELb0ELb1ELb1ELb0EEENS1_19SingleTileSchedulerILb0ELb1ELb1ELi128EEEEEEEEEvNT_6ParamsE)
        .other          _ZN7cutlass13device_kernelIN5flash11enable_sm90INS1_16FlashAttnFwdSm90INS1_25CollectiveMainloopFwdSm90ILi2EN4cute5tupleIJNS5_1CILi1EEES8_S8_EEENS6_IJNS7_ILi128EEESA_NS7_ILi192EEEEEELi128ENS_10bfloat16_tEfNS_4arch4Sm90ELb1ELb0ELb1ELb0ELb0ELb0ELb0ELb1ELb1ELb1ELb1ELb0EEENS1_21CollectiveEpilogueFwdINS6_IJSA_SA_SA_EEES9_SD_SF_Li256ELb0ELb1ELb1ELb0EEENS1_19SingleTileSchedulerILb0ELb1ELb1ELi128EEEEEEEEEvNT_6ParamsE,@"STO_CUDA_ENTRY STV_DEFAULT"
_ZN7cutlass13device_kernelIN5flash11enable_sm90INS1_16FlashAttnFwdSm90INS1_25CollectiveMainloopFwdSm90ILi2EN4cute5tupleIJNS5_1CILi1EEES8_S8_EEENS6_IJNS7_ILi128EEESA_NS7_ILi192EEEEEELi128ENS_10bfloat16_tEfNS_4arch4Sm90ELb1ELb0ELb1ELb0ELb0ELb0ELb0ELb1ELb1ELb1ELb1ELb0EEENS1_21CollectiveEpilogueFwdINS6_IJSA_SA_SA_EEES9_SD_SF_Li256ELb0ELb1ELb1ELb0EEENS1_19SingleTileSchedulerILb0ELb1ELb1ELi128EEEEEEEEEvNT_6ParamsE:
        /* <DEDUP_REMOVED lines=17> */
.L_x_2029:
[----:B------:R-:W-:Y:S05]  /*0110*/  BSYNC B0 ;  /* 0x0000000000007941 */ /* 0x000fea0003800000 */
.L_x_2028:
        /* <DEDUP_REMOVED lines=40> */
.L_x_2030:
        /* <DEDUP_REMOVED lines=22> */
.L_x_2031:
        /* <DEDUP_REMOVED lines=18> */
.L_x_2032:
        /* <DEDUP_REMOVED lines=22> */
.L_x_2033:
        /* <DEDUP_REMOVED lines=22> */
.L_x_2034:
        /* <DEDUP_REMOVED lines=9> */
.L_x_2037:
        /* <DEDUP_REMOVED lines=18> */
[----:B------:R-:W0:Y:S01]  /*0a90*/  LDC R0, c[0x0][0x448] ;  /* 0x00011200ff007b82 */ /* 0x000e220000000800 */
[----:B------:R-:W1:Y:S01]  /*0aa0*/  S2R R23, SR_CTAID.X ;  /* 0x0000000000177919 */ /* 0x000e620000002500 */
[----:B------:R-:W-:Y:S01]  /*0ab0*/  SHF.R.U32.HI R4, RZ, 0x10, R17 ;  /* 0x00000010ff047819 */ /* 0x000fe20000011611 */
[----:B------:R-:W-:Y:S01]  /*0ac0*/  IMAD.MOV.U32 R22, RZ, RZ, RZ ;  /* 0x000000ffff167224 */ /* 0x000fe200078e00ff */
[----:B------:R-:W-:-:S04]  /*0ad0*/  LOP3.LUT R17, R17, 0xffff, RZ, 0xc0, !PT ;  /* 0x0000ffff11117812 */ /* 0x000fc800078ec0ff */
[----:B------:R-:W2:Y:S08]  /*0ae0*/  LDC.64 R10, c[0x0][0x418] ;  /* 0x00010600ff0a7b82 */ /* 0x000eb00000000a00 */
[----:B------:R-:W3:Y:S01]  /*0af0*/  LDC R3, c[0x0][0x288] ;  /* 0x0000a200ff037b82 */ /* 0x000ee20000000800 */
[----:B0-----:R-:W-:-:S07]  /*0b00*/  ISETP.NE.AND P1, PT, R0, 0x1, PT ;  /* 0x000000010000780c */ /* 0x001fce0003f25270 */
[----:B------:R-:W0:Y:S01]  /*0b10*/  LDC R16, c[0x0][0x424] ;  /* 0x00010900ff107b82 */ /* 0x000e220000000800 */
[----:B--2---:R-:W-:-:S07]  /*0b20*/  ISETP.NE.U32.AND P0, PT, R10, RZ, PT ;  /* 0x000000ff0a00720c */ /* 0x004fce0003f05070 */
[----:B------:R-:W2:Y:S01]  /*0b30*/  LDC R9, c[0x0][0x2f0] ;  /* 0x0000bc00ff097b82 */ /* 0x000ea20000000800 */
[----:B-1----:R-:W-:Y:S01]  /*0b40*/  IMAD.SHL.U32 R23, R23, 0x80, RZ ;  /* 0x0000008017177824 */ /* 0x002fe200078e00ff */
[----:B------:R-:W-:-:S03]  /*0b50*/  ISETP.NE.AND.EX P0, PT, R11, RZ, PT, P0 ;  /* 0x000000ff0b00720c */ /* 0x000fc60003f05300 */
[----:B------:R-:W-:Y:S01]  /*0b60*/  @P1 VIADD R0, R23, 0x7f ;  /* 0x0000007f17001836 */ /* 0x000fe20000000000 */
[----:B---3--:R-:W-:Y:S02]  /*0b70*/  IADD3 R3, -R3, 0x80, RZ ;  /* 0x0000008003037810 */ /* 0x008fe40007ffe1ff */
[----:B------:R-:W1:Y:S08]  /*0b80*/  @P1 LDC R5, c[0x0][0x44c] ;  /* 0x00011300ff051b82 */ /* 0x000e700000000800 */
[----:B------:R-:W3:Y:S01]  /*0b90*/  @P1 LDC R7, c[0x0][0x450] ;  /* 0x00011400ff071b82 */ /* 0x000ee20000000800 */
[----:B0-----:R-:W-:-:S02]  /*0ba0*/  SEL R16, R16, 0x1, P0 ;  /* 0x0000000110107807 */ /* 0x001fc40000000000 */
[----:B------:R-:W-:-:S03]  /*0bb0*/  ISETP.NE.AND P0, PT, R4, RZ, PT ;  /* 0x000000ff0400720c */ /* 0x000fc60003f05270 */
[----:B--2---:R-:W-:Y:S02]  /*0bc0*/  IMAD R3, R16, R9, R3 ;  /* 0x0000000910037224 */ /* 0x004fe400078e0203 */
[----:B-1----:R-:W-:-:S08]  /*0bd0*/  @P1 IMAD.HI.U32 R2, R0, R5, RZ ;  /* 0x0000000500021227 */ /* 0x002fd000078e00ff */
[----:B------:R-:W0:Y:S01]  /*0be0*/  @!P0 LDC R4, c[0x0][0x9f0] ;  /* 0x00027c00ff048b82 */ /* 0x000e220000000800 */
[----:B------:R-:W-:Y:S01]  /*0bf0*/  VIADD R0, R23, 0x7f ;  /* 0x0000007f17007836 */ /* 0x000fe20000000000 */
[----:B---3--:R-:W-:Y:S01]  /*0c00*/  @P1 SHF.R.U32.HI R0, RZ, R7, R2 ;  /* 0x00000007ff001219 */ /* 0x008fe20000011602 */
[----:B------:R-:W-:-:S03]  /*0c10*/  IMAD R2, R16, R9, 0x7f ;  /* 0x0000007f10027424 */ /* 0x000fc600078e0209 */
[----:B------:R-:W-:Y:S02]  /*0c20*/  IADD3 R0, R3, R0, RZ ;  /* 0x0000000003007210 */ /* 0x000fe40007ffe0ff */
[----:B------:R-:W-:Y:S02]  /*0c30*/  SHF.R.S32.HI R3, RZ, 0x1f, R2 ;  /* 0x0000001fff037819 */ /* 0x000fe40000011402 */
[----:B------:R-:W-:Y:S02]  /*0c40*/  SHF.R.S32.HI R5, RZ, 0x1f, R0 ;  /* 0x0000001fff057819 */ /* 0x000fe40000011400 */
[----:B------:R-:W-:Y:S02]  /*0c50*/  LEA.HI R3, R3, R2, RZ, 0x7 ;  /* 0x0000000203037211 */ /* 0x000fe400078f38ff */
[----:B------:R-:W-:Y:S02]  /*0c60*/  LEA.HI R5, R5, R0, RZ, 0x7 ;  /* 0x0000000005057211 */ /* 0x000fe400078f38ff */
[----:B------:R-:W-:-:S02]  /*0c70*/  SHF.R.S32.HI R3, RZ, 0x7, R3 ;  /* 0x00000007ff037819 */ /* 0x000fc40000011403 */
[----:B------:R-:W-:-:S04]  /*0c80*/  SHF.R.S32.HI R0, RZ, 0x7, R5 ;  /* 0x00000007ff007819 */ /* 0x000fc80000011405 */
[----:B------:R-:W-:-:S04]  /*0c90*/  VIMNMX R11, R3, R0, PT ;  /* 0x00000000030b7248 */ /* 0x000fc80003fe0100 */
[----:B------:R-:W-:-:S13]  /*0ca0*/  ISETP.GE.AND P1, PT, R11, 0x1, PT ;  /* 0x000000010b00780c */ /* 0x000fda0003f26270 */
[----:B------:R-:W-:Y:S05]  /*0cb0*/  @!P1 BRA `(.L_x_2039) ;  /* 0x00000000006c9947 */ /* 0x000fea0003800000 */
[-C--:B0-----:R-:W-:Y:S02]  /*0cc0*/  IABS R7, R4.reuse ;  /* 0x0000000400077213 */ /* 0x081fe40000000000 */
[----:B------:R-:W-:Y:S02]  /*0cd0*/  IADD3 R5, R4, -0x1, R11 ;  /* 0xffffffff04057810 */ /* 0x000fe40007ffe00b */
[----:B------:R-:W0:Y:S01]  /*0ce0*/  I2F.RP R0, R7 ;  /* 0x0000000700007306 */ /* 0x000e220000209400 */
[----:B------:R-:W-:-:S04]  /*0cf0*/  IABS R8, R4 ;  /* 0x0000000400087213 */ /* 0x000fc80000000000 */
[----:B------:R-:W-:-:S03]  /*0d00*/  IADD3 R8, RZ, -R8, RZ ;  /* 0x80000008ff087210 */ /* 0x000fc60007ffe0ff */
[----:B0-----:R-:W0:Y:S02]  /*0d10*/  MUFU.RCP R0, R0 ;  /* 0x0000000000007308 */ /* 0x001e240000001000 */
[----:B0-----:R-:W-:Y:S01]  /*0d20*/  VIADD R2, R0, 0xffffffe ;  /* 0x0ffffffe00027836 */ /* 0x001fe20000000000 */
[----:B------:R-:W-:Y:S02]  /*0d30*/  IABS R0, R5 ;  /* 0x0000000500007213 */ /* 0x000fe40000000000 */
[----:B------:R-:W-:-:S03]  /*0d40*/  LOP3.LUT R5, R5, R4, RZ, 0x3c, !PT ;  /* 0x0000000405057212 */ /* 0x000fc600078e3cff */
[----:B------:R0:W1:Y:S01]  /*0d50*/  F2I.FTZ.U32.TRUNC.NTZ R3, R2 ;  /* 0x0000000200037305 */ /* 0x000062000021f000 */
[----:B------:R-:W-:Y:S01]  /*0d60*/  ISETP.GE.AND P2, PT, R5, RZ, PT ;  /* 0x000000ff0500720c */ /* 0x000fe20003f46270 */
[----:B0-----:R-:W-:Y:S02]  /*0d70*/  IMAD.MOV.U32 R2, RZ, RZ, RZ ;  /* 0x000000ffff027224 */ /* 0x001fe400078e00ff */
[----:B-1----:R-:W-:-:S04]  /*0d80*/  IMAD.MOV R6, RZ, RZ, -R3 ;  /* 0x000000ffff067224 */ /* 0x002fc800078e0a03 */
[----:B------:R-:W-:-:S04]  /*0d90*/  IMAD R9, R6, R7, RZ ;  /* 0x0000000706097224 */ /* 0x000fc800078e02ff */
[----:B------:R-:W-:-:S04]  /*0da0*/  IMAD.HI.U32 R3, R3, R9, R2 ;  /* 0x0000000903037227 */ /* 0x000fc800078e0002 */
[----:B------:R-:W-:Y:S02]  /*0db0*/  IMAD.MOV.U32 R2, RZ, RZ, R8 ;  /* 0x000000ffff027224 */ /* 0x000fe400078e0008 */
[----:B------:R-:W-:-:S04]  /*0dc0*/  IMAD.HI.U32 R3, R3, R0, RZ ;  /* 0x0000000003037227 */ /* 0x000fc800078e00ff */
[----:B------:R-:W-:-:S05]  /*0dd0*/  IMAD R0, R3, R2, R0 ;  /* 0x0000000203007224 */ /* 0x000fca00078e0200 */
[----:B------:R-:W-:-:S13]  /*0de0*/  ISETP.GT.U32.AND P1, PT, R7, R0, PT ;  /* 0x000000000700720c */ /* 0x000fda0003f24070 */
[----:B------:R-:W-:Y:S01]  /*0df0*/  @!P1 IMAD.IADD R0, R0, 0x1, -R7 ;  /* 0x0000000100009824 */ /* 0x000fe200078e0a07 */
[----:B------:R-:W-:Y:S02]  /*0e00*/  @!P1 IADD3 R3, R3, 0x1, RZ ;  /* 0x0000000103039810 */ /* 0x000fe40007ffe0ff */
[----:B------:R-:W-:Y:S02]  /*0e10*/  ISETP.NE.AND P1, PT, R4, RZ, PT ;  /* 0x000000ff0400720c */ /* 0x000fe40003f25270 */
[----:B------:R-:W-:-:S13]  /*0e20*/  ISETP.GE.U32.AND P0, PT, R0, R7, PT ;  /* 0x000000070000720c */ /* 0x000fda0003f06070 */
[----:B------:R-:W-:-:S04]  /*0e30*/  @P0 VIADD R3, R3, 0x1 ;  /* 0x0000000103030836 */ /* 0x000fc80000000000 */
[----:B------:R-:W-:Y:S01]  /*0e40*/  @!P2 IMAD.MOV R3, RZ, RZ, -R3 ;  /* 0x000000ffff03a224 */ /* 0x000fe200078e0a03 */
[----:B------:R-:W-:-:S05]  /*0e50*/  @!P1 LOP3.LUT R3, RZ, R4, RZ, 0x33, !PT ;  /* 0x00000004ff039212 */ /* 0x000fca00078e33ff */
[----:B------:R-:W-:-:S07]  /*0e60*/  IMAD.MOV.U32 R22, RZ, RZ, R3 ;  /* 0x000000ffff167224 */ /* 0x000fce00078e0003 */
.L_x_2039:
[----:B------:R-:W1:Y:S01]  /*0e70*/  S2R R0, SR_TID.X ;  /* 0x0000000000007919 */ /* 0x000e620000002100 */
[-C--:B------:R-:W-:Y:S01]  /*0e80*/  IMAD R17, R17, R22.reuse, RZ ;  /* 0x0000001611117224 */ /* 0x080fe200078e02ff */
[----:B------:R-:W-:Y:S01]  /*0e90*/  PLOP3.LUT P0, PT, PT, PT, PT, 0x80, 0x0 ;  /* 0x000000000000781c */ /* 0x000fe20003f0f070 */
[----:B------:R-:W-:Y:S01]  /*0ea0*/  IMAD.MOV.U32 R2, RZ, RZ, RZ ;  /* 0x000000ffff027224 */ /* 0x000fe200078e00ff */
[----:B------:R-:W-:Y:S02]  /*0eb0*/  CS2R R86, SRZ ;  /* 0x0000000000567805 */ /* 0x000fe4000001ff00 */
[----:B------:R-:W-:Y:S02]  /*0ec0*/  CS2R R84, SRZ ;  /* 0x0000000000547805 */ /* 0x000fe4000001ff00 */
[----:B------:R-:W-:Y:S02]  /*0ed0*/  VIADDMNMX R22, R17, R22, R11, PT ;  /* 0x0000001611167246 */ /* 0x000fe4000380010b */
[----:B------:R-:W-:-:S02]  /*0ee0*/  CS2R R82, SRZ ;  /* 0x0000000000527805 */ /* 0x000fc4000001ff00 */
[----:B------:R-:W-:Y:S02]  /*0ef0*/  CS2R R80, SRZ ;  /* 0x0000000000507805 */ /* 0x000fe4000001ff00 */
[----:B------:R-:W-:Y:S02]  /*0f00*/  CS2R R78, SRZ ;  /* 0x00000000004e7805 */ /* 0x000fe4000001ff00 */
[----:B------:R-:W-:Y:S02]  /*0f10*/  ISETP.GT.AND P1, PT, R22, R17, PT ;  /* 0x000000111600720c */ /* 0x000fe40003f24270 */
        /* <DEDUP_REMOVED lines=21> */
[----:B-1----:R-:W-:Y:S01]  /*1070*/  IADD3 R89, R0, -0x80, RZ ;  /* 0xffffff8000597810 */ /* 0x002fe20007ffe0ff */
[----:B------:R-:W-:Y:S01]  /*1080*/  IMAD.MOV.U32 R0, RZ, RZ, RZ ;  /* 0x000000ffff007224 */ /* 0x000fe200078e00ff */
[----:B------:R-:W-:Y:S02]  /*1090*/  CS2R R34, SRZ ;  /* 0x0000000000227805 */ /* 0x000fe4000001ff00 */
[----:B------:R-:W-:Y:S02]  /*10a0*/  CS2R R32, SRZ ;  /* 0x0000000000207805 */ /* 0x000fe4000001ff00 */
[----:B------:R-:W-:Y:S02]  /*10b0*/  CS2R R30, SRZ ;  /* 0x00000000001e7805 */ /* 0x000fe4000001ff00 */
[----:B------:R-:W-:Y:S02]  /*10c0*/  CS2R R28, SRZ ;  /* 0x00000000001c7805 */ /* 0x000fe4000001ff00 */
[----:B------:R-:W-:-:S02]  /*10d0*/  CS2R R26, SRZ ;  /* 0x00000000001a7805 */ /* 0x000fc4000001ff00 */
[----:B------:R-:W-:Y:S01]  /*10e0*/  CS2R R24, SRZ ;  /* 0x0000000000187805 */ /* 0x000fe2000001ff00 */
[----:B------:R-:W-:Y:S06]  /*10f0*/  @!P1 BRA `(.L_x_2040) ;  /* 0x0000009800989947 */ /* 0x000fec0003800000 */
[----:B------:R-:W-:Y:S01]  /*1100*/  SHF.R.S32.HI R90, RZ, 0x1f, R89 ;  /* 0x0000001fff5a7819 */ /* 0x000fe20000011459 */
[----:B------:R-:W1:Y:S01]  /*1110*/  S2UR UR6, SR_CgaCtaId ;  /* 0x00000000000679c3 */ /* 0x000e620000008800 */
[----:B------:R-:W-:Y:S02]  /*1120*/  UMOV UR36, 0x400 ;  /* 0x0000040000247882 */ /* 0x000fe40000000000 */
[----:B------:R-:W-:-:S04]  /*1130*/  LEA.HI R91, R90, R89, RZ, 0x7 ;  /* 0x000000595a5b7211 */ /* 0x000fc800078f38ff */
[----:B------:R-:W-:-:S05]  /*1140*/  SHF.R.S32.HI R92, RZ, 0x7, R91 ;  /* 0x00000007ff5c7819 */ /* 0x000fca000001145b */
[----:B------:R-:W2:Y:S01]  /*1150*/  SHFL.IDX PT, R0, R92, RZ, 0x1f ;  /* 0x00001fff5c007589 */ /* 0x000ea200000e0000 */
[----:B-1----:R-:W-:-:S04]  /*1160*/  ULEA UR36, UR6, UR36, 0x18 ;  /* 0x0000002406247291 */ /* 0x002fc8000f8ec03f */
[----:B------:R-:W-:-:S04]  /*1170*/  UIADD3 UR6, UR36, 0x10400, URZ ;  /* 0x0001040024067890 */ /* 0x000fc8000fffe03f */
[----:B------:R-:W-:Y:S01]  /*1180*/  ULOP3.LUT UP0, URZ, UR6, 0x3ff, URZ, 0xc0, !UPT ;  /* 0x000003ff063f7892 */ /* 0x000fe2000f80c03f */
[----:B--2---:R-:W-:-:S05]  /*1190*/  R2UR UR4, R0 ;  /* 0x00000000000472ca */ /* 0x004fca00000e0000 */
        /* <DEDUP_REMOVED lines=11> */
[----:B0-----:R-:W-:Y:S01]  /*1250*/  IMAD.U32 R4, RZ, RZ, UR4 ;  /* 0x00000004ff047e24 */ /* 0x001fe2000f8e00ff */
[----:B------:R0:W1:Y:S01]  /*1260*/  LDC.64 R2, c[0x4][R0] ;  /* 0x0100000000027b82 */ /* 0x0000620000000a00 */
[----:B------:R-:W-:Y:S01]  /*1270*/  MOV R5, UR5 ;  /* 0x0000000500057c02 */ /* 0x000fe20008000f00 */
        /* <DEDUP_REMOVED lines=10> */
.L_x_2041:
[----:B------:R-:W2:Y:S01]  /*1320*/  LDL.LU R19, [R1+0x14] ;  /* 0x0000140001137983 */ /* 0x000ea20000300800 */
[----:B------:R-:W-:-:S04]  /*1330*/  SHF.L.U32 R2, RZ, 0x1f, RZ ;  /* 0x0000001fff027819 */ /* 0x000fc800000006ff */
[----:B------:R-:W1:Y:S01]  /*1340*/  SYNCS.PHASECHK.TRANS64.TRYWAIT P1, [UR36+0x34800], R2 ;  /* 0x03480002ff0075a7 */ /* 0x000e620008020164 */
[----:B--2---:R-:W-:-:S04]  /*1350*/  LOP3.LUT R0, R19, 0x1, RZ, 0xfc, !PT ;  /* 0x0000000113007812 */ /* 0x004fc800078efcff */
[----:B------:R-:W-:Y:S01]  /*1360*/  ISETP.NE.AND P0, PT, R0, 0x3, PT ;  /* 0x000000030000780c */ /* 0x000fe20003f05270 */
[----:B-1----:R-:W-:-:S12]  /*1370*/  @!P1 BRA `(.L_x_2042) ;  /* 0x000000ec00c89947 */ /* 0x002fd80003800000 */
.L_x_2159:
[----:B------:R-:W-:Y:S05]  /*1380*/  @!P0 BRA `(.L_x_2043) ;  /* 0x0000000000048947 */ /* 0x000fea0003800000 */
[----:B------:R-:W-:Y:S01]  /*1390*/  BPT.TRAP 0x1 ;  /* 0x000000040000795c */ /* 0x000fe20000300000 */
.L_x_2043:
[----:B------:R2:W3:Y:S01]  /*13a0*/  SYNCS.PHASECHK.TRANS64.TRYWAIT P2, [UR36+0x34830], R2 ;  /* 0x03483002ff0075a7 */ /* 0x0004e20008040164 */
[----:B------:R-:W-:Y:S05]  /*13b0*/  @!P0 BRA `(.L_x_2044) ;  /* 0x0000000000048947 */ /* 0x000fea0003800000 */
[----:B------:R-:W-:Y:S01]  /*13c0*/  BPT.TRAP 0x1 ;  /* 0x000000040000795c */ /* 0x000fe20000300000 */
.L_x_2044:
[----:B------:R-:W4:Y:S01]  /*13d0*/  S2R R0, SR_TID.X ;  /* 0x0000000000007919 */ /* 0x000f220000002100 */
[----:B0-----:R-:W-:-:S04]  /*13e0*/  MOV R4, UR37 ;  /* 0x0000002500047c02 */ /* 0x001fc80008000f00 */
[----:B------:R-:W-:Y:S02]  /*13f0*/  LOP3.LUT R4, R4, 0x10000, RZ, 0xfc, !PT ;  /* 0x0001000004047812 */ /* 0x000fe400078efcff */
[----:B----4-:R-:W-:-:S04]  /*1400*/  LOP3.LUT R0, R0, 0x7f, RZ, 0xc0, !PT ;  /* 0x0000007f00007812 */ /* 0x010fc800078ec0ff */
[----:B------:R-:W-:Y:S01]  /*1410*/  ISETP.NE.AND P1, PT, R0, RZ, PT ;  /* 0x000000ff0000720c */ /* 0x000fe20003f25270 */
[----:B---3--:R-:W-:-:S12]  /*1420*/  @P2 BRA `(.L_x_2045) ;  /* 0x0000000000082947 */ /* 0x008fd80003800000 */
[----:B------:R-:W0:Y:S02]  /*1430*/  SYNCS.PHASECHK.TRANS64.TRYWAIT P2, [UR36+0x34830], R2 ;  /* 0x03483002ff0075a7 */ /* 0x000e240008040164 */
[----:B0-----:R-:W-:Y:S05]  /*1440*/  @!P2 BRA `(.L_x_2046) ;  /* 0x000000ec00aca947 */ /* 0x001fea0003800000 */
.L_x_2045:
[----:B------:R-:W-:Y:S05]  /*1450*/  WARPSYNC.ALL ;  /* 0x0000000000007948 */ /* 0x000fea0003800000 */
[----:B------:R-:W-:Y:S01]  /*1460*/  IMAD.MOV.U32 R5, RZ, RZ, 0x40000040 ;  /* 0x40000040ff057424 */ /* 0x000fe200078e00ff */
[----:B------:R-:W-:Y:S01]  /*1470*/  UIADD3 UR4, UR36, 0x1c400, URZ ;  /* 0x0001c40024047890 */ /* 0x000fe2000fffe03f */
[C---:B------:R-:W-:Y:S01]  /*1480*/  R2UR UR8, R4.reuse ;  /* 0x00000000040872ca */ /* 0x040fe200000e0000 */
[----:B------:R-:W-:Y:S02]  /*1490*/  WARPGROUP.ARRIVE ;  /* 0x00000000000079c5 */ /* 0x000fe40000000000 */
[----:B------:R-:W-:Y:S01]  /*14a0*/  R2UR UR9, R5 ;  /* 0x00000000050972ca */ /* 0x000fe200000e0000 */
[----:B------:R-:W-:Y:S01]  /*14b0*/  USHF.R.U32.HI UR4, URZ, 0x4, UR4 ;  /* 0x000000043f047899 */ /* 0x000fe20008011604 */
[----:B------:R-:W-:Y:S01]  /*14c0*/  R2UR UR6, R4 ;  /* 0x00000000040672ca */ /* 0x000fe200000e0000 */
[----:B------:R-:W-:Y:S01]  /*14d0*/  UMOV UR11, 0x40000040 ;  /* 0x40000040000b7882 */ /* 0x000fe20000000000 */
[----:B------:R-:W-:Y:S01]  /*14e0*/  UMOV UR5, 0x40000040 ;  /* 0x4000004000057882 */ /* 0x000fe20000000000 */
[----:B------:R-:W-:Y:S01]  /*14f0*/  ULOP3.LUT UR4, UR4, 0x3fff, URZ, 0xc0, !UPT ;  /* 0x00003fff04047892 */ /* 0x000fe2000f8ec03f */
[----:B------:R-:W3:Y:S01]  /*1500*/  LDC R8, c[0x0][0x448] ;  /* 0x00011200ff087b82 */ /* 0x000ee20000000800 */
[----:B------:R-:W-:Y:S01]  /*1510*/  UMOV UR13, 0x40000040 ;  /* 0x40000040000d7882 */ /* 0x000fe20000000000 */
[----:B------:R-:W-:Y:S01]  /*1520*/  UMOV UR15, 0x40000040 ;  /* 0x40000040000f7882 */ /* 0x000fe20000000000 */
[----:B------:R-:W-:Y:S01]  /*1530*/  ULOP3.LUT UR38, UR4, 0x10000, URZ, 0xfc, !UPT ;  /* 0x0001000004267892 */ /* 0x000fe2000f8efc3f */
[----:B------:R-:W-:Y:S01]  /*1540*/  LEA.HI R10, R92, R92, RZ, 0x1 ;  /* 0x0000005c5c0a7211 */ /* 0x000fe200078f08ff */
[----:B------:R-:W-:Y:S01]  /*1550*/  UMOV UR17, 0x40000040 ;  /* 0x4000004000117882 */ /* 0x000fe20000000000 */
[----:B------:R-:W-:Y:S01]  /*1560*/  UMOV UR19, 0x40000040 ;  /* 0x4000004000137882 */ /* 0x000fe20000000000 */
[----:B------:R-:W-:Y:S01]  /*1570*/  UIADD3 UR14, UR38, 0x6, URZ ;  /* 0x00000006260e7890 */ /* 0x000fe2000fffe03f */
[----:B------:R-:W-:Y:S01]  /*1580*/  LEA.HI R90, R90, R89, RZ, 0x2 ;  /* 0x000000595a5a7211 */ /* 0x000fe200078f10ff */
[----:B------:R-:W-:Y:S01]  /*1590*/  UIADD3 UR4, UR6, 0x2, URZ ;  /* 0x0000000206047890 */ /* 0x000fe2000fffe03f */
[----:B------:R-:W-:Y:S01]  /*15a0*/  CS2R R150, SRZ ;  /* 0x0000000000967805 */ /* 0x000fe2000001ff00 */
[----:B------:R-:W-:Y:S01]  /*15b0*/  UMOV UR10, UR38 ;  /* 0x00000026000a7c82 */ /* 0x000fe20008000000 */
[----:B------:R-:W-:Y:S01]  /*15c0*/  UIADD3 UR12, UR6, 0x6, URZ ;  /* 0x00000006060c7890 */ /* 0x000fe2000fffe03f */
[----:B------:R-:W-:Y:S01]  /*15d0*/  HGMMA.64x128x16.F32.BF16 R24, gdesc[UR8], RZ, !UPT, gsb0 ;  /* 0x01e00000081879f0 */ /* 0x000fe2000c0018ff */
[----:B------:R-:W-:Y:S01]  /*15e0*/  UIADD3 UR10, UR38, 0x2, URZ ;  /* 0x00000002260a7890 */ /* 0x000fe2000fffe03f */
[----:B------:R-:W-:Y:S01]  /*15f0*/  LOP3.LUT R90, R90, 0xfffffffc, RZ, 0xc0, !PT ;  /* 0xfffffffc5a5a7812 */ /* 0x000fe200078ec0ff */
[----:B------:R-:W-:Y:S01]  /*1600*/  UMOV UR8, UR4 ;  /* 0x0000000400087c82 */ /* 0x000fe20008000000 */
[----:B------:R-:W-:Y:S01]  /*1610*/  UMOV UR9, UR5 ;  /* 0x0000000500097c82 */ /* 0x000fe20008000000 */
[----:B------:R-:W-:Y:S01]  /*1620*/  UMOV UR11, 0x40000040 ;  /* 0x40000040000b7882 */ /* 0x000fe20000000000 */
[----:B------:R-:W-:Y:S01]  /*1630*/  UIADD3 UR16, UR6, 0x400, URZ ;  /* 0x0000040006107890 */ /* 0x000fe2000fffe03f */
[----:B------:R-:W-:Y:S01]  /*1640*/  IMAD.IADD R90, R89, 0x1, -R90 ;  /* 0x00000001595a7824 */ /* 0x000fe200078e0a5a */
[----:B------:R-:W-:Y:S01]  /*1650*/  UIADD3 UR18, UR38, 0x400, URZ ;  /* 0x0000040026127890 */ /* 0x000fe2000fffe03f */
[----:B------:R-:W-:Y:S01]  /*1660*/  CS2R R148, SRZ ;  /* 0x0000000000947805 */ /* 0x000fe2000001ff00 */
[----:B------:R-:W-:Y:S01]  /*1670*/  UIADD3 UR20, UR6, 0x402, URZ ;  /* 0x0000040206147890 */ /* 0x000fe2000fffe03f */
[----:B---3--:R-:W-:Y:S01]  /*1680*/  ISETP.NE.AND P2, PT, R8, 0x1, PT ;  /* 0x000000010800780c */ /* 0x008fe20003f45270 */
[----:B------:R-:W-:Y:S01]  /*1690*/  UIADD3 UR22, UR38, 0x402, URZ ;  /* 0x0000040226167890 */ /* 0x000fe2000fffe03f */
[----:B------:R-:W-:Y:S01]  /*16a0*/  LOP3.LUT R8, R91, 0xffffff80, RZ, 0xc0, !PT ;  /* 0xffffff805b087812 */ /* 0x000fe200078ec0ff */
[----:B------:R-:W-:Y:S01]  /*16b0*/  UMOV UR21, 0x40000040 ;  /* 0x4000004000157882 */ /* 0x000fe20000000000 */
[----:B------:R-:W-:Y:S01]  /*16c0*/  UMOV UR23, 0x40000040 ;  /* 0x4000004000177882 */ /* 0x000fe20000000000 */
[----:B------:R-:W-:Y:S01]  /*16d0*/  UIADD3 UR24, UR6, 0x404, URZ ;  /* 0x0000040406187890 */ /* 0x000fe2000fffe03f */
[----:B------:R-:W-:Y:S01]  /*16e0*/  CS2R R146, SRZ ;  /* 0x0000000000927805 */ /* 0x000fe2000001ff00 */
[----:B------:R-:W-:Y:S01]  /*16f0*/  UIADD3 UR26, UR38, 0x404, URZ ;  /* 0x00000404261a7890 */ /* 0x000fe2000fffe03f */
[----:B------:R-:W-:Y:S01]  /*1700*/  IMAD.IADD R9, R89, 0x1, -R8 ;  /* 0x0000000159097824 */ /* 0x000fe200078e0a08 */
[----:B------:R-:W-:Y:S01]  /*1710*/  UMOV UR25, 0x40000040 ;  /* 0x4000004000197882 */ /* 0x000fe20000000000 */
[----:B------:R-:W-:Y:S01]  /*1720*/  UMOV UR27, 0x40000040 ;  /* 0x40000040001b7882 */ /* 0x000fe20000000000 */
[----:B------:R-:W-:Y:S01]  /*1730*/  UIADD3 UR28, UR6, 0x406, URZ ;  /* 0x00000406061c7890 */ /* 0x000fe2000fffe03f */
[----:B------:R-:W-:Y:S01]  /*1740*/  CS2R R144, SRZ ;  /* 0x0000000000907805 */ /* 0x000fe2000001ff00 */
[----:B------:R-:W-:Y:S01]  /*1750*/  UIADD3 UR30, UR38, 0x406, URZ ;  /* 0x00000406261e7890 */ /* 0x000fe2000fffe03f */
[----:B------:R-:W-:Y:S01]  /*1760*/  SHF.R.S32.HI R8, RZ, 0x1f, R9 ;  /* 0x0000001fff087819 */ /* 0x000fe20000011409 */
[----:B------:R-:W-:Y:S01]  /*1770*/  UMOV UR29, 0x40000040 ;  /* 0x40000040001d7882 */ /* 0x000fe20000000000 */
[----:B------:R-:W-:Y:S01]  /*1780*/  UMOV UR31, 0x40000040 ;  /* 0x40000040001f7882 */ /* 0x000fe20000000000 */
[----:B------:R-:W-:Y:S01]  /*1790*/  UIADD3 UR32, UR6, 0x800, URZ ;  /* 0x0000080006207890 */ /* 0x000fe2000fffe03f */
[----:B------:R-:W-:Y:S01]  /*17a0*/  LEA.HI R11, R8, R9, RZ, 0x5 ;  /* 0x00000009080b7211 */ /* 0x000fe200078f28ff */
[----:B------:R-:W-:Y:S01]  /*17b0*/  UIADD3 UR34, UR38, 0x800, URZ ;  /* 0x0000080026227890 */ /* 0x000fe2000fffe03f */
[----:B------:R-:W-:Y:S01]  /*17c0*/  CS2R R142, SRZ ;  /* 0x00000000008e7805 */ /* 0x000fe2000001ff00 */
[----:B------:R-:W-:Y:S01]  /*17d0*/  UMOV UR33, 0x40000040 ;  /* 0x4000004000217882 */ /* 0x000fe20000000000 */
[----:B------:R-:W-:Y:S01]  /*17e0*/  UMOV UR35, 0x40000040 ;  /* 0x4000004000237882 */ /* 0x000fe20000000000 */
[----:B------:R-:W-:Y:S01]  /*17f0*/  UIADD3 UR44, UR6, 0x802, URZ ;  /* 0x00000802062c7890 */ /* 0x000fe2000fffe03f */
[----:B------:R-:W-:Y:S01]  /*1800*/  CS2R R140, SRZ ;  /* 0x00000000008c7805 */ /* 0x000fe2000001ff00 */
        /* <DEDUP_REMOVED lines=16> */
[----:B------:R-:W-:Y:S01]  /*1910*/  ULDC UR7, c[0x0][0x2f0] ;  /* 0x0000bc0000077ab9 */ /* 0x000fe20000000800 */
[----:B------:R-:W-:Y:S01]  /*1920*/  UMOV UR37, URZ ;  /* 0x0000003f00257c82 */ /* 0x000fe20008000000 */
        /* <DEDUP_REMOVED lines=18> */
[----:B------:R-:W-:Y:S01]  /*1a50*/  HGMMA.64x128x16.F32.BF16 R24, gdesc[UR8], R24, gsb0 ;  /* 0x01e00000081879f0 */ /* 0x000fe20008001818 */
[----:B------:R-:W-:Y:S02]  /*1a60*/  ULDC UR10, c[0x0][0x988] ;  /* 0x00026200000a7ab9 */ /* 0x000fe40000000800 */
        /* <DEDUP_REMOVED lines=30> */
[----:B012---:R-:W-:Y:S01]  /*1c50*/  FMUL.FTZ R2, R37, UR6 ;  /* 0x0000000625027c20 */ /* 0x007fe20008410000 */
[----:B------:R-:W-:Y:S01]  /*1c60*/  FMUL.FTZ R26, R26, UR6 ;  /* 0x000000061a1a7c20 */ /* 0x000fe20008410000 */
[----:B------:R0:W-:Y:S01]  /*1c70*/  MUFU.TANH R95, R31 ;  /* 0x0000001f005f7308 */ /* 0x0001e20000002400 */
[----:B------:R-:W-:Y:S01]  /*1c80*/  FMUL.FTZ R21, R33, UR6 ;  /* 0x0000000621157c20 */ /* 0x000fe20008410000 */
[----:B------:R-:W-:Y:S01]  /*1c90*/  FMUL.FTZ R6, R36, UR6 ;  /* 0x0000000624067c20 */ /* 0x000fe20008410000 */
[----:B------:R-:W-:Y:S01]  /*1ca0*/  FMUL.FTZ R30, R30, UR6 ;  /* 0x000000061e1e7c20 */ /* 0x000fe20008410000 */
[----:B------:R-:W1:Y:S01]  /*1cb0*/  @P2 LDC R33, c[0x0][0x44c] ;  /* 0x00011300ff212b82 */ /* 0x000e620000000800 */
[----:B------:R-:W-:Y:S01]  /*1cc0*/  FMUL.FTZ R34, R34, UR6 ;  /* 0x0000000622227c20 */ /* 0x000fe20008410000 */
[----:B------:R-:W-:Y:S01]  /*1cd0*/  FMUL.FTZ R35, R35, UR6 ;  /* 0x0000000623237c20 */ /* 0x000fe20008410000 */
[----:B------:R-:W-:Y:S01]  /*1ce0*/  FMUL.FTZ R38, R38, UR6 ;  /* 0x0000000626267c20 */ /* 0x000fe20008410000 */
[----:B------:R2:W-:Y:S01]  /*1cf0*/  MUFU.TANH R37, R27 ;  /* 0x0000001b00257308 */ /* 0x0005e20000002400 */
[----:B0-----:R-:W-:Y:S01]  /*1d00*/  LOP3.LUT R31, R10, 0x3fffffe, RZ, 0xc0, !PT ;  /* 0x03fffffe0a1f7812 */ /* 0x001fe200078ec0ff */
[----:B------:R-:W-:Y:S01]  /*1d10*/  FMUL.FTZ R39, R39, UR6 ;  /* 0x0000000627277c20 */ /* 0x000fe20008410000 */
[----:B------:R-:W-:Y:S01]  /*1d20*/  LEA.HI R10, R8, R9, RZ, 0x2 ;  /* 0x00000009080a7211 */ /* 0x000fe200078f10ff */
[----:B------:R-:W-:Y:S01]  /*1d30*/  FMUL.FTZ R42, R42, UR6 ;  /* 0x000000062a2a7c20 */ /* 0x000fe20008410000 */
[----:B------:R-:W-:Y:S01]  /*1d40*/  FMUL.FTZ R43, R43, UR6 ;  /* 0x000000062b2b7c20 */ /* 0x000fe20008410000 */
[----:B------:R-:W-:Y:S01]  /*1d50*/  IMAD.IADD R31, R92, 0x1, -R31 ;  /* 0x000000015c1f7824 */ /* 0x000fe200078e0a1f */
[--C-:B------:R-:W-:Y:S01]  /*1d60*/  SHF.R.S32.HI R8, RZ, 0x2, R10.reuse ;  /* 0x00000002ff087819 */ /* 0x100fe2000001140a */
[----:B------:R0:W3:Y:S01]  /*1d70*/  MUFU.TANH R36, R26 ;  /* 0x0000001a00247308 */ /* 0x0000e20000002400 */
[----:B--2---:R-:W-:Y:S01]  /*1d80*/  SHF.R.S32.HI R27, RZ, 0x1f, R10 ;  /* 0x0000001fff1b7819 */ /* 0x004fe2000001140a */
[----:B------:R-:W-:Y:S01]  /*1d90*/  FMUL.FTZ R46, R46, UR6 ;  /* 0x000000062e2e7c20 */ /* 0x000fe20008410000 */
[----:B------:R-:W-:Y:S01]  /*1da0*/  LOP3.LUT R10, R10, 0x7ffffffc, RZ, 0xc0, !PT ;  /* 0x7ffffffc0a0a7812 */ /* 0x000fe200078ec0ff */
[----:B------:R-:W-:Y:S01]  /*1db0*/  FMUL.FTZ R47, R47, UR6 ;  /* 0x000000062f2f7c20 */ /* 0x000fe20008410000 */
[----:B------:R-:W-:Y:S01]  /*1dc0*/  LEA.HI R27, R27, R8, RZ, 0x3 ;  /* 0x000000081b1b7211 */ /* 0x000fe200078f18ff */
[----:B------:R-:W-:Y:S01]  /*1dd0*/  FMUL.FTZ R50, R50, UR6 ;  /* 0x0000000632327c20 */ /* 0x000fe20008410000 */
[----:B------:R-:W-:Y:S01]  /*1de0*/  FMUL.FTZ R51, R51, UR6 ;  /* 0x0000000633337c20 */ /* 0x000fe20008410000 */
[----:B------:R2:W4:Y:S01]  /*1df0*/  MUFU.TANH R93, R30 ;  /* 0x0000001e005d7308 */ /* 0x0005220000002400 */
[----:B0-----:R-:W-:Y:S01]  /*1e00*/  SHF.R.S32.HI R26, RZ, 0x5, R11 ;  /* 0x00000005ff1a7819 */ /* 0x001fe2000001140b */
[----:B------:R-:W-:Y:S01]  /*1e10*/  IMAD.IADD R9, R9, 0x1, -R10 ;  /* 0x0000000109097824 */ /* 0x000fe200078e0a0a */
[----:B------:R-:W-:Y:S01]  /*1e20*/  LEA.HI R11, R90, R90, RZ, 0x1 ;  /* 0x0000005a5a0b7211 */ /* 0x000fe200078f08ff */
[----:B------:R-:W-:Y:S01]  /*1e30*/  FMUL.FTZ R54, R54, UR6 ;  /* 0x0000000636367c20 */ /* 0x000fe20008410000 */
[----:B------:R-:W-:Y:S01]  /*1e40*/  LEA R26, R26, R23, 0x4 ;  /* 0x000000171a1a7211 */ /* 0x000fe200078e20ff */
[----:B------:R-:W-:Y:S01]  /*1e50*/  FMUL.FTZ R55, R55, UR6 ;  /* 0x0000000637377c20 */ /* 0x000fe20008410000 */
[----:B------:R-:W-:Y:S01]  /*1e60*/  LOP3.LUT R27, R27, 0xfffffff8, RZ, 0xc0, !PT ;  /* 0xfffffff81b1b7812 */ /* 0x000fe200078ec0ff */
[----:B------:R0:W5:Y:S01]  /*1e70*/  MUFU.TANH R97, R34 ;  /* 0x0000002200617308 */ /* 0x0001620000002400 */
[----:B--2---:R-:W2:Y:S01]  /*1e80*/  @P2 LDC R30, c[0x0][0x450] ;  /* 0x00011400ff1e2b82 */ /* 0x004ea20000000800 */
[----:B------:R-:W-:Y:S01]  /*1e90*/  LOP3.LUT R11, R11, 0x1ffffffe, RZ, 0xc0, !PT ;  /* 0x1ffffffe0b0b7812 */ /* 0x000fe200078ec0ff */
[----:B------:R-:W-:Y:S01]  /*1ea0*/  FMUL.FTZ R58, R58, UR6 ;  /* 0x000000063a3a7c20 */ /* 0x000fe20008410000 */
[----:B------:R-:W-:Y:S01]  /*1eb0*/  IADD3 R26, R26, R8, -R27 ;  /* 0x000000081a1a7210 */ /* 0x000fe20007ffe81b */
[----:B------:R-:W-:Y:S01]  /*1ec0*/  FMUL.FTZ R59, R59, UR6 ;  /* 0x000000063b3b7c20 */ /* 0x000fe20008410000 */
[----:B------:R-:W-:Y:S01]  /*1ed0*/  FMUL.FTZ R7, R41, UR6 ;  /* 0x0000000629077c20 */ /* 0x000fe20008410000 */
[----:B------:R-:W-:Y:S01]  /*1ee0*/  IMAD.IADD R8, R90, 0x1, -R11 ;  /* 0x000000015a087824 */ /* 0x000fe200078e0a0b */
[----:B------:R-:W5:Y:S01]  /*1ef0*/  MUFU.TANH R35, R35 ;  /* 0x0000002300237308 */ /* 0x000f620000002400 */
[----:B------:R-:W-:Y:S01]  /*1f00*/  IMAD R31, R31, 0x40, R26 ;  /* 0x000000401f1f7824 */ /* 0x000fe200078e021a */
[----:B------:R-:W3:Y:S01]  /*1f10*/  LDC R27, c[0x0][0x288] ;  /* 0x0000a200ff1b7b82 */ /* 0x000ee20000000800 */
[----:B------:R-:W-:Y:S01]  /*1f20*/  FMUL.FTZ R62, R62, UR6 ;  /* 0x000000063e3e7c20 */ /* 0x000fe20008410000 */
[----:B------:R-:W-:Y:S01]  /*1f30*/  FMUL.FTZ R71, R71, UR6 ;  /* 0x0000000647477c20 */ /* 0x000fe20008410000 */
[----:B------:R-:W-:Y:S01]  /*1f40*/  FMUL.FTZ R63, R63, UR6 ;  /* 0x000000063f3f7c20 */ /* 0x000fe20008410000 */
[----:B------:R-:W-:Y:S01]  /*1f50*/  LEA R8, R8, R31, 0x3 ;  /* 0x0000001f08087211 */ /* 0x000fe200078e18ff */
[----:B------:R-:W-:Y:S01]  /*1f60*/  FMUL.FTZ R67, R67, UR6 ;  /* 0x0000000643437c20 */ /* 0x000fe20008410000 */
[----:B------:R-:W5:Y:S01]  /*1f70*/  MUFU.TANH R38, R38 ;  /* 0x0000002600267308 */ /* 0x000f620000002400 */
[----:B------:R-:W-:Y:S01]  /*1f80*/  FMUL.FTZ R66, R66, UR6 ;  /* 0x0000000642427c20 */ /* 0x000fe20008410000 */
[----:B------:R-:W-:Y:S01]  /*1f90*/  FMUL.FTZ R70, R70, UR6 ;  /* 0x0000000646467c20 */ /* 0x000fe20008410000 */
[----:B-1----:R-:W-:-:S04]  /*1fa0*/  @P2 IMAD.HI.U32 R11, R8, R33, RZ ;  /* 0x00000021080b2227 */ /* 0x002fc800078e00ff */
[----:B------:R-:W-:Y:S01]  /*1fb0*/  FMUL.FTZ R74, R74, UR6 ;  /* 0x000000064a4a7c20 */ /* 0x000fe20008410000 */
[----:B------:R-:W-:Y:S01]  /*1fc0*/  FMUL.FTZ R19, R32, UR6 ;  /* 0x0000000620137c20 */ /* 0x000fe20008410000 */
[----:B------:R-:W-:Y:S01]  /*1fd0*/  FMUL.FTZ R32, R57, UR6 ;  /* 0x0000000639207c20 */ /* 0x000fe20008410000 */
[----:B------:R-:W-:Y:S01]  /*1fe0*/  IMAD.MOV.U32 R26, RZ, RZ, R8 ;  /* 0x000000ffff1a7224 */ /* 0x000fe200078e0008 */
[----:B------:R-:W1:Y:S01]  /*1ff0*/  MUFU.TANH R39, R39 ;  /* 0x0000002700277308 */ /* 0x000e620000002400 */
[----:B--2---:R-:W-:Y:S01]  /*2000*/  @P2 SHF.R.U32.HI R26, RZ, R30, R11 ;  /* 0x0000001eff1a2219 */ /* 0x004fe2000001160b */
[----:B------:R-:W-:Y:S02]  /*2010*/  IMAD.MOV.U32 R11, RZ, RZ, -0x80 ;  /* 0xffffff80ff0b7424 */ /* 0x000fe400078e00ff */
[----:B------:R-:W-:Y:S01]  /*2020*/  FMUL.FTZ R75, R75, UR6 ;  /* 0x000000064b4b7c20 */ /* 0x000fe20008410000 */
[----:B------:R-:W-:Y:S01]  /*2030*/  FMUL.FTZ R12, R45, UR6 ;  /* 0x000000062d0c7c20 */ /* 0x000fe20008410000 */
[----:B------:R-:W-:Y:S01]  /*2040*/  FMUL.FTZ R78, R78, UR6 ;  /* 0x000000064e4e7c20 */ /* 0x000fe20008410000 */
[----:B------:R-:W3:Y:S01]  /*2050*/  SHFL.IDX PT, R33, R26, 0x1, 0x1c1f ;  /* 0x003c1f001a217f89 */ /* 0x000ee200000e0000 */
[----:B------:R-:W-:Y:S01]  /*2060*/  IMAD R11, R22, R11, 0x80 ;  /* 0x00000080160b7424 */ /* 0x000fe200078e020b */
[----:B------:R-:W2:Y:S01]  /*2070*/  MUFU.TANH R42, R42 ;  /* 0x0000002a002a7308 */ /* 0x000ea20000002400 */
[----:B------:R-:W-:Y:S01]  /*2080*/  FMUL.FTZ R79, R79, UR6 ;  /* 0x000000064f4f7c20 */ /* 0x000fe20008410000 */
[----:B------:R-:W-:Y:S01]  /*2090*/  FMUL.FTZ R82, R82, UR6 ;  /* 0x0000000652527c20 */ /* 0x000fe20008410000 */
[----:B------:R-:W-:Y:S01]  /*20a0*/  FMUL.FTZ R83, R83, UR6 ;  /* 0x0000000653537c20 */ /* 0x000fe20008410000 */
[----:B------:R-:W-:Y:S01]  /*20b0*/  IADD3 R10, R11, 0x1, RZ ;  /* 0x000000010b0a7810 */ /* 0x000fe20007ffe0ff */
[----:B------:R-:W-:Y:S01]  /*20c0*/  FMUL.FTZ R14, R24, UR6 ;  /* 0x00000006180e7c20 */ /* 0x000fe20008410000 */
[----:B------:R-:W-:Y:S01]  /*20d0*/  FMUL.FTZ R24, R25, UR6 ;  /* 0x0000000619187c20 */ /* 0x000fe20008410000 */
[----:B------:R-:W-:Y:S01]  /*20e0*/  FMUL.FTZ R25, R53, UR6 ;  /* 0x0000000635197c20 */ /* 0x000fe20008410000 */
[----:B------:R-:W2:Y:S01]  /*20f0*/  MUFU.TANH R43, R43 ;  /* 0x0000002b002b7308 */ /* 0x000ea20000002400 */
[----:B------:R-:W-:-:S02]  /*2100*/  IMAD R31, R9, -0x2, R10 ;  /* 0xfffffffe091f7824 */ /* 0x000fc400078e020a */
[----:B------:R-:W-:Y:S01]  /*2110*/  FMUL.FTZ R86, R86, UR6 ;  /* 0x0000000656567c20 */ /* 0x000fe20008410000 */
[C---:B------:R-:W-:Y:S02]  /*2120*/  IMAD R10, R16.reuse, UR7, R11 ;  /* 0x00000007100a7c24 */ /* 0x040fe4000f8e020b */
[----:B------:R-:W-:Y:S01]  /*2130*/  FMUL.FTZ R87, R87, UR6 ;  /* 0x0000000657577c20 */ /* 0x000fe20008410000 */
[----:B0-----:R-:W-:Y:S02]  /*2140*/  IMAD R34, R16, UR7, R31 ;  /* 0x0000000710227c24 */ /* 0x001fe4000f8e021f */
[----:B------:R-:W-:Y:S01]  /*2150*/  FMUL.FTZ R20, R49, UR6 ;  /* 0x0000000631147c20 */ /* 0x000fe20008410000 */
[----:B------:R-:W-:Y:S01]  /*2160*/  IMAD R30, R9, -0x2, R10 ;  /* 0xfffffffe091e7824 */ /* 0x000fe200078e020a */
[----:B------:R-:W0:Y:S01]  /*2170*/  MUFU.TANH R46, R46 ;  /* 0x0000002e002e7308 */ /* 0x000e220000002400 */
[----:B------:R-:W0:Y:S01]  /*2180*/  SHFL.IDX PT, R26, R26, RZ, 0x1c1f ;  /* 0x001c1fff1a1a7589 */ /* 0x000e2200000e0000 */
[----:B------:R-:W-:Y:S01]  /*2190*/  FMUL.FTZ R88, R28, UR6 ;  /* 0x000000061c587c20 */ /* 0x000fe20008410000 */
[----:B------:R-:W-:Y:S01]  /*21a0*/  FMUL.FTZ R61, R61, UR6 ;  /* 0x000000063d3d7c20 */ /* 0x000fe20008410000 */
[----:B------:R-:W-:Y:S01]  /*21b0*/  FMUL.FTZ R29, R29, UR6 ;  /* 0x000000061d1d7c20 */ /* 0x000fe20008410000 */
[----:B------:R-:W-:Y:S01]  /*21c0*/  FMUL.FTZ R0, R40, UR6 ;  /* 0x0000000628007c20 */ /* 0x000fe20008410000 */
[----:B---3--:R-:W-:Y:S01]  /*21d0*/  IADD3 R33, R33, -R27, R34 ;  /* 0x8000001b21217210 */ /* 0x008fe20007ffe022 */
[----:B------:R-:W-:Y:S01]  /*21e0*/  FMUL.FTZ R65, R65, UR6 ;  /* 0x0000000641417c20 */ /* 0x000fe20008410000 */
[----:B------:R-:W3:Y:S01]  /*21f0*/  MUFU.TANH R47, R47 ;  /* 0x0000002f002f7308 */ /* 0x000ee20000002400 */
[----:B------:R-:W-:Y:S01]  /*2200*/  FMUL.FTZ R69, R69, UR6 ;  /* 0x0000000645457c20 */ /* 0x000fe20008410000 */
[----:B------:R-:W-:Y:S01]  /*2210*/  VIMNMX R33, R30, R33, PT ;  /* 0x000000211e217248 */ /* 0x000fe20003fe0100 */
[----:B------:R-:W-:Y:S01]  /*2220*/  FMUL.FTZ R3, R44, UR6 ;  /* 0x000000062c037c20 */ /* 0x000fe20008410000 */
[----:B------:R-:W-:Y:S01]  /*2230*/  FMUL.FTZ R73, R73, UR6 ;  /* 0x0000000649497c20 */ /* 0x000fe20008410000 */
[----:B------:R-:W-:Y:S01]  /*2240*/  FMUL.FTZ R77, R77, UR6 ;  /* 0x000000064d4d7c20 */ /* 0x000fe20008410000 */
[C---:B------:R-:W-:Y:S01]  /*2250*/  ISETP.GT.AND P3, PT, R33.reuse, RZ, PT ;  /* 0x000000ff2100720c */ /* 0x040fe20003f64270 */
[----:B------:R-:W-:Y:S01]  /*2260*/  FMUL.FTZ R13, R48, UR6 ;  /* 0x00000006300d7c20 */ /* 0x000fe20008410000 */
[C---:B------:R-:W-:Y:S01]  /*2270*/  ISETP.GT.AND P4, PT, R33.reuse, 0x1, PT ;  /* 0x000000012100780c */ /* 0x040fe20003f84270 */
[----:B------:R-:W3:Y:S01]  /*2280*/  MUFU.TANH R50, R50 ;  /* 0x0000003200327308 */ /* 0x000ee20000002400 */
[----:B------:R-:W-:Y:S01]  /*2290*/  FSEL R91, R36, -INF , P3 ;  /* 0xff800000245b7808 */ /* 0x000fe20001800000 */
[----:B------:R-:W-:Y:S01]  /*22a0*/  FMUL.FTZ R15, R52, UR6 ;  /* 0x00000006340f7c20 */ /* 0x000fe20008410000 */
[----:B------:R-:W-:Y:S01]  /*22b0*/  ISETP.GT.AND P5, PT, R33, 0x8, PT ;  /* 0x000000082100780c */ /* 0x000fe20003fa4270 */
[----:B------:R-:W-:Y:S01]  /*22c0*/  FMUL.FTZ R81, R81, UR6 ;  /* 0x0000000651517c20 */ /* 0x000fe20008410000 */
[----:B------:R-:W-:Y:S01]  /*22d0*/  FSEL R36, R37, -INF , P4 ;  /* 0xff80000025247808 */ /* 0x000fe20002000000 */
[----:B------:R-:W-:Y:S01]  /*22e0*/  FMUL.FTZ R28, R56, UR6 ;  /* 0x00000006381c7c20 */ /* 0x000fe20008410000 */
[----:B------:R-:W-:Y:S01]  /*22f0*/  ISETP.GT.AND P3, PT, R33, 0x9, PT ;  /* 0x000000092100780c */ /* 0x000fe20003f64270 */
[----:B------:R-:W3:Y:S01]  /*2300*/  MUFU.TANH R51, R51 ;  /* 0x0000003300337308 */ /* 0x000ee20000002400 */
[----:B----4-:R-:W-:Y:S01]  /*2310*/  FSEL R93, R93, -INF , P5 ;  /* 0xff8000005d5d7808 */ /* 0x010fe20002800000 */
[----:B------:R-:W-:Y:S01]  /*2320*/  FMUL.FTZ R60, R60, UR6 ;  /* 0x000000063c3c7c20 */ /* 0x000fe20008410000 */
[----:B------:R-:W-:Y:S01]  /*2330*/  FMNMX.FTZ R10, R91, R36, !PT ;  /* 0x000000245b0a7209 */ /* 0x000fe20007810000 */
[----:B------:R-:W-:Y:S01]  /*2340*/  FMUL.FTZ R64, R64, UR6 ;  /* 0x0000000640407c20 */ /* 0x000fe20008410000 */
[----:B------:R-:W-:Y:S01]  /*2350*/  ISETP.GT.AND P4, PT, R33, 0x10, PT ;  /* 0x000000102100780c */ /* 0x000fe20003f84270 */
[----:B------:R-:W-:Y:S01]  /*2360*/  FMUL.FTZ R85, R85, UR6 ;  /* 0x0000000655557c20 */ /* 0x000fe20008410000 */
[----:B------:R-:W-:Y:S01]  /*2370*/  FSEL R95, R95, -INF , P3 ;  /* 0xff8000005f5f7808 */ /* 0x000fe20001800000 */
[----:B------:R-:W4:Y:S01]  /*2380*/  MUFU.TANH R54, R54 ;  /* 0x0000003600367308 */ /* 0x000f220000002400 */
[----:B------:R-:W-:Y:S01]  /*2390*/  FMNMX.FTZ R10, R93, R10, !PT ;  /* 0x0000000a5d0a7209 */ /* 0x000fe20007810000 */
[----:B------:R-:W-:Y:S01]  /*23a0*/  FMUL.FTZ R68, R68, UR6 ;  /* 0x0000000644447c20 */ /* 0x000fe20008410000 */
[----:B------:R-:W-:Y:S01]  /*23b0*/  ISETP.GT.AND P3, PT, R33, 0x11, PT ;  /* 0x000000112100780c */ /* 0x000fe20003f64270 */
[----:B------:R-:W-:Y:S01]  /*23c0*/  FMUL.FTZ R72, R72, UR6 ;  /* 0x0000000648487c20 */ /* 0x000fe20008410000 */
[----:B-----5:R-:W-:Y:S01]  /*23d0*/  FSEL R97, R97, -INF , P4 ;  /* 0xff80000061617808 */ /* 0x020fe20002000000 */
[----:B------:R-:W-:Y:S01]  /*23e0*/  FMUL.FTZ R76, R76, UR6 ;  /* 0x000000064c4c7c20 */ /* 0x000fe20008410000 */
[----:B------:R-:W-:Y:S01]  /*23f0*/  FMNMX.FTZ R10, R95, R10, !PT ;  /* 0x0000000a5f0a7209 */ /* 0x000fe20007810000 */
[----:B------:R-:W5:Y:S01]  /*2400*/  MUFU.TANH R55, R55 ;  /* 0x0000003700377308 */ /* 0x000f620000002400 */
[----:B------:R-:W-:Y:S01]  /*2410*/  ISETP.GT.AND P4, PT, R33, 0x18, PT ;  /* 0x000000182100780c */ /* 0x000fe20003f84270 */
[----:B------:R-:W-:Y:S01]  /*2420*/  FMUL.FTZ R80, R80, UR6 ;  /* 0x0000000650507c20 */ /* 0x000fe20008410000 */
[----:B------:R-:W-:Y:S01]  /*2430*/  FSEL R99, R35, -INF , P3 ;  /* 0xff80000023637808 */ /* 0x000fe20001800000 */
[----:B------:R-:W-:Y:S01]  /*2440*/  FMUL.FTZ R84, R84, UR6 ;  /* 0x0000000654547c20 */ /* 0x000fe20008410000 */
[----:B------:R-:W-:-:S02]  /*2450*/  FMNMX.FTZ R10, R97, R10, !PT ;  /* 0x0000000a610a7209 */ /* 0x000fc40007810000 */
[----:B------:R-:W-:Y:S01]  /*2460*/  ISETP.GT.AND P3, PT, R33, 0x19, PT ;  /* 0x000000192100780c */ /* 0x000fe20003f64270 */
[----:B------:R-:W5:Y:S01]  /*2470*/  MUFU.TANH R58, R58 ;  /* 0x0000003a003a7308 */ /* 0x000f620000002400 */
[----:B------:R-:W-:Y:S02]  /*2480*/  FSEL R101, R38, -INF , P4 ;  /* 0xff80000026657808 */ /* 0x000fe40002000000 */
[----:B------:R-:W-:Y:S02]  /*2490*/  FMNMX.FTZ R10, R99, R10, !PT ;  /* 0x0000000a630a7209 */ /* 0x000fe40007810000 */
[----:B------:R-:W-:Y:S02]  /*24a0*/  ISETP.GT.AND P4, PT, R33, 0x20, PT ;  /* 0x000000202100780c */ /* 0x000fe40003f84270 */
[----:B-1----:R-:W-:Y:S01]  /*24b0*/  FSEL R103, R39, -INF , P3 ;  /* 0xff80000027677808 */ /* 0x002fe20001800000 */
[----:B------:R-:W1:Y:S01]  /*24c0*/  MUFU.TANH R41, R59 ;  /* 0x0000003b00297308 */ /* 0x000e620000002400 */
[----:B------:R-:W-:-:S02]  /*24d0*/  FMNMX.FTZ R10, R101, R10, !PT ;  /* 0x0000000a650a7209 */ /* 0x000fc40007810000 */
[----:B------:R-:W-:Y:S02]  /*24e0*/  ISETP.GT.AND P3, PT, R33, 0x21, PT ;  /* 0x000000212100780c */ /* 0x000fe40003f64270 */
[----:B--2---:R-:W-:Y:S02]  /*24f0*/  FSEL R105, R42, -INF , P4 ;  /* 0xff8000002a697808 */ /* 0x004fe40002000000 */
[----:B------:R-:W-:Y:S01]  /*2500*/  FMNMX.FTZ R10, R103, R10, !PT ;  /* 0x0000000a670a7209 */ /* 0x000fe20007810000 */
[----:B------:R-:W2:Y:S01]  /*2510*/  MUFU.TANH R31, R62 ;  /* 0x0000003e001f7308 */ /* 0x000ea20000002400 */
[----:B------:R-:W-:Y:S02]  /*2520*/  ISETP.GT.AND P4, PT, R33, 0x28, PT ;  /* 0x000000282100780c */ /* 0x000fe40003f84270 */
[----:B------:R-:W-:Y:S02]  /*2530*/  FSEL R107, R43, -INF , P3 ;  /* 0xff8000002b6b7808 */ /* 0x000fe40001800000 */
[----:B------:R-:W-:-:S02]  /*2540*/  FMNMX.FTZ R10, R105, R10, !PT ;  /* 0x0000000a690a7209 */ /* 0x000fc40007810000 */
[----:B------:R-:W-:Y:S01]  /*2550*/  ISETP.GT.AND P3, PT, R33, 0x29, PT ;  /* 0x000000292100780c */ /* 0x000fe20003f64270 */
[----:B------:R4:W-:Y:S01]  /*2560*/  MUFU.TANH R59, R71 ;  /* 0x00000047003b7308 */ /* 0x0009e20000002400 */
[----:B0-----:R-:W-:Y:S02]  /*2570*/  FSEL R109, R46, -INF , P4 ;  /* 0xff8000002e6d7808 */ /* 0x001fe40002000000 */
[----:B------:R-:W-:Y:S02]  /*2580*/  FMNMX.FTZ R10, R107, R10, !PT ;  /* 0x0000000a6b0a7209 */ /* 0x000fe40007810000 */
[----:B------:R-:W-:Y:S02]  /*2590*/  ISETP.GT.AND P4, PT, R33, 0x30, PT ;  /* 0x000000302100780c */ /* 0x000fe40003f84270 */
[----:B---3--:R-:W-:Y:S01]  /*25a0*/  FSEL R111, R47, -INF , P3 ;  /* 0xff8000002f6f7808 */ /* 0x008fe20001800000 */
[----:B------:R-:W0:Y:S01]  /*25b0*/  MUFU.TANH R37, R63 ;  /* 0x0000003f00257308 */ /* 0x000e220000002400 */
[----:B------:R-:W-:-:S02]  /*25c0*/  FMNMX.FTZ R10, R109, R10, !PT ;  /* 0x0000000a6d0a7209 */ /* 0x000fc40007810000 */
[----:B------:R-:W-:Y:S02]  /*25d0*/  ISETP.GT.AND P3, PT, R33, 0x31, PT ;  /* 0x000000312100780c */ /* 0x000fe40003f64270 */
[----:B------:R-:W-:Y:S02]  /*25e0*/  FSEL R113, R50, -INF , P4 ;  /* 0xff80000032717808 */ /* 0x000fe40002000000 */
[----:B------:R-:W-:Y:S01]  /*25f0*/  FMNMX.FTZ R10, R111, R10, !PT ;  /* 0x0000000a6f0a7209 */ /* 0x000fe20007810000 */
[----:B------:R5:W-:Y:S01]  /*2600*/  MUFU.TANH R11, R67 ;  /* 0x00000043000b7308 */ /* 0x000be20000002400 */
[----:B------:R-:W-:Y:S02]  /*2610*/  ISETP.GT.AND P4, PT, R33, 0x38, PT ;  /* 0x000000382100780c */ /* 0x000fe40003f84270 */
[----:B------:R-:W-:Y:S02]  /*2620*/  FSEL R89, R51, -INF , P3 ;  /* 0xff80000033597808 */ /* 0x000fe40001800000 */
[----:B------:R-:W-:-:S02]  /*2630*/  FMNMX.FTZ R10, R113, R10, !PT ;  /* 0x0000000a710a7209 */ /* 0x000fc40007810000 */
[----:B------:R-:W-:Y:S01]  /*2640*/  ISETP.GT.AND P3, PT, R33, 0x39, PT ;  /* 0x000000392100780c */ /* 0x000fe20003f64270 */
[----:B------:R-:W3:Y:S01]  /*2650*/  MUFU.TANH R66, R66 ;  /* 0x0000004200427308 */ /* 0x000ee20000002400 */
[----:B----4-:R-:W-:Y:S02]  /*2660*/  FSEL R71, R54, -INF , P4 ;  /* 0xff80000036477808 */ /* 0x010fe40002000000 */
[----:B------:R-:W-:Y:S01]  /*2670*/  FMNMX.FTZ R10, R89, R10, !PT ;  /* 0x0000000a590a7209 */ /* 0x000fe20007810000 */
[----:B------:R-:W4:Y:S01]  /*2680*/  @P2 LDC R54, c[0x0][0x450] ;  /* 0x00011400ff362b82 */ /* 0x000f220000000800 */
[----:B------:R-:W-:Y:S02]  /*2690*/  ISETP.GT.AND P4, PT, R33, 0x40, PT ;  /* 0x000000402100780c */ /* 0x000fe40003f84270 */
[----:B-----5:R-:W-:Y:S01]  /*26a0*/  FSEL R67, R55, -INF , P3 ;  /* 0xff80000037437808 */ /* 0x020fe20001800000 */
[----:B------:R-:W5:Y:S01]  /*26b0*/  MUFU.TANH R70, R70 ;  /* 0x0000004600467308 */ /* 0x000f620000002400 */
[----:B------:R-:W-:-:S02]  /*26c0*/  FMNMX.FTZ R10, R71, R10, !PT ;  /* 0x0000000a470a7209 */ /* 0x000fc40007810000 */
[----:B------:R-:W-:Y:S02]  /*26d0*/  ISETP.GT.AND P3, PT, R33, 0x41, PT ;  /* 0x000000412100780c */ /* 0x000fe40003f64270 */
[----:B------:R-:W-:Y:S02]  /*26e0*/  FSEL R63, R58, -INF , P4 ;  /* 0xff8000003a3f7808 */ /* 0x000fe40002000000 */
[----:B------:R-:W-:Y:S01]  /*26f0*/  FMNMX.FTZ R10, R67, R10, !PT ;  /* 0x0000000a430a7209 */ /* 0x000fe20007810000 */
[----:B------:R-:W5:Y:S01]  /*2700*/  MUFU.TANH R57, R74 ;  /* 0x0000004a00397308 */ /* 0x000f620000002400 */
[----:B------:R-:W-:Y:S02]  /*2710*/  ISETP.GT.AND P4, PT, R33, 0x48, PT ;  /* 0x000000482100780c */ /* 0x000fe40003f84270 */
[----:B-1----:R-:W-:Y:S02]  /*2720*/  FSEL R41, R41, -INF , P3 ;  /* 0xff80000029297808 */ /* 0x002fe40001800000 */
[----:B------:R-:W-:-:S02]  /*2730*/  FMNMX.FTZ R10, R63, R10, !PT ;  /* 0x0000000a3f0a7209 */ /* 0x000fc40007810000 */
[----:B------:R-:W-:Y:S01]  /*2740*/  ISETP.GT.AND P3, PT, R33, 0x49, PT ;  /* 0x000000492100780c */ /* 0x000fe20003f64270 */
[----:B------:R-:W1:Y:S01]  /*2750*/  MUFU.TANH R45, R75 ;  /* 0x0000004b002d7308 */ /* 0x000e620000002400 */
[----:B--2---:R-:W-:Y:S02]  /*2760*/  FSEL R31, R31, -INF , P4 ;  /* 0xff8000001f1f7808 */ /* 0x004fe40002000000 */
[----:B------:R-:W-:Y:S02]  /*2770*/  FMNMX.FTZ R10, R41, R10, !PT ;  /* 0x0000000a290a7209 */ /* 0x000fe40007810000 */
[----:B------:R-:W-:Y:S02]  /*2780*/  ISETP.GT.AND P4, PT, R33, 0x50, PT ;  /* 0x000000502100780c */ /* 0x000fe40003f84270 */
[----:B0-----:R-:W-:Y:S01]  /*2790*/  FSEL R37, R37, -INF , P3 ;  /* 0xff80000025257808 */ /* 0x001fe20001800000 */
[----:B------:R-:W0:Y:S01]  /*27a0*/  MUFU.TANH R51, R78 ;  /* 0x0000004e00337308 */ /* 0x000e220000002400 */
[----:B------:R-:W-:-:S02]  /*27b0*/  FMNMX.FTZ R10, R31, R10, !PT ;  /* 0x0000000a1f0a7209 */ /* 0x000fc40007810000 */
[----:B------:R-:W-:Y:S02]  /*27c0*/  ISETP.GT.AND P3, PT, R33, 0x51, PT ;  /* 0x000000512100780c */ /* 0x000fe40003f64270 */
[----:B---3--:R-:W-:Y:S02]  /*27d0*/  FSEL R35, R66, -INF , P4 ;  /* 0xff80000042237808 */ /* 0x008fe40002000000 */
[----:B------:R-:W-:Y:S01]  /*27e0*/  FMNMX.FTZ R10, R37, R10, !PT ;  /* 0x0000000a250a7209 */ /* 0x000fe20007810000 */
[----:B------:R-:W2:Y:S01]  /*27f0*/  MUFU.TANH R55, R79 ;  /* 0x0000004f00377308 */ /* 0x000ea20000002400 */
[----:B------:R-:W-:Y:S02]  /*2800*/  ISETP.GT.AND P4, PT, R33, 0x58, PT ;  /* 0x000000582100780c */ /* 0x000fe40003f84270 */
[----:B------:R-:W-:Y:S02]  /*2810*/  FSEL R39, R11, -INF , P3 ;  /* 0xff8000000b277808 */ /* 0x000fe40001800000 */
[----:B------:R-:W-:-:S02]  /*2820*/  FMNMX.FTZ R10, R35, R10, !PT ;  /* 0x0000000a230a7209 */ /* 0x000fc40007810000 */
[----:B------:R-:W-:Y:S01]  /*2830*/  ISETP.GT.AND P3, PT, R33, 0x59, PT ;  /* 0x000000592100780c */ /* 0x000fe20003f64270 */
[----:B------:R-:W3:Y:S01]  /*2840*/  MUFU.TANH R47, R82 ;  /* 0x00000052002f7308 */ /* 0x000ee20000002400 */
[----:B-----5:R-:W-:Y:S02]  /*2850*/  FSEL R43, R70, -INF , P4 ;  /* 0xff800000462b7808 */ /* 0x020fe40002000000 */
[----:B------:R-:W-:Y:S02]  /*2860*/  FMNMX.FTZ R10, R39, R10, !PT ;  /* 0x0000000a270a7209 */ /* 0x000fe40007810000 */
[----:B------:R-:W-:Y:S02]  /*2870*/  ISETP.GT.AND P4, PT, R33, 0x60, PT ;  /* 0x000000602100780c */ /* 0x000fe40003f84270 */
[----:B------:R-:W-:Y:S01]  /*2880*/  FSEL R59, R59, -INF , P3 ;  /* 0xff8000003b3b7808 */ /* 0x000fe20001800000 */
[----:B------:R-:W5:Y:S01]  /*2890*/  MUFU.TANH R53, R83 ;  /* 0x0000005300357308 */ /* 0x000f620000002400 */
[----:B------:R-:W-:-:S02]  /*28a0*/  FMNMX.FTZ R10, R43, R10, !PT ;  /* 0x0000000a2b0a7209 */ /* 0x000fc40007810000 */
[----:B------:R-:W-:Y:S02]  /*28b0*/  ISETP.GT.AND P3, PT, R33, 0x61, PT ;  /* 0x000000612100780c */ /* 0x000fe40003f64270 */
[----:B------:R-:W-:Y:S02]  /*28c0*/  FSEL R57, R57, -INF , P4 ;  /* 0xff80000039397808 */ /* 0x000fe40002000000 */
[----:B------:R-:W-:Y:S01]  /*28d0*/  FMNMX.FTZ R10, R59, R10, !PT ;  /* 0x0000000a3b0a7209 */ /* 0x000fe20007810000 */
[----:B------:R-:W4:Y:S01]  /*28e0*/  MUFU.TANH R49, R86 ;  /* 0x0000005600317308 */ /* 0x000f220000002400 */
[----:B------:R-:W-:Y:S02]  /*28f0*/  ISETP.GT.AND P4, PT, R33, 0x68, PT ;  /* 0x000000682100780c */ /* 0x000fe40003f84270 */
[----:B-1----:R-:W-:Y:S02]  /*2900*/  FSEL R45, R45, -INF , P3 ;  /* 0xff8000002d2d7808 */ /* 0x002fe40001800000 */
[----:B------:R-:W-:-:S02]  /*2910*/  FMNMX.FTZ R10, R57, R10, !PT ;  /* 0x0000000a390a7209 */ /* 0x000fc40007810000 */
[----:B------:R-:W-:Y:S01]  /*2920*/  ISETP.GT.AND P3, PT, R33, 0x69, PT ;  /* 0x000000692100780c */ /* 0x000fe20003f64270 */
[----:B------:R-:W1:Y:S01]  /*2930*/  MUFU.TANH R87, R87 ;  /* 0x0000005700577308 */ /* 0x000e620000002400 */
[----:B0-----:R-:W-:Y:S02]  /*2940*/  FSEL R51, R51, -INF , P4 ;  /* 0xff80000033337808 */ /* 0x001fe40002000000 */
[----:B------:R-:W-:Y:S02]  /*2950*/  FMNMX.FTZ R10, R45, R10, !PT ;  /* 0x0000000a2d0a7209 */ /* 0x000fe40007810000 */
[----:B------:R-:W-:Y:S02]  /*2960*/  ISETP.GT.AND P4, PT, R33, 0x70, PT ;  /* 0x000000702100780c */ /* 0x000fe40003f84270 */
[----:B--2---:R-:W-:Y:S01]  /*2970*/  FSEL R55, R55, -INF , P3 ;  /* 0xff80000037377808 */ /* 0x004fe20001800000 */
[----:B------:R-:W-:Y:S01]  /*2980*/  MUFU.TANH R14, R14 ;  /* 0x0000000e000e7308 */ /* 0x000fe20000002400 */
[----:B------:R-:W-:-:S02]  /*2990*/  FMNMX.FTZ R10, R51, R10, !PT ;  /* 0x0000000a330a7209 */ /* 0x000fc40007810000 */
[----:B------:R-:W-:Y:S02]  /*29a0*/  ISETP.GT.AND P3, PT, R33, 0x71, PT ;  /* 0x000000712100780c */ /* 0x000fe40003f64270 */
[----:B---3--:R-:W-:Y:S02]  /*29b0*/  FSEL R47, R47, -INF , P4 ;  /* 0xff8000002f2f7808 */ /* 0x008fe40002000000 */
[----:B------:R-:W-:Y:S01]  /*29c0*/  FMNMX.FTZ R10, R55, R10, !PT ;  /* 0x0000000a370a7209 */ /* 0x000fe20007810000 */
[----:B------:R-:W0:Y:S01]  /*29d0*/  MUFU.TANH R24, R24 ;  /* 0x0000001800187308 */ /* 0x000e220000002400 */
[----:B------:R-:W-:Y:S02]  /*29e0*/  ISETP.GT.AND P4, PT, R33, 0x78, PT ;  /* 0x000000782100780c */ /* 0x000fe40003f84270 */
[----:B-----5:R-:W-:Y:S02]  /*29f0*/  FSEL R53, R53, -INF , P3 ;  /* 0xff80000035357808 */ /* 0x020fe40001800000 */
[----:B------:R-:W-:-:S02]  /*2a00*/  FMNMX.FTZ R10, R47, R10, !PT ;  /* 0x0000000a2f0a7209 */ /* 0x000fc40007810000 */
[----:B------:R-:W-:Y:S01]  /*2a10*/  ISETP.GT.AND P3, PT, R33, 0x79, PT ;  /* 0x000000792100780c */ /* 0x000fe20003f64270 */
[----:B------:R2:W-:Y:S01]  /*2a20*/  MUFU.TANH R40, R61 ;  /* 0x0000003d00287308 */ /* 0x0005e20000002400 */
[----:B----4-:R-:W-:Y:S02]  /*2a30*/  FSEL R49, R49, -INF , P4 ;  /* 0xff80000031317808 */ /* 0x010fe40002000000 */
[----:B------:R-:W-:Y:S02]  /*2a40*/  FMNMX.FTZ R10, R53, R10, !PT ;  /* 0x0000000a350a7209 */ /* 0x000fe40007810000 */
[----:B-1----:R-:W-:Y:S02]  /*2a50*/  FSEL R33, R87, -INF , P3 ;  /* 0xff80000057217808 */ /* 0x002fe40001800000 */
[----:B------:R-:W-:Y:S01]  /*2a60*/  FMNMX.FTZ R10, R49, R10, !PT ;  /* 0x0000000a310a7209 */ /* 0x000fe20007810000 */
[----:B------:R-:W1:Y:S01]  /*2a70*/  MUFU.TANH R88, R88 ;  /* 0x0000005800587308 */ /* 0x000e620000002400 */
[----:B--2---:R-:W-:-:S02]  /*2a80*/  IMAD.IADD R61, R34, 0x1, -R27 ;  /* 0x00000001223d7824 */ /* 0x004fc400078e0a1b */
[----:B------:R-:W-:-:S03]  /*2a90*/  FMNMX.FTZ R10, R33, R10, !PT ;  /* 0x0000000a210a7209 */ /* 0x000fc60007810000 */
[----:B------:R-:W-:Y:S02]  /*2aa0*/  VIADDMNMX R61, R26, R61, R30, PT ;  /* 0x0000003d1a3d7246 */ /* 0x000fe4000380011e */
[----:B------:R-:W2:Y:S01]  /*2ab0*/  SHFL.BFLY PT, R11, R10, 0x2, 0x1f ;  /* 0x0c401f000a0b7f89 */ /* 0x000ea200000e0000 */
[----:B------:R-:W3:Y:S01]  /*2ac0*/  MUFU.TANH R29, R29 ;  /* 0x0000001d001d7308 */ /* 0x000ee20000002400 */
[C---:B------:R-:W-:Y:S02]  /*2ad0*/  ISETP.GT.AND P4, PT, R61.reuse, 0x1, PT ;  /* 0x000000013d00780c */ /* 0x040fe40003f84270 */
[C---:B------:R-:W-:Y:S02]  /*2ae0*/  ISETP.GT.AND P5, PT, R61.reuse, 0x8, PT ;  /* 0x000000083d00780c */ /* 0x040fe40003fa4270 */
[----:B0-----:R-:W-:Y:S02]  /*2af0*/  FSEL R30, R24, -INF , P4 ;  /* 0xff800000181e7808 */ /* 0x001fe40002000000 */
[----:B------:R-:W-:Y:S01]  /*2b00*/  ISETP.GT.AND P4, PT, R61, 0x10, PT ;  /* 0x000000103d00780c */ /* 0x000fe20003f84270 */
[----:B------:R-:W0:Y:S08]  /*2b10*/  MUFU.TANH R19, R19 ;  /* 0x0000001300137308 */ /* 0x000e300000002400 */
[----:B------:R-:W4:Y:S01]  /*2b20*/  MUFU.TANH R21, R21 ;  /* 0x0000001500157308 */ /* 0x000f220000002400 */
[----:B--2---:R-:W-:Y:S01]  /*2b30*/  FMNMX.FTZ R38, R10, R11, !PT ;  /* 0x0000000b0a267209 */ /* 0x004fe20007810000 */
[----:B------:R-:W-:-:S06]  /*2b40*/  IMAD.U32 R10, RZ, RZ, UR10 ;  /* 0x0000000aff0a7e24 */ /* 0x000fcc000f8e00ff */
[----:B------:R-:W-:Y:S01]  /*2b50*/  MUFU.TANH R42, R65 ;  /* 0x00000041002a7308 */ /* 0x000fe20000002400 */
[----:B------:R-:W2:Y:S07]  /*2b60*/  SHFL.BFLY PT, R11, R38, 0x1, 0x1f ;  /* 0x0c201f00260b7f89 */ /* 0x000eae00000e0000 */
[----:B------:R-:W5:Y:S08]  /*2b70*/  MUFU.TANH R6, R6 ;  /* 0x0000000600067308 */ /* 0x000f700000002400 */
[----:B------:R1:W-:Y:S08]  /*2b80*/  MUFU.TANH R44, R69 ;  /* 0x00000045002c7308 */ /* 0x0003f00000002400 */
[----:B------:R-:W-:Y:S01]  /*2b90*/  MUFU.TANH R2, R2 ;  /* 0x0000000200027308 */ /* 0x000fe20000002400 */
[----:B-1----:R-:W-:-:S02]  /*2ba0*/  FSEL R69, R88, -INF , P5 ;  /* 0xff80000058457808 */ /* 0x002fc40002800000 */
[----:B--2---:R-:W-:-:S04]  /*2bb0*/  FMNMX.FTZ R11, R38, R11, !PT ;  /* 0x0000000b260b7209 */ /* 0x004fc80007810000 */
[C---:B------:R-:W-:Y:S01]  /*2bc0*/  FSETP.NEU.FTZ.AND P3, PT, R11.reuse, -INF , PT ;  /* 0xff8000000b00780b */ /* 0x040fe20003f7d000 */
[-C--:B------:R-:W-:Y:S01]  /*2bd0*/  FMUL.FTZ R38, R11, R10.reuse ;  /* 0x0000000a0b267220 */ /* 0x080fe20000410000 */
[----:B------:R-:W1:Y:S04]  /*2be0*/  MUFU.TANH R0, R0 ;  /* 0x0000000000007308 */ /* 0x000e680000002400 */
[----:B------:R-:W-:Y:S02]  /*2bf0*/  FSEL R38, R38, RZ, P3 ;  /* 0x000000ff26267208 */ /* 0x000fe40001800000 */
[----:B------:R-:W-:Y:S02]  /*2c00*/  ISETP.GT.AND P3, PT, R61, RZ, PT ;  /* 0x000000ff3d00720c */ /* 0x000fe40003f64270 */
[----:B------:R0:W-:Y:S01]  /*2c10*/  MUFU.TANH R46, R73 ;  /* 0x00000049002e7308 */ /* 0x0001e20000002400 */
[-CC-:B------:R-:W-:Y:S01]  /*2c20*/  FFMA.FTZ R181, R91, R10.reuse, -R38.reuse ;  /* 0x0000000a5bb57223 */ /* 0x180fe20000010826 */
[----:B------:R-:W-:Y:S01]  /*2c30*/  FSEL R65, R14, -INF , P3 ;  /* 0xff8000000e417808 */ /* 0x000fe20001800000 */
[-CC-:B------:R-:W-:Y:S01]  /*2c40*/  FFMA.FTZ R183, R93, R10.reuse, -R38.reuse ;  /* 0x0000000a5db77223 */ /* 0x180fe20000010826 */
[----:B------:R-:W-:Y:S01]  /*2c50*/  ISETP.GT.AND P3, PT, R61, 0x9, PT ;  /* 0x000000093d00780c */ /* 0x000fe20003f64270 */
[--C-:B------:R-:W-:Y:S01]  /*2c60*/  FFMA.FTZ R14, R95, R10, -R38.reuse ;  /* 0x0000000a5f0e7223 */ /* 0x100fe20000010826 */
[----:B------:R-:W-:Y:S01]  /*2c70*/  FMNMX.FTZ R24, R65, R30, !PT ;  /* 0x0000001e41187209 */ /* 0x000fe20007810000 */
[--C-:B------:R-:W-:Y:S01]  /*2c80*/  FFMA.FTZ R177, R97, R10, -R38.reuse ;  /* 0x0000000a61b17223 */ /* 0x100fe20000010826 */
[----:B---3--:R-:W-:Y:S01]  /*2c90*/  FSEL R29, R29, -INF , P3 ;  /* 0xff8000001d1d7808 */ /* 0x008fe20001800000 */
[----:B------:R-:W-:Y:S01]  /*2ca0*/  MUFU.TANH R7, R7 ;  /* 0x0000000700077308 */ /* 0x000fe20000002400 */
[----:B------:R-:W-:Y:S01]  /*2cb0*/  FMNMX.FTZ R24, R69, R24, !PT ;  /* 0x0000001845187209 */ /* 0x000fe20007810000 */
[-CC-:B------:R-:W-:Y:S01]  /*2cc0*/  FFMA.FTZ R99, R99, R10.reuse, -R38.reuse ;  /* 0x0000000a63637223 */ /* 0x180fe20000010826 */
[----:B------:R-:W-:Y:S01]  /*2cd0*/  ISETP.GT.AND P3, PT, R61, 0x11, PT ;  /* 0x000000113d00780c */ /* 0x000fe20003f64270 */
[-CC-:B------:R-:W-:Y:S01]  /*2ce0*/  FFMA.FTZ R179, R101, R10.reuse, -R38.reuse ;  /* 0x0000000a65b37223 */ /* 0x180fe20000010826 */
[----:B0-----:R-:W-:Y:S01]  /*2cf0*/  FSEL R73, R19, -INF , P4 ;  /* 0xff80000013497808 */ /* 0x001fe20002000000 */
[--C-:B------:R-:W-:Y:S01]  /*2d00*/  FFMA.FTZ R171, R71, R10, -R38.reuse ;  /* 0x0000000a47ab7223 */ /* 0x100fe20000010826 */
[----:B------:R-:W-:Y:S01]  /*2d10*/  FMNMX.FTZ R24, R29, R24, !PT ;  /* 0x000000181d187209 */ /* 0x000fe20007810000 */
[----:B------:R-:W0:Y:S01]  /*2d20*/  MUFU.TANH R3, R3 ;  /* 0x0000000300037308 */ /* 0x000e220000002400 */
[----:B------:R-:W-:Y:S01]  /*2d30*/  ISETP.GT.AND P4, PT, R61, 0x18, PT ;  /* 0x000000183d00780c */ /* 0x000fe20003f84270 */
[-CC-:B------:R-:W-:Y:S01]  /*2d40*/  FFMA.FTZ R19, R67, R10.reuse, -R38.reuse ;  /* 0x0000000a43137223 */ /* 0x180fe20000010826 */
[----:B----4-:R-:W-:Y:S01]  /*2d50*/  FSEL R21, R21, -INF , P3 ;  /* 0xff80000015157808 */ /* 0x010fe20001800000 */
[--C-:B------:R-:W-:Y:S01]  /*2d60*/  FFMA.FTZ R173, R105, R10, -R38.reuse ;  /* 0x0000000a69ad7223 */ /* 0x100fe20000010826 */
[----:B------:R-:W-:Y:S01]  /*2d70*/  FMNMX.FTZ R24, R73, R24, !PT ;  /* 0x0000001849187209 */ /* 0x000fe20007810000 */
[-CC-:B------:R-:W-:Y:S01]  /*2d80*/  FFMA.FTZ R165, R63, R10.reuse, -R38.reuse ;  /* 0x0000000a3fa57223 */ /* 0x180fe20000010826 */
[----:B------:R-:W-:Y:S01]  /*2d90*/  ISETP.GT.AND P3, PT, R61, 0x19, PT ;  /* 0x000000193d00780c */ /* 0x000fe20003f64270 */
[----:B------:R-:W-:Y:S01]  /*2da0*/  MUFU.TANH R12, R12 ;  /* 0x0000000c000c7308 */ /* 0x000fe20000002400 */
[----:B-----5:R-:W-:Y:S01]  /*2db0*/  FSEL R75, R6, -INF , P4 ;  /* 0xff800000064b7808 */ /* 0x020fe20002000000 */
[--C-:B------:R-:W-:Y:S01]  /*2dc0*/  FFMA.FTZ R34, R41, R10, -R38.reuse ;  /* 0x0000000a29227223 */ /* 0x100fe20000010826 */
[----:B------:R-:W-:Y:S01]  /*2dd0*/  FMNMX.FTZ R24, R21, R24, !PT ;  /* 0x0000001815187209 */ /* 0x000fe20007810000 */
[-CC-:B------:R-:W-:Y:S01]  /*2de0*/  FFMA.FTZ R167, R31, R10.reuse, -R38.reuse ;  /* 0x0000000a1fa77223 */ /* 0x180fe20000010826 */
[----:B------:R-:W-:Y:S01]  /*2df0*/  ISETP.GT.AND P4, PT, R61, 0x20, PT ;  /* 0x000000203d00780c */ /* 0x000fe20003f84270 */
[--C-:B------:R-:W-:Y:S01]  /*2e00*/  FFMA.FTZ R36, R36, R10, -R38.reuse ;  /* 0x0000000a24247223 */ /* 0x100fe20000010826 */
[----:B------:R-:W-:Y:S01]  /*2e10*/  FMNMX.FTZ R24, R75, R24, !PT ;  /* 0x000000184b187209 */ /* 0x000fe20007810000 */
[----:B------:R2:W-:Y:S01]  /*2e20*/  MUFU.TANH R48, R77 ;  /* 0x0000004d00307308 */ /* 0x0005e20000002400 */
[----:B-1----:R-:W-:Y:S01]  /*2e30*/  FSEL R79, R0, -INF , P4 ;  /* 0xff800000004f7808 */ /* 0x002fe20002000000 */
[-CC-:B------:R-:W-:Y:S01]  /*2e40*/  FFMA.FTZ R0, R103, R10.reuse, -R38.reuse ;  /* 0x0000000a67007223 */ /* 0x180fe20000010826 */
[----:B------:R-:W-:Y:S01]  /*2e50*/  ISETP.GT.AND P4, PT, R61, 0x28, PT ;  /* 0x000000283d00780c */ /* 0x000fe20003f84270 */
[-CC-:B------:R-:W-:Y:S01]  /*2e60*/  FFMA.FTZ R6, R107, R10.reuse, -R38.reuse ;  /* 0x0000000a6b067223 */ /* 0x180fe20000010826 */
[-CC-:B------:R-:W-:Y:S01]  /*2e70*/  FFMA.FTZ R175, R109, R10.reuse, -R38.reuse ;  /* 0x0000000a6daf7223 */ /* 0x180fe20000010826 */
[-CC-:B------:R-:W-:Y:S01]  /*2e80*/  FFMA.FTZ R169, R113, R10.reuse, -R38.reuse ;  /* 0x0000000a71a97223 */ /* 0x180fe20000010826 */
[----:B0-----:R-:W-:Y:S01]  /*2e90*/  FSEL R3, R3, -INF , P4 ;  /* 0xff80000003037808 */ /* 0x001fe20002000000 */
[----:B------:R-:W0:Y:S01]  /*2ea0*/  MUFU.TANH R13, R13 ;  /* 0x0000000d000d7308 */ /* 0x000e220000002400 */
[----:B--2---:R-:W-:Y:S01]  /*2eb0*/  FSEL R77, R2, -INF , P3 ;  /* 0xff800000024d7808 */ /* 0x004fe20001800000 */
[-CC-:B------:R-:W-:Y:S01]  /*2ec0*/  FFMA.FTZ R37, R37, R10.reuse, -R38.reuse ;  /* 0x0000000a25257223 */ /* 0x180fe20000010826 */
[----:B------:R-:W-:Y:S01]  /*2ed0*/  ISETP.GT.AND P3, PT, R61, 0x21, PT ;  /* 0x000000213d00780c */ /* 0x000fe20003f64270 */
[--C-:B------:R-:W-:Y:S01]  /*2ee0*/  FFMA.FTZ R35, R35, R10, -R38.reuse ;  /* 0x0000000a23237223 */ /* 0x100fe20000010826 */
[----:B------:R-:W-:Y:S01]  /*2ef0*/  FMNMX.FTZ R24, R77, R24, !PT ;  /* 0x000000184d187209 */ /* 0x000fe20007810000 */
[--C-:B------:R-:W-:Y:S01]  /*2f00*/  FFMA.FTZ R39, R39, R10, -R38.reuse ;  /* 0x0000000a27277223 */ /* 0x100fe20000010826 */
[----:B------:R-:W-:Y:S01]  /*2f10*/  FSEL R7, R7, -INF , P3 ;  /* 0xff80000007077808 */ /* 0x000fe20001800000 */
[----:B------:R-:W-:Y:S01]  /*2f20*/  MUFU.TANH R20, R20 ;  /* 0x0000001400147308 */ /* 0x000fe20000002400 */
[----:B------:R-:W-:Y:S01]  /*2f30*/  FMNMX.FTZ R24, R79, R24, !PT ;  /* 0x000000184f187209 */ /* 0x000fe20007810000 */
[-CC-:B------:R-:W-:Y:S01]  /*2f40*/  FFMA.FTZ R43, R43, R10.reuse, -R38.reuse ;  /* 0x0000000a2b2b7223 */ /* 0x180fe20000010826 */
[----:B------:R-:W-:Y:S01]  /*2f50*/  ISETP.GT.AND P3, PT, R61, 0x29, PT ;  /* 0x000000293d00780c */ /* 0x000fe20003f64270 */
[--C-:B------:R-:W-:Y:S01]  /*2f60*/  FFMA.FTZ R59, R59, R10, -R38.reuse ;  /* 0x0000000a3b3b7223 */ /* 0x100fe20000010826 */
[----:B------:R-:W-:Y:S01]  /*2f70*/  FMNMX.FTZ R24, R7, R24, !PT ;  /* 0x0000001807187209 */ /* 0x000fe20007810000 */
[--C-:B------:R-:W-:Y:S01]  /*2f80*/  FFMA.FTZ R57, R57, R10, -R38.reuse ;  /* 0x0000000a39397223 */ /* 0x100fe20000010826 */
[----:B------:R-:W-:Y:S01]  /*2f90*/  ISETP.GT.AND P4, PT, R61, 0x30, PT ;  /* 0x000000303d00780c */ /* 0x000fe20003f84270 */
[----:B------:R-:W1:Y:S01]  /*2fa0*/  MUFU.TANH R15, R15 ;  /* 0x0000000f000f7308 */ /* 0x000e620000002400 */
[----:B------:R-:W-:Y:S01]  /*2fb0*/  FMNMX.FTZ R24, R3, R24, !PT ;  /* 0x0000001803187209 */ /* 0x000fe20007810000 */
[-CC-:B------:R-:W-:Y:S01]  /*2fc0*/  FFMA.FTZ R45, R45, R10.reuse, -R38.reuse ;  /* 0x0000000a2d2d7223 */ /* 0x180fe20000010826 */
[----:B0-----:R-:W-:Y:S01]  /*2fd0*/  FSEL R13, R13, -INF , P4 ;  /* 0xff8000000d0d7808 */ /* 0x001fe20002000000 */
[-CC-:B------:R-:W-:Y:S01]  /*2fe0*/  FFMA.FTZ R51, R51, R10.reuse, -R38.reuse ;  /* 0x0000000a33337223 */ /* 0x180fe20000010826 */
[----:B------:R-:W-:Y:S01]  /*2ff0*/  ISETP.GT.AND P4, PT, R61, 0x38, PT ;  /* 0x000000383d00780c */ /* 0x000fe20003f84270 */
[-CC-:B------:R-:W-:Y:S01]  /*3000*/  FFMA.FTZ R55, R55, R10.reuse, -R38.reuse ;  /* 0x0000000a37377223 */ /* 0x180fe20000010826 */
[-CC-:B------:R-:W-:Y:S01]  /*3010*/  FFMA.FTZ R47, R47, R10.reuse, -R38.reuse ;  /* 0x0000000a2f2f7223 */ /* 0x180fe20000010826 */
[----:B------:R-:W0:Y:S01]  /*3020*/  MUFU.TANH R25, R25 ;  /* 0x0000001900197308 */ /* 0x000e220000002400 */
[-CC-:B------:R-:W-:Y:S01]  /*3030*/  FFMA.FTZ R53, R53, R10.reuse, -R38.reuse ;  /* 0x0000000a35357223 */ /* 0x180fe20000010826 */
[-CC-:B------:R-:W-:Y:S01]  /*3040*/  FFMA.FTZ R49, R49, R10.reuse, -R38.reuse ;  /* 0x0000000a31317223 */ /* 0x180fe20000010826 */
[----:B------:R-:W-:Y:S01]  /*3050*/  FFMA.FTZ R33, R33, R10, -R38 ;  /* 0x0000000a21217223 */ /* 0x000fe20000010826 */
[----:B------:R-:W-:-:S02]  /*3060*/  CS2R R112, SRZ ;  /* 0x0000000000707805 */ /* 0x000fc4000001ff00 */
[----:B------:R-:W-:Y:S02]  /*3070*/  CS2R R108, SRZ ;  /* 0x00000000006c7805 */ /* 0x000fe4000001ff00 */
[----:B------:R-:W-:Y:S01]  /*3080*/  CS2R R106, SRZ ;  /* 0x00000000006a7805 */ /* 0x000fe2000001ff00 */
[----:B------:R2:W-:Y:S01]  /*3090*/  MUFU.TANH R50, R81 ;  /* 0x0000005100327308 */ /* 0x0005e20000002400 */
[----:B-1----:R-:W-:Y:S02]  /*30a0*/  FSEL R15, R15, -INF , P4 ;  /* 0xff8000000f0f7808 */ /* 0x002fe40002000000 */
[----:B------:R-:W-:-:S05]  /*30b0*/  ISETP.GT.AND P4, PT, R61, 0x40, PT ;  /* 0x000000403d00780c */ /* 0x000fca0003f84270 */
[----:B------:R-:W-:Y:S01]  /*30c0*/  MUFU.TANH R28, R28 ;  /* 0x0000001c001c7308 */ /* 0x000fe20000002400 */
[----:B--2---:R-:W-:Y:S01]  /*30d0*/  FSEL R81, R12, -INF , P3 ;  /* 0xff8000000c517808 */ /* 0x004fe20001800000 */
[--C-:B------:R-:W-:Y:S01]  /*30e0*/  FFMA.FTZ R12, R111, R10, -R38.reuse ;  /* 0x0000000a6f0c7223 */ /* 0x100fe20000010826 */
[----:B------:R-:W-:Y:S02]  /*30f0*/  ISETP.GT.AND P3, PT, R61, 0x31, PT ;  /* 0x000000313d00780c */ /* 0x000fe40003f64270 */
[----:B------:R-:W-:Y:S02]  /*3100*/  CS2R R110, SRZ ;  /* 0x00000000006e7805 */ /* 0x000fe4000001ff00 */
[----:B------:R-:W-:Y:S02]  /*3110*/  FMNMX.FTZ R24, R81, R24, !PT ;  /* 0x0000001851187209 */ /* 0x000fe40007810000 */
[----:B------:R-:W-:Y:S01]  /*3120*/  FSEL R83, R20, -INF , P3 ;  /* 0xff80000014537808 */ /* 0x000fe20001800000 */
[----:B------:R-:W1:Y:S01]  /*3130*/  MUFU.TANH R32, R32 ;  /* 0x0000002000207308 */ /* 0x000e620000002400 */
[----:B------:R-:W-:Y:S01]  /*3140*/  FMNMX.FTZ R24, R13, R24, !PT ;  /* 0x000000180d187209 */ /* 0x000fe20007810000 */
[----:B------:R-:W-:Y:S01]  /*3150*/  FFMA.FTZ R20, R89, R10, -R38 ;  /* 0x0000000a59147223 */ /* 0x000fe20000010826 */
[----:B------:R-:W-:-:S02]  /*3160*/  ISETP.GT.AND P3, PT, R61, 0x39, PT ;  /* 0x000000393d00780c */ /* 0x000fc40003f64270 */
[----:B------:R-:W-:Y:S02]  /*3170*/  FMNMX.FTZ R24, R83, R24, !PT ;  /* 0x0000001853187209 */ /* 0x000fe40007810000 */
[----:B0-----:R-:W-:Y:S01]  /*3180*/  FSEL R25, R25, -INF , P3 ;  /* 0xff80000019197808 */ /* 0x001fe20001800000 */
[----:B------:R-:W0:Y:S01]  /*3190*/  MUFU.TANH R60, R60 ;  /* 0x0000003c003c7308 */ /* 0x000e220000002400 */
[----:B------:R-:W-:Y:S02]  /*31a0*/  FMNMX.FTZ R24, R15, R24, !PT ;  /* 0x000000180f187209 */ /* 0x000fe40007810000 */
[----:B------:R-:W-:Y:S02]  /*31b0*/  ISETP.GT.AND P3, PT, R61, 0x41, PT ;  /* 0x000000413d00780c */ /* 0x000fe40003f64270 */
[----:B------:R-:W-:-:S03]  /*31c0*/  FMNMX.FTZ R24, R25, R24, !PT ;  /* 0x0000001819187209 */ /* 0x000fc60007810000 */
[----:B------:R-:W2:Y:S01]  /*31d0*/  MUFU.TANH R64, R64 ;  /* 0x0000004000407308 */ /* 0x000ea20000002400 */
[----:B-1----:R-:W-:Y:S02]  /*31e0*/  FSEL R87, R32, -INF , P3 ;  /* 0xff80000020577808 */ /* 0x002fe40001800000 */
[----:B------:R-:W-:-:S04]  /*31f0*/  ISETP.GT.AND P3, PT, R61, 0x49, PT ;  /* 0x000000493d00780c */ /* 0x000fc80003f64270 */
[----:B------:R-:W-:Y:S01]  /*3200*/  FSEL R93, R40, -INF , P3 ;  /* 0xff800000285d7808 */ /* 0x000fe20001800000 */
[----:B------:R1:W-:Y:S01]  /*3210*/  MUFU.TANH R52, R85 ;  /* 0x0000005500347308 */ /* 0x0003e20000002400 */
[----:B------:R-:W-:-:S04]  /*3220*/  ISETP.GT.AND P3, PT, R61, 0x51, PT ;  /* 0x000000513d00780c */ /* 0x000fc80003f64270 */
[----:B------:R-:W-:Y:S02]  /*3230*/  FSEL R97, R42, -INF , P3 ;  /* 0xff8000002a617808 */ /* 0x000fe40001800000 */
[C---:B------:R-:W-:Y:S01]  /*3240*/  ISETP.GT.AND P3, PT, R61.reuse, 0x59, PT ;  /* 0x000000593d00780c */ /* 0x040fe20003f64270 */
[----:B------:R-:W3:Y:S01]  /*3250*/  MUFU.TANH R68, R68 ;  /* 0x0000004400447308 */ /* 0x000ee20000002400 */
[----:B-1----:R-:W-:Y:S02]  /*3260*/  FSEL R85, R28, -INF , P4 ;  /* 0xff8000001c557808 */ /* 0x002fe40002000000 */
[----:B------:R-:W-:Y:S02]  /*3270*/  ISETP.GT.AND P4, PT, R61, 0x48, PT ;  /* 0x000000483d00780c */ /* 0x000fe40003f84270 */
[----:B------:R-:W-:Y:S02]  /*3280*/  FMNMX.FTZ R24, R85, R24, !PT ;  /* 0x0000001855187209 */ /* 0x000fe40007810000 */
[----:B0-----:R-:W-:Y:S01]  /*3290*/  FSEL R91, R60, -INF , P4 ;  /* 0xff8000003c5b7808 */ /* 0x001fe20002000000 */
[----:B------:R-:W0:Y:S01]  /*32a0*/  MUFU.TANH R72, R72 ;  /* 0x0000004800487308 */ /* 0x000e220000002400 */
[----:B------:R-:W-:-:S02]  /*32b0*/  FMNMX.FTZ R24, R87, R24, !PT ;  /* 0x0000001857187209 */ /* 0x000fc40007810000 */
[----:B------:R-:W-:Y:S02]  /*32c0*/  ISETP.GT.AND P4, PT, R61, 0x50, PT ;  /* 0x000000503d00780c */ /* 0x000fe40003f84270 */
[----:B------:R-:W-:Y:S02]  /*32d0*/  FMNMX.FTZ R24, R91, R24, !PT ;  /* 0x000000185b187209 */ /* 0x000fe40007810000 */
[----:B--2---:R-:W-:Y:S01]  /*32e0*/  FSEL R95, R64, -INF , P4 ;  /* 0xff800000405f7808 */ /* 0x004fe20002000000 */
[----:B------:R-:W1:Y:S01]  /*32f0*/  MUFU.TANH R76, R76 ;  /* 0x0000004c004c7308 */ /* 0x000e620000002400 */
[----:B------:R-:W-:Y:S02]  /*3300*/  FMNMX.FTZ R24, R93, R24, !PT ;  /* 0x000000185d187209 */ /* 0x000fe40007810000 */
[----:B------:R-:W-:Y:S02]  /*3310*/  ISETP.GT.AND P4, PT, R61, 0x58, PT ;  /* 0x000000583d00780c */ /* 0x000fe40003f84270 */
[----:B------:R-:W-:-:S02]  /*3320*/  FMNMX.FTZ R24, R95, R24, !PT ;  /* 0x000000185f187209 */ /* 0x000fc40007810000 */
[----:B------:R-:W-:Y:S01]  /*3330*/  FSEL R89, R44, -INF , P3 ;  /* 0xff8000002c597808 */ /* 0x000fe20001800000 */
[----:B------:R3:W-:Y:S01]  /*3340*/  MUFU.EX2 R2, R99 ;  /* 0x0000006300027308 */ /* 0x0007e20000000800 */
[----:B------:R-:W-:Y:S02]  /*3350*/  FMNMX.FTZ R24, R97, R24, !PT ;  /* 0x0000001861187209 */ /* 0x000fe40007810000 */
[----:B------:R-:W-:-:S04]  /*3360*/  ISETP.GT.AND P3, PT, R61, 0x61, PT ;  /* 0x000000613d00780c */ /* 0x000fc80003f64270 */
[----:B------:R-:W-:Y:S01]  /*3370*/  FSEL R71, R46, -INF , P3 ;  /* 0xff8000002e477808 */ /* 0x000fe20001800000 */
[----:B------:R-:W2:Y:S01]  /*3380*/  MUFU.TANH R80, R80 ;  /* 0x0000005000507308 */ /* 0x000ea20000002400 */
[----:B---3--:R-:W-:Y:S02]  /*3390*/  FSEL R99, R68, -INF , P4 ;  /* 0xff80000044637808 */ /* 0x008fe40002000000 */
[----:B------:R-:W-:Y:S02]  /*33a0*/  ISETP.GT.AND P4, PT, R61, 0x60, PT ;  /* 0x000000603d00780c */ /* 0x000fe40003f84270 */
[----:B------:R-:W-:Y:S02]  /*33b0*/  FMNMX.FTZ R24, R99, R24, !PT ;  /* 0x0000001863187209 */ /* 0x000fe40007810000 */
[----:B0-----:R-:W-:Y:S01]  /*33c0*/  FSEL R101, R72, -INF , P4 ;  /* 0xff80000048657808 */ /* 0x001fe20002000000 */
[----:B------:R-:W0:Y:S01]  /*33d0*/  MUFU.TANH R84, R84 ;  /* 0x0000005400547308 */ /* 0x000e220000002400 */
[----:B------:R-:W-:-:S02]  /*33e0*/  FMNMX.FTZ R24, R89, R24, !PT ;  /* 0x0000001859187209 */ /* 0x000fc40007810000 */
[----:B------:R-:W-:Y:S02]  /*33f0*/  ISETP.GT.AND P4, PT, R61, 0x68, PT ;  /* 0x000000683d00780c */ /* 0x000fe40003f84270 */
[----:B------:R-:W-:Y:S02]  /*3400*/  FMNMX.FTZ R24, R101, R24, !PT ;  /* 0x0000001865187209 */ /* 0x000fe40007810000 */
[----:B------:R-:W-:Y:S01]  /*3410*/  ISETP.GT.AND P3, PT, R61, 0x69, PT ;  /* 0x000000693d00780c */ /* 0x000fe20003f64270 */
[----:B------:R-:W-:Y:S01]  /*3420*/  MUFU.EX2 R181, R181 ;  /* 0x000000b500b57308 */ /* 0x000fe20000000800 */
[----:B-1----:R-:W-:Y:S02]  /*3430*/  FSEL R103, R76, -INF , P4 ;  /* 0xff8000004c677808 */ /* 0x002fe40002000000 */
[----:B------:R-:W-:Y:S02]  /*3440*/  FMNMX.FTZ R28, R71, R24, !PT ;  /* 0x00000018471c7209 */ /* 0x000fe40007810000 */
[----:B------:R-:W-:-:S02]  /*3450*/  ISETP.GT.AND P4, PT, R61, 0x70, PT ;  /* 0x000000703d00780c */ /* 0x000fc40003f84270 */
[----:B------:R-:W-:Y:S01]  /*3460*/  FSEL R67, R48, -INF , P3 ;  /* 0xff80000030437808 */ /* 0x000fe20001800000 */
[----:B------:R-:W-:Y:S01]  /*3470*/  MUFU.EX2 R24, R19 ;  /* 0x0000001300187308 */ /* 0x000fe20000000800 */
[----:B------:R-:W-:Y:S02]  /*3480*/  FMNMX.FTZ R28, R103, R28, !PT ;  /* 0x0000001c671c7209 */ /* 0x000fe40007810000 */
[----:B------:R-:W-:Y:S02]  /*3490*/  ISETP.GT.AND P3, PT, R61, 0x71, PT ;  /* 0x000000713d00780c */ /* 0x000fe40003f64270 */
[----:B--2---:R-:W-:Y:S02]  /*34a0*/  FSEL R105, R80, -INF , P4 ;  /* 0xff80000050697808 */ /* 0x004fe40002000000 */
[----:B------:R-:W-:Y:S01]  /*34b0*/  FMNMX.FTZ R28, R67, R28, !PT ;  /* 0x0000001c431c7209 */ /* 0x000fe20007810000 */
[----:B------:R-:W1:Y:S01]  /*34c0*/  MUFU.EX2 R26, R36 ;  /* 0x00000024001a7308 */ /* 0x000e620000000800 */
[----:B------:R-:W-:-:S02]  /*34d0*/  ISETP.GT.AND P4, PT, R61, 0x78, PT ;  /* 0x000000783d00780c */ /* 0x000fc40003f84270 */
[----:B------:R-:W-:Y:S02]  /*34e0*/  FSEL R63, R50, -INF , P3 ;  /* 0xff800000323f7808 */ /* 0x000fe40001800000 */
[----:B------:R-:W-:Y:S02]  /*34f0*/  FMNMX.FTZ R28, R105, R28, !PT ;  /* 0x0000001c691c7209 */ /* 0x000fe40007810000 */
[----:B------:R-:W-:Y:S01]  /*3500*/  ISETP.GT.AND P3, PT, R61, 0x79, PT ;  /* 0x000000793d00780c */ /* 0x000fe20003f64270 */
[----:B------:R-:W2:Y:S01]  /*3510*/  MUFU.EX2 R183, R183 ;  /* 0x000000b700b77308 */ /* 0x000ea20000000800 */
[----:B0-----:R-:W-:Y:S02]  /*3520*/  FSEL R61, R84, -INF , P4 ;  /* 0xff800000543d7808 */ /* 0x001fe40002000000 */
[----:B------:R-:W-:Y:S02]  /*3530*/  FMNMX.FTZ R32, R63, R28, !PT ;  /* 0x0000001c3f207209 */ /* 0x000fe40007810000 */
[----:B------:R-:W-:-:S02]  /*3540*/  FSEL R41, R52, -INF , P3 ;  /* 0xff80000034297808 */ /* 0x000fc40001800000 */
[----:B------:R-:W-:Y:S01]  /*3550*/  FMNMX.FTZ R32, R61, R32, !PT ;  /* 0x000000203d207209 */ /* 0x000fe20007810000 */
[----:B------:R-:W0:Y:S01]  /*3560*/  MUFU.EX2 R14, R14 ;  /* 0x0000000e000e7308 */ /* 0x000e220000000800 */
[----:B-1----:R-:W-:Y:S01]  /*3570*/  FADD.FTZ R48, R181, R26 ;  /* 0x0000001ab5307221 */ /* 0x002fe20000010000 */
[----:B------:R-:W1:Y:S01]  /*3580*/  @P2 LDC R52, c[0x0][0x44c] ;  /* 0x00011300ff342b82 */ /* 0x000e620000000800 */
[----:B------:R-:W-:Y:S02]  /*3590*/  FMNMX.FTZ R32, R41, R32, !PT ;  /* 0x0000002029207209 */ /* 0x000fe40007810000 */
[----:B------:R-:W-:-:S03]  /*35a0*/  F2FP.BF16.F32.PACK_AB R181, R26, R181 ;  /* 0x000000b51ab5723e */ /* 0x000fc600000010ff */
[----:B------:R-:W3:Y:S01]  /*35b0*/  SHFL.BFLY PT, R19, R32, 0x2, 0x1f ;  /* 0x0c401f0020137f89 */ /* 0x000ee200000e0000 */
[----:B------:R-:W4:Y:S08]  /*35c0*/  MUFU.EX2 R177, R177 ;  /* 0x000000b100b17308 */ /* 0x000f300000000800 */
[----:B------:R-:W-:Y:S08]  /*35d0*/  MUFU.EX2 R179, R179 ;  /* 0x000000b300b37308 */ /* 0x000ff00000000800 */
[----:B------:R-:W-:Y:S01]  /*35e0*/  MUFU.EX2 R0, R0 ;  /* 0x0000000000007308 */ /* 0x000fe20000000800 */
[----:B---3--:R-:W-:-:S07]  /*35f0*/  FMNMX.FTZ R31, R32, R19, !PT ;  /* 0x00000013201f7209 */ /* 0x008fce0007810000 */
[----:B------:R-:W-:Y:S01]  /*3600*/  MUFU.EX2 R173, R173 ;  /* 0x000000ad00ad7308 */ /* 0x000fe20000000800 */
[----:B------:R-:W3:Y:S07]  /*3610*/  SHFL.BFLY PT, R32, R31, 0x1, 0x1f ;  /* 0x0c201f001f207f89 */ /* 0x000eee00000e0000 */
[----:B------:R-:W-:Y:S08]  /*3620*/  MUFU.EX2 R6, R6 ;  /* 0x0000000600067308 */ /* 0x000ff00000000800 */
[----:B------:R-:W-:Y:S08]  /*3630*/  MUFU.EX2 R175, R175 ;  /* 0x000000af00af7308 */ /* 0x000ff00000000800 */
[----:B------:R-:W-:Y:S01]  /*3640*/  MUFU.EX2 R12, R12 ;  /* 0x0000000c000c7308 */ /* 0x000fe20000000800 */
[----:B---3--:R-:W-:-:S04]  /*3650*/  FMNMX.FTZ R19, R31, R32, !PT ;  /* 0x000000201f137209 */ /* 0x008fc80007810000 */
        /* <DEDUP_REMOVED lines=21> */
[----:B--2---:R-:W-:Y:S01]  /*37b0*/  FADD.FTZ R3, R183, R48 ;  /* 0x00000030b7037221 */ /* 0x004fe20000010000 */
[-CC-:B------:R-:W-:Y:S01]  /*37c0*/  FFMA.FTZ R15, R15, R10.reuse, -R32.reuse ;  /* 0x0000000a0f0f7223 */ /* 0x180fe20000010820 */
[-CC-:B------:R-:W-:Y:S01]  /*37d0*/  FFMA.FTZ R25, R25, R10.reuse, -R32.reuse ;  /* 0x0000000a19197223 */ /* 0x180fe20000010820 */
[-CC-:B------:R-:W-:Y:S01]  /*37e0*/  FFMA.FTZ R85, R85, R10.reuse, -R32.reuse ;  /* 0x0000000a55557223 */ /* 0x180fe20000010820 */
[----:B0-----:R-:W-:Y:S01]  /*37f0*/  FADD.FTZ R48, R14, R3 ;  /* 0x000000030e307221 */ /* 0x001fe20000010000 */
[-CC-:B------:R-:W-:Y:S01]  /*3800*/  FFMA.FTZ R87, R87, R10.reuse, -R32.reuse ;  /* 0x0000000a57577223 */ /* 0x180fe20000010820 */
[-C--:B------:R-:W-:Y:S01]  /*3810*/  FFMA.FTZ R91, R91, R10.reuse, -R32 ;  /* 0x0000000a5b5b7223 */ /* 0x080fe20000010820 */
[----:B------:R-:W0:Y:S01]  /*3820*/  MUFU.EX2 R30, R30 ;  /* 0x0000001e001e7308 */ /* 0x000e220000000800 */
[----:B----4-:R-:W-:Y:S01]  /*3830*/  FADD.FTZ R3, R177, R48 ;  /* 0x00000030b1037221 */ /* 0x010fe20000010000 */
[-CC-:B------:R-:W-:Y:S01]  /*3840*/  FFMA.FTZ R93, R93, R10.reuse, -R32.reuse ;  /* 0x0000000a5d5d7223 */ /* 0x180fe20000010820 */
[-CC-:B------:R-:W-:Y:S01]  /*3850*/  FFMA.FTZ R95, R95, R10.reuse, -R32.reuse ;  /* 0x0000000a5f5f7223 */ /* 0x180fe20000010820 */
[-CC-:B------:R-:W-:Y:S01]  /*3860*/  FFMA.FTZ R97, R97, R10.reuse, -R32.reuse ;  /* 0x0000000a61617223 */ /* 0x180fe20000010820 */
[C---:B------:R-:W-:Y:S01]  /*3870*/  FADD.FTZ R48, R2.reuse, R3 ;  /* 0x0000000302307221 */ /* 0x040fe20000010000 */
[-CC-:B------:R-:W-:Y:S01]  /*3880*/  FFMA.FTZ R99, R99, R10.reuse, -R32.reuse ;  /* 0x0000000a63637223 */ /* 0x180fe20000010820 */
[----:B------:R-:W-:Y:S01]  /*3890*/  F2FP.BF16.F32.PACK_AB R177, R2, R177 ;  /* 0x000000b102b1723e */ /* 0x000fe200000010ff */
[----:B------:R-:W2:Y:S01]  /*38a0*/  MUFU.EX2 R69, R69 ;  /* 0x0000004500457308 */ /* 0x000ea20000000800 */
[-CC-:B------:R-:W-:Y:S01]  /*38b0*/  FFMA.FTZ R89, R89, R10.reuse, -R32.reuse ;  /* 0x0000000a59597223 */ /* 0x180fe20000010820 */
[-CC-:B------:R-:W-:Y:S01]  /*38c0*/  FFMA.FTZ R101, R101, R10.reuse, -R32.reuse ;  /* 0x0000000a65657223 */ /* 0x180fe20000010820 */
[-CC-:B------:R-:W-:Y:S01]  /*38d0*/  FFMA.FTZ R71, R71, R10.reuse, -R32.reuse ;  /* 0x0000000a47477223 */ /* 0x180fe20000010820 */
[-CC-:B------:R-:W-:Y:S01]  /*38e0*/  FFMA.FTZ R103, R103, R10.reuse, -R32.reuse ;  /* 0x0000000a67677223 */ /* 0x180fe20000010820 */
[----:B------:R-:W-:Y:S01]  /*38f0*/  F2FP.BF16.F32.PACK_AB R183, R14, R183 ;  /* 0x000000b70eb7723e */ /* 0x000fe200000010ff */
[-CC-:B------:R-:W-:Y:S01]  /*3900*/  FFMA.FTZ R67, R67, R10.reuse, -R32.reuse ;  /* 0x0000000a43437223 */ /* 0x180fe20000010820 */
[-CC-:B------:R-:W-:Y:S01]  /*3910*/  FFMA.FTZ R105, R105, R10.reuse, -R32.reuse ;  /* 0x0000000a69697223 */ /* 0x180fe20000010820 */
[----:B------:R-:W3:Y:S01]  /*3920*/  MUFU.EX2 R182, R29 ;  /* 0x0000001d00b67308 */ /* 0x000ee20000000800 */
[-CC-:B------:R-:W-:Y:S01]  /*3930*/  FFMA.FTZ R63, R63, R10.reuse, -R32.reuse ;  /* 0x0000000a3f3f7223 */ /* 0x180fe20000010820 */
[-CC-:B------:R-:W-:Y:S01]  /*3940*/  FFMA.FTZ R61, R61, R10.reuse, -R32.reuse ;  /* 0x0000000a3d3d7223 */ /* 0x180fe20000010820 */
[----:B------:R-:W-:Y:S01]  /*3950*/  FFMA.FTZ R32, R41, R10, -R32 ;  /* 0x0000000a29207223 */ /* 0x000fe20000010820 */
[----:B0-----:R-:W-:-:S04]  /*3960*/  F2FP.BF16.F32.PACK_AB R180, R30, R65 ;  /* 0x000000411eb4723e */ /* 0x001fc800000010ff */
[----:B------:R-:W0:Y:S08]  /*3970*/  MUFU.EX2 R73, R73 ;  /* 0x0000004900497308 */ /* 0x000e300000000800 */
[----:B------:R4:W5:Y:S08]  /*3980*/  MUFU.EX2 R176, R21 ;  /* 0x0000001500b07308 */ /* 0x0009700000000800 */
[----:B------:R1:W-:Y:S01]  /*3990*/  MUFU.EX2 R172, R7 ;  /* 0x0000000700ac7308 */ /* 0x0003e20000000800 */
[----:B----4-:R-:W-:-:S05]  /*39a0*/  IMAD.U32 R21, RZ, RZ, UR36 ;  /* 0x00000024ff157e24 */ /* 0x010fca000f8e00ff */
[----:B------:R-:W-:Y:S02]  /*39b0*/  @!P1 IADD3 R3, R21, 0x34840, RZ ;  /* 0x0003484015039810 */ /* 0x000fe40007ffe0ff */
[----:B------:R-:W4:Y:S01]  /*39c0*/  MUFU.EX2 R75, R75 ;  /* 0x0000004b004b7308 */ /* 0x000f220000000800 */
[----:B-1----:R-:W-:Y:S01]  /*39d0*/  FADD.FTZ R7, R179, R48 ;  /* 0x00000030b3077221 */ /* 0x002fe20000010000 */
[----:B------:R-:W-:Y:S01]  /*39e0*/  FADD.FTZ R48, R65, R30 ;  /* 0x0000001e41307221 */ /* 0x000fe20000010000 */
[----:B------:R-:W-:Y:S02]  /*39f0*/  @!P1 PRMT R3, RZ, 0x654, R3 ;  /* 0x00000654ff039816 */ /* 0x000fe40000000003 */
[----:B------:R-:W-:Y:S01]  /*3a00*/  FADD.FTZ R50, R0, R7 ;  /* 0x0000000700327221 */ /* 0x000fe20000010000 */
[----:B--2---:R-:W-:Y:S01]  /*3a10*/  FADD.FTZ R7, R69, R48 ;  /* 0x0000003045077221 */ /* 0x004fe20000010000 */
[----:B------:R0:W-:Y:S01]  /*3a20*/  @!P1 SYNCS.ARRIVE.TRANS64.RED.A1T0 RZ, [R3+URZ], RZ ;  /* 0x000000ff03ff99a7 */ /* 0x0001e2000810043f */
[----:B------:R-:W1:Y:S01]  /*3a30*/  MUFU.EX2 R178, R77 ;  /* 0x0000004d00b27308 */ /* 0x000e620000000800 */
[----:B------:R-:W-:Y:S01]  /*3a40*/  FADD.FTZ R21, R173, R50 ;  /* 0x00000032ad157221 */ /* 0x000fe20000010000 */
[----:B---3--:R-:W-:Y:S01]  /*3a50*/  FADD.FTZ R48, R182, R7 ;  /* 0x00000007b6307221 */ /* 0x008fe20000010000 */
[----:B------:R-:W-:-:S02]  /*3a60*/  F2FP.BF16.F32.PACK_AB R179, R0, R179 ;  /* 0x000000b300b3723e */ /* 0x000fc400000010ff */
[----:B------:R-:W-:Y:S01]  /*3a70*/  FADD.FTZ R50, R6, R21 ;  /* 0x0000001506327221 */ /* 0x000fe20000010000 */
[----:B------:R-:W-:-:S04]  /*3a80*/  @P2 IMAD.HI.U32 R21, R23, R52, RZ ;  /* 0x0000003417152227 */ /* 0x000fc800078e00ff */
[----:B0-----:R-:W-:Y:S01]  /*3a90*/  FADD.FTZ R3, R73, R48 ;  /* 0x0000003049037221 */ /* 0x001fe20000010000 */
[----:B------:R-:W0:Y:S01]  /*3aa0*/  MUFU.EX2 R79, R79 ;  /* 0x0000004f004f7308 */ /* 0x000e220000000800 */
[----:B------:R-:W-:Y:S01]  /*3ab0*/  FADD.FTZ R7, R175, R50 ;  /* 0x00000032af077221 */ /* 0x000fe20000010000 */
[----:B------:R-:W-:Y:S02]  /*3ac0*/  IMAD R52, R16, UR7, -R27 ;  /* 0x0000000710347c24 */ /* 0x000fe4000f8e0a1b */
[----:B-----5:R-:W-:Y:S01]  /*3ad0*/  FADD.FTZ R48, R176, R3 ;  /* 0x00000003b0307221 */ /* 0x020fe20000010000 */
[----:B------:R-:W-:Y:S01]  /*3ae0*/  @P2 SHF.R.U32.HI R23, RZ, R54, R21 ;  /* 0x00000036ff172219 */ /* 0x000fe20000011615 */
[----:B------:R-:W-:Y:S01]  /*3af0*/  FADD.FTZ R50, R12, R7 ;  /* 0x000000070c327221 */ /* 0x000fe20000010000 */
[----:B------:R-:W-:Y:S01]  /*3b00*/  F2FP.BF16.F32.PACK_AB R173, R6, R173 ;  /* 0x000000ad06ad723e */ /* 0x000fe200000010ff */
[----:B----4-:R-:W-:Y:S01]  /*3b10*/  FADD.FTZ R3, R75, R48 ;  /* 0x000000304b037221 */ /* 0x010fe20000010000 */
[----:B------:R-:W2:Y:S01]  /*3b20*/  MUFU.EX2 R171, R171 ;  /* 0x000000ab00ab7308 */ /* 0x000ea20000000800 */
[----:B------:R-:W-:Y:S01]  /*3b30*/  FADD.FTZ R7, R169, R50 ;  /* 0x00000032a9077221 */ /* 0x000fe20000010000 */
[----:B------:R-:W-:-:S02]  /*3b40*/  IMAD.IADD R52, R52, 0x1, R23 ;  /* 0x0000000134347824 */ /* 0x000fc400078e0217 */
[----:B-1----:R-:W-:Y:S01]  /*3b50*/  FADD.FTZ R48, R178, R3 ;  /* 0x00000003b2307221 */ /* 0x002fe20000010000 */
[----:B------:R-:W-:Y:S01]  /*3b60*/  F2FP.BF16.F32.PACK_AB R175, R12, R175 ;  /* 0x000000af0caf723e */ /* 0x000fe200000010ff */
[C---:B------:R-:W-:Y:S01]  /*3b70*/  FADD.FTZ R50, R20.reuse, R7 ;  /* 0x0000000714327221 */ /* 0x040fe20000010000 */
[----:B------:R-:W-:Y:S01]  /*3b80*/  F2FP.BF16.F32.PACK_AB R169, R20, R169 ;  /* 0x000000a914a9723e */ /* 0x000fe200000010ff */
[----:B------:R-:W1:Y:S01]  /*3b90*/  MUFU.EX2 R165, R165 ;  /* 0x000000a500a57308 */ /* 0x000e620000000800 */
[----:B0-----:R-:W-:Y:S01]  /*3ba0*/  FADD.FTZ R3, R79, R48 ;  /* 0x000000304f037221 */ /* 0x001fe20000010000 */
[----:B------:R-:W-:Y:S02]  /*3bb0*/  SHF.R.S32.HI R21, RZ, 0x1f, R52 ;  /* 0x0000001fff157819 */ /* 0x000fe40000011434 */
[----:B------:R-:W-:Y:S01]  /*3bc0*/  F2FP.BF16.F32.PACK_AB R182, R182, R69 ;  /* 0x00000045b6b6723e */ /* 0x000fe200000010ff */
[----:B------:R-:W-:Y:S01]  /*3bd0*/  FADD.FTZ R3, R172, R3 ;  /* 0x00000003ac037221 */ /* 0x000fe20000010000 */
[----:B------:R-:W-:-:S02]  /*3be0*/  LEA.HI R21, R21, R52, RZ, 0x7 ;  /* 0x0000003415157211 */ /* 0x000fc400078f38ff */
[----:B------:R-:W0:Y:S01]  /*3bf0*/  MUFU.EX2 R81, R81 ;  /* 0x0000005100517308 */ /* 0x000e220000000800 */
[----:B--2---:R-:W-:Y:S01]  /*3c00*/  FADD.FTZ R7, R171, R50 ;  /* 0x00000032ab077221 */ /* 0x004fe20000010000 */
[----:B------:R-:W-:Y:S01]  /*3c10*/  FADD.FTZ R48, R174, R3 ;  /* 0x00000003ae307221 */ /* 0x000fe20000010000 */
[C---:B------:R-:W-:Y:S02]  /*3c20*/  F2FP.BF16.F32.PACK_AB R171, R24.reuse, R171 ;  /* 0x000000ab18ab723e */ /* 0x040fe400000010ff */
[----:B------:R-:W-:Y:S01]  /*3c30*/  FADD.FTZ R50, R24, R7 ;  /* 0x0000000718327221 */ /* 0x000fe20000010000 */
[----:B------:R-:W-:Y:S02]  /*3c40*/  F2FP.BF16.F32.PACK_AB R176, R176, R73 ;  /* 0x00000049b0b0723e */ /* 0x000fe400000010ff */
[----:B------:R-:W2:Y:S01]  /*3c50*/  MUFU.EX2 R28, R34 ;  /* 0x00000022001c7308 */ /* 0x000ea20000000800 */
[----:B-1----:R-:W-:Y:S01]  /*3c60*/  FADD.FTZ R3, R165, R50 ;  /* 0x00000032a5037221 */ /* 0x002fe20000010000 */
[----:B------:R-:W-:-:S02]  /*3c70*/  F2FP.BF16.F32.PACK_AB R178, R178, R75 ;  /* 0x0000004bb2b2723e */ /* 0x000fc400000010ff */
[----:B------:R-:W-:-:S04]  /*3c80*/  F2FP.BF16.F32.PACK_AB R172, R172, R79 ;  /* 0x0000004facac723e */ /* 0x000fc800000010ff */
[----:B------:R-:W1:Y:S01]  /*3c90*/  MUFU.EX2 R13, R13 ;  /* 0x0000000d000d7308 */ /* 0x000e620000000800 */
[C---:B0-----:R-:W-:Y:S01]  /*3ca0*/  FADD.FTZ R48, R81.reuse, R48 ;  /* 0x0000003051307221 */ /* 0x041fe20000010000 */
[----:B------:R-:W-:-:S06]  /*3cb0*/  F2FP.BF16.F32.PACK_AB R174, R81, R174 ;  /* 0x000000ae51ae723e */ /* 0x000fcc00000010ff */
        /* <DEDUP_REMOVED lines=8> */
[----:B------:R-:W0:Y:S01]  /*3d40*/  MUFU.EX2 R85, R85 ;  /* 0x0000005500557308 */ /* 0x000e220000000800 */
[----:B--2---:R-:W-:-:S07]  /*3d50*/  FADD.FTZ R3, R15, R48 ;  /* 0x000000300f037221 */ /* 0x004fce0000010000 */
[----:B------:R-:W2:Y:S01]  /*3d60*/  MUFU.EX2 R167, R167 ;  /* 0x000000a700a77308 */ /* 0x000ea20000000800 */
[C---:B-1----:R-:W-:Y:S01]  /*3d70*/  FADD.FTZ R48, R170.reuse, R3 ;  /* 0x00000003aa307221 */ /* 0x042fe20000010000 */
[----:B------:R-:W-:Y:S01]  /*3d80*/  F2FP.BF16.F32.PACK_AB R170, R170, R15 ;  /* 0x0000000faaaa723e */ /* 0x000fe200000010ff */
[----:B------:R-:W-:-:S05]  /*3d90*/  VIADD R15, R22, 0xfffffffe ;  /* 0xfffffffe160f7836 */ /* 0x000fca0000000000 */
        /* <DEDUP_REMOVED lines=10> */
[----:B------:R0:W3:Y:S01]  /*3e40*/  MUFU.EX2 R166, R93 ;  /* 0x0000005d00a67308 */ /* 0x0000e20000000800 */
[----:B--2---:R-:W-:-:S07]  /*3e50*/  FADD.FTZ R3, R91, R2 ;  /* 0x000000025b037221 */ /* 0x004fce0000010000 */
[----:B------:R-:W2:Y:S01]  /*3e60*/  MUFU.EX2 R34, R39 ;  /* 0x0000002700227308 */ /* 0x000ea20000000800 */
[----:B-1----:R-:W-:Y:S01]  /*3e70*/  FADD.FTZ R7, R35, R50 ;  /* 0x0000003223077221 */ /* 0x002fe20000010000 */
[----:B0-----:R-:W-:-:S06]  /*3e80*/  CS2R R92, SRZ ;  /* 0x00000000005c7805 */ /* 0x001fcc000001ff00 */
[----:B------:R-:W0:Y:S01]  /*3e90*/  MUFU.EX2 R95, R95 ;  /* 0x0000005f005f7308 */ /* 0x000e220000000800 */
[C---:B---3--:R-:W-:Y:S01]  /*3ea0*/  FADD.FTZ R0, R166.reuse, R3 ;  /* 0x00000003a6007221 */ /* 0x048fe20000010000 */
[----:B------:R-:W-:Y:S02]  /*3eb0*/  F2FP.BF16.F32.PACK_AB R166, R166, R91 ;  /* 0x0000005ba6a6723e */ /* 0x000fe400000010ff */
[----:B------:R-:W-:-:S04]  /*3ec0*/  CS2R R90, SRZ ;  /* 0x00000000005a7805 */ /* 0x000fc8000001ff00 */
[----:B------:R-:W1:Y:S01]  /*3ed0*/  MUFU.EX2 R43, R43 ;  /* 0x0000002b002b7308 */ /* 0x000e620000000800 */
[C---:B--2---:R-:W-:Y:S01]  /*3ee0*/  FADD.FTZ R50, R34.reuse, R7 ;  /* 0x0000000722327221 */ /* 0x044fe20000010000 */
[----:B------:R-:W-:-:S06]  /*3ef0*/  F2FP.BF16.F32.PACK_AB R161, R34, R35 ;  /* 0x0000002322a1723e */ /* 0x000fcc00000010ff */
[----:B------:R2:W3:Y:S01]  /*3f00*/  MUFU.EX2 R160, R97 ;  /* 0x0000006100a07308 */ /* 0x0004e20000000800 */
[----:B0-----:R-:W-:-:S07]  /*3f10*/  FADD.FTZ R3, R95, R0 ;  /* 0x000000005f037221 */ /* 0x001fce0000010000 */
[----:B------:R-:W0:Y:S01]  /*3f20*/  MUFU.EX2 R40, R59 ;  /* 0x0000003b00287308 */ /* 0x000e220000000800 */
[----:B-1----:R-:W-:Y:S01]  /*3f30*/  FADD.FTZ R7, R43, R50 ;  /* 0x000000322b077221 */ /* 0x002fe20000010000 */
[----:B--2---:R-:W-:-:S06]  /*3f40*/  CS2R R96, SRZ ;  /* 0x0000000000607805 */ /* 0x004fcc000001ff00 */
[----:B------:R-:W1:Y:S01]  /*3f50*/  MUFU.EX2 R99, R99 ;  /* 0x0000006300637308 */ /* 0x000e620000000800 */
[C---:B---3--:R-:W-:Y:S01]  /*3f60*/  FADD.FTZ R0, R160.reuse, R3 ;  /* 0x00000003a0007221 */ /* 0x048fe20000010000 */
[----:B------:R-:W-:Y:S02]  /*3f70*/  F2FP.BF16.F32.PACK_AB R160, R160, R95 ;  /* 0x0000005fa0a0723e */ /* 0x000fe400000010ff */
[----:B------:R-:W-:-:S04]  /*3f80*/  CS2R R94, SRZ ;  /* 0x00000000005e7805 */ /* 0x000fc8000001ff00 */
[----:B------:R-:W2:Y:S01]  /*3f90*/  MUFU.EX2 R57, R57 ;  /* 0x0000003900397308 */ /* 0x000ea20000000800 */
[C---:B0-----:R-:W-:Y:S01]  /*3fa0*/  FADD.FTZ R14, R40.reuse, R7 ;  /* 0x00000007280e7221 */ /* 0x041fe20000010000 */
[----:B------:R-:W-:-:S06]  /*3fb0*/  F2FP.BF16.F32.PACK_AB R163, R40, R43 ;  /* 0x0000002b28a3723e */ /* 0x000fcc00000010ff */
[----:B------:R0:W3:Y:S01]  /*3fc0*/  MUFU.EX2 R162, R89 ;  /* 0x0000005900a27308 */ /* 0x0000e20000000800 */
[----:B-1----:R-:W-:-:S07]  /*3fd0*/  FADD.FTZ R3, R99, R0 ;  /* 0x0000000063037221 */ /* 0x002fce0000010000 */
[----:B------:R-:W1:Y:S01]  /*3fe0*/  MUFU.EX2 R42, R45 ;  /* 0x0000002d002a7308 */ /* 0x000e620000000800 */
[----:B--2---:R-:W-:Y:S01]  /*3ff0*/  FADD.FTZ R7, R57, R14 ;  /* 0x0000000e39077221 */ /* 0x004fe20000010000 */
[----:B------:R-:W-:Y:S02]  /*4000*/  SHF.R.S32.HI R14, RZ, 0x7, R21 ;  /* 0x00000007ff0e7819 */ /* 0x000fe40000011415 */
[----:B0-----:R-:W-:Y:S02]  /*4010*/  CS2R R88, SRZ ;  /* 0x0000000000587805 */ /* 0x001fe4000001ff00 */
[----:B------:R-:W-:Y:S02]  /*4020*/  VIMNMX R14, R17, R14, !PT ;  /* 0x0000000e110e7248 */ /* 0x000fe40007fe0100 */
[----:B------:R-:W0:Y:S01]  /*4030*/  MUFU.EX2 R101, R101 ;  /* 0x0000006500657308 */ /* 0x000e220000000800 */
[----:B---3--:R-:W-:Y:S01]  /*4040*/  FADD.FTZ R0, R162, R3 ;  /* 0x00000003a2007221 */ /* 0x008fe20000010000 */
[----:B------:R-:W-:-:S02]  /*4050*/  ISETP.GE.AND P3, PT, R15, R14, PT ;  /* 0x0000000e0f00720c */ /* 0x000fc40003f66270 */
[----:B------:R-:W-:Y:S02]  /*4060*/  F2FP.BF16.F32.PACK_AB R162, R162, R99 ;  /* 0x00000063a2a2723e */ /* 0x000fe400000010ff */
[----:B------:R-:W-:Y:S02]  /*4070*/  CS2R R98, SRZ ;  /* 0x0000000000627805 */ /* 0x000fe4000001ff00 */
        /* <DEDUP_REMOVED lines=9> */
[----:B------:R-:W-:Y:S02]  /*4110*/  F2FP.BF16.F32.PACK_AB R156, R156, R101 ;  /* 0x000000659c9c723e */ /* 0x000fe400000010ff */
[----:B------:R-:W-:-:S04]  /*4120*/  CS2R R100, SRZ ;  /* 0x0000000000647805 */ /* 0x000fc8000001ff00 */
        /* <DEDUP_REMOVED lines=9> */
[----:B------:R-:W-:Y:S02]  /*41c0*/  F2FP.BF16.F32.PACK_AB R158, R158, R103 ;  /* 0x000000679e9e723e */ /* 0x000fe400000010ff */
[----:B------:R-:W-:-:S04]  /*41d0*/  CS2R R102, SRZ ;  /* 0x0000000000667805 */ /* 0x000fc8000001ff00 */
[----:B------:R-:W0:Y:S01]  /*41e0*/  MUFU.EX2 R49, R49 ;  /* 0x0000003100317308 */ /* 0x000e220000000800 */
[C---:B--2---:R-:W-:Y:S01]  /*41f0*/  FADD.FTZ R2, R46.reuse, R7 ;  /* 0x000000072e027221 */ /* 0x044fe20000010000 */
[----:B------:R-:W-:-:S06]  /*4200*/  F2FP.BF16.F32.PACK_AB R153, R46, R47 ;  /* 0x0000002f2e99723e */ /* 0x000fcc00000010ff */
[----:B------:R-:W2:Y:S01]  /*4210*/  MUFU.EX2 R152, R63 ;  /* 0x0000003f00987308 */ /* 0x000ea20000000800 */
[----:B-1----:R-:W-:-:S07]  /*4220*/  FADD.FTZ R3, R105, R0 ;  /* 0x0000000069037221 */ /* 0x002fce0000010000 */
[----:B------:R-:W1:Y:S01]  /*4230*/  MUFU.EX2 R38, R33 ;  /* 0x0000002100267308 */ /* 0x000e620000000800 */
[----:B0-----:R-:W-:Y:S01]  /*4240*/  FADD.FTZ R7, R49, R2 ;  /* 0x0000000231077221 */ /* 0x001fe20000010000 */
[----:B------:R-:W-:-:S06]  /*4250*/  MOV R2, 0x3f800000 ;  /* 0x3f80000000027802 */ /* 0x000fcc0000000f00 */
[----:B------:R-:W0:Y:S01]  /*4260*/  MUFU.EX2 R61, R61 ;  /* 0x0000003d003d7308 */ /* 0x000e220000000800 */
[C---:B--2---:R-:W-:Y:S01]  /*4270*/  FADD.FTZ R0, R152.reuse, R3 ;  /* 0x0000000398007221 */ /* 0x044fe20000010000 */
[----:B------:R-:W-:Y:S01]  /*4280*/  F2FP.BF16.F32.PACK_AB R152, R152, R105 ;  /* 0x000000699898723e */ /* 0x000fe200000010ff */
[----:B------:R-:W-:Y:S01]  /*4290*/  IMAD.MOV.U32 R3, RZ, RZ, RZ ;  /* 0x000000ffff037224 */ /* 0x000fe200078e00ff */
[----:B------:R-:W-:-:S04]  /*42a0*/  CS2R R104, SRZ ;  /* 0x0000000000687805 */ /* 0x000fc8000001ff00 */
[----:B------:R-:W2:Y:S01]  /*42b0*/  MUFU.EX2 R32, R32 ;  /* 0x0000002000207308 */ /* 0x000ea20000000800 */
[C---:B-1----:R-:W-:Y:S01]  /*42c0*/  FADD.FTZ R6, R38.reuse, R7 ;  /* 0x0000000726067221 */ /* 0x042fe20000010000 */
[----:B------:R-:W-:Y:S01]  /*42d0*/  F2FP.BF16.F32.PACK_AB R155, R38, R49 ;  /* 0x00000031269b723e */ /* 0x000fe200000010ff */
[----:B0-----:R-:W-:Y:S01]  /*42e0*/  FADD.FTZ R7, R61, R0 ;  /* 0x000000003d077221 */ /* 0x001fe20000010000 */
[----:B------:R-:W-:-:S03]  /*42f0*/  IMAD.MOV.U32 R0, RZ, RZ, 0x3f800000 ;  /* 0x3f800000ff007424 */ /* 0x000fc600078e00ff */
[C---:B--2---:R-:W-:Y:S01]  /*4300*/  FADD.FTZ R7, R32.reuse, R7 ;  /* 0x0000000720077221 */ /* 0x044fe20000010000 */
[----:B------:R-:W-:Y:S01]  /*4310*/  F2FP.BF16.F32.PACK_AB R154, R32, R61 ;  /* 0x0000003d209a723e */ /* 0x000fe200000010ff */
[----:B------:R-:W-:Y:S06]  /*4320*/  @!P3 BRA `(.L_x_2047) ;  /* 0x000000300084b947 */ /* 0x000fec0003800000 */
[----:B------:R-:W-:Y:S01]  /*4330*/  IMAD.MOV.U32 R12, RZ, RZ, R11 ;  /* 0x000000ffff0c7224 */ /* 0x000fe200078e000b */
[----:B------:R-:W-:Y:S01]  /*4340*/  MOV R20, RZ ;  /* 0x000000ff00147202 */ /* 0x000fe20000000f00 */
[----:B------:R-:W-:Y:S01]  /*4350*/  IMAD.MOV.U32 R13, RZ, RZ, R19 ;  /* 0x000000ffff0d7224 */ /* 0x000fe200078e0013 */
[----:B------:R-:W-:Y:S01]  /*4360*/  UMOV UR39, URZ ;  /* 0x0000003f00277c82 */ /* 0x000fe20008000000 */
[----:B------:R-:W-:Y:S01]  /*4370*/  IMAD.MOV.U32 R0, RZ, RZ, 0x3f800000 ;  /* 0x3f800000ff007424 */ /* 0x000fe200078e00ff */
[----:B------:R-:W-:Y:S01]  /*4380*/  ULDC UR40, c[0x0][0x288] ;  /* 0x0000a20000287ab9 */ /* 0x000fe20000000800 */
[----:B------:R-:W-:Y:S01]  /*4390*/  IMAD.MOV.U32 R151, RZ, RZ, RZ ;  /* 0x000000ffff977224 */ /* 0x000fe200078e00ff */
[----:B------:R-:W-:Y:S01]  /*43a0*/  ULDC UR41, c[0x0][0x2f0] ;  /* 0x0000bc0000297ab9 */ /* 0x000fe20000000800 */
[----:B------:R-:W-:-:S05]  /*43b0*/  ULDC UR60, c[0x0][0x9d8] ;  /* 0x00027600003c7ab9 */ /* 0x000fca0000000800 */
.L_x_2056:
[----:B------:R-:W-:-:S04]  /*43c0*/  UIADD3 UR6, UR39, 0x1, URZ ;  /* 0x0000000127067890 */ /* 0x000fc8000fffe03f */
[----:B------:R-:W-:-:S04]  /*43d0*/  UISETP.NE.AND UP0, UPT, UR6, 0x2, UPT ;  /* 0x000000020600788c */ /* 0x000fc8000bf05270 */
[----:B------:R-:W-:Y:S02]  /*43e0*/  USEL UR7, URZ, 0x1, UP0 ;  /* 0x000000013f077887 */ /* 0x000fe40008000000 */
[----:B------:R-:W-:-:S04]  /*43f0*/  USEL UR37, UR6, URZ, UP0 ;  /* 0x0000003f06257287 */ /* 0x000fc80008000000 */
[----:B------:R-:W-:Y:S01]  /*4400*/  LOP3.LUT R3, R20, UR7, RZ, 0x3c, !PT ;  /* 0x0000000714037c12 */ /* 0x000fe2000f8e3cff */
[----:B------:R-:W-:Y:S07]  /*4410*/  @!P0 BRA `(.L_x_2048) ;  /* 0x0000000000048947 */ /* 0x000fee0003800000 */
[----:B------:R-:W-:Y:S01]  /*4420*/  BPT.TRAP 0x1 ;  /* 0x000000040000795c */ /* 0x000fe20000300000 */
.L_x_2048:
[----:B------:R-:W-:Y:S01]  /*4430*/  ULEA UR61, UR37, UR36, 0x3 ;  /* 0x00000024253d7291 */ /* 0x000fe2000f8e183f */
[----:B------:R-:W-:-:S08]  /*4440*/  SHF.L.U32 R10, R3, 0x1f, RZ ;  /* 0x0000001f030a7819 */ /* 0x000fd000000006ff */
[----:B------:R0:W1:Y:S01]  /*4450*/  SYNCS.PHASECHK.TRANS64.TRYWAIT P3, [UR61+0x34830], R10 ;  /* 0x0348300aff0075a7 */ /* 0x000062000806017d */
[----:B------:R-:W-:Y:S05]  /*4460*/  @!P0 BRA `(.L_x_2049) ;  /* 0x0000000000048947 */ /* 0x000fea0003800000 */
[----:B------:R-:W-:Y:S01]  /*4470*/  BPT.TRAP 0x1 ;  /* 0x000000040000795c */ /* 0x000fe20000300000 */
.L_x_2049:
[----:B-1----:R-:W-:Y:S05]  /*4480*/  @P3 BRA `(.L_x_2050) ;  /* 0x0000000000083947 */ /* 0x002fea0003800000 */
[----:B------:R-:W1:Y:S02]  /*4490*/  SYNCS.PHASECHK.TRANS64.TRYWAIT P3, [UR61+0x34830], R10 ;  /* 0x0348300aff0075a7 */ /* 0x000e64000806017d */
[----:B-1----:R-:W-:Y:S05]  /*44a0*/  @!P3 BRA `(.L_x_2051) ;  /* 0x000000bc00acb947 */ /* 0x002fea0003800000 */
.L_x_2050:
        /* <DEDUP_REMOVED lines=12> */
[----:B------:R-:W-:Y:S01]  /*4570*/  FMUL.FTZ R92, R92, R2 ;  /* 0x000000025c5c7220 */ /* 0x000fe20000410000 */
[----:B------:R-:W-:Y:S01]  /*4580*/  UMOV UR15, 0x40000040 ;  /* 0x40000040000f7882 */ /* 0x000fe20000000000 */
[----:B------:R-:W-:-:S02]  /*4590*/  UIADD3 UR18, UR58, 0x400, URZ ;  /* 0x000004003a127890 */ /* 0x000fc4000fffe03f */
[----:B------:R-:W-:Y:S01]  /*45a0*/  HGMMA.64x128x16.F32.BF16 R24, gdesc[UR56], RZ, !UPT, gsb0 ;  /* 0x01e00000381879f0 */ /* 0x000fe2000c0018ff */
        /* <DEDUP_REMOVED lines=112> */
.L_x_2052:
[----:B------:R-:W-:Y:S01]  /*4cb0*/  ULEA UR7, UR39, UR36, 0x3 ;  /* 0x0000002427077291 */ /* 0x000fe2000f8e183f */
[----:B------:R-:W-:-:S08]  /*4cc0*/  SHF.L.U32 R0, R20, 0x1f, RZ ;  /* 0x0000001f14007819 */ /* 0x000fd000000006ff */
[----:B------:R2:W3:Y:S01]  /*4cd0*/  SYNCS.PHASECHK.TRANS64.TRYWAIT P3, [UR7+0x34850], R0 ;  /* 0x03485000ff0075a7 */ /* 0x0004e20008060147 */
[----:B------:R-:W-:Y:S05]  /*4ce0*/  @!P0 BRA `(.L_x_2053) ;  /* 0x0000000000048947 */ /* 0x000fea0003800000 */
[----:B------:R-:W-:Y:S01]  /*4cf0*/  BPT.TRAP 0x1 ;  /* 0x000000040000795c */ /* 0x000fe20000300000 */
.L_x_2053:
[----:B---3--:R-:W-:Y:S05]  /*4d00*/  @P3 BRA `(.L_x_2054) ;  /* 0x0000000000083947 */ /* 0x008fea0003800000 */
[----:B------:R-:W3:Y:S02]  /*4d10*/  SYNCS.PHASECHK.TRANS64.TRYWAIT P3, [UR7+0x34850], R0 ;  /* 0x03485000ff0075a7 */ /* 0x000ee40008060147 */
[----:B---3--:R-:W-:Y:S05]  /*4d20*/  @!P3 BRA `(.L_x_2055) ;  /* 0x000000b400a4b947 */ /* 0x008fea0003800000 */
.L_x_2054:
[----:B------:R-:W-:Y:S01]  /*4d30*/  UIADD3 UR6, UR36, 0x400, URZ ;  /* 0x0000040024067890 */ /* 0x000fe2000fffe03f */
[----:B------:R-:W-:Y:S01]  /*4d40*/  WARPGROUP.ARRIVE ;  /* 0x00000000000079c5 */ /* 0x000fe20000000000 */
[----:B------:R-:W-:Y:S01]  /*4d50*/  UMOV UR11, 0x40000040 ;  /* 0x40000040000b7882 */ /* 0x000fe20000000000 */
[----:B-1----:R-:W1:Y:S01]  /*4d60*/  @P2 LDC R11, c[0x0][0x44c] ;  /* 0x00011300ff0b2b82 */ /* 0x002e620000000800 */
[----:B------:R-:W-:Y:S01]  /*4d70*/  USHF.R.U32.HI UR6, URZ, 0x4, UR6 ;  /* 0x000000043f067899 */ /* 0x000fe20008011606 */
[----:B------:R-:W-:Y:S01]  /*4d80*/  FMUL.FTZ R20, R29, UR60 ;  /* 0x0000003c1d147c20 */ /* 0x000fe20008410000 */
[----:B------:R-:W-:Y:S02]  /*4d90*/  IMAD.MOV.U32 R29, RZ, RZ, R8 ;  /* 0x000000ffff1d7224 */ /* 0x000fe400078e0008 */
[----:B------:R-:W-:Y:S01]  /*4da0*/  FMUL.FTZ R192, R26, UR60 ;  /* 0x0000003c1ac07c20 */ /* 0x000fe20008410000 */
[----:B------:R-:W-:Y:S01]  /*4db0*/  ULOP3.LUT UR6, UR6, 0x3fff, URZ, 0xc0, !UPT ;  /* 0x00003fff06067892 */ /* 0x000fe2000f8ec03f */
[----:B------:R-:W-:Y:S01]  /*4dc0*/  FMUL.FTZ R43, R43, UR60 ;  /* 0x0000003c2b2b7c20 */ /* 0x000fe20008410000 */
[----:B------:R-:W-:Y:S01]  /*4dd0*/  FMUL.FTZ R190, R27, UR60 ;  /* 0x0000003c1bbe7c20 */ /* 0x000fe20008410000 */
[----:B------:R-:W3:Y:S01]  /*4de0*/  @P2 LDC R2, c[0x0][0x450] ;  /* 0x00011400ff022b82 */ /* 0x000ee20000000800 */
[----:B------:R-:W-:Y:S01]  /*4df0*/  ULOP3.LUT UR6, UR6, 0x4000000, URZ, 0xfc, !UPT ;  /* 0x0400000006067892 */ /* 0x000fe2000f8efc3f */
[----:B------:R4:W-:Y:S01]  /*4e00*/  MUFU.TANH R21, R43 ;  /* 0x0000002b00157308 */ /* 0x0009e20000002400 */
[----:B------:R-:W-:Y:S01]  /*4e10*/  FMUL.FTZ R188, R30, UR60 ;  /* 0x0000003c1ebc7c20 */ /* 0x000fe20008410000 */
[----:B------:R-:W-:Y:S01]  /*4e20*/  FMUL.FTZ R186, R31, UR60 ;  /* 0x0000003c1fba7c20 */ /* 0x000fe20008410000 */
[----:B------:R-:W-:Y:S01]  /*4e30*/  ULEA UR6, UR39, UR6, 0xb ;  /* 0x0000000627067291 */ /* 0x000fe2000f8e583f */
[----:B------:R-:W-:Y:S01]  /*4e40*/  FMUL.FTZ R184, R34, UR60 ;  /* 0x0000003c22b87c20 */ /* 0x000fe20008410000 */
[----:B------:R-:W-:Y:S01]  /*4e50*/  FMUL.FTZ R38, R38, UR60 ;  /* 0x0000003c26267c20 */ /* 0x000fe20008410000 */
[----:B------:R-:W-:Y:S01]  /*4e60*/  FMUL.FTZ R39, R39, UR60 ;  /* 0x0000003c27277c20 */ /* 0x000fe20008410000 */
[----:B------:R-:W-:Y:S01]  /*4e70*/  FMUL.FTZ R42, R42, UR60 ;  /* 0x0000003c2a2a7c20 */ /* 0x000fe20008410000 */
[----:B------:R-:W5:Y:S01]  /*4e80*/  MUFU.TANH R192, R192 ;  /* 0x000000c000c07308 */ /* 0x000f620000002400 */
[----:B------:R-:W-:Y:S01]  /*4e90*/  FMUL.FTZ R46, R46, UR60 ;  /* 0x0000003c2e2e7c20 */ /* 0x000fe20008410000 */
[----:B------:R-:W-:Y:S01]  /*4ea0*/  UMOV UR10, UR6 ;  /* 0x00000006000a7c82 */ /* 0x000fe20008000000 */
[----:B------:R-:W-:Y:S01]  /*4eb0*/  FMUL.FTZ R47, R47, UR60 ;  /* 0x0000003c2f2f7c20 */ /* 0x000fe20008410000 */
[----:B------:R-:W-:Y:S01]  /*4ec0*/  HGMMA.64x128x16.F32.BF16 R88, R180, gdesc[UR8].tnspB, R88, gsb0 ;  /* 0x41e00008b4587df0 */ /* 0x000fe20008001858 */
[----:B------:R-:W-:Y:S01]  /*4ed0*/  UIADD3 UR10, UR6, 0x80, URZ ;  /* 0x00000080060a7890 */ /* 0x000fe2000fffe03f */
[----:B-1----:R-:W-:Y:S01]  /*4ee0*/  @P2 IMAD.HI.U32 R11, R8, R11, RZ ;  /* 0x0000000b080b2227 */ /* 0x002fe200078e00ff */
[----:B------:R-:W-:Y:S01]  /*4ef0*/  UMOV UR11, 0x40000040 ;  /* 0x40000040000b7882 */ /* 0x000fe20000000000 */
[----:B------:R-:W1:Y:S02]  /*4f00*/  MUFU.TANH R190, R190 ;  /* 0x000000be00be7308 */ /* 0x000e640000002400 */
[----:B------:R-:W-:Y:S01]  /*4f10*/  FMUL.FTZ R50, R50, UR60 ;  /* 0x0000003c32327c20 */ /* 0x000fe20008410000 */
[----:B------:R-:W-:Y:S01]  /*4f20*/  FMUL.FTZ R51, R51, UR60 ;  /* 0x0000003c33337c20 */ /* 0x000fe20008410000 */
[----:B------:R-:W-:Y:S01]  /*4f30*/  FMUL.FTZ R54, R54, UR60 ;  /* 0x0000003c36367c20 */ /* 0x000fe20008410000 */
[----:B------:R-:W-:Y:S01]  /*4f40*/  FMUL.FTZ R55, R55, UR60 ;  /* 0x0000003c37377c20 */ /* 0x000fe20008410000 */
[----:B------:R-:W-:Y:S01]  /*4f50*/  FMUL.FTZ R58, R58, UR60 ;  /* 0x0000003c3a3a7c20 */ /* 0x000fe20008410000 */
[----:B---3--:R-:W-:Y:S01]  /*4f60*/  @P2 SHF.R.U32.HI R29, RZ, R2, R11 ;  /* 0x00000002ff1d2219 */ /* 0x008fe2000001160b */
[----:B------:R-:W-:Y:S01]  /*4f70*/  FMUL.FTZ R59, R59, UR60 ;  /* 0x0000003c3b3b7c20 */ /* 0x000fe20008410000 */
[----:B------:R-:W-:Y:S01]  /*4f80*/  MOV R2, 0xffffff80 ;  /* 0xffffff8000027802 */ /* 0x000fe20000000f00 */
[----:B------:R-:W3:Y:S01]  /*4f90*/  MUFU.TANH R188, R188 ;  /* 0x000000bc00bc7308 */ /* 0x000ee20000002400 */
[----:B------:R-:W-:Y:S01]  /*4fa0*/  FMUL.FTZ R62, R62, UR60 ;  /* 0x0000003c3e3e7c20 */ /* 0x000fe20008410000 */
[----:B0-----:R-:W0:Y:S01]  /*4fb0*/  SHFL.IDX PT, R10, R29, 0x1, 0x1c1f ;  /* 0x003c1f001d0a7f89 */ /* 0x001e2200000e0000 */
[----:B------:R-:W-:Y:S01]  /*4fc0*/  FMUL.FTZ R70, R70, UR60 ;  /* 0x0000003c46467c20 */ /* 0x000fe20008410000 */
[----:B------:R-:W-:-:S02]  /*4fd0*/  IMAD R2, R15, R2, 0x1 ;  /* 0x000000010f027424 */ /* 0x000fc400078e0202 */
[----:B------:R-:W-:Y:S01]  /*4fe0*/  FMUL.FTZ R30, R36, UR60 ;  /* 0x0000003c241e7c20 */ /* 0x000fe20008410000 */
[----:B------:R-:W-:Y:S01]  /*4ff0*/  FMUL.FTZ R63, R63, UR60 ;  /* 0x0000003c3f3f7c20 */ /* 0x000fe20008410000 */
[----:B------:R-:W-:Y:S01]  /*5000*/  FMUL.FTZ R36, R48, UR60 ;  /* 0x0000003c30247c20 */ /* 0x000fe20008410000 */
[----:B----4-:R-:W-:Y:S01]  /*5010*/  IMAD R43, R9, -0x2, R2 ;  /* 0xfffffffe092b7824 */ /* 0x010fe200078e0202 */
[----:B------:R-:W4:Y:S01]  /*5020*/  MUFU.TANH R186, R186 ;  /* 0x000000ba00ba7308 */ /* 0x000f220000002400 */
[----:B------:R-:W-:Y:S01]  /*5030*/  FMUL.FTZ R2, R74, UR60 ;  /* 0x0000003c4a027c20 */ /* 0x000fe20008410000 */
[----:B------:R-:W-:Y:S01]  /*5040*/  FMUL.FTZ R66, R66, UR60 ;  /* 0x0000003c42427c20 */ /* 0x000fe20008410000 */
[----:B------:R-:W-:Y:S02]  /*5050*/  IMAD R43, R16, UR41, R43 ;  /* 0x00000029102b7c24 */ /* 0x000fe4000f8e022b */
[----:B------:R-:W-:Y:S01]  /*5060*/  FMUL.FTZ R22, R28, UR60 ;  /* 0x0000003c1c167c20 */ /* 0x000fe20008410000 */
[----:B------:R-:W-:Y:S01]  /*5070*/  FMUL.FTZ R28, R37, UR60 ;  /* 0x0000003c251c7c20 */ /* 0x000fe20008410000 */
        /* <DEDUP_REMOVED lines=11> */
[----:B0-----:R-:W-:Y:S01]  /*5130*/  IADD3 R10, R10, -UR40, R43 ;  /* 0x800000280a0a7c10 */ /* 0x001fe2000fffe02b */
[----:B------:R-:W-:Y:S01]  /*5140*/  FMUL.FTZ R34, R44, UR60 ;  /* 0x0000003c2c227c20 */ /* 0x000fe20008410000 */
[----:B------:R-:W-:Y:S01]  /*5150*/  FMUL.FTZ R83, R83, UR60 ;  /* 0x0000003c53537c20 */ /* 0x000fe20008410000 */
[----:B------:R-:W-:Y:S01]  /*5160*/  FMUL.FTZ R19, R25, UR60 ;  /* 0x0000003c19137c20 */ /* 0x000fe20008410000 */
[----:B------:R-:W-:Y:S01]  /*5170*/  ISETP.GT.AND P3, PT, R10, RZ, PT ;  /* 0x000000ff0a00720c */ /* 0x000fe20003f64270 */
[----:B------:R-:W-:Y:S01]  /*5180*/  FMUL.FTZ R86, R86, UR60 ;  /* 0x0000003c56567c20 */ /* 0x000fe20008410000 */
[----:B------:R-:W-:Y:S01]  /*5190*/  ISETP.GT.AND P4, PT, R10, 0x1, PT ;  /* 0x000000010a00780c */ /* 0x000fe20003f84270 */
[----:B------:R-:W-:Y:S01]  /*51a0*/  MUFU.TANH R46, R46 ;  /* 0x0000002e002e7308 */ /* 0x000fe20000002400 */
[----:B-----5:R-:W-:Y:S01]  /*51b0*/  FSEL R192, R192, -INF , P3 ;  /* 0xff800000c0c07808 */ /* 0x020fe20001800000 */
[----:B------:R-:W-:Y:S01]  /*51c0*/  FMUL.FTZ R87, R87, UR60 ;  /* 0x0000003c57577c20 */ /* 0x000fe20008410000 */
[----:B------:R-:W-:Y:S01]  /*51d0*/  ISETP.GT.AND P3, PT, R10, 0x8, PT ;  /* 0x000000080a00780c */ /* 0x000fe20003f64270 */
[----:B------:R-:W-:Y:S01]  /*51e0*/  FMUL.FTZ R31, R41, UR60 ;  /* 0x0000003c291f7c20 */ /* 0x000fe20008410000 */
[----:B-1----:R-:W-:Y:S01]  /*51f0*/  FSEL R190, R190, -INF , P4 ;  /* 0xff800000bebe7808 */ /* 0x002fe20002000000 */
[----:B------:R-:W-:Y:S01]  /*5200*/  FMUL.FTZ R41, R57, UR60 ;  /* 0x0000003c39297c20 */ /* 0x000fe20008410000 */
[----:B------:R-:W-:Y:S01]  /*5210*/  FMNMX.FTZ R11, R192, R12, !PT ;  /* 0x0000000cc00b7209 */ /* 0x000fe20007810000 */
[----:B------:R-:W-:Y:S01]  /*5220*/  MUFU.TANH R47, R47 ;  /* 0x0000002f002f7308 */ /* 0x000fe20000002400 */
[----:B------:R-:W-:Y:S01]  /*5230*/  ISETP.GT.AND P4, PT, R10, 0x9, PT ;  /* 0x000000090a00780c */ /* 0x000fe20003f84270 */
[----:B------:R-:W-:Y:S01]  /*5240*/  FMUL.FTZ R57, R72, UR60 ;  /* 0x0000003c48397c20 */ /* 0x000fe20008410000 */
[----:B---3--:R-:W-:Y:S01]  /*5250*/  FSEL R188, R188, -INF , P3 ;  /* 0xff800000bcbc7808 */ /* 0x008fe20001800000 */
[----:B------:R-:W0:Y:S01]  /*5260*/  SHFL.IDX PT, R72, R29, RZ, 0x1c1f ;  /* 0x001c1fff1d487589 */ /* 0x000e2200000e0000 */
[----:B------:R-:W-:Y:S01]  /*5270*/  FMNMX.FTZ R11, R190, R11, !PT ;  /* 0x0000000bbe0b7209 */ /* 0x000fe20007810000 */
[----:B--2---:R-:W-:Y:S01]  /*5280*/  FMUL.FTZ R0, R24, UR60 ;  /* 0x0000003c18007c20 */ /* 0x004fe20008410000 */
[----:B------:R-:W-:Y:S01]  /*5290*/  ISETP.GT.AND P3, PT, R10, 0x10, PT ;  /* 0x000000100a00780c */ /* 0x000fe20003f64270 */
[----:B------:R-:W-:Y:S01]  /*52a0*/  MUFU.TANH R50, R50 ;  /* 0x0000003200327308 */ /* 0x000fe20000002400 */
[----:B----4-:R-:W-:Y:S01]  /*52b0*/  FSEL R186, R186, -INF , P4 ;  /* 0xff800000baba7808 */ /* 0x010fe20002000000 */
[----:B------:R-:W-:Y:S01]  /*52c0*/  FMUL.FTZ R24, R33, UR60 ;  /* 0x0000003c21187c20 */ /* 0x000fe20008410000 */
[----:B------:R-:W-:Y:S01]  /*52d0*/  FMNMX.FTZ R11, R188, R11, !PT ;  /* 0x0000000bbc0b7209 */ /* 0x000fe20007810000 */
[----:B------:R-:W-:Y:S01]  /*52e0*/  FMUL.FTZ R33, R45, UR60 ;  /* 0x0000003c2d217c20 */ /* 0x000fe20008410000 */
[----:B------:R-:W-:Y:S01]  /*52f0*/  ISETP.GT.AND P4, PT, R10, 0x11, PT ;  /* 0x000000110a00780c */ /* 0x000fe20003f84270 */
[----:B------:R-:W-:Y:S01]  /*5300*/  UMOV UR39, UR37 ;  /* 0x0000002500277c82 */ /* 0x000fe20008000000 */
[----:B------:R-:W-:Y:S01]  /*5310*/  FSEL R184, R184, -INF , P3 ;  /* 0xff800000b8b87808 */ /* 0x000fe20001800000 */
[----:B------:R-:W-:Y:S01]  /*5320*/  MUFU.TANH R51, R51 ;  /* 0x0000003300337308 */ /* 0x000fe20000002400 */
[----:B------:R-:W-:-:S02]  /*5330*/  FMNMX.FTZ R11, R186, R11, !PT ;  /* 0x0000000bba0b7209 */ /* 0x000fc40007810000 */
[----:B------:R-:W-:Y:S02]  /*5340*/  ISETP.GT.AND P3, PT, R10, 0x18, PT ;  /* 0x000000180a00780c */ /* 0x000fe40003f64270 */
[----:B------:R-:W-:-:S03]  /*5350*/  FMNMX.FTZ R11, R184, R11, !PT ;  /* 0x0000000bb80b7209 */ /* 0x000fc60007810000 */
[----:B------:R-:W-:Y:S01]  /*5360*/  MUFU.TANH R54, R54 ;  /* 0x0000003600367308 */ /* 0x000fe20000002400 */
[----:B0-----:R-:W-:-:S07]  /*5370*/  IADD3 R72, R72, -UR40, R43 ;  /* 0x8000002848487c10 */ /* 0x001fce000fffe02b */
[----:B------:R-:W-:Y:S01]  /*5380*/  MUFU.TANH R55, R55 ;  /* 0x0000003700377308 */ /* 0x000fe20000002400 */
[----:B------:R-:W-:-:S07]  /*5390*/  ISETP.GT.AND P5, PT, R72, 0x1, PT ;  /* 0x000000014800780c */ /* 0x000fce0003fa4270 */
        /* <DEDUP_REMOVED lines=11> */
[----:B------:R-:W-:Y:S01]  /*5450*/  HGMMA.64x128x16.F32.BF16 R88, R176, gdesc[UR8].tnspB, R88, gsb0 ;  /* 0x41e00008b0587df0 */ /* 0x000fe20008001858 */
[----:B------:R-:W-:Y:S01]  /*5460*/  UIADD3 UR10, UR6, 0x100, URZ ;  /* 0x00000100060a7890 */ /* 0x000fe2000fffe03f */
[----:B------:R-:W-:-:S04]  /*5470*/  UMOV UR11, 0x40000040 ;  /* 0x40000040000b7882 */ /* 0x000fc80000000000 */
[----:B------:R-:W2:Y:S01]  /*5480*/  MUFU.TANH R182, R182 ;  /* 0x000000b600b67308 */ /* 0x000ea20000002400 */
[----:B0-----:R-:W-:Y:S01]  /*5490*/  FMUL.FTZ R38, R53, UR60 ;  /* 0x0000003c35267c20 */ /* 0x001fe20008410000 */
[----:B------:R-:W-:Y:S01]  /*54a0*/  FMUL.FTZ R53, R69, UR60 ;  /* 0x0000003c45357c20 */ /* 0x000fe20008410000 */
[----:B------:R-:W-:-:S05]  /*54b0*/  FMUL.FTZ R69, R84, UR60 ;  /* 0x0000003c54457c20 */ /* 0x000fca0008410000 */
[----:B------:R-:W-:Y:S01]  /*54c0*/  MUFU.TANH R2, R2 ;  /* 0x0000000200027308 */ /* 0x000fe20000002400 */
[----:B-1----:R-:W-:Y:S02]  /*54d0*/  FSEL R180, R180, -INF , P3 ;  /* 0xff800000b4b47808 */ /* 0x002fe40001800000 */
[----:B------:R-:W-:-:S05]  /*54e0*/  ISETP.GT.AND P3, PT, R10, 0x20, PT ;  /* 0x000000200a00780c */ /* 0x000fca0003f64270 */
[----:B------:R0:W-:Y:S01]  /*54f0*/  MUFU.TANH R40, R78 ;  /* 0x0000004e00287308 */ /* 0x0001e20000002400 */
[----:B--2---:R-:W-:Y:S02]  /*5500*/  FSEL R182, R182, -INF , P4 ;  /* 0xff800000b6b67808 */ /* 0x004fe40002000000 */
[----:B------:R-:W-:Y:S02]  /*5510*/  ISETP.GT.AND P4, PT, R10, 0x19, PT ;  /* 0x000000190a00780c */ /* 0x000fe40003f84270 */
[----:B------:R-:W-:-:S03]  /*5520*/  FMNMX.FTZ R11, R182, R11, !PT ;  /* 0x0000000bb60b7209 */ /* 0x000fc60007810000 */
[----:B------:R-:W-:Y:S01]  /*5530*/  MUFU.TANH R79, R79 ;  /* 0x0000004f004f7308 */ /* 0x000fe20000002400 */
[----:B------:R-:W-:Y:S01]  /*5540*/  FMNMX.FTZ R11, R180, R11, !PT ;  /* 0x0000000bb40b7209 */ /* 0x000fe20007810000 */
[----:B0-----:R-:W-:Y:S01]  /*5550*/  FMUL.FTZ R78, R65, UR60 ;  /* 0x0000003c414e7c20 */ /* 0x001fe20008410000 */
[----:B------:R-:W-:-:S05]  /*5560*/  FMUL.FTZ R65, R80, UR60 ;  /* 0x0000003c50417c20 */ /* 0x000fca0008410000 */
[----:B------:R0:W-:Y:S08]  /*5570*/  MUFU.TANH R27, R82 ;  /* 0x00000052001b7308 */ /* 0x0001f00000002400 */
[----:B------:R-:W-:Y:S01]  /*5580*/  MUFU.TANH R25, R83 ;  /* 0x0000005300197308 */ /* 0x000fe20000002400 */
[----:B0-----:R-:W-:Y:S01]  /*5590*/  FMUL.FTZ R82, R64, UR60 ;  /* 0x0000003c40527c20 */ /* 0x001fe20008410000 */
[----:B------:R-:W-:-:S06]  /*55a0*/  FMUL.FTZ R64, R81, UR60 ;  /* 0x0000003c51407c20 */ /* 0x000fcc0008410000 */
[----:B------:R-:W-:Y:S08]  /*55b0*/  MUFU.TANH R0, R0 ;  /* 0x0000000000007308 */ /* 0x000ff00000002400 */
[----:B------:R-:W0:Y:S08]  /*55c0*/  MUFU.TANH R19, R19 ;  /* 0x0000001300137308 */ /* 0x000e300000002400 */
[----:B------:R-:W-:Y:S08]  /*55d0*/  MUFU.TANH R22, R22 ;  /* 0x0000001600167308 */ /* 0x000ff00000002400 */
[----:B------:R-:W-:Y:S01]  /*55e0*/  MUFU.TANH R20, R20 ;  /* 0x0000001400147308 */ /* 0x000fe20000002400 */
[----:B0-----:R-:W-:-:S02]  /*55f0*/  FSEL R43, R19, -INF , P5 ;  /* 0xff800000132b7808 */ /* 0x001fc40002800000 */
[----:B------:R-:W-:-:S05]  /*5600*/  ISETP.GT.AND P5, PT, R72, 0x9, PT ;  /* 0x000000094800780c */ /* 0x000fca0003fa4270 */
        /* <DEDUP_REMOVED lines=10> */
[----:B------:R-:W-:Y:S02]  /*56b0*/  FSEL R176, R42, -INF , P3 ;  /* 0xff8000002ab07808 */ /* 0x000fe40001800000 */
[----:B------:R-:W-:Y:S02]  /*56c0*/  ISETP.GT.AND P3, PT, R10, 0x28, PT ;  /* 0x000000280a00780c */ /* 0x000fe40003f64270 */
[----:B------:R0:W1:Y:S01]  /*56d0*/  MUFU.TANH R178, R39 ;  /* 0x0000002700b27308 */ /* 0x0000620000002400 */
[----:B------:R-:W-:Y:S01]  /*56e0*/  HGMMA.64x128x16.F32.BF16 R88, R172, gdesc[UR8].tnspB, R88, gsb0 ;  /* 0x41e00008ac587df0 */ /* 0x000fe20008001858 */
[----:B------:R-:W-:Y:S01]  /*56f0*/  UIADD3 UR10, UR6, 0x180, URZ ;  /* 0x00000180060a7890 */ /* 0x000fe2000fffe03f */
[----:B------:R-:W-:-:S05]  /*5700*/  UMOV UR11, 0x40000040 ;  /* 0x40000040000b7882 */ /* 0x000fca0000000000 */
[----:B------:R2:W-:Y:S01]  /*5710*/  MUFU.TANH R42, R75 ;  /* 0x0000004b002a7308 */ /* 0x0005e20000002400 */
[----:B0-----:R-:W-:-:S07]  /*5720*/  FMUL.FTZ R39, R56, UR60 ;  /* 0x0000003c38277c20 */ /* 0x001fce0008410000 */
[----:B------:R-:W0:Y:S01]  /*5730*/  MUFU.TANH R56, R59 ;  /* 0x0000003b00387308 */ /* 0x000e220000002400 */
[----:B-1----:R-:W-:Y:S01]  /*5740*/  FSEL R178, R178, -INF , P4 ;  /* 0xff800000b2b27808 */ /* 0x002fe20002000000 */
[----:B--2---:R-:W-:Y:S01]  /*5750*/  FMUL.FTZ R75, R61, UR60 ;  /* 0x0000003c3d4b7c20 */ /* 0x004fe20008410000 */
[----:B------:R-:W-:Y:S01]  /*5760*/  ISETP.GT.AND P4, PT, R10, 0x21, PT ;  /* 0x000000210a00780c */ /* 0x000fe20003f84270 */
[----:B------:R-:W-:Y:S01]  /*5770*/  FMUL.FTZ R61, R76, UR60 ;  /* 0x0000003c4c3d7c20 */ /* 0x000fe20008410000 */
        /* <DEDUP_REMOVED lines=21> */
[----:B------:R-:W-:Y:S01]  /*58d0*/  MUFU.TANH R21, R87 ;  /* 0x0000005700157308 */ /* 0x000fe20000002400 */
[----:B------:R-:W-:Y:S01]  /*58e0*/  FSEL R172, R46, -INF , P3 ;  /* 0xff8000002eac7808 */ /* 0x000fe20001800000 */
[----:B------:R-:W-:Y:S01]  /*58f0*/  HGMMA.64x128x16.F32.BF16 R88, R168, gdesc[UR8].tnspB, R88, gsb0 ;  /* 0x41e00008a8587df0 */ /* 0x000fe20008001858 */
[----:B------:R-:W-:Y:S01]  /*5900*/  UIADD3 UR10, UR6, 0x200, URZ ;  /* 0x00000200060a7890 */ /* 0x000fe2000fffe03f */
[----:B------:R-:W-:Y:S01]  /*5910*/  FMNMX.FTZ R11, R174, R11, !PT ;  /* 0x0000000bae0b7209 */ /* 0x000fe20007810000 */
[----:B------:R-:W-:Y:S01]  /*5920*/  UMOV UR11, 0x40000040 ;  /* 0x40000040000b7882 */ /* 0x000fe20000000000 */
[----:B------:R-:W-:-:S02]  /*5930*/  ISETP.GT.AND P3, PT, R10, 0x30, PT ;  /* 0x000000300a00780c */ /* 0x000fc40003f64270 */
[----:B------:R-:W-:Y:S01]  /*5940*/  FMNMX.FTZ R11, R172, R11, !PT ;  /* 0x0000000bac0b7209 */ /* 0x000fe20007810000 */
[----:B------:R1:W2:Y:S02]  /*5950*/  MUFU.TANH R46, R71 ;  /* 0x00000047002e7308 */ /* 0x0002a40000002400 */
[----:B-1----:R-:W-:-:S06]  /*5960*/  FMUL.FTZ R71, R60, UR60 ;  /* 0x0000003c3c477c20 */ /* 0x002fcc0008410000 */
[----:B------:R-:W-:Y:S01]  /*5970*/  MUFU.TANH R71, R71 ;  /* 0x0000004700477308 */ /* 0x000fe20000002400 */
[----:B------:R-:W-:Y:S02]  /*5980*/  WARPGROUP.DEPBAR.LE gsb0, 0x0 ;  /* 0x00008000000079c5 */ /* 0x000fe40000010000 */
[----:B------:R-:W-:Y:S01]  /*5990*/  WARPGROUP.ARRIVE ;  /* 0x00000000000079c5 */ /* 0x000fe20000000000 */
[----:B------:R-:W-:Y:S02]  /*59a0*/  FSEL R170, R47, -INF , P4 ;  /* 0xff8000002faa7808 */ /* 0x000fe40002000000 */
[----:B------:R-:W-:Y:S02]  /*59b0*/  ISETP.GT.AND P4, PT, R10, 0x31, PT ;  /* 0x000000310a00780c */ /* 0x000fe40003f84270 */
[----:B------:R-:W-:Y:S01]  /*59c0*/  FSEL R168, R50, -INF , P3 ;  /* 0xff80000032a87808 */ /* 0x000fe20001800000 */
[----:B------:R-:W-:Y:S01]  /*59d0*/  HGMMA.64x128x16.F32.BF16 R88, R164, gdesc[UR8].tnspB, R88, gsb0 ;  /* 0x41e00008a4587df0 */ /* 0x000fe20008001858 */
[----:B------:R-:W-:Y:S01]  /*59e0*/  FMNMX.FTZ R11, R170, R11, !PT ;  /* 0x0000000baa0b7209 */ /* 0x000fe20007810000 */
[----:B------:R-:W-:Y:S01]  /*59f0*/  UIADD3 UR10, UR6, 0x280, URZ ;  /* 0x00000280060a7890 */ /* 0x000fe2000fffe03f */
[----:B------:R-:W-:Y:S01]  /*5a00*/  ISETP.GT.AND P3, PT, R10, 0x38, PT ;  /* 0x000000380a00780c */ /* 0x000fe20003f64270 */
[----:B------:R-:W-:Y:S01]  /*5a10*/  UMOV UR11, 0x40000040 ;  /* 0x40000040000b7882 */ /* 0x000fe20000000000 */
[----:B------:R-:W-:-:S02]  /*5a20*/  FSEL R74, R51, -INF , P4 ;  /* 0xff800000334a7808 */ /* 0x000fc40002000000 */
[----:B------:R-:W-:Y:S02]  /*5a30*/  FMNMX.FTZ R11, R168, R11, !PT ;  /* 0x0000000ba80b7209 */ /* 0x000fe40007810000 */
[----:B------:R-:W-:Y:S02]  /*5a40*/  ISETP.GT.AND P4, PT, R10, 0x39, PT ;  /* 0x000000390a00780c */ /* 0x000fe40003f84270 */
[----:B------:R-:W-:Y:S02]  /*5a50*/  FSEL R70, R54, -INF , P3 ;  /* 0xff80000036467808 */ /* 0x000fe40001800000 */
[----:B------:R-:W-:Y:S02]  /*5a60*/  FMNMX.FTZ R11, R74, R11, !PT ;  /* 0x0000000b4a0b7209 */ /* 0x000fe40007810000 */
[----:B------:R-:W-:Y:S02]  /*5a70*/  ISETP.GT.AND P3, PT, R10, 0x40, PT ;  /* 0x000000400a00780c */ /* 0x000fe40003f64270 */
[----:B------:R-:W-:Y:S01]  /*5a80*/  FSEL R66, R55, -INF , P4 ;  /* 0xff80000037427808 */ /* 0x000fe20002000000 */
[----:B------:R-:W-:Y:S01]  /*5a90*/  FMUL.FTZ R55, R73, UR60 ;  /* 0x0000003c49377c20 */ /* 0x000fe20008410000 */
[----:B------:R-:W-:-:S02]  /*5aa0*/  FMNMX.FTZ R11, R70, R11, !PT ;  /* 0x0000000b460b7209 */ /* 0x000fc40007810000 */
[----:B------:R-:W-:Y:S02]  /*5ab0*/  ISETP.GT.AND P4, PT, R10, 0x41, PT ;  /* 0x000000410a00780c */ /* 0x000fe40003f84270 */
[----:B------:R-:W-:Y:S01]  /*5ac0*/  FSEL R62, R58, -INF , P3 ;  /* 0xff8000003a3e7808 */ /* 0x000fe20001800000 */
[----:B------:R-:W-:Y:S01]  /*5ad0*/  MUFU.TANH R55, R55 ;  /* 0x0000003700377308 */ /* 0x000fe20000002400 */
[----:B------:R-:W-:Y:S02]  /*5ae0*/  FMNMX.FTZ R11, R66, R11, !PT ;  /* 0x0000000b420b7209 */ /* 0x000fe40007810000 */
[----:B------:R-:W-:Y:S02]  /*5af0*/  ISETP.GT.AND P3, PT, R10, 0x48, PT ;  /* 0x000000480a00780c */ /* 0x000fe40003f64270 */
[----:B0-----:R-:W-:Y:S02]  /*5b00*/  FSEL R56, R56, -INF , P4 ;  /* 0xff80000038387808 */ /* 0x001fe40002000000 */
[----:B------:R-:W-:-:S02]  /*5b10*/  FMNMX.FTZ R11, R62, R11, !PT ;  /* 0x0000000b3e0b7209 */ /* 0x000fc40007810000 */
[----:B------:R-:W-:Y:S02]  /*5b20*/  ISETP.GT.AND P4, PT, R10, 0x49, PT ;  /* 0x000000490a00780c */ /* 0x000fe40003f84270 */
[----:B------:R-:W-:Y:S02]  /*5b30*/  FSEL R58, R23, -INF , P3 ;  /* 0xff800000173a7808 */ /* 0x000fe40001800000 */
[----:B------:R-:W-:Y:S01]  /*5b40*/  FMNMX.FTZ R11, R56, R11, !PT ;  /* 0x0000000b380b7209 */ /* 0x000fe20007810000 */
[----:B------:R-:W0:Y:S01]  /*5b50*/  MUFU.TANH R23, R86 ;  /* 0x0000005600177308 */ /* 0x000e220000002400 */
[----:B------:R-:W-:Y:S02]  /*5b60*/  ISETP.GT.AND P3, PT, R10, 0x50, PT ;  /* 0x000000500a00780c */ /* 0x000fe40003f64270 */
[----:B------:R-:W-:Y:S02]  /*5b70*/  FSEL R54, R63, -INF , P4 ;  /* 0xff8000003f367808 */ /* 0x000fe40002000000 */
[----:B------:R-:W-:-:S02]  /*5b80*/  FMNMX.FTZ R11, R58, R11, !PT ;  /* 0x0000000b3a0b7209 */ /* 0x000fc40007810000 */
[----:B------:R-:W-:Y:S02]  /*5b90*/  ISETP.GT.AND P4, PT, R10, 0x51, PT ;  /* 0x000000510a00780c */ /* 0x000fe40003f84270 */
[----:B------:R-:W-:Y:S02]  /*5ba0*/  FSEL R52, R52, -INF , P3 ;  /* 0xff80000034347808 */ /* 0x000fe40001800000 */
[----:B------:R-:W-:Y:S02]  /*5bb0*/  FMNMX.FTZ R11, R54, R11, !PT ;  /* 0x0000000b360b7209 */ /* 0x000fe40007810000 */
[----:B------:R-:W-:Y:S02]  /*5bc0*/  ISETP.GT.AND P3, PT, R10, 0x58, PT ;  /* 0x000000580a00780c */ /* 0x000fe40003f64270 */
[----:B------:R-:W-:Y:S02]  /*5bd0*/  FSEL R50, R67, -INF , P4 ;  /* 0xff80000043327808 */ /* 0x000fe40002000000 */
[----:B------:R-:W-:-:S02]  /*5be0*/  FMNMX.FTZ R11, R52, R11, !PT ;  /* 0x0000000b340b7209 */ /* 0x000fc40007810000 */
[----:B------:R-:W-:Y:S02]  /*5bf0*/  ISETP.GT.AND P4, PT, R10, 0x59, PT ;  /* 0x000000590a00780c */ /* 0x000fe40003f84270 */
[----:B------:R-:W-:Y:S02]  /*5c00*/  FSEL R48, R48, -INF , P3 ;  /* 0xff80000030307808 */ /* 0x000fe40001800000 */
[----:B------:R-:W-:Y:S02]  /*5c10*/  FMNMX.FTZ R11, R50, R11, !PT ;  /* 0x0000000b320b7209 */ /* 0x000fe40007810000 */
[----:B------:R-:W-:Y:S02]  /*5c20*/  ISETP.GT.AND P3, PT, R10, 0x60, PT ;  /* 0x000000600a00780c */ /* 0x000fe40003f64270 */
[----:B--2---:R-:W-:Y:S02]  /*5c30*/  FSEL R46, R46, -INF , P4 ;  /* 0xff8000002e2e7808 */ /* 0x004fe40002000000 */
        /* <DEDUP_REMOVED lines=16> */
[----:B------:R-:W1:Y:S01]  /*5d40*/  MUFU.TANH R79, R79 ;  /* 0x0000004f004f7308 */ /* 0x000e620000002400 */
[----:B------:R-:W-:Y:S02]  /*5d50*/  FMNMX.FTZ R60, R2, R11, !PT ;  /* 0x0000000b023c7209 */ /* 0x000fe40007810000 */
[----:B------:R-:W-:Y:S02]  /*5d60*/  ISETP.GT.AND P3, PT, R10, 0x78, PT ;  /* 0x000000780a00780c */ /* 0x000fe40003f64270 */
[----:B------:R-:W-:Y:S02]  /*5d70*/  FSEL R25, R25, -INF , P4 ;  /* 0xff80000019197808 */ /* 0x000fe40002000000 */
[----:B------:R-:W-:-:S02]  /*5d80*/  FMNMX.FTZ R60, R27, R60, !PT ;  /* 0x0000003c1b3c7209 */ /* 0x000fc40007810000 */
[----:B------:R-:W-:Y:S02]  /*5d90*/  ISETP.GT.AND P4, PT, R10, 0x79, PT ;  /* 0x000000790a00780c */ /* 0x000fe40003f84270 */
[----:B0-----:R-:W-:Y:S01]  /*5da0*/  FSEL R23, R23, -INF , P3 ;  /* 0xff80000017177808 */ /* 0x001fe20001800000 */
[----:B------:R-:W0:Y:S01]  /*5db0*/  LDC R10, c[0x0][0x988] ;  /* 0x00026200ff0a7b82 */ /* 0x000e220000000800 */
[----:B------:R-:W-:Y:S02]  /*5dc0*/  FMNMX.FTZ R60, R25, R60, !PT ;  /* 0x0000003c193c7209 */ /* 0x000fe40007810000 */
[----:B------:R-:W-:Y:S02]  /*5dd0*/  FSEL R21, R21, -INF , P4 ;  /* 0xff80000015157808 */ /* 0x000fe40002000000 */
[----:B------:R-:W-:Y:S02]  /*5de0*/  FMNMX.FTZ R60, R23, R60, !PT ;  /* 0x0000003c173c7209 */ /* 0x000fe40007810000 */
[----:B------:R-:W-:-:S02]  /*5df0*/  ISETP.GT.AND P4, PT, R72, RZ, PT ;  /* 0x000000ff4800720c */ /* 0x000fc40003f84270 */
[----:B------:R-:W-:Y:S02]  /*5e00*/  FMNMX.FTZ R60, R21, R60, !PT ;  /* 0x0000003c153c7209 */ /* 0x000fe40007810000 */
[----:B------:R-:W-:Y:S02]  /*5e10*/  FSEL R0, R0, -INF , P4 ;  /* 0xff80000000007808 */ /* 0x000fe40002000000 */
[----:B------:R-:W-:Y:S01]  /*5e20*/  ISETP.GT.AND P4, PT, R72, 0x8, PT ;  /* 0x000000084800780c */ /* 0x000fe20003f84270 */
[----:B------:R-:W2:Y:S01]  /*5e30*/  SHFL.BFLY PT, R11, R60, 0x2, 0x1f ;  /* 0x0c401f003c0b7f89 */ /* 0x000ea200000e0000 */
[----:B------:R-:W-:Y:S02]  /*5e40*/  FMNMX.FTZ R76, R0, R13, !PT ;  /* 0x0000000d004c7209 */ /* 0x000fe40007810000 */
[----:B------:R-:W-:Y:S02]  /*5e50*/  FSEL R47, R20, -INF , P5 ;  /* 0xff800000142f7808 */ /* 0x000fe40002800000 */
[----:B------:R-:W-:-:S02]  /*5e60*/  FMNMX.FTZ R76, R43, R76, !PT ;  /* 0x0000004c2b4c7209 */ /* 0x000fc40007810000 */
[----:B------:R-:W-:-:S04]  /*5e70*/  ISETP.GT.AND P5, PT, R72, 0x11, PT ;  /* 0x000000114800780c */ /* 0x000fc80003fa4270 */
[----:B------:R-:W-:Y:S02]  /*5e80*/  FSEL R51, R24, -INF , P5 ;  /* 0xff80000018337808 */ /* 0x000fe40002800000 */
[----:B------:R-:W-:-:S04]  /*5e90*/  ISETP.GT.AND P5, PT, R72, 0x19, PT ;  /* 0x000000194800780c */ /* 0x000fc80003fa4270 */
[----:B------:R-:W-:Y:S02]  /*5ea0*/  FSEL R63, R28, -INF , P5 ;  /* 0xff8000001c3f7808 */ /* 0x000fe40002800000 */
[----:B------:R-:W-:Y:S01]  /*5eb0*/  ISETP.GT.AND P5, PT, R72, 0x21, PT ;  /* 0x000000214800780c */ /* 0x000fe20003fa4270 */
[----:B------:R-:W-:Y:S02]  /*5ec0*/  WARPGROUP.DEPBAR.LE gsb0, 0x0 ;  /* 0x00008000000079c5 */ /* 0x000fe40000010000 */
[----:B------:R-:W-:Y:S01]  /*5ed0*/  WARPGROUP.ARRIVE ;  /* 0x00000000000079c5 */ /* 0x000fe20000000000 */
[----:B------:R-:W-:Y:S02]  /*5ee0*/  FSEL R31, R31, -INF , P5 ;  /* 0xff8000001f1f7808 */ /* 0x000fe40002800000 */
[----:B--2---:R-:W-:Y:S01]  /*5ef0*/  FMNMX.FTZ R11, R60, R11, !PT ;  /* 0x0000000b3c0b7209 */ /* 0x004fe20007810000 */
[----:B------:R-:W-:Y:S01]  /*5f00*/  FMUL.FTZ R60, R77, UR60 ;  /* 0x0000003c4d3c7c20 */ /* 0x000fe20008410000 */
[C---:B------:R-:W-:Y:S01]  /*5f10*/  ISETP.GT.AND P5, PT, R72.reuse, 0x29, PT ;  /* 0x000000294800780c */ /* 0x040fe20003fa4270 */
[----:B------:R-:W-:Y:S01]  /*5f20*/  HGMMA.64x128x16.F32.BF16 R88, R160, gdesc[UR8].tnspB, R88, gsb0 ;  /* 0x41e00008a0587df0 */ /* 0x000fe20008001858 */
[----:B------:R-:W-:Y:S01]  /*5f30*/  UIADD3 UR10, UR6, 0x300, URZ ;  /* 0x00000300060a7890 */ /* 0x000fe2000fffe03f */
[----:B------:R-:W2:Y:S01]  /*5f40*/  SHFL.BFLY PT, R68, R11, 0x1, 0x1f ;  /* 0x0c201f000b447f89 */ /* 0x000ea200000e0000 */
[----:B------:R-:W-:Y:S01]  /*5f50*/  UMOV UR11, 0x40000040 ;  /* 0x40000040000b7882 */ /* 0x000fe20000000000 */
[----:B------:R-:W-:Y:S01]  /*5f60*/  FSEL R33, R33, -INF , P5 ;  /* 0xff80000021217808 */ /* 0x000fe20002800000 */
[----:B------:R-:W3:Y:S01]  /*5f70*/  MUFU.TANH R60, R60 ;  /* 0x0000003c003c7308 */ /* 0x000ee20000002400 */
[----:B------:R-:W-:Y:S01]  /*5f80*/  ISETP.GT.AND P5, PT, R72, 0x31, PT ;  /* 0x000000314800780c */ /* 0x000fe20003fa4270 */
[----:B------:R-:W-:-:S03]  /*5f90*/  UIADD3 UR6, UR6, 0x380, URZ ;  /* 0x0000038006067890 */ /* 0x000fc6000fffe03f */
[----:B------:R-:W-:Y:S02]  /*5fa0*/  FSEL R35, R35, -INF , P5 ;  /* 0xff80000023237808 */ /* 0x000fe40002800000 */
[----:B------:R-:W-:-:S04]  /*5fb0*/  ISETP.GT.AND P5, PT, R72, 0x39, PT ;  /* 0x000000394800780c */ /* 0x000fc80003fa4270 */
[----:B------:R-:W-:Y:S02]  /*5fc0*/  FSEL R83, R38, -INF , P5 ;  /* 0xff80000026537808 */ /* 0x000fe40002800000 */
[----:B------:R-:W-:-:S04]  /*5fd0*/  ISETP.GT.AND P5, PT, R72, 0x41, PT ;  /* 0x000000414800780c */ /* 0x000fc80003fa4270 */
[----:B------:R-:W-:Y:S02]  /*5fe0*/  FSEL R41, R41, -INF , P5 ;  /* 0xff80000029297808 */ /* 0x000fe40002800000 */
[C---:B------:R-:W-:Y:S02]  /*5ff0*/  ISETP.GT.AND P5, PT, R72.reuse, 0x49, PT ;  /* 0x000000494800780c */ /* 0x040fe40003fa4270 */
[----:B--2---:R-:W-:Y:S01]  /*6000*/  FMNMX.FTZ R11, R11, R68, !PT ;  /* 0x000000440b0b7209 */ /* 0x004fe20007810000 */
[----:B------:R-:W-:Y:S01]  /*6010*/  FMUL.FTZ R68, R85, UR60 ;  /* 0x0000003c55447c20 */ /* 0x000fe20008410000 */
[----:B------:R-:W-:Y:S02]  /*6020*/  FSEL R75, R75, -INF , P5 ;  /* 0xff8000004b4b7808 */ /* 0x000fe40002800000 */
[C---:B------:R-:W-:Y:S01]  /*6030*/  FSETP.NEU.FTZ.AND P3, PT, R11.reuse, -INF , PT ;  /* 0xff8000000b00780b */ /* 0x040fe20003f7d000 */
[----:B0-----:R-:W-:Y:S01]  /*6040*/  FMUL.FTZ R45, R11, R10 ;  /* 0x0000000a0b2d7220 */ /* 0x001fe20000410000 */
[----:B------:R-:W-:Y:S01]  /*6050*/  ISETP.GT.AND P5, PT, R72, 0x51, PT ;  /* 0x000000514800780c */ /* 0x000fe20003fa4270 */
[----:B------:R-:W0:Y:S03]  /*6060*/  MUFU.TANH R68, R68 ;  /* 0x0000004400447308 */ /* 0x000e260000002400 */
[----:B------:R-:W-:-:S02]  /*6070*/  FSEL R29, R45, RZ, P3 ;  /* 0x000000ff2d1d7208 */ /* 0x000fc40001800000 */
[----:B------:R-:W-:Y:S02]  /*6080*/  FSEL R45, R22, -INF , P4 ;  /* 0xff800000162d7808 */ /* 0x000fe40002000000 */
[----:B------:R-:W-:Y:S01]  /*6090*/  ISETP.GT.AND P4, PT, R72, 0x10, PT ;  /* 0x000000104800780c */ /* 0x000fe20003f84270 */
[--C-:B------:R-:W-:Y:S01]  /*60a0*/  FFMA.FTZ R24, R182, R10, -R29.reuse ;  /* 0x0000000ab6187223 */ /* 0x100fe2000001081d */
[----:B------:R-:W-:Y:S01]  /*60b0*/  FMNMX.FTZ R76, R45, R76, !PT ;  /* 0x0000004c2d4c7209 */ /* 0x000fe20007810000 */
[-CC-:B------:R-:W-:Y:S01]  /*60c0*/  FFMA.FTZ R187, R2, R10.reuse, -R29.reuse ;  /* 0x0000000a02bb7223 */ /* 0x180fe2000001081d */
[----:B------:R-:W-:Y:S01]  /*60d0*/  FSEL R49, R26, -INF , P4 ;  /* 0xff8000001a317808 */ /* 0x000fe20002000000 */
[--C-:B------:R-:W-:Y:S01]  /*60e0*/  FFMA.FTZ R181, R192, R10, -R29.reuse ;  /* 0x0000000ac0b57223 */ /* 0x100fe2000001081d */
[----:B------:R-:W-:Y:S01]  /*60f0*/  FMNMX.FTZ R76, R47, R76, !PT ;  /* 0x0000004c2f4c7209 */ /* 0x000fe20007810000 */
[-CC-:B------:R-:W-:Y:S01]  /*6100*/  FFMA.FTZ R179, R180, R10.reuse, -R29.reuse ;  /* 0x0000000ab4b37223 */ /* 0x180fe2000001081d */
[----:B------:R-:W-:Y:S01]  /*6110*/  ISETP.GT.AND P4, PT, R72, 0x18, PT ;  /* 0x000000184800780c */ /* 0x000fe20003f84270 */
[--C-:B------:R-:W-:Y:S01]  /*6120*/  FFMA.FTZ R190, R190, R10, -R29.reuse ;  /* 0x0000000abebe7223 */ /* 0x100fe2000001081d */
[----:B------:R-:W-:Y:S01]  /*6130*/  FMNMX.FTZ R76, R49, R76, !PT ;  /* 0x0000004c314c7209 */ /* 0x000fe20007810000 */
[----:B------:R-:W-:Y:S01]  /*6140*/  MUFU.EX2 R181, R181 ;  /* 0x000000b500b57308 */ /* 0x000fe20000000800 */
        /* <DEDUP_REMOVED lines=59> */
[----:B------:R-:W-:Y:S01]  /*6500*/  FFMA.FTZ R21, R21, R10, -R29 ;  /* 0x0000000a15157223 */ /* 0x000fe2000001081d */
[----:B------:R-:W-:-:S02]  /*6510*/  ISETP.GT.AND P4, PT, R72, 0x58, PT ;  /* 0x000000584800780c */ /* 0x000fc40003f84270 */
[----:B------:R-:W-:Y:S01]  /*6520*/  FSEL R39, R78, -INF , P5 ;  /* 0xff8000004e277808 */ /* 0x000fe20002800000 */
[----:B------:R-:W-:Y:S01]  /*6530*/  MUFU.EX2 R173, R173 ;  /* 0x000000ad00ad7308 */ /* 0x000fe20000000800 */
[----:B------:R-:W-:Y:S02]  /*6540*/  FMNMX.FTZ R76, R37, R76, !PT ;  /* 0x0000004c254c7209 */ /* 0x000fe40007810000 */
[C---:B------:R-:W-:Y:S02]  /*6550*/  ISETP.GT.AND P5, PT, R72.reuse, 0x59, PT ;  /* 0x000000594800780c */ /* 0x040fe40003fa4270 */
[----:B-1----:R-:W-:Y:S02]  /*6560*/  FSEL R79, R79, -INF , P4 ;  /* 0xff8000004f4f7808 */ /* 0x002fe40002000000 */
[----:B------:R-:W-:Y:S01]  /*6570*/  FMNMX.FTZ R76, R39, R76, !PT ;  /* 0x0000004c274c7209 */ /* 0x000fe20007810000 */
[----:B------:R-:W-:Y:S01]  /*6580*/  MUFU.EX2 R28, R28 ;  /* 0x0000001c001c7308 */ /* 0x000fe20000000800 */
[----:B------:R-:W-:-:S02]  /*6590*/  ISETP.GT.AND P4, PT, R72, 0x60, PT ;  /* 0x000000604800780c */ /* 0x000fc40003f84270 */
[----:B------:R-:W-:Y:S02]  /*65a0*/  FSEL R53, R53, -INF , P5 ;  /* 0xff80000035357808 */ /* 0x000fe40002800000 */
[----:B------:R-:W-:Y:S02]  /*65b0*/  FMNMX.FTZ R76, R79, R76, !PT ;  /* 0x0000004c4f4c7209 */ /* 0x000fe40007810000 */
[C---:B------:R-:W-:Y:S01]  /*65c0*/  ISETP.GT.AND P5, PT, R72.reuse, 0x61, PT ;  /* 0x000000614800780c */ /* 0x040fe20003fa4270 */
[----:B------:R-:W-:Y:S01]  /*65d0*/  MUFU.EX2 R175, R175 ;  /* 0x000000af00af7308 */ /* 0x000fe20000000800 */
[----:B------:R-:W-:Y:S02]  /*65e0*/  FSEL R57, R57, -INF , P4 ;  /* 0xff80000039397808 */ /* 0x000fe40002000000 */
[----:B------:R-:W-:Y:S02]  /*65f0*/  FMNMX.FTZ R76, R53, R76, !PT ;  /* 0x0000004c354c7209 */ /* 0x000fe40007810000 */
[----:B------:R-:W-:-:S02]  /*6600*/  ISETP.GT.AND P4, PT, R72, 0x68, PT ;  /* 0x000000684800780c */ /* 0x000fc40003f84270 */
[----:B------:R-:W-:Y:S01]  /*6610*/  FSEL R55, R55, -INF , P5 ;  /* 0xff80000037377808 */ /* 0x000fe20002800000 */
[----:B------:R-:W-:Y:S01]  /*6620*/  MUFU.EX2 R30, R30 ;  /* 0x0000001e001e7308 */ /* 0x000fe20000000800 */
[----:B------:R-:W-:Y:S01]  /*6630*/  FMNMX.FTZ R76, R57, R76, !PT ;  /* 0x0000004c394c7209 */ /* 0x000fe20007810000 */
[----:B------:R-:W-:Y:S02]  /*6640*/  WARPGROUP.DEPBAR.LE gsb0, 0x0 ;  /* 0x00008000000079c5 */ /* 0x000fe40000010000 */
[----:B------:R-:W-:Y:S01]  /*6650*/  WARPGROUP.ARRIVE ;  /* 0x00000000000079c5 */ /* 0x000fe20000000000 */
[----:B------:R-:W-:Y:S01]  /*6660*/  ISETP.GT.AND P5, PT, R72, 0x69, PT ;  /* 0x000000694800780c */ /* 0x000fe20003fa4270 */
[-CC-:B------:R-:W-:Y:S01]  /*6670*/  FFMA.FTZ R163, R48, R10.reuse, -R29.reuse ;  /* 0x0000000a30a37223 */ /* 0x180fe2000001081d */
[----:B------:R-:W-:Y:S01]  /*6680*/  FSEL R61, R61, -INF , P4 ;  /* 0xff8000003d3d7808 */ /* 0x000fe20002000000 */
[----:B------:R-:W-:Y:S01]  /*6690*/  FFMA.FTZ R161, R52, R10, -R29 ;  /* 0x0000000a34a17223 */ /* 0x000fe2000001081d */
[----:B------:R-:W-:Y:S01]  /*66a0*/  FMNMX.FTZ R76, R55, R76, !PT ;  /* 0x0000004c374c7209 */ /* 0x000fe20007810000 */
[----:B------:R-:W-:Y:S01]  /*66b0*/  HGMMA.64x128x16.F32.BF16 R88, R156, gdesc[UR8].tnspB, R88, gsb0 ;  /* 0x41e000089c587df0 */ /* 0x000fe20008001858 */
[----:B------:R-:W-:Y:S01]  /*66c0*/  ISETP.GT.AND P4, PT, R72, 0x70, PT ;  /* 0x000000704800780c */ /* 0x000fe20003f84270 */
[----:B------:R-:W-:Y:S01]  /*66d0*/  UMOV UR10, UR6 ;  /* 0x00000006000a7c82 */ /* 0x000fe20008000000 */
[----:B---3--:R-:W-:Y:S01]  /*66e0*/  FSEL R87, R60, -INF , P5 ;  /* 0xff8000003c577808 */ /* 0x008fe20002800000 */
[----:B------:R-:W-:Y:S01]  /*66f0*/  UMOV UR11, 0x40000040 ;  /* 0x40000040000b7882 */ /* 0x000fe20000000000 */
[----:B------:R-:W-:Y:S01]  /*6700*/  FMNMX.FTZ R76, R61, R76, !PT ;  /* 0x0000004c3d4c7209 */ /* 0x000fe20007810000 */
[----:B------:R-:W-:Y:S01]  /*6710*/  MUFU.EX2 R169, R169 ;  /* 0x000000a900a97308 */ /* 0x000fe20000000800 */
[----:B------:R-:W-:-:S02]  /*6720*/  ISETP.GT.AND P5, PT, R72, 0x71, PT ;  /* 0x000000714800780c */ /* 0x000fc40003fa4270 */
[----:B------:R-:W-:Y:S02]  /*6730*/  FSEL R65, R65, -INF , P4 ;  /* 0xff80000041417808 */ /* 0x000fe40002000000 */
[----:B------:R-:W-:Y:S02]  /*6740*/  FMNMX.FTZ R76, R87, R76, !PT ;  /* 0x0000004c574c7209 */ /* 0x000fe40007810000 */
[----:B------:R-:W-:Y:S01]  /*6750*/  ISETP.GT.AND P4, PT, R72, 0x78, PT ;  /* 0x000000784800780c */ /* 0x000fe20003f84270 */
[----:B------:R-:W-:Y:S01]  /*6760*/  MUFU.EX2 R32, R32 ;  /* 0x0000002000207308 */ /* 0x000fe20000000800 */
[----:B------:R-:W-:Y:S02]  /*6770*/  FSEL R185, R64, -INF , P5 ;  /* 0xff80000040b97808 */ /* 0x000fe40002800000 */
[----:B------:R-:W-:Y:S02]  /*6780*/  FMNMX.FTZ R76, R65, R76, !PT ;  /* 0x0000004c414c7209 */ /* 0x000fe40007810000 */
[----:B------:R-:W-:-:S02]  /*6790*/  ISETP.GT.AND P5, PT, R72, 0x79, PT ;  /* 0x000000794800780c */ /* 0x000fc40003fa4270 */
[----:B------:R-:W-:Y:S01]  /*67a0*/  FSEL R189, R69, -INF , P4 ;  /* 0xff80000045bd7808 */ /* 0x000fe20002000000 */
[--C-:B------:R-:W-:Y:S01]  /*67b0*/  FFMA.FTZ R69, R42, R10, -R29.reuse ;  /* 0x0000000a2a457223 */ /* 0x100fe2000001081d */
[----:B------:R-:W-:Y:S01]  /*67c0*/  FMNMX.FTZ R76, R185, R76, !PT ;  /* 0x0000004cb94c7209 */ /* 0x000fe20007810000 */
[----:B------:R-:W-:Y:S01]  /*67d0*/  FFMA.FTZ R42, R25, R10, -R29 ;  /* 0x0000000a192a7223 */ /* 0x000fe2000001081d */
[----:B0-----:R-:W-:Y:S01]  /*67e0*/  FSEL R191, R68, -INF , P5 ;  /* 0xff80000044bf7808 */ /* 0x001fe20002800000 */
[----:B------:R-:W-:Y:S01]  /*67f0*/  MUFU.EX2 R171, R171 ;  /* 0x000000ab00ab7308 */ /* 0x000fe20000000800 */
[----:B------:R-:W-:-:S04]  /*6800*/  FMNMX.FTZ R76, R189, R76, !PT ;  /* 0x0000004cbd4c7209 */ /* 0x000fc80007810000 */
        /* <DEDUP_REMOVED lines=20> */
[----:B------:R-:W-:Y:S01]  /*6950*/  FSEL R0, R19, RZ, P4 ;  /* 0x000000ff13007208 */ /* 0x000fe20002000000 */
[-CC-:B------:R-:W-:Y:S01]  /*6960*/  FFMA.FTZ R51, R31, R10.reuse, -R48.reuse ;  /* 0x0000000a1f337223 */ /* 0x180fe20000010830 */
[-CC-:B------:R-:W-:Y:S01]  /*6970*/  FFMA.FTZ R31, R35, R10.reuse, -R48.reuse ;  /* 0x0000000a231f7223 */ /* 0x180fe20000010830 */
[----:B------:R-:W-:Y:S01]  /*6980*/  FSEL R35, R11, RZ, P3 ;  /* 0x000000ff0b237208 */ /* 0x000fe20001800000 */
[-CC-:B------:R-:W-:Y:S01]  /*6990*/  FFMA.FTZ R180, R43, R10.reuse, -R48.reuse ;  /* 0x0000000a2bb47223 */ /* 0x180fe20000010830 */
[----:B------:R-:W-:Y:S01]  /*69a0*/  FADD.FTZ R13, -R0, R13 ;  /* 0x0000000d000d7221 */ /* 0x000fe20000010100 */
[----:B------:R-:W-:Y:S01]  /*69b0*/  MUFU.EX2 R25, R25 ;  /* 0x0000001900197308 */ /* 0x000fe20000000800 */
[-C--:B------:R-:W-:Y:S01]  /*69c0*/  FFMA.FTZ R43, R47, R10.reuse, -R48 ;  /* 0x0000000a2f2b7223 */ /* 0x080fe20000010830 */
[----:B------:R-:W-:Y:S01]  /*69d0*/  FADD.FTZ R35, -R35, R12 ;  /* 0x0000000c23237221 */ /* 0x000fe20000010100 */
[-C--:B------:R-:W-:Y:S01]  /*69e0*/  FMUL.FTZ R2, R13, R10.reuse ;  /* 0x0000000a0d027220 */ /* 0x080fe20000410000 */
[----:B------:R-:W-:Y:S01]  /*69f0*/  FFMA.FTZ R176, R49, R10, -R48 ;  /* 0x0000000a31b07223 */ /* 0x000fe20000010830 */
[----:B------:R-:W-:-:S02]  /*6a00*/  IMAD.U32 R12, RZ, RZ, UR61 ;  /* 0x0000003dff0c7e24 */ /* 0x000fc4000f8e00ff */
[-C--:B------:R-:W-:Y:S01]  /*6a10*/  FMUL.FTZ R35, R35, R10.reuse ;  /* 0x0000000a23237220 */ /* 0x080fe20000410000 */
[-CC-:B------:R-:W-:Y:S01]  /*6a20*/  FFMA.FTZ R178, R59, R10.reuse, -R48.reuse ;  /* 0x0000000a3bb27223 */ /* 0x180fe20000010830 */
[----:B------:R-:W-:Y:S01]  /*6a30*/  MUFU.EX2 R180, R180 ;  /* 0x000000b400b47308 */ /* 0x000fe20000000800 */
[----:B------:R-:W-:Y:S02]  /*6a40*/  @!P1 VIADD R12, R12, 0x34840 ;  /* 0x000348400c0c9836 */ /* 0x000fe40000000000 */
[-CC-:B------:R-:W-:Y:S01]  /*6a50*/  FFMA.FTZ R49, R63, R10.reuse, -R48.reuse ;  /* 0x0000000a3f317223 */ /* 0x180fe20000010830 */
[-CC-:B------:R-:W-:Y:S01]  /*6a60*/  FFMA.FTZ R172, R67, R10.reuse, -R48.reuse ;  /* 0x0000000a43ac7223 */ /* 0x180fe20000010830 */
[-CC-:B------:R-:W-:Y:S01]  /*6a70*/  FFMA.FTZ R174, R73, R10.reuse, -R48.reuse ;  /* 0x0000000a49ae7223 */ /* 0x180fe20000010830 */
[-C--:B------:R-:W-:Y:S01]  /*6a80*/  FFMA.FTZ R47, R33, R10.reuse, -R48 ;  /* 0x0000000a212f7223 */ /* 0x080fe20000010830 */
[----:B------:R-:W-:Y:S01]  /*6a90*/  @!P1 PRMT R12, RZ, 0x654, R12 ;  /* 0x00000654ff0c9816 */ /* 0x000fe2000000000c */
        /* <DEDUP_REMOVED lines=13> */
[----:B------:R-:W-:Y:S01]  /*6b70*/  FFMA.FTZ R57, R57, R10, -R48 ;  /* 0x0000000a39397223 */ /* 0x000fe20000010830 */
[----:B------:R-:W-:-:S02]  /*6b80*/  WARPGROUP.DEPBAR.LE gsb0, 0x0 ;  /* 0x00008000000079c5 */ /* 0x000fc40000010000 */
[----:B------:R-:W-:Y:S01]  /*6b90*/  WARPGROUP.ARRIVE ;  /* 0x00000000000079c5 */ /* 0x000fe20000000000 */
[----:B------:R-:W2:Y:S01]  /*6ba0*/  MUFU.EX2 R182, R182 ;  /* 0x000000b600b67308 */ /* 0x000ea20000000800 */
[----:B0-----:R-:W-:Y:S01]  /*6bb0*/  FFMA.FTZ R7, R2, R7, R25 ;  /* 0x0000000702077223 */ /* 0x001fe20000010019 */
[-CC-:B------:R-:W-:Y:S01]  /*6bc0*/  FFMA.FTZ R55, R55, R10.reuse, -R48.reuse ;  /* 0x0000000a37377223 */ /* 0x180fe20000010830 */
[-CC-:B------:R-:W-:Y:S01]  /*6bd0*/  FFMA.FTZ R61, R61, R10.reuse, -R48.reuse ;  /* 0x0000000a3d3d7223 */ /* 0x180fe20000010830 */
[--C-:B------:R-:W-:Y:S01]  /*6be0*/  FFMA.FTZ R87, R87, R10, -R48.reuse ;  /* 0x0000000a57577223 */ /* 0x100fe20000010830 */
[----:B------:R-:W-:Y:S01]  /*6bf0*/  HGMMA.64x128x16.F32.BF16 R88, R152, gdesc[UR8].tnspB, R88, gsb0 ;  /* 0x41e0000898587df0 */ /* 0x000fe20008001858 */
[C---:B------:R-:W-:Y:S01]  /*6c00*/  FADD.FTZ R7, R180.reuse, R7 ;  /* 0x00000007b4077221 */ /* 0x040fe20000010000 */
[----:B------:R-:W-:Y:S01]  /*6c10*/  F2FP.BF16.F32.PACK_AB R180, R180, R25 ;  /* 0x00000019b4b4723e */ /* 0x000fe200000010ff */
[----:B------:R-:W0:Y:S01]  /*6c20*/  MUFU.EX2 R43, R43 ;  /* 0x0000002b002b7308 */ /* 0x000e220000000800 */
[----:B-1----:R-:W-:Y:S01]  /*6c30*/  FFMA.FTZ R35, R0, R6, R181 ;  /* 0x0000000600237223 */ /* 0x002fe200000100b5 */
[-CC-:B------:R-:W-:Y:S01]  /*6c40*/  FFMA.FTZ R65, R65, R10.reuse, -R48.reuse ;  /* 0x0000000a41417223 */ /* 0x180fe20000010830 */
[-CC-:B------:R-:W-:Y:S01]  /*6c50*/  FFMA.FTZ R185, R185, R10.reuse, -R48.reuse ;  /* 0x0000000ab9b97223 */ /* 0x180fe20000010830 */
[-CC-:B------:R-:W-:Y:S01]  /*6c60*/  FFMA.FTZ R189, R189, R10.reuse, -R48.reuse ;  /* 0x0000000abdbd7223 */ /* 0x180fe20000010830 */
[C---:B------:R-:W-:Y:S01]  /*6c70*/  FADD.FTZ R6, R22.reuse, R35 ;  /* 0x0000002316067221 */ /* 0x040fe20000010000 */
[----:B------:R-:W-:Y:S01]  /*6c80*/  FFMA.FTZ R48, R191, R10, -R48 ;  /* 0x0000000abf307223 */ /* 0x000fe20000010830 */
[----:B------:R-:W-:Y:S01]  /*6c90*/  IMAD.U32 R41, RZ, RZ, UR7 ;  /* 0x00000007ff297e24 */ /* 0x000fe2000f8e00ff */
[----:B------:R-:W1:Y:S01]  /*6ca0*/  MUFU.EX2 R176, R176 ;  /* 0x000000b000b07308 */ /* 0x000e620000000800 */
[C---:B------:R-:W-:Y:S01]  /*6cb0*/  ISETP.GT.AND P3, PT, R15.reuse, R14, PT ;  /* 0x0000000e0f00720c */ /* 0x040fe20003f64270 */
[----:B------:R-:W-:Y:S01]  /*6cc0*/  VIADD R15, R15, 0xffffffff ;  /* 0xffffffff0f0f7836 */ /* 0x000fe20000000000 */
[----:B------:R-:W-:-:S02]  /*6cd0*/  F2FP.BF16.F32.PACK_AB R181, R22, R181 ;  /* 0x000000b516b5723e */ /* 0x000fc400000010ff */
[----:B------:R-:W-:-:S03]  /*6ce0*/  @!P1 IADD3 R41, R41, 0x34860, RZ ;  /* 0x0003486029299810 */ /* 0x000fc60007ffe0ff */
[----:B------:R-:W3:Y:S01]  /*6cf0*/  MUFU.EX2 R45, R45 ;  /* 0x0000002d002d7308 */ /* 0x000ee20000000800 */
[----:B------:R-:W-:-:S07]  /*6d00*/  @!P1 PRMT R41, RZ, 0x654, R41 ;  /* 0x00000654ff299816 */ /* 0x000fce0000000029 */
[----:B------:R-:W4:Y:S08]  /*6d10*/  MUFU.EX2 R178, R178 ;  /* 0x000000b200b27308 */ /* 0x000f300000000800 */
[----:B------:R-:W5:Y:S08]  /*6d20*/  MUFU.EX2 R49, R49 ;  /* 0x0000003100317308 */ /* 0x000f700000000800 */
        /* <DEDUP_REMOVED lines=12> */
[----:B------:R-:W5:Y:S01]  /*6df0*/  MUFU.EX2 R160, R37 ;  /* 0x0000002500a07308 */ /* 0x000f620000000800 */
[----:B------:R-:W-:-:S02]  /*6e00*/  WARPGROUP.DEPBAR.LE gsb0, 0x0 ;  /* 0x00008000000079c5 */ /* 0x000fc40000010000 */
[----:B------:R2:W-:Y:S05]  /*6e10*/  @!P1 SYNCS.ARRIVE.TRANS64.RED.A1T0 RZ, [R12+URZ], RZ ;  /* 0x000000ff0cff99a7 */ /* 0x0005ea000810043f */
[----:B------:R-:W5:Y:S01]  /*6e20*/  MUFU.EX2 R39, R39 ;  /* 0x0000002700277308 */ /* 0x000f620000000800 */
[----:B--2---:R-:W-:Y:S01]  /*6e30*/  FADD.FTZ R12, R182, R7 ;  /* 0x00000007b60c7221 */ /* 0x004fe20000010000 */
[----:B------:R-:W-:Y:S01]  /*6e40*/  FADD.FTZ R7, R183, R6 ;  /* 0x00000006b7077221 */ /* 0x000fe20000010000 */
[----:B------:R2:W-:Y:S05]  /*6e50*/  @!P1 SYNCS.ARRIVE.TRANS64.RED.A1T0 RZ, [R41+URZ], RZ ;  /* 0x000000ff29ff99a7 */ /* 0x0005ea000810043f */
[----:B------:R-:W2:Y:S01]  /*6e60*/  MUFU.EX2 R162, R79 ;  /* 0x0000004f00a27308 */ /* 0x000ea20000000800 */
[----:B0-----:R-:W-:Y:S01]  /*6e70*/  FADD.FTZ R35, R43, R12 ;  /* 0x0000000c2b237221 */ /* 0x001fe20000010000 */
[C---:B------:R-:W-:Y:S01]  /*6e80*/  FADD.FTZ R6, R20.reuse, R7 ;  /* 0x0000000714067221 */ /* 0x040fe20000010000 */
[----:B------:R-:W-:Y:S01]  /*6e90*/  F2FP.BF16.F32.PACK_AB R183, R20, R183 ;  /* 0x000000b714b7723e */ /* 0x000fe200000010ff */
[----:B------:R-:W-:-:S02]  /*6ea0*/  IMAD.MOV.U32 R20, RZ, RZ, R3 ;  /* 0x000000ffff147224 */ /* 0x000fc400078e0003 */
[----:B-1----:R-:W-:Y:S01]  /*6eb0*/  FADD.FTZ R12, R176, R35 ;  /* 0x00000023b00c7221 */ /* 0x002fe20000010000 */
[----:B------:R-:W-:Y:S01]  /*6ec0*/  FADD.FTZ R7, R177, R6 ;  /* 0x00000006b1077221 */ /* 0x000fe20000010000 */
[C---:B------:R-:W-:Y:S01]  /*6ed0*/  F2FP.BF16.F32.PACK_AB R177, R24.reuse, R177 ;  /* 0x000000b118b1723e */ /* 0x040fe200000010ff */
[----:B------:R-:W0:Y:S01]  /*6ee0*/  MUFU.EX2 R53, R53 ;  /* 0x0000003500357308 */ /* 0x000e220000000800 */
[----:B---3--:R-:W-:Y:S01]  /*6ef0*/  FADD.FTZ R29, R45, R12 ;  /* 0x0000000c2d1d7221 */ /* 0x008fe20000010000 */
[----:B------:R-:W-:Y:S01]  /*6f00*/  FADD.FTZ R6, R24, R7 ;  /* 0x0000000718067221 */ /* 0x000fe20000010000 */
[----:B------:R-:W-:Y:S02]  /*6f10*/  F2FP.BF16.F32.PACK_AB R182, R43, R182 ;  /* 0x000000b62bb6723e */ /* 0x000fe400000010ff */
[----:B----4-:R-:W-:Y:S01]  /*6f20*/  FADD.FTZ R12, R178, R29 ;  /* 0x0000001db20c7221 */ /* 0x010fe20000010000 */
[----:B------:R-:W-:Y:S01]  /*6f30*/  FADD.FTZ R7, R179, R6 ;  /* 0x00000006b3077221 */ /* 0x000fe20000010000 */
[----:B------:R-:W-:Y:S01]  /*6f40*/  F2FP.BF16.F32.PACK_AB R176, R45, R176 ;  /* 0x000000b02db0723e */ /* 0x000fe200000010ff */
[----:B------:R-:W-:Y:S01]  /*6f50*/  MUFU.EX2 R44, R44 ;  /* 0x0000002c002c7308 */ /* 0x000fe20000000800 */
[C---:B-----5:R-:W-:Y:S01]  /*6f60*/  FADD.FTZ R29, R49.reuse, R12 ;  /* 0x0000000c311d7221 */ /* 0x060fe20000010000 */
[----:B------:R-:W-:Y:S01]  /*6f70*/  FADD.FTZ R6, R26, R7 ;  /* 0x000000071a067221 */ /* 0x000fe20000010000 */
[----:B------:R-:W-:-:S02]  /*6f80*/  F2FP.BF16.F32.PACK_AB R178, R49, R178 ;  /* 0x000000b231b2723e */ /* 0x000fc400000010ff */
[----:B------:R-:W-:Y:S01]  /*6f90*/  FADD.FTZ R12, R172, R29 ;  /* 0x0000001dac0c7221 */ /* 0x000fe20000010000 */
[----:B------:R-:W-:Y:S01]  /*6fa0*/  FADD.FTZ R7, R173, R6 ;  /* 0x00000006ad077221 */ /* 0x000fe20000010000 */
[----:B------:R-:W-:Y:S01]  /*6fb0*/  F2FP.BF16.F32.PACK_AB R179, R26, R179 ;  /* 0x000000b31ab3723e */ /* 0x000fe200000010ff */
[----:B------:R-:W1:Y:S01]  /*6fc0*/  MUFU.EX2 R156, R57 ;  /* 0x00000039009c7308 */ /* 0x000e620000000800 */
[C---:B------:R-:W-:Y:S01]  /*6fd0*/  FADD.FTZ R29, R51.reuse, R12 ;  /* 0x0000000c331d7221 */ /* 0x040fe20000010000 */
[----:B------:R-:W-:Y:S01]  /*6fe0*/  FADD.FTZ R6, R28, R7 ;  /* 0x000000071c067221 */ /* 0x000fe20000010000 */
[----:B------:R-:W-:Y:S02]  /*6ff0*/  F2FP.BF16.F32.PACK_AB R172, R51, R172 ;  /* 0x000000ac33ac723e */ /* 0x000fe400000010ff */
[----:B------:R-:W-:Y:S01]  /*7000*/  FADD.FTZ R12, R174, R29 ;  /* 0x0000001dae0c7221 */ /* 0x000fe20000010000 */
[----:B------:R-:W-:Y:S01]  /*7010*/  FADD.FTZ R7, R175, R6 ;  /* 0x00000006af077221 */ /* 0x000fe20000010000 */
[----:B------:R-:W-:Y:S01]  /*7020*/  F2FP.BF16.F32.PACK_AB R173, R28, R173 ;  /* 0x000000ad1cad723e */ /* 0x000fe200000010ff */
[----:B------:R-:W-:Y:S01]  /*7030*/  MUFU.EX2 R69, R69 ;  /* 0x0000004500457308 */ /* 0x000fe20000000800 */
[C---:B------:R-:W-:Y:S01]  /*7040*/  FADD.FTZ R29, R47.reuse, R12 ;  /* 0x0000000c2f1d7221 */ /* 0x040fe20000010000 */
[----:B------:R-:W-:Y:S01]  /*7050*/  FADD.FTZ R6, R30, R7 ;  /* 0x000000071e067221 */ /* 0x000fe20000010000 */
[----:B------:R-:W-:-:S02]  /*7060*/  F2FP.BF16.F32.PACK_AB R174, R47, R174 ;  /* 0x000000ae2fae723e */ /* 0x000fc400000010ff */
[----:B------:R-:W-:Y:S01]  /*7070*/  FADD.FTZ R12, R168, R29 ;  /* 0x0000001da80c7221 */ /* 0x000fe20000010000 */
[----:B------:R-:W-:Y:S01]  /*7080*/  FADD.FTZ R7, R169, R6 ;  /* 0x00000006a9077221 */ /* 0x000fe20000010000 */
[----:B------:R-:W-:Y:S01]  /*7090*/  F2FP.BF16.F32.PACK_AB R175, R30, R175 ;  /* 0x000000af1eaf723e */ /* 0x000fe200000010ff */
[----:B------:R-:W3:Y:S01]  /*70a0*/  MUFU.EX2 R55, R55 ;  /* 0x0000003700377308 */ /* 0x000ee20000000800 */
        /* <DEDUP_REMOVED lines=12> */
[C---:B------:R-:W-:Y:S01]  /*7170*/  F2FP.BF16.F32.PACK_AB R164, R13.reuse, R164 ;  /* 0x000000a40da4723e */ /* 0x040fe200000010ff */
[----:B------:R-:W4:Y:S01]  /*7180*/  MUFU.EX2 R158, R61 ;  /* 0x0000003d009e7308 */ /* 0x000f220000000800 */
[----:B------:R-:W-:Y:S01]  /*7190*/  FADD.FTZ R25, R13, R12 ;  /* 0x0000000c0d197221 */ /* 0x000fe20000010000 */
[----:B------:R-:W-:Y:S01]  /*71a0*/  FADD.FTZ R6, R36, R7 ;  /* 0x0000000724067221 */ /* 0x000fe20000010000 */
[----:B------:R-:W-:Y:S01]  /*71b0*/  F2FP.BF16.F32.PACK_AB R171, R34, R171 ;  /* 0x000000ab22ab723e */ /* 0x000fe200000010ff */
[----:B------:R-:W-:Y:S02]  /*71c0*/  IMAD.MOV.U32 R12, RZ, RZ, R11 ;  /* 0x000000ffff0c7224 */ /* 0x000fe400078e000b */
        /* <DEDUP_REMOVED lines=10> */
[----:B------:R-:W5:Y:S01]  /*7270*/  MUFU.EX2 R87, R87 ;  /* 0x0000005700577308 */ /* 0x000f620000000800 */
[C---:B------:R-:W-:Y:S01]  /*7280*/  FADD.FTZ R25, R39.reuse, R25 ;  /* 0x0000001927197221 */ /* 0x040fe20000010000 */
[----:B------:R-:W-:Y:S01]  /*7290*/  FADD.FTZ R6, R38, R7 ;  /* 0x0000000726067221 */ /* 0x000fe20000010000 */
[----:B------:R-:W-:Y:S02]  /*72a0*/  F2FP.BF16.F32.PACK_AB R160, R39, R160 ;  /* 0x000000a027a0723e */ /* 0x000fe400000010ff */
[----:B--2---:R-:W-:Y:S01]  /*72b0*/  FADD.FTZ R25, R162, R25 ;  /* 0x00000019a2197221 */ /* 0x004fe20000010000 */
[----:B------:R-:W-:Y:S01]  /*72c0*/  FADD.FTZ R7, R163, R6 ;  /* 0x00000006a3077221 */ /* 0x000fe20000010000 */
[----:B------:R-:W-:Y:S01]  /*72d0*/  F2FP.BF16.F32.PACK_AB R161, R38, R161 ;  /* 0x000000a126a1723e */ /* 0x000fe200000010ff */
[----:B------:R-:W2:Y:S01]  /*72e0*/  MUFU.EX2 R27, R27 ;  /* 0x0000001b001b7308 */ /* 0x000ea20000000800 */
[C---:B0-----:R-:W-:Y:S01]  /*72f0*/  FADD.FTZ R25, R53.reuse, R25 ;  /* 0x0000001935197221 */ /* 0x041fe20000010000 */
[----:B------:R-:W-:Y:S01]  /*7300*/  FADD.FTZ R7, R46, R7 ;  /* 0x000000072e077221 */ /* 0x000fe20000010000 */
[----:B------:R-:W-:-:S02]  /*7310*/  F2FP.BF16.F32.PACK_AB R162, R53, R162 ;  /* 0x000000a235a2723e */ /* 0x000fc400000010ff */
[----:B-1----:R-:W-:Y:S01]  /*7320*/  FADD.FTZ R25, R156, R25 ;  /* 0x000000199c197221 */ /* 0x002fe20000010000 */
[----:B------:R-:W-:Y:S01]  /*7330*/  FADD.FTZ R6, R44, R7 ;  /* 0x000000072c067221 */ /* 0x000fe20000010000 */
[----:B------:R-:W-:Y:S01]  /*7340*/  F2FP.BF16.F32.PACK_AB R163, R46, R163 ;  /* 0x000000a32ea3723e */ /* 0x000fe200000010ff */
[----:B------:R-:W0:Y:S01]  /*7350*/  MUFU.EX2 R152, R65 ;  /* 0x0000004100987308 */ /* 0x000e220000000800 */
[----:B---3--:R-:W-:Y:S01]  /*7360*/  FADD.FTZ R25, R55, R25 ;  /* 0x0000001937197221 */ /* 0x008fe20000010000 */
[----:B------:R-:W-:Y:S01]  /*7370*/  FADD.FTZ R7, R69, R6 ;  /* 0x0000000645077221 */ /* 0x000fe20000010000 */
[----:B------:R-:W-:Y:S02]  /*7380*/  F2FP.BF16.F32.PACK_AB R156, R55, R156 ;  /* 0x0000009c379c723e */ /* 0x000fe400000010ff */
[----:B----4-:R-:W-:Y:S01]  /*7390*/  FADD.FTZ R25, R158, R25 ;  /* 0x000000199e197221 */ /* 0x010fe20000010000 */
[----:B------:R-:W-:Y:S01]  /*73a0*/  FADD.FTZ R6, R40, R7 ;  /* 0x0000000728067221 */ /* 0x000fe20000010000 */
[----:B------:R-:W-:Y:S01]  /*73b0*/  F2FP.BF16.F32.PACK_AB R157, R69, R44 ;  /* 0x0000002c459d723e */ /* 0x000fe200000010ff */
[----:B------:R-:W1:Y:S01]  /*73c0*/  MUFU.EX2 R42, R42 ;  /* 0x0000002a002a7308 */ /* 0x000e620000000800 */
[----:B-----5:R-:W-:Y:S01]  /*73d0*/  FADD.FTZ R25, R87, R25 ;  /* 0x0000001957197221 */ /* 0x020fe20000010000 */
[----:B------:R-:W-:Y:S01]  /*73e0*/  FADD.FTZ R6, R187, R6 ;  /* 0x00000006bb067221 */ /* 0x000fe20000010000 */
[----:B------:R-:W-:-:S02]  /*73f0*/  F2FP.BF16.F32.PACK_AB R158, R87, R158 ;  /* 0x0000009e579e723e */ /* 0x000fc400000010ff */
[----:B------:R-:W-:Y:S01]  /*7400*/  F2FP.BF16.F32.PACK_AB R159, R187, R40 ;  /* 0x00000028bb9f723e */ /* 0x000fe200000010ff */
[----:B--2---:R-:W-:Y:S01]  /*7410*/  FADD.FTZ R7, R27, R6 ;  /* 0x000000061b077221 */ /* 0x004fe20000010000 */
[----:B------:R-:W-:Y:S01]  /*7420*/  MOV R13, R19 ;  /* 0x00000013000d7202 */ /* 0x000fe20000000f00 */
        /* <DEDUP_REMOVED lines=11> */
[----:B-1----:R-:W-:-:S04]  /*74e0*/  FADD.FTZ R25, R154, R25 ;  /* 0x000000199a197221 */ /* 0x002fc80000010000 */
[C---:B--2---:R-:W-:Y:S01]  /*74f0*/  FADD.FTZ R7, R48.reuse, R25 ;  /* 0x0000001930077221 */ /* 0x044fe20000010000 */
[----:B------:R-:W-:Y:S01]  /*7500*/  F2FP.BF16.F32.PACK_AB R154, R48, R154 ;  /* 0x0000009a309a723e */ /* 0x000fe200000010ff */
[C---:B0-----:R-:W-:Y:S01]  /*7510*/  FADD.FTZ R6, R21.reuse, R6 ;  /* 0x0000000615067221 */ /* 0x041fe20000010000 */
[----:B------:R-:W-:Y:S01]  /*7520*/  F2FP.BF16.F32.PACK_AB R155, R21, R23 ;  /* 0x00000017159b723e */ /* 0x000fe200000010ff */
[----:B------:R-:W-:Y:S06]  /*7530*/  @P3 BRA `(.L_x_2056) ;  /* 0xffffffcc00a03947 */ /* 0x000fec000383ffff */
.L_x_2047:
[----:B------:R-:W-:-:S13]  /*7540*/  ISETP.GE.AND P2, PT, R15, R17, PT ;  /* 0x000000110f00720c */ /* 0x000fda0003f46270 */
[----:B------:R-:W-:Y:S05]  /*7550*/  @!P2 BRA `(.L_x_2057) ;  /* 0x000000280028a947 */ /* 0x000fea0003800000 */
[----:B------:R-:W-:Y:S01]  /*7560*/  IMAD.MOV.U32 R8, RZ, RZ, R11 ;  /* 0x000000ffff087224 */ /* 0x000fe200078e000b */
[----:B------:R-:W-:Y:S01]  /*7570*/  UMOV UR41, UR37 ;  /* 0x0000002500297c82 */ /* 0x000fe20008000000 */
[----:B------:R-:W-:Y:S01]  /*7580*/  IMAD.MOV.U32 R12, RZ, RZ, R19 ;  /* 0x000000ffff0c7224 */ /* 0x000fe200078e0013 */
[----:B------:R-:W-:Y:S01]  /*7590*/  ULDC UR39, c[0x0][0x9d8] ;  /* 0x0002760000277ab9 */ /* 0x000fe20000000800 */
[----:B------:R-:W-:-:S07]  /*75a0*/  IMAD.MOV.U32 R9, RZ, RZ, R3 ;  /* 0x000000ffff097224 */ /* 0x000fce00078e0003 */
.L_x_2066:
[----:B------:R-:W-:-:S04]  /*75b0*/  UIADD3 UR37, UR41, 0x1, URZ ;  /* 0x0000000129257890 */ /* 0x000fc8000fffe03f */
[----:B------:R-:W-:-:S04]  /*75c0*/  UISETP.NE.AND UP0, UPT, UR37, 0x2, UPT ;  /* 0x000000022500788c */ /* 0x000fc8000bf05270 */
[----:B------:R-:W-:Y:S02]  /*75d0*/  USEL UR6, URZ, 0x1, UP0 ;  /* 0x000000013f067887 */ /* 0x000fe40008000000 */
[----:B------:R-:W-:-:S04]  /*75e0*/  USEL UR37, UR37, URZ, UP0 ;  /* 0x0000003f25257287 */ /* 0x000fc80008000000 */
[----:B------:R-:W-:Y:S01]  /*75f0*/  LOP3.LUT R3, R9, UR6, RZ, 0x3c, !PT ;  /* 0x0000000609037c12 */ /* 0x000fe2000f8e3cff */
[----:B------:R-:W-:Y:S07]  /*7600*/  @!P0 BRA `(.L_x_2058) ;  /* 0x0000000000048947 */ /* 0x000fee0003800000 */
[----:B------:R-:W-:Y:S01]  /*7610*/  BPT.TRAP 0x1 ;  /* 0x000000040000795c */ /* 0x000fe20000300000 */
.L_x_2058:
[----:B------:R-:W-:Y:S01]  /*7620*/  ULEA UR40, UR37, UR36, 0x3 ;  /* 0x0000002425287291 */ /* 0x000fe2000f8e183f */
[----:B------:R-:W-:-:S08]  /*7630*/  SHF.L.U32 R10, R3, 0x1f, RZ ;  /* 0x0000001f030a7819 */ /* 0x000fd000000006ff */
[----:B------:R0:W1:Y:S01]  /*7640*/  SYNCS.PHASECHK.TRANS64.TRYWAIT P2, [UR40+0x34830], R10 ;  /* 0x0348300aff0075a7 */ /* 0x0000620008040168 */
[----:B------:R-:W-:Y:S05]  /*7650*/  @!P0 BRA `(.L_x_2059) ;  /* 0x0000000000048947 */ /* 0x000fea0003800000 */
[----:B------:R-:W-:Y:S01]  /*7660*/  BPT.TRAP 0x1 ;  /* 0x000000040000795c */ /* 0x000fe20000300000 */
.L_x_2059:
[----:B-1----:R-:W-:Y:S05]  /*7670*/  @P2 BRA `(.L_x_2060) ;  /* 0x0000000000082947 */ /* 0x002fea0003800000 */
[----:B------:R-:W1:Y:S02]  /*7680*/  SYNCS.PHASECHK.TRANS64.TRYWAIT P2, [UR40+0x34830], R10 ;  /* 0x0348300aff0075a7 */ /* 0x000e640008040168 */
[----:B-1----:R-:W-:Y:S05]  /*7690*/  @!P2 BRA `(.L_x_2061) ;  /* 0x0000008c0060a947 */ /* 0x002fea0003800000 */
.L_x_2060:
        /* <DEDUP_REMOVED lines=128> */
.L_x_2062:
[----:B------:R-:W-:Y:S01]  /*7ea0*/  ULEA UR7, UR41, UR36, 0x3 ;  /* 0x0000002429077291 */ /* 0x000fe2000f8e183f */
[----:B------:R-:W-:-:S08]  /*7eb0*/  SHF.L.U32 R0, R9, 0x1f, RZ ;  /* 0x0000001f09007819 */ /* 0x000fd000000006ff */
[----:B------:R2:W3:Y:S01]  /*7ec0*/  SYNCS.PHASECHK.TRANS64.TRYWAIT P2, [UR7+0x34850], R0 ;  /* 0x03485000ff0075a7 */ /* 0x0004e20008040147 */
[----:B------:R-:W-:Y:S05]  /*7ed0*/  @!P0 BRA `(.L_x_2063) ;  /* 0x0000000000048947 */ /* 0x000fea0003800000 */
[----:B------:R-:W-:Y:S01]  /*7ee0*/  BPT.TRAP 0x1 ;  /* 0x000000040000795c */ /* 0x000fe20000300000 */
.L_x_2063:
[----:B---3--:R-:W-:Y:S05]  /*7ef0*/  @P2 BRA `(.L_x_2064) ;  /* 0x0000000000082947 */ /* 0x008fea0003800000 */
[----:B------:R-:W3:Y:S02]  /*7f00*/  SYNCS.PHASECHK.TRANS64.TRYWAIT P2, [UR7+0x34850], R0 ;  /* 0x03485000ff0075a7 */ /* 0x000ee40008040147 */
[----:B---3--:R-:W-:Y:S05]  /*7f10*/  @!P2 BRA `(.L_x_2065) ;  /* 0x000000840058a947 */ /* 0x008fea0003800000 */
.L_x_2064:
[----:B------:R-:W-:Y:S01]  /*7f20*/  UIADD3 UR6, UR36, 0x400, URZ ;  /* 0x0000040024067890 */ /* 0x000fe2000fffe03f */
[----:B------:R-:W-:Y:S01]  /*7f30*/  WARPGROUP.ARRIVE ;  /* 0x00000000000079c5 */ /* 0x000fe20000000000 */
[----:B------:R-:W-:Y:S01]  /*7f40*/  UMOV UR11, 0x40000040 ;  /* 0x40000040000b7882 */ /* 0x000fe20000000000 */
[----:B-1----:R-:W-:Y:S01]  /*7f50*/  FMUL.FTZ R11, R24, UR39 ;  /* 0x00000027180b7c20 */ /* 0x002fe20008410000 */
[----:B------:R-:W-:Y:S01]  /*7f60*/  USHF.R.U32.HI UR6, URZ, 0x4, UR6 ;  /* 0x000000043f067899 */ /* 0x000fe20008011606 */
[----:B------:R-:W-:Y:S01]  /*7f70*/  FMUL.FTZ R185, R25, UR39 ;  /* 0x0000002719b97c20 */ /* 0x000fe20008410000 */
[----:B------:R-:W-:Y:S01]  /*7f80*/  FMUL.FTZ R187, R32, UR39 ;  /* 0x0000002720bb7c20 */ /* 0x000fe20008410000 */
[----:B------:R-:W-:Y:S01]  /*7f90*/  FMUL.FTZ R189, R33, UR39 ;  /* 0x0000002721bd7c20 */ /* 0x000fe20008410000 */
[----:B------:R-:W-:Y:S01]  /*7fa0*/  ULOP3.LUT UR6, UR6, 0x3fff, URZ, 0xc0, !UPT ;  /* 0x00003fff06067892 */ /* 0x000fe2000f8ec03f */
[----:B------:R-:W2:Y:S01]  /*7fb0*/  MUFU.TANH R11, R11 ;  /* 0x0000000b000b7308 */ /* 0x000ea20000002400 */
        /* <DEDUP_REMOVED lines=19> */
[----:B--23--:R-:W-:Y:S01]  /*80f0*/  FMNMX.FTZ R0, R11, R12, !PT ;  /* 0x0000000c0b007209 */ /* 0x00cfe20007810000 */
        /* <DEDUP_REMOVED lines=42> */
[----:B0-----:R-:W0:Y:S01]  /*83a0*/  LDC R10, c[0x0][0x988] ;  /* 0x00026200ff0a7b82 */ /* 0x001e220000000800 */
[----:B------:R-:W-:Y:S01]  /*83b0*/  FMUL.FTZ R221, R86, UR39 ;  /* 0x0000002756dd7c20 */ /* 0x000fe20008410000 */
[----:B------:R-:W-:Y:S01]  /*83c0*/  FMUL.FTZ R87, R87, UR39 ;  /* 0x0000002757577c20 */ /* 0x000fe20008410000 */
[----:B------:R-:W-:Y:S01]  /*83d0*/  MUFU.TANH R199, R199 ;  /* 0x000000c700c77308 */ /* 0x000fe20000002400 */
[C---:B------:R-:W-:Y:S01]  /*83e0*/  ISETP.GT.AND P2, PT, R15.reuse, R17, PT ;  /* 0x000000110f00720c */ /* 0x040fe20003f44270 */
[----:B------:R-:W-:Y:S01]  /*83f0*/  UMOV UR41, UR37 ;  /* 0x0000002500297c82 */ /* 0x000fe20008000000 */
[----:B------:R-:W-:-:S05]  /*8400*/  IADD3 R15, R15, -0x1, RZ ;  /* 0xffffffff0f0f7810 */ /* 0x000fca0007ffe0ff */
        /* <DEDUP_REMOVED lines=16> */
[----:B------:R-:W-:Y:S01]  /*8510*/  FMUL.FTZ R29, R38, UR39 ;  /* 0x00000027261d7c20 */ /* 0x000fe20008410000 */
[----:B------:R-:W-:Y:S01]  /*8520*/  HGMMA.64x128x16.F32.BF16 R88, R176, gdesc[UR8].tnspB, R88, gsb0 ;  /* 0x41e00008b0587df0 */ /* 0x000fe20008001858 */
[----:B------:R-:W-:Y:S01]  /*8530*/  UIADD3 UR10, UR6, 0x100, URZ ;  /* 0x00000100060a7890 */ /* 0x000fe2000fffe03f */
[----:B------:R-:W-:-:S04]  /*8540*/  UMOV UR11, 0x40000040 ;  /* 0x40000040000b7882 */ /* 0x000fc80000000000 */
[----:B------:R-:W1:Y:S08]  /*8550*/  MUFU.TANH R181, R181 ;  /* 0x000000b500b57308 */ /* 0x000e700000002400 */
[----:B------:R-:W2:Y:S08]  /*8560*/  MUFU.TANH R183, R183 ;  /* 0x000000b700b77308 */ /* 0x000eb00000002400 */
        /* <DEDUP_REMOVED lines=32> */
[----:B------:R-:W-:Y:S01]  /*8770*/  MUFU.TANH R41, R41 ;  /* 0x0000002900297308 */ /* 0x000fe20000002400 */
[----:B------:R-:W-:Y:S01]  /*8780*/  HGMMA.64x128x16.F32.BF16 R88, R172, gdesc[UR8].tnspB, R88, gsb0 ;  /* 0x41e00008ac587df0 */ /* 0x000fe20008001858 */
[----:B------:R-:W-:Y:S01]  /*8790*/  UIADD3 UR10, UR6, 0x180, URZ ;  /* 0x00000180060a7890 */ /* 0x000fe2000fffe03f */
[----:B------:R-:W-:-:S05]  /*87a0*/  UMOV UR11, 0x40000040 ;  /* 0x40000040000b7882 */ /* 0x000fca0000000000 */
[----:B------:R-:W1:Y:S08]  /*87b0*/  MUFU.TANH R177, R177 ;  /* 0x000000b100b17308 */ /* 0x000e700000002400 */
[----:B------:R-:W2:Y:S08]  /*87c0*/  MUFU.TANH R179, R179 ;  /* 0x000000b300b37308 */ /* 0x000eb00000002400 */
[----:B------:R-:W3:Y:S01]  /*87d0*/  MUFU.TANH R59, R59 ;  /* 0x0000003b003b7308 */ /* 0x000ee20000002400 */
        /* <DEDUP_REMOVED lines=9> */
[----:B---3--:R-:W-:-:S03]  /*8870*/  FMNMX.FTZ R0, R59, R0, !PT ;  /* 0x000000003b007209 */ /* 0x008fc60007810000 */
        /* <DEDUP_REMOVED lines=22> */
[----:B------:R-:W1:Y:S08]  /*89e0*/  MUFU.TANH R173, R173 ;  /* 0x000000ad00ad7308 */ /* 0x000e700000002400 */
[----:B------:R-:W2:Y:S08]  /*89f0*/  MUFU.TANH R175, R175 ;  /* 0x000000af00af7308 */ /* 0x000eb00000002400 */
[----:B------:R-:W-:Y:S01]  /*8a00*/  MUFU.TANH R221, R221 ;  /* 0x000000dd00dd7308 */ /* 0x000fe20000002400 */
[----:B-1----:R-:W-:-:S04]  /*8a10*/  FMNMX.FTZ R0, R173, R0, !PT ;  /* 0x00000000ad007209 */ /* 0x002fc80007810000 */
[----:B------:R-:W-:-:S03]  /*8a20*/  FMNMX.FTZ R0, R69, R0, !PT ;  /* 0x0000000045007209 */ /* 0x000fc60007810000 */
[----:B------:R-:W-:Y:S01]  /*8a30*/  MUFU.TANH R87, R87 ;  /* 0x0000005700577308 */ /* 0x000fe20000002400 */
[----:B--2---:R-:W-:-:S04]  /*8a40*/  FMNMX.FTZ R0, R175, R0, !PT ;  /* 0x00000000af007209 */ /* 0x004fc80007810000 */
[----:B------:R-:W-:-:S04]  /*8a50*/  FMNMX.FTZ R0, R73, R0, !PT ;  /* 0x0000000049007209 */ /* 0x000fc80007810000 */
[----:B------:R-:W-:-:S04]  /*8a60*/  FMNMX.FTZ R0, R209, R0, !PT ;  /* 0x00000000d1007209 */ /* 0x000fc80007810000 */
[----:B------:R-:W-:-:S04]  /*8a70*/  FMNMX.FTZ R0, R211, R0, !PT ;  /* 0x00000000d3007209 */ /* 0x000fc80007810000 */
[----:B------:R-:W-:-:S04]  /*8a80*/  FMNMX.FTZ R0, R213, R0, !PT ;  /* 0x00000000d5007209 */ /* 0x000fc80007810000 */
[----:B------:R-:W-:-:S04]  /*8a90*/  FMNMX.FTZ R0, R81, R0, !PT ;  /* 0x0000000051007209 */ /* 0x000fc80007810000 */
[----:B------:R-:W-:-:S04]  /*8aa0*/  FMNMX.FTZ R0, R217, R0, !PT ;  /* 0x00000000d9007209 */ /* 0x000fc80007810000 */
[----:B------:R-:W-:-:S05]  /*8ab0*/  FMNMX.FTZ R0, R215, R0, !PT ;  /* 0x00000000d7007209 */ /* 0x000fca0007810000 */
[----:B------:R-:W1:Y:S02]  /*8ac0*/  SHFL.BFLY PT, R19, R0, 0x2, 0x1f ;  /* 0x0c401f0000137f89 */ /* 0x000e6400000e0000 */
[----:B-1----:R-:W-:-:S05]  /*8ad0*/  FMNMX.FTZ R19, R0, R19, !PT ;  /* 0x0000001300137209 */ /* 0x002fca0007810000 */
[----:B------:R-:W1:Y:S02]  /*8ae0*/  SHFL.BFLY PT, R0, R19, 0x1, 0x1f ;  /* 0x0c201f0013007f89 */ /* 0x000e6400000e0000 */
[----:B-1----:R-:W-:-:S05]  /*8af0*/  FMNMX.FTZ R19, R19, R0, !PT ;  /* 0x0000000013137209 */ /* 0x002fca0007810000 */
        /* <DEDUP_REMOVED lines=18> */
[-CC-:B------:R-:W-:Y:S01]  /*8c20*/  FFMA.FTZ R174, R199, R10.reuse, -R0.reuse ;  /* 0x0000000ac7ae7223 */ /* 0x180fe20000010800 */
[----:B------:R-:W-:Y:S01]  /*8c30*/  FFMA.FTZ R191, R179, R10, -R0 ;  /* 0x0000000ab3bf7223 */ /* 0x000fe20000010800 */
[----:B------:R-:W-:-:S02]  /*8c40*/  WARPGROUP.DEPBAR.LE gsb0, 0x0 ;  /* 0x00008000000079c5 */ /* 0x000fc40000010000 */
[----:B------:R-:W-:Y:S01]  /*8c50*/  WARPGROUP.ARRIVE ;  /* 0x00000000000079c5 */ /* 0x000fe20000000000 */
[----:B------:R-:W-:Y:S01]  /*8c60*/  FMNMX.FTZ R12, R27, R12, !PT ;  /* 0x0000000c1b0c7209 */ /* 0x000fe20007810000 */
[----:B------:R-:W-:Y:S01]  /*8c70*/  FMUL.FTZ R169, R74, UR39 ;  /* 0x000000274aa97c20 */ /* 0x000fe20008410000 */
[----:B------:R-:W-:Y:S01]  /*8c80*/  FMUL.FTZ R171, R78, UR39 ;  /* 0x000000274eab7c20 */ /* 0x000fe20008410000 */
[----:B------:R-:W0:Y:S01]  /*8c90*/  MUFU.EX2 R223, R223 ;  /* 0x000000df00df7308 */ /* 0x000e220000000800 */
[----:B------:R-:W-:Y:S01]  /*8ca0*/  FMNMX.FTZ R12, R29, R12, !PT ;  /* 0x0000000c1d0c7209 */ /* 0x000fe20007810000 */
[----:B------:R-:W-:Y:S01]  /*8cb0*/  HGMMA.64x128x16.F32.BF16 R88, R164, gdesc[UR8].tnspB, R88, gsb0 ;  /* 0x41e00008a4587df0 */ /* 0x000fe20008001858 */
[----:B------:R-:W-:Y:S01]  /*8cc0*/  UIADD3 UR10, UR6, 0x280, URZ ;  /* 0x00000280060a7890 */ /* 0x000fe2000fffe03f */
[--C-:B------:R-:W-:Y:S01]  /*8cd0*/  FFMA.FTZ R168, R177, R10, -R0.reuse ;  /* 0x0000000ab1a87223 */ /* 0x100fe20000010800 */
[----:B------:R-:W-:Y:S01]  /*8ce0*/  UMOV UR11, 0x40000040 ;  /* 0x40000040000b7882 */ /* 0x000fe20000000000 */
[----:B------:R-:W-:Y:S01]  /*8cf0*/  FMNMX.FTZ R12, R31, R12, !PT ;  /* 0x0000000c1f0c7209 */ /* 0x000fe20007810000 */
[-CC-:B------:R-:W-:Y:S01]  /*8d00*/  FFMA.FTZ R170, R203, R10.reuse, -R0.reuse ;  /* 0x0000000acbaa7223 */ /* 0x180fe20000010800 */
[----:B------:R-:W-:Y:S01]  /*8d10*/  MUFU.TANH R169, R169 ;  /* 0x000000a900a97308 */ /* 0x000fe20000002400 */
[--C-:B------:R-:W-:Y:S01]  /*8d20*/  FFMA.FTZ R193, R205, R10, -R0.reuse ;  /* 0x0000000acdc17223 */ /* 0x100fe20000010800 */
[----:B------:R-:W-:Y:S01]  /*8d30*/  FMNMX.FTZ R12, R33, R12, !PT ;  /* 0x0000000c210c7209 */ /* 0x000fe20007810000 */
[-CC-:B------:R-:W-:Y:S01]  /*8d40*/  FFMA.FTZ R16, R213, R10.reuse, -R0.reuse ;  /* 0x0000000ad5107223 */ /* 0x180fe20000010800 */
[----:B------:R-:W-:-:S02]  /*8d50*/  FFMA.FTZ R20, R217, R10, -R0 ;  /* 0x0000000ad9147223 */ /* 0x000fc40000010800 */
[----:B------:R-:W-:Y:S02]  /*8d60*/  FMNMX.FTZ R12, R35, R12, !PT ;  /* 0x0000000c230c7209 */ /* 0x000fe40007810000 */
[----:B------:R-:W-:Y:S01]  /*8d70*/  MUFU.TANH R171, R171 ;  /* 0x000000ab00ab7308 */ /* 0x000fe20000002400 */
[----:B0-----:R-:W-:Y:S01]  /*8d80*/  FFMA.FTZ R7, R2, R7, R223 ;  /* 0x0000000702077223 */ /* 0x001fe200000100df */
[----:B------:R-:W-:-:S04]  /*8d90*/  FMNMX.FTZ R12, R37, R12, !PT ;  /* 0x0000000c250c7209 */ /* 0x000fc80007810000 */
[----:B------:R-:W-:Y:S02]  /*8da0*/  FMNMX.FTZ R12, R39, R12, !PT ;  /* 0x0000000c270c7209 */ /* 0x000fe40007810000 */
[----:B------:R-:W0:Y:S02]  /*8db0*/  MUFU.EX2 R180, R180 ;  /* 0x000000b400b47308 */ /* 0x000e240000000800 */
[----:B------:R-:W-:-:S04]  /*8dc0*/  FMNMX.FTZ R12, R41, R12, !PT ;  /* 0x0000000c290c7209 */ /* 0x000fc80007810000 */
[----:B------:R-:W-:Y:S02]  /*8dd0*/  FMNMX.FTZ R12, R43, R12, !PT ;  /* 0x0000000c2b0c7209 */ /* 0x000fe40007810000 */
[----:B------:R-:W1:Y:S02]  /*8de0*/  MUFU.EX2 R182, R182 ;  /* 0x000000b600b67308 */ /* 0x000e640000000800 */
[----:B------:R-:W-:-:S04]  /*8df0*/  FMNMX.FTZ R12, R47, R12, !PT ;  /* 0x0000000c2f0c7209 */ /* 0x000fc80007810000 */
[----:B------:R-:W-:Y:S02]  /*8e00*/  FMNMX.FTZ R12, R45, R12, !PT ;  /* 0x0000000c2d0c7209 */ /* 0x000fe40007810000 */
[----:B------:R-:W-:Y:S01]  /*8e10*/  MUFU.EX2 R176, R176 ;  /* 0x000000b000b07308 */ /* 0x000fe20000000800 */
[C---:B0-----:R-:W-:Y:S01]  /*8e20*/  FADD.FTZ R7, R180.reuse, R7 ;  /* 0x00000007b4077221 */ /* 0x041fe20000010000 */
[----:B------:R-:W-:Y:S02]  /*8e30*/  FMNMX.FTZ R12, R51, R12, !PT ;  /* 0x0000000c330c7209 */ /* 0x000fe40007810000 */
[----:B------:R-:W-:Y:S02]  /*8e40*/  F2FP.BF16.F32.PACK_AB R180, R180, R223 ;  /* 0x000000dfb4b4723e */ /* 0x000fe400000010ff */
[----:B------:R-:W-:Y:S02]  /*8e50*/  FMNMX.FTZ R12, R49, R12, !PT ;  /* 0x0000000c310c7209 */ /* 0x000fe40007810000 */
[----:B------:R-:W-:Y:S01]  /*8e60*/  MUFU.EX2 R178, R178 ;  /* 0x000000b200b27308 */ /* 0x000fe20000000800 */
[----:B-1----:R-:W-:Y:S01]  /*8e70*/  FADD.FTZ R28, R182, R7 ;  /* 0x00000007b61c7221 */ /* 0x002fe20000010000 */
        /* <DEDUP_REMOVED lines=19> */
[----:B------:R-:W-:Y:S01]  /*8fb0*/  FMNMX.FTZ R11, R87, R12, !PT ;  /* 0x0000000c570b7209 */ /* 0x000fe20007810000 */
[--C-:B------:R-:W-:Y:S01]  /*8fc0*/  FFMA.FTZ R12, R175, R10, -R0.reuse ;  /* 0x0000000aaf0c7223 */ /* 0x100fe20000010800 */
[----:B------:R-:W-:Y:S03]  /*8fd0*/  MUFU.EX2 R170, R170 ;  /* 0x000000aa00aa7308 */ /* 0x000fe60000000800 */
[----:B------:R-:W0:Y:S05]  /*8fe0*/  SHFL.BFLY PT, R14, R11, 0x2, 0x1f ;  /* 0x0c401f000b0e7f89 */ /* 0x000e2a00000e0000 */
[----:B------:R-:W-:Y:S08]  /*8ff0*/  MUFU.EX2 R193, R193 ;  /* 0x000000c100c17308 */ /* 0x000ff00000000800 */
[----:B------:R-:W-:Y:S08]  /*9000*/  MUFU.EX2 R12, R12 ;  /* 0x0000000c000c7308 */ /* 0x000ff00000000800 */
[----:B------:R-:W-:Y:S01]  /*9010*/  MUFU.EX2 R16, R16 ;  /* 0x0000001000107308 */ /* 0x000fe20000000800 */
[----:B0-----:R-:W-:Y:S01]  /*9020*/  FMNMX.FTZ R22, R11, R14, !PT ;  /* 0x0000000e0b167209 */ /* 0x001fe20007810000 */
[----:B------:R-:W-:-:S04]  /*9030*/  FFMA.FTZ R14, R209, R10, -R0 ;  /* 0x0000000ad10e7223 */ /* 0x000fc80000010800 */
[----:B------:R-:W0:Y:S02]  /*9040*/  SHFL.BFLY PT, R11, R22, 0x1, 0x1f ;  /* 0x0c201f00160b7f89 */ /* 0x000e2400000e0000 */
[----:B------:R-:W-:Y:S01]  /*9050*/  MUFU.EX2 R20, R20 ;  /* 0x0000001400147308 */ /* 0x000fe20000000800 */
        /* <DEDUP_REMOVED lines=9> */
[-CC-:B------:R-:W-:Y:S01]  /*90f0*/  FFMA.FTZ R65, R73, R10.reuse, -R0.reuse ;  /* 0x0000000a49417223 */ /* 0x180fe20000010800 */
[----:B------:R-:W-:Y:S01]  /*9100*/  UMOV UR11, 0x40000040 ;  /* 0x40000040000b7882 */ /* 0x000fe20000000000 */
[----:B------:R-:W-:Y:S01]  /*9110*/  UIADD3 UR6, UR6, 0x380, URZ ;  /* 0x0000038006067890 */ /* 0x000fe2000fffe03f */
[-CC-:B------:R-:W-:Y:S01]  /*9120*/  FFMA.FTZ R167, R189, R10.reuse, -R0.reuse ;  /* 0x0000000abda77223 */ /* 0x180fe20000010800 */
[-CC-:B------:R-:W-:Y:S01]  /*9130*/  FFMA.FTZ R61, R69, R10.reuse, -R0.reuse ;  /* 0x0000000a453d7223 */ /* 0x180fe20000010800 */
[-CC-:B------:R-:W-:Y:S01]  /*9140*/  FFMA.FTZ R73, R81, R10.reuse, -R0.reuse ;  /* 0x0000000a51497223 */ /* 0x180fe20000010800 */
[----:B0-----:R-:W-:Y:S01]  /*9150*/  FMNMX.FTZ R11, R22, R11, !PT ;  /* 0x0000000b160b7209 */ /* 0x001fe20007810000 */
[-CC-:B------:R-:W-:Y:S01]  /*9160*/  FFMA.FTZ R189, R201, R10.reuse, -R0.reuse ;  /* 0x0000000ac9bd7223 */ /* 0x180fe20000010800 */
[-CC-:B------:R-:W-:Y:S01]  /*9170*/  FFMA.FTZ R69, R211, R10.reuse, -R0.reuse ;  /* 0x0000000ad3457223 */ /* 0x180fe20000010800 */
[-C--:B------:R-:W-:Y:S01]  /*9180*/  FFMA.FTZ R81, R215, R10.reuse, -R0 ;  /* 0x0000000ad7517223 */ /* 0x080fe20000010800 */
[----:B------:R-:W0:Y:S01]  /*9190*/  MUFU.EX2 R165, R183 ;  /* 0x000000b700a57308 */ /* 0x000e220000000800 */
[----:B------:R-:W-:-:S04]  /*91a0*/  FMUL.FTZ R26, R11, R10 ;  /* 0x0000000a0b1a7220 */ /* 0x000fc80000410000 */
        /* <DEDUP_REMOVED lines=11> */
[-C--:B------:R-:W-:Y:S01]  /*9260*/  FFMA.FTZ R39, R39, R10.reuse, -R26 ;  /* 0x0000000a27277223 */ /* 0x080fe2000001081a */
[----:B0-----:R-:W-:Y:S01]  /*9270*/  FADD.FTZ R7, R165, R28 ;  /* 0x0000001ca5077221 */ /* 0x001fe20000010000 */
[----:B------:R-:W-:Y:S01]  /*9280*/  MUFU.EX2 R181, R181 ;  /* 0x000000b500b57308 */ /* 0x000fe20000000800 */
[-CC-:B-1----:R-:W-:Y:S01]  /*9290*/  FFMA.FTZ R13, R41, R10.reuse, -R26.reuse ;  /* 0x0000000a290d7223 */ /* 0x182fe2000001081a */
[-CC-:B------:R-:W-:Y:S01]  /*92a0*/  FFMA.FTZ R24, R43, R10.reuse, -R26.reuse ;  /* 0x0000000a2b187223 */ /* 0x180fe2000001081a */
[----:B------:R-:W-:Y:S01]  /*92b0*/  FADD.FTZ R28, R176, R7 ;  /* 0x00000007b01c7221 */ /* 0x000fe20000010000 */
        /* <DEDUP_REMOVED lines=13> */
[----:B0-----:R-:W-:Y:S01]  /*9390*/  MOV R21, UR40 ;  /* 0x0000002800157c02 */ /* 0x001fe20008000f00 */
[-CC-:B------:R-:W-:Y:S01]  /*93a0*/  FFMA.FTZ R171, R171, R10.reuse, -R26.reuse ;  /* 0x0000000aabab7223 */ /* 0x180fe2000001081a */
[-CC-:B------:R-:W-:Y:S01]  /*93b0*/  FFMA.FTZ R79, R79, R10.reuse, -R26.reuse ;  /* 0x0000000a4f4f7223 */ /* 0x180fe2000001081a */
[-CC-:B------:R-:W-:Y:S01]  /*93c0*/  FFMA.FTZ R219, R219, R10.reuse, -R26.reuse ;  /* 0x0000000adbdb7223 */ /* 0x180fe2000001081a */
[----:B------:R-:W-:Y:S01]  /*93d0*/  FFMA.FTZ R83, R83, R10, -R26 ;  /* 0x0000000a53537223 */ /* 0x000fe2000001081a */
[----:B------:R-:W-:-:S02]  /*93e0*/  @!P1 VIADD R21, R21, 0x34840 ;  /* 0x0003484015159836 */ /* 0x000fc40000000000 */
[----:B------:R-:W-:Y:S01]  /*93f0*/  FFMA.FTZ R221, R221, R10, -R26 ;  /* 0x0000000adddd7223 */ /* 0x000fe2000001081a */
[----:B------:R-:W-:Y:S01]  /*9400*/  MUFU.EX2 R25, R25 ;  /* 0x0000001900197308 */ /* 0x000fe20000000800 */
[----:B------:R-:W-:Y:S02]  /*9410*/  F2FP.BF16.F32.PACK_AB R182, R165, R182 ;  /* 0x000000b6a5b6723e */ /* 0x000fe400000010ff */
[----:B------:R-:W-:-:S05]  /*9420*/  @!P1 PRMT R21, RZ, 0x654, R21 ;  /* 0x00000654ff159816 */ /* 0x000fca0000000015 */
[----:B------:R-:W0:Y:S08]  /*9430*/  MUFU.EX2 R167, R167 ;  /* 0x000000a700a77308 */ /* 0x000e300000000800 */
[----:B------:R-:W1:Y:S08]  /*9440*/  MUFU.EX2 R27, R27 ;  /* 0x0000001b001b7308 */ /* 0x000e700000000800 */
[----:B------:R-:W-:Y:S01]  /*9450*/  MUFU.EX2 R29, R29 ;  /* 0x0000001d001d7308 */ /* 0x000fe20000000800 */
[C---:B0-----:R-:W-:Y:S01]  /*9460*/  FADD.FTZ R7, R167.reuse, R28 ;  /* 0x0000001ca7077221 */ /* 0x041fe20000010000 */
[----:B------:R-:W-:-:S03]  /*9470*/  F2FP.BF16.F32.PACK_AB R176, R167, R176 ;  /* 0x000000b0a7b0723e */ /* 0x000fc600000010ff */
[----:B------:R-:W-:Y:S01]  /*9480*/  FADD.FTZ R28, R178, R7 ;  /* 0x00000007b21c7221 */ /* 0x000fe20000010000 */
[C---:B------:R-:W-:Y:S02]  /*9490*/  F2FP.BF16.F32.PACK_AB R178, R185.reuse, R178 ;  /* 0x000000b2b9b2723e */ /* 0x040fe400000010ff */
[----:B------:R-:W0:Y:S01]  /*94a0*/  MUFU.EX2 R31, R31 ;  /* 0x0000001f001f7308 */ /* 0x000e220000000800 */
[----:B------:R-:W-:Y:S01]  /*94b0*/  FADD.FTZ R7, R185, R28 ;  /* 0x0000001cb9077221 */ /* 0x000fe20000010000 */
[----:B-1----:R-:W-:-:S03]  /*94c0*/  F2FP.BF16.F32.PACK_AB R177, R27, R25 ;  /* 0x000000191bb1723e */ /* 0x002fc600000010ff */
[----:B------:R-:W-:Y:S01]  /*94d0*/  FADD.FTZ R28, R172, R7 ;  /* 0x00000007ac1c7221 */ /* 0x000fe20000010000 */
[C---:B------:R-:W-:Y:S02]  /*94e0*/  F2FP.BF16.F32.PACK_AB R172, R187.reuse, R172 ;  /* 0x000000acbbac723e */ /* 0x040fe400000010ff */
[----:B------:R-:W-:Y:S01]  /*94f0*/  MUFU.EX2 R35, R35 ;  /* 0x0000002300237308 */ /* 0x000fe20000000800 */
[----:B------:R-:W-:-:S04]  /*9500*/  FADD.FTZ R7, R187, R28 ;  /* 0x0000001cbb077221 */ /* 0x000fc80000010000 */
[----:B------:R-:W-:-:S03]  /*9510*/  FADD.FTZ R28, R174, R7 ;  /* 0x00000007ae1c7221 */ /* 0x000fc60000010000 */
[----:B------:R-:W-:Y:S01]  /*9520*/  MUFU.EX2 R175, R175 ;  /* 0x000000af00af7308 */ /* 0x000fe20000000800 */
[----:B0-----:R-:W-:-:S07]  /*9530*/  F2FP.BF16.F32.PACK_AB R179, R31, R29 ;  /* 0x0000001d1fb3723e */ /* 0x001fce00000010ff */
[----:B------:R-:W0:Y:S08]  /*9540*/  MUFU.EX2 R189, R189 ;  /* 0x000000bd00bd7308 */ /* 0x000e300000000800 */
[----:B------:R-:W-:Y:S08]  /*9550*/  MUFU.EX2 R39, R39 ;  /* 0x0000002700277308 */ /* 0x000ff00000000800 */
[----:B------:R-:W-:Y:S01]  /*9560*/  MUFU.EX2 R13, R13 ;  /* 0x0000000d000d7308 */ /* 0x000fe20000000800 */
[C---:B0-----:R-:W-:Y:S01]  /*9570*/  FADD.FTZ R7, R189.reuse, R28 ;  /* 0x0000001cbd077221 */ /* 0x041fe20000010000 */
[----:B------:R-:W-:-:S03]  /*9580*/  F2FP.BF16.F32.PACK_AB R174, R189, R174 ;  /* 0x000000aebdae723e */ /* 0x000fc600000010ff */
[----:B------:R-:W-:Y:S01]  /*9590*/  FADD.FTZ R28, R168, R7 ;  /* 0x00000007a81c7221 */ /* 0x000fe20000010000 */
[----:B------:R-:W-:Y:S02]  /*95a0*/  F2FP.BF16.F32.PACK_AB R168, R191, R168 ;  /* 0x000000a8bfa8723e */ /* 0x000fe400000010ff */
[----:B------:R-:W-:Y:S01]  /*95b0*/  MUFU.EX2 R24, R24 ;  /* 0x0000001800187308 */ /* 0x000fe20000000800 */
[----:B------:R-:W-:Y:S02]  /*95c0*/  WARPGROUP.DEPBAR.LE gsb0, 0x0 ;  /* 0x00008000000079c5 */ /* 0x000fe40000010000 */
[----:B------:R-:W-:Y:S01]  /*95d0*/  WARPGROUP.ARRIVE ;  /* 0x00000000000079c5 */ /* 0x000fe20000000000 */
[----:B------:R-:W-:Y:S01]  /*95e0*/  FADD.FTZ R161, -R11, R8 ;  /* 0x000000080ba17221 */ /* 0x000fe20000010100 */
[-CC-:B------:R-:W-:Y:S01]  /*95f0*/  FFMA.FTZ R160, R207, R10.reuse, -R0.reuse ;  /* 0x0000000acfa07223 */ /* 0x180fe20000010800 */
[-C--:B------:R-:W-:Y:S01]  /*9600*/  FFMA.FTZ R162, R173, R10.reuse, -R0 ;  /* 0x0000000aada27223 */ /* 0x080fe20000010800 */
[-CC-:B------:R-:W-:Y:S01]  /*9610*/  FFMA.FTZ R173, R33, R10.reuse, -R26.reuse ;  /* 0x0000000a21ad7223 */ /* 0x180fe2000001081a */
[-C--:B------:R-:W-:Y:S01]  /*9620*/  FMUL.FTZ R161, R161, R10.reuse ;  /* 0x0000000aa1a17220 */ /* 0x080fe20000410000 */
[----:B------:R-:W-:Y:S01]  /*9630*/  HGMMA.64x128x16.F32.BF16 R88, R156, gdesc[UR8].tnspB, R88, gsb0 ;  /* 0x41e000089c587df0 */ /* 0x000fe20008001858 */
[----:B------:R-:W-:Y:S01]  /*9640*/  UMOV UR10, UR6 ;  /* 0x00000006000a7c82 */ /* 0x000fe20008000000 */
[----:B------:R-:W-:Y:S01]  /*9650*/  UMOV UR11, 0x40000040 ;  /* 0x40000040000b7882 */ /* 0x000fe20000000000 */
[----:B------:R-:W0:Y:S01]  /*9660*/  MUFU.EX2 R0, R161 ;  /* 0x000000a100007308 */ /* 0x000e220000000800 */
[-CC-:B------:R-:W-:Y:S01]  /*9670*/  FFMA.FTZ R8, R51, R10.reuse, -R26.reuse ;  /* 0x0000000a33087223 */ /* 0x180fe2000001081a */
[----:B------:R-:W-:-:S06]  /*9680*/  FFMA.FTZ R26, R87, R10, -R26 ;  /* 0x0000000a571a7223 */ /* 0x000fcc000001081a */
[----:B------:R-:W1:Y:S08]  /*9690*/  MUFU.EX2 R173, R173 ;  /* 0x000000ad00ad7308 */ /* 0x000e700000000800 */
[----:B------:R-:W2:Y:S01]  /*96a0*/  MUFU.EX2 R9, R9 ;  /* 0x0000000900097308 */ /* 0x000ea20000000800 */
[----:B0-----:R-:W-:Y:S01]  /*96b0*/  FFMA.FTZ R6, R0, R6, R181 ;  /* 0x0000000600067223 */ /* 0x001fe200000100b5 */
[----:B------:R-:W-:-:S03]  /*96c0*/  F2FP.BF16.F32.PACK_AB R181, R30, R181 ;  /* 0x000000b51eb5723e */ /* 0x000fc600000010ff */
[----:B------:R-:W-:-:S03]  /*96d0*/  FADD.FTZ R6, R30, R6 ;  /* 0x000000061e067221 */ /* 0x000fc60000010000 */
[----:B------:R-:W-:Y:S01]  /*96e0*/  MUFU.EX2 R22, R22 ;  /* 0x0000001600167308 */ /* 0x000fe20000000800 */
[----:B------:R-:W-:Y:S01]  /*96f0*/  FADD.FTZ R6, R183, R6 ;  /* 0x00000006b7067221 */ /* 0x000fe20000010000 */
[----:B------:R-:W-:-:S03]  /*9700*/  F2FP.BF16.F32.PACK_AB R183, R23, R183 ;  /* 0x000000b717b7723e */ /* 0x000fc600000010ff */
[----:B------:R-:W-:-:S03]  /*9710*/  FADD.FTZ R6, R23, R6 ;  /* 0x0000000617067221 */ /* 0x000fc60000010000 */
[----:B------:R-:W-:Y:S01]  /*9720*/  MUFU.EX2 R164, R164 ;  /* 0x000000a400a47308 */ /* 0x000fe20000000800 */
[----:B------:R-:W-:-:S04]  /*9730*/  FADD.FTZ R6, R25, R6 ;  /* 0x0000000619067221 */ /* 0x000fc80000010000 */
[----:B------:R-:W-:-:S03]  /*9740*/  FADD.FTZ R6, R27, R6 ;  /* 0x000000061b067221 */ /* 0x000fc60000010000 */
[----:B------:R-:W-:Y:S01]  /*9750*/  MUFU.EX2 R8, R8 ;  /* 0x0000000800087308 */ /* 0x000fe20000000800 */
[----:B------:R-:W-:-:S04]  /*9760*/  FADD.FTZ R6, R29, R6 ;  /* 0x000000061d067221 */ /* 0x000fc80000010000 */
[----:B------:R-:W-:-:S03]  /*9770*/  FADD.FTZ R6, R31, R6 ;  /* 0x000000061f067221 */ /* 0x000fc60000010000 */
[----:B------:R-:W-:Y:S01]  /*9780*/  MUFU.EX2 R55, R55 ;  /* 0x0000003700377308 */ /* 0x000fe20000000800 */
[----:B-1----:R-:W-:Y:S01]  /*9790*/  FADD.FTZ R6, R173, R6 ;  /* 0x00000006ad067221 */ /* 0x002fe20000010000 */
[----:B------:R-:W-:-:S03]  /*97a0*/  F2FP.BF16.F32.PACK_AB R173, R35, R173 ;  /* 0x000000ad23ad723e */ /* 0x000fc600000010ff */
[----:B------:R-:W-:-:S03]  /*97b0*/  FADD.FTZ R6, R35, R6 ;  /* 0x0000000623067221 */ /* 0x000fc60000010000 */
[----:B------:R-:W0:Y:S01]  /*97c0*/  MUFU.EX2 R49, R49 ;  /* 0x0000003100317308 */ /* 0x000e220000000800 */
[----:B------:R-:W-:Y:S01]  /*97d0*/  FADD.FTZ R6, R175, R6 ;  /* 0x00000006af067221 */ /* 0x000fe20000010000 */
[----:B------:R-:W-:-:S03]  /*97e0*/  F2FP.BF16.F32.PACK_AB R175, R39, R175 ;  /* 0x000000af27af723e */ /* 0x000fc600000010ff */
[----:B------:R-:W-:-:S03]  /*97f0*/  FADD.FTZ R6, R39, R6 ;  /* 0x0000000627067221 */ /* 0x000fc60000010000 */
[----:B------:R-:W-:Y:S01]  /*9800*/  MUFU.EX2 R166, R166 ;  /* 0x000000a600a67308 */ /* 0x000fe20000000800 */
[----:B------:R-:W-:-:S04]  /*9810*/  FADD.FTZ R7, R13, R6 ;  /* 0x000000060d077221 */ /* 0x000fc80000010000 */
[----:B------:R-:W-:-:S03]  /*9820*/  FADD.FTZ R6, R24, R7 ;  /* 0x0000000718067221 */ /* 0x000fc60000010000 */
[----:B------:R-:W1:Y:S01]  /*9830*/  MUFU.EX2 R32, R53 ;  /* 0x0000003500207308 */ /* 0x000e620000000800 */
[----:B--2---:R-:W-:Y:S01]  /*9840*/  FADD.FTZ R7, R9, R6 ;  /* 0x0000000609077221 */ /* 0x004fe20000010000 */
[----:B0-----:R-:W-:-:S03]  /*9850*/  F2FP.BF16.F32.PACK_AB R165, R49, R8 ;  /* 0x0000000831a5723e */ /* 0x001fc600000010ff */
[----:B------:R-:W-:-:S03]  /*9860*/  FADD.FTZ R7, R22, R7 ;  /* 0x0000000716077221 */ /* 0x000fc60000010000 */
[----:B------:R-:W-:Y:S01]  /*9870*/  MUFU.EX2 R57, R57 ;  /* 0x0000003900397308 */ /* 0x000fe20000000800 */
[----:B------:R-:W-:-:S04]  /*9880*/  FADD.FTZ R7, R8, R7 ;  /* 0x0000000708077221 */ /* 0x000fc80000010000 */
[----:B------:R-:W-:-:S03]  /*9890*/  FADD.FTZ R7, R49, R7 ;  /* 0x0000000731077221 */ /* 0x000fc60000010000 */
[----:B------:R-:W0:Y:S01]  /*98a0*/  MUFU.EX2 R63, R63 ;  /* 0x0000003f003f7308 */ /* 0x000e220000000800 */
[----:B-1----:R-:W-:-:S07]  /*98b0*/  FADD.FTZ R7, R32, R7 ;  /* 0x0000000720077221 */ /* 0x002fce0000010000 */
[----:B------:R-:W-:Y:S08]  /*98c0*/  MUFU.EX2 R160, R160 ;  /* 0x000000a000a07308 */ /* 0x000ff00000000800 */
[----:B------:R-:W1:Y:S01]  /*98d0*/  MUFU.EX2 R34, R77 ;  /* 0x0000004d00227308 */ /* 0x000e620000000800 */
[C---:B0-----:R-:W-:Y:S01]  /*98e0*/  FADD.FTZ R7, R63.reuse, R7 ;  /* 0x000000073f077221 */ /* 0x041fe20000010000 */
[----:B------:R-:W-:-:S06]  /*98f0*/  F2FP.BF16.F32.PACK_AB R167, R63, R32 ;  /* 0x000000203fa7723e */ /* 0x000fcc00000010ff */
[----:B------:R-:W-:Y:S08]  /*9900*/  MUFU.EX2 R59, R59 ;  /* 0x0000003b003b7308 */ /* 0x000ff00000000800 */
[----:B------:R-:W0:Y:S01]  /*9910*/  MUFU.EX2 R67, R67 ;  /* 0x0000004300437308 */ /* 0x000e220000000800 */
[----:B-1----:R-:W-:-:S07]  /*9920*/  FADD.FTZ R7, R34, R7 ;  /* 0x0000000722077221 */ /* 0x002fce0000010000 */
[----:B------:R-:W-:Y:S08]  /*9930*/  MUFU.EX2 R162, R162 ;  /* 0x000000a200a27308 */ /* 0x000ff00000000800 */
[----:B------:R-:W1:Y:S01]  /*9940*/  MUFU.EX2 R36, R85 ;  /* 0x0000005500247308 */ /* 0x000e620000000800 */
[C---:B0-----:R-:W-:Y:S01]  /*9950*/  FADD.FTZ R7, R67.reuse, R7 ;  /* 0x0000000743077221 */ /* 0x041fe20000010000 */
[----:B------:R-:W-:Y:S01]  /*9960*/  F2FP.BF16.F32.PACK_AB R161, R67, R34 ;  /* 0x0000002243a1723e */ /* 0x000fe200000010ff */
[----:B------:R-:W-:-:S02]  /*9970*/  WARPGROUP.DEPBAR.LE gsb0, 0x0 ;  /* 0x00008000000079c5 */ /* 0x000fc40000010000 */
[----:B------:R-:W-:-:S03]  /*9980*/  WARPGROUP.ARRIVE ;  /* 0x00000000000079c5 */ /* 0x000fc60000000000 */
[----:B------:R-:W-:Y:S03]  /*9990*/  MUFU.EX2 R61, R61 ;  /* 0x0000003d003d7308 */ /* 0x000fe60000000800 */
[----:B------:R-:W-:Y:S05]  /*99a0*/  HGMMA.64x128x16.F32.BF16 R88, R152, gdesc[UR8].tnspB, R88, gsb0 ;  /* 0x41e0000898587df0 */ /* 0x000fea0008001858 */
[----:B------:R-:W0:Y:S01]  /*99b0*/  MUFU.EX2 R71, R71 ;  /* 0x0000004700477308 */ /* 0x000e220000000800 */
[----:B-1----:R-:W-:-:S07]  /*99c0*/  FADD.FTZ R7, R36, R7 ;  /* 0x0000000724077221 */ /* 0x002fce0000010000 */
[----:B------:R1:W2:Y:S08]  /*99d0*/  MUFU.EX2 R38, R169 ;  /* 0x000000a900267308 */ /* 0x0002b00000000800 */
[----:B------:R-:W3:Y:S01]  /*99e0*/  MUFU.EX2 R65, R65 ;  /* 0x0000004100417308 */ /* 0x000ee20000000800 */
[----:B-1----:R-:W-:Y:S01]  /*99f0*/  F2FP.BF16.F32.PACK_AB R169, R24, R13 ;  /* 0x0000000d18a9723e */ /* 0x002fe200000010ff */
[C---:B0-----:R-:W-:Y:S01]  /*9a00*/  FADD.FTZ R7, R71.reuse, R7 ;  /* 0x0000000747077221 */ /* 0x041fe20000010000 */
[----:B------:R-:W-:-:S05]  /*9a10*/  F2FP.BF16.F32.PACK_AB R163, R71, R36 ;  /* 0x0000002447a3723e */ /* 0x000fca00000010ff */
[----:B------:R-:W0:Y:S01]  /*9a20*/  MUFU.EX2 R75, R75 ;  /* 0x0000004b004b7308 */ /* 0x000e220000000800 */
[----:B--2---:R-:W-:-:S07]  /*9a30*/  FADD.FTZ R7, R38, R7 ;  /* 0x0000000726077221 */ /* 0x004fce0000010000 */
[----:B------:R-:W-:Y:S01]  /*9a40*/  MUFU.EX2 R14, R14 ;  /* 0x0000000e000e7308 */ /* 0x000fe20000000800 */
[----:B---3--:R-:W-:-:S07]  /*9a50*/  F2FP.BF16.F32.PACK_AB R156, R65, R12 ;  /* 0x0000000c419c723e */ /* 0x008fce00000010ff */
[----:B------:R-:W1:Y:S01]  /*9a60*/  MUFU.EX2 R69, R69 ;  /* 0x0000004500457308 */ /* 0x000e620000000800 */
[C---:B0-----:R-:W-:Y:S01]  /*9a70*/  FADD.FTZ R7, R75.reuse, R7 ;  /* 0x000000074b077221 */ /* 0x041fe20000010000 */
[----:B------:R-:W-:-:S06]  /*9a80*/  F2FP.BF16.F32.PACK_AB R157, R75, R38 ;  /* 0x000000264b9d723e */ /* 0x000fcc00000010ff */
[----:B------:R-:W-:Y:S08]  /*9a90*/  MUFU.EX2 R79, R79 ;  /* 0x0000004f004f7308 */ /* 0x000ff00000000800 */
[----:B------:R-:W-:Y:S01]  /*9aa0*/  MUFU.EX2 R24, R219 ;  /* 0x000000db00187308 */ /* 0x000fe20000000800 */
[----:B-1----:R-:W-:-:S07]  /*9ab0*/  F2FP.BF16.F32.PACK_AB R158, R69, R14 ;  /* 0x0000000e459e723e */ /* 0x002fce00000010ff */
[----:B------:R-:W0:Y:S08]  /*9ac0*/  MUFU.EX2 R73, R73 ;  /* 0x0000004900497308 */ /* 0x000e300000000800 */
[----:B------:R-:W1:Y:S08]  /*9ad0*/  MUFU.EX2 R83, R83 ;  /* 0x0000005300537308 */ /* 0x000e700000000800 */
[----:B------:R-:W2:Y:S01]  /*9ae0*/  MUFU.EX2 R81, R81 ;  /* 0x0000005100517308 */ /* 0x000ea20000000800 */
[----:B------:R-:W-:-:S02]  /*9af0*/  WARPGROUP.DEPBAR.LE gsb0, 0x0 ;  /* 0x00008000000079c5 */ /* 0x000fc40000010000 */
[----:B------:R3:W-:Y:S05]  /*9b00*/  @!P1 SYNCS.ARRIVE.TRANS64.RED.A1T0 RZ, [R21+URZ], RZ ;  /* 0x000000ff15ff99a7 */ /* 0x0007ea000810043f */
[----:B------:R-:W-:Y:S01]  /*9b10*/  MUFU.EX2 R155, R26 ;  /* 0x0000001a009b7308 */ /* 0x000fe20000000800 */
[----:B0-----:R-:W-:Y:S02]  /*9b20*/  F2FP.BF16.F32.PACK_AB R152, R73, R16 ;  /* 0x000000104998723e */ /* 0x001fe400000010ff */
[----:B-1----:R-:W-:Y:S02]  /*9b30*/  F2FP.BF16.F32.PACK_AB R153, R83, R24 ;  /* 0x000000185399723e */ /* 0x002fe400000010ff */
[----:B--2---:R-:W-:Y:S01]  /*9b40*/  F2FP.BF16.F32.PACK_AB R154, R81, R20 ;  /* 0x00000014519a723e */ /* 0x004fe200000010ff */
[----:B---3--:R-:W-:-:S04]  /*9b50*/  IMAD.U32 R21, RZ, RZ, UR7 ;  /* 0x00000007ff157e24 */ /* 0x008fc8000f8e00ff */
[----:B------:R-:W-:-:S05]  /*9b60*/  @!P1 VIADD R21, R21, 0x34860 ;  /* 0x0003486015159836 */ /* 0x000fca0000000000 */
[----:B------:R-:W-:-:S04]  /*9b70*/  @!P1 PRMT R21, RZ, 0x654, R21 ;  /* 0x00000654ff159816 */ /* 0x000fc80000000015 */
[----:B------:R0:W-:Y:S02]  /*9b80*/  @!P1 SYNCS.ARRIVE.TRANS64.RED.A1T0 RZ, [R21+URZ], RZ ;  /* 0x000000ff15ff99a7 */ /* 0x0001e4000810043f */
[----:B0-----:R-:W-:-:S04]  /*9b90*/  FADD.FTZ R21, R191, R28 ;  /* 0x0000001cbf157221 */ /* 0x001fc80000010000 */
[----:B------:R-:W-:Y:S01]  /*9ba0*/  FADD.FTZ R28, R170, R21 ;  /* 0x00000015aa1c7221 */ /* 0x000fe20000010000 */
[----:B------:R-:W-:-:S03]  /*9bb0*/  F2FP.BF16.F32.PACK_AB R170, R193, R170 ;  /* 0x000000aac1aa723e */ /* 0x000fc600000010ff */
[----:B------:R-:W-:Y:S02]  /*9bc0*/  FADD.FTZ R21, R193, R28 ;  /* 0x0000001cc1157221 */ /* 0x000fe40000010000 */
[----:B------:R0:W1:Y:S02]  /*9bd0*/  MUFU.EX2 R28, R171 ;  /* 0x000000ab001c7308 */ /* 0x0000640000000800 */
[----:B------:R-:W-:Y:S01]  /*9be0*/  FADD.FTZ R6, R164, R21 ;  /* 0x00000015a4067221 */ /* 0x000fe20000010000 */
[----:B------:R-:W-:-:S03]  /*9bf0*/  F2FP.BF16.F32.PACK_AB R164, R55, R164 ;  /* 0x000000a437a4723e */ /* 0x000fc600000010ff */
[----:B------:R-:W-:Y:S01]  /*9c00*/  FADD.FTZ R21, R55, R6 ;  /* 0x0000000637157221 */ /* 0x000fe20000010000 */
[----:B0-----:R-:W-:-:S03]  /*9c10*/  F2FP.BF16.F32.PACK_AB R171, R22, R9 ;  /* 0x0000000916ab723e */ /* 0x001fc600000010ff */
[----:B------:R-:W-:Y:S01]  /*9c20*/  FADD.FTZ R6, R166, R21 ;  /* 0x00000015a6067221 */ /* 0x000fe20000010000 */
[----:B------:R-:W0:Y:S01]  /*9c30*/  MUFU.EX2 R22, R221 ;  /* 0x000000dd00167308 */ /* 0x000e220000000800 */
[C---:B------:R-:W-:Y:S02]  /*9c40*/  F2FP.BF16.F32.PACK_AB R166, R57.reuse, R166 ;  /* 0x000000a639a6723e */ /* 0x040fe400000010ff */
[----:B------:R-:W-:Y:S01]  /*9c50*/  FADD.FTZ R21, R57, R6 ;  /* 0x0000000639157221 */ /* 0x000fe20000010000 */
[----:B-1----:R-:W-:-:S03]  /*9c60*/  FADD.FTZ R7, R28, R7 ;  /* 0x000000071c077221 */ /* 0x002fc60000010000 */
[----:B------:R-:W-:Y:S01]  /*9c70*/  FADD.FTZ R6, R160, R21 ;  /* 0x00000015a0067221 */ /* 0x000fe20000010000 */
[----:B------:R-:W-:Y:S01]  /*9c80*/  F2FP.BF16.F32.PACK_AB R160, R59, R160 ;  /* 0x000000a03ba0723e */ /* 0x000fe200000010ff */
[----:B------:R-:W-:Y:S02]  /*9c90*/  FADD.FTZ R7, R79, R7 ;  /* 0x000000074f077221 */ /* 0x000fe40000010000 */
[----:B------:R-:W-:Y:S01]  /*9ca0*/  FADD.FTZ R13, R59, R6 ;  /* 0x000000063b0d7221 */ /* 0x000fe20000010000 */
[----:B------:R-:W-:Y:S01]  /*9cb0*/  F2FP.BF16.F32.PACK_AB R159, R79, R28 ;  /* 0x0000001c4f9f723e */ /* 0x000fe200000010ff */
[----:B------:R-:W-:Y:S02]  /*9cc0*/  FADD.FTZ R7, R24, R7 ;  /* 0x0000000718077221 */ /* 0x000fe40000010000 */
[----:B------:R-:W-:Y:S01]  /*9cd0*/  FADD.FTZ R6, R162, R13 ;  /* 0x0000000da2067221 */ /* 0x000fe20000010000 */
[----:B------:R-:W-:Y:S01]  /*9ce0*/  F2FP.BF16.F32.PACK_AB R162, R61, R162 ;  /* 0x000000a23da2723e */ /* 0x000fe200000010ff */
[----:B------:R-:W-:-:S02]  /*9cf0*/  FADD.FTZ R7, R83, R7 ;  /* 0x0000000753077221 */ /* 0x000fc40000010000 */
[----:B------:R-:W-:Y:S02]  /*9d00*/  FADD.FTZ R9, R61, R6 ;  /* 0x000000063d097221 */ /* 0x000fe40000010000 */
[----:B0-----:R-:W-:Y:S02]  /*9d10*/  FADD.FTZ R8, R22, R7 ;  /* 0x0000000716087221 */ /* 0x001fe40000010000 */
        /* <DEDUP_REMOVED lines=10> */
[C---:B------:R-:W-:Y:S01]  /*9dc0*/  FADD.FTZ R6, R155.reuse, R8 ;  /* 0x000000089b067221 */ /* 0x040fe20000010000 */
[----:B------:R-:W-:Y:S01]  /*9dd0*/  F2FP.BF16.F32.PACK_AB R155, R155, R22 ;  /* 0x000000169b9b723e */ /* 0x000fe200000010ff */
[----:B------:R-:W-:Y:S01]  /*9de0*/  IMAD.MOV.U32 R8, RZ, RZ, R11 ;  /* 0x000000ffff087224 */ /* 0x000fe200078e000b */
[----:B------:R-:W-:Y:S06]  /*9df0*/  @P2 BRA `(.L_x_2066) ;  /* 0xffffffd400ec2947 */ /* 0x000fec000383ffff */
.L_x_2057:
        /* <DEDUP_REMOVED lines=67> */
.L_x_2067:
[----:B------:R-:W-:Y:S01]  /*a230*/  ULEA UR5, UR37, UR36, 0x3 ;  /* 0x0000002425057291 */ /* 0x000fe2000f8e183f */
[----:B------:R-:W-:-:S08]  /*a240*/  SHF.L.U32 R3, R3, 0x1f, RZ ;  /* 0x0000001f03037819 */ /* 0x000fd000000006ff */
[----:B------:R0:W1:Y:S01]  /*a250*/  SYNCS.PHASECHK.TRANS64.TRYWAIT P2, [UR5+0x34850], R3 ;  /* 0x03485003ff0075a7 */ /* 0x0000620008040145 */
[----:B------:R-:W-:Y:S05]  /*a260*/  @!P0 BRA `(.L_x_2068) ;  /* 0x0000000000048947 */ /* 0x000fea0003800000 */
[----:B------:R-:W-:Y:S01]  /*a270*/  BPT.TRAP 0x1 ;  /* 0x000000040000795c */ /* 0x000fe20000300000 */
.L_x_2068:
[----:B-1----:R-:W-:Y:S05]  /*a280*/  @P2 BRA `(.L_x_2069) ;  /* 0x0000000000082947 */ /* 0x002fea0003800000 */
[----:B------:R-:W1:Y:S02]  /*a290*/  SYNCS.PHASECHK.TRANS64.TRYWAIT P0, [UR5+0x34850], R3 ;  /* 0x03485003ff0075a7 */ /* 0x000e640008000145 */
[----:B-1----:R-:W-:Y:S05]  /*a2a0*/  @!P0 BRA `(.L_x_2070) ;  /* 0x00000060008c8947 */ /* 0x002fea0003800000 */
.L_x_2069:
        /* <DEDUP_REMOVED lines=9> */
[----:B------:R-:W-:Y:S01]  /*a340*/  IMAD.MOV.U32 R2, RZ, RZ, -0x800000 ;  /* 0xff800000ff027424 */ /* 0x000fe200078e00ff */
[----:B------:R-:W-:-:S02]  /*a350*/  ULOP3.LUT UR4, UR36, 0x4000000, URZ, 0xfc, !UPT ;  /* 0x0400000024047892 */ /* 0x000fc4000f8efc3f */
[----:B------:R-:W-:Y:S02]  /*a360*/  @!P1 PRMT R9, RZ, 0x654, R9 ;  /* 0x00000654ff099816 */ /* 0x000fe40000000009 */
[----:B------:R-:W-:-:S07]  /*a370*/  ULEA UR4, UR37, UR4, 0xb ;  /* 0x0000000425047291 */ /* 0x000fce000f8e583f */
[----:B------:R-:W-:Y:S02]  /*a380*/  UMOV UR6, UR4 ;  /* 0x0000000400067c82 */ /* 0x000fe40008000000 */
[----:B------:R-:W-:Y:S01]  /*a390*/  HGMMA.64x128x16.F32.BF16 R24, R180, gdesc[UR4].tnspB, R24, gsb0 ;  /* 0x41e00004b4187df0 */ /* 0x000fe20008001818 */
[----:B------:R-:W-:Y:S01]  /*a3a0*/  UIADD3 UR6, UR4, 0x80, URZ ;  /* 0x0000008004067890 */ /* 0x000fe2000fffe03f */
[----:B-1----:R-:W-:Y:S01]  /*a3b0*/  FADD.FTZ R0, R0, R7 ;  /* 0x0000000700007221 */ /* 0x002fe20000010000 */
[----:B------:R-:W-:Y:S01]  /*a3c0*/  UMOV UR7, 0x40000040 ;  /* 0x4000004000077882 */ /* 0x000fe20000000000 */
[----:B0-----:R-:W-:Y:S01]  /*a3d0*/  FADD.FTZ R4, R3, R6 ;  /* 0x0000000603047221 */ /* 0x001fe20000010000 */
[----:B------:R-:W-:Y:S02]  /*a3e0*/  IMAD.MOV.U32 R6, RZ, RZ, RZ ;  /* 0x000000ffff067224 */ /* 0x000fe400078e00ff */
[----:B------:R-:W0:Y:S04]  /*a3f0*/  SHFL.BFLY PT, R3, R0, 0x1, 0x1f ;  /* 0x0c201f0000037f89 */ /* 0x000e2800000e0000 */
[----:B------:R-:W1:Y:S01]  /*a400*/  SHFL.BFLY PT, R5, R4, 0x1, 0x1f ;  /* 0x0c201f0004057f89 */ /* 0x000e6200000e0000 */
[----:B0-----:R-:W-:Y:S01]  /*a410*/  FADD.FTZ R12, R0, R3 ;  /* 0x00000003000c7221 */ /* 0x001fe20000010000 */
[----:B------:R-:W-:-:S02]  /*a420*/  MOV R3, RZ ;  /* 0x000000ff00037202 */ /* 0x000fc40000000f00 */
[----:B------:R-:W-:Y:S01]  /*a430*/  MOV R0, 0xff800000 ;  /* 0xff80000000007802 */ /* 0x000fe20000000f00 */
        /* <DEDUP_REMOVED lines=114> */
.L_x_2040:
[----:B------:R-:W-:Y:S05]  /*ab60*/  @P0 BRA `(.L_x_2071) ;  /* 0x0000001400340947 */ /* 0x000fea0003800000 */
[----:B------:R-:W1:Y:S01]  /*ab70*/  S2R R3, SR_TID.X ;  /* 0x0000000000037919 */ /* 0x000e620000002100 */
[----:B------:R-:W2:Y:S01]  /*ab80*/  LDC R17, c[0x0][0xbe8] ;  /* 0x0002fa00ff117b82 */ /* 0x000ea20000000800 */
[----:B------:R-:W-:Y:S01]  /*ab90*/  SHF.R.S32.HI R11, RZ, 0x1f, R18 ;  /* 0x0000001fff0b7819 */ /* 0x000fe20000011412 */
[----:B------:R-:W-:Y:S01]  /*aba0*/  ULDC.64 UR4, c[0x0][0xbd0] ;  /* 0x0002f40000047ab9 */ /* 0x000fe20000000a00 */
[----:B------:R-:W3:Y:S01]  /*abb0*/  S2R R16, SR_CTAID.X ;  /* 0x0000000000107919 */ /* 0x000ee20000002500 */
[----:B------:R-:W-:Y:S01]  /*abc0*/  ULDC.64 UR6, c[0x0][0xb38] ;  /* 0x0002ce0000067ab9 */ /* 0x000fe20000000a00 */
[----:B------:R-:W-:Y:S03]  /*abd0*/  BSSY B0, `(.L_x_2072) ;  /* 0x00000e2000007945 */ /* 0x000fe60003800000 */
[----:B------:R-:W4:Y:S08]  /*abe0*/  S2UR UR9, SR_CTAID.Z ;  /* 0x00000000000979c3 */ /* 0x000f300000002700 */
[----:B------:R-:W5:Y:S08]  /*abf0*/  LDC.64 R20, c[0x0][0xbd8] ;  /* 0x0002f600ff147b82 */ /* 0x000f700000000a00 */
[----:B------:R-:W-:Y:S01]  /*ac00*/  BAR.SYNC.DEFER_BLOCKING 0x1, 0x100 ;  /* 0x0044000000007b1d */ /* 0x000fe20000010000 */
[----:B--2---:R-:W-:-:S07]  /*ac10*/  ISETP.NE.AND P0, PT, R17, 0x1, PT ;  /* 0x000000011100780c */ /* 0x004fce0003f05270 */
[----:B------:R-:W2:Y:S01]  /*ac20*/  S2UR UR8, SR_CTAID.Y ;  /* 0x00000000000879c3 */ /* 0x000ea20000002600 */
[----:B-1----:R-:W-:-:S07]  /*ac30*/  VIADD R3, R3, 0xffffff80 ;  /* 0xffffff8003037836 */ /* 0x002fce0000000000 */
[----:B------:R-:W2:Y:S01]  /*ac40*/  LDC R19, c[0x0][0xc50] ;  /* 0x00031400ff137b82 */ /* 0x000ea20000000800 */
[----:B0-----:R-:W-:-:S04]  /*ac50*/  SHF.R.S32.HI R4, RZ, 0x1f, R3 ;  /* 0x0000001fff047819 */ /* 0x001fc80000011403 */
[----:B------:R-:W-:-:S03]  /*ac60*/  LEA.HI R5, R4, R3, RZ, 0x7 ;  /* 0x0000000304057211 */ /* 0x000fc600078f38ff */
[----:B------:R-:W0:Y:S01]  /*ac70*/  LDC.64 R22, c[0x0][0xb40] ;  /* 0x0002d000ff167b82 */ /* 0x000e220000000a00 */
[----:B------:R-:W-:Y:S02]  /*ac80*/  LEA.HI R4, R4, R3, RZ, 0x2 ;  /* 0x0000000304047211 */ /* 0x000fe400078f10ff */
[----:B------:R-:W-:Y:S02]  /*ac90*/  LOP3.LUT R6, R5, 0xffffff80, RZ, 0xc0, !PT ;  /* 0xffffff8005067812 */ /* 0x000fe400078ec0ff */
[----:B------:R-:W-:-:S03]  /*aca0*/  LOP3.LUT R4, R4, 0xfffffffc, RZ, 0xc0, !PT ;  /* 0xfffffffc04047812 */ /* 0x000fc600078ec0ff */
[C---:B------:R-:W-:Y:S01]  /*acb0*/  IMAD.IADD R88, R3.reuse, 0x1, -R6 ;  /* 0x0000000103587824 */ /* 0x040fe200078e0a06 */
[----:B------:R-:W-:Y:S01]  /*acc0*/  SHF.R.S32.HI R6, RZ, 0x7, R5 ;  /* 0x00000007ff067819 */ /* 0x000fe20000011405 */
[----:B------:R-:W1:Y:S01]  /*acd0*/  @P0 LDC R13, c[0x0][0xbec] ;  /* 0x0002fb00ff0d0b82 */ /* 0x000e620000000800 */
[----:B------:R-:W-:Y:S02]  /*ace0*/  IADD3 R10, R3, -R4, RZ ;  /* 0x80000004030a7210 */ /* 0x000fe40007ffe0ff */
[----:B------:R-:W-:Y:S02]  /*acf0*/  SHF.R.S32.HI R7, RZ, 0x1f, R88 ;  /* 0x0000001fff077819 */ /* 0x000fe40000011458 */
[----:B------:R-:W-:Y:S02]  /*ad00*/  LEA.HI R3, R5, R6, RZ, 0x1 ;  /* 0x0000000605037211 */ /* 0x000fe400078f08ff */
[CC--:B------:R-:W-:Y:S01]  /*ad10*/  LEA.HI R89, R7.reuse, R88.reuse, RZ, 0x2 ;  /* 0x0000005807597211 */ /* 0x0c0fe200078f10ff */
[----:B------:R-:W1:Y:S01]  /*ad20*/  @P0 LDC R91, c[0x0][0xbec] ;  /* 0x0002fb00ff5b0b82 */ /* 0x000e620000000800 */
[----:B------:R-:W-:-:S02]  /*ad30*/  LEA.HI R7, R7, R88, RZ, 0x5 ;  /* 0x0000005807077211 */ /* 0x000fc400078f28ff */
[--C-:B------:R-:W-:Y:S02]  /*ad40*/  SHF.R.S32.HI R8, RZ, 0x2, R89.reuse ;  /* 0x00000002ff087819 */ /* 0x100fe40000011459 */
[----:B------:R-:W-:Y:S02]  /*ad50*/  SHF.R.S32.HI R9, RZ, 0x1f, R89 ;  /* 0x0000001fff097819 */ /* 0x000fe40000011459 */
[----:B------:R-:W-:Y:S01]  /*ad60*/  LOP3.LUT R3, R3, 0x3fffffe, RZ, 0xc0, !PT ;  /* 0x03fffffe03037812 */ /* 0x000fe200078ec0ff */
[----:B------:R-:W1:Y:S01]  /*ad70*/  @P0 LDC R15, c[0x0][0xbf0] ;  /* 0x0002fc00ff0f0b82 */ /* 0x000e620000000800 */
[----:B------:R-:W-:Y:S02]  /*ad80*/  LEA.HI R9, R9, R8, RZ, 0x3 ;  /* 0x0000000809097211 */ /* 0x000fe400078f18ff */
[----:B------:R-:W-:Y:S01]  /*ad90*/  SHF.R.S32.HI R7, RZ, 0x5, R7 ;  /* 0x00000005ff077819 */ /* 0x000fe20000011407 */
[----:B------:R-:W-:Y:S01]  /*ada0*/  IMAD.IADD R3, R6, 0x1, -R3 ;  /* 0x0000000106037824 */ /* 0x000fe200078e0a03 */
[----:B------:R-:W-:-:S02]  /*adb0*/  LOP3.LUT R9, R9, 0xfffffff8, RZ, 0xc0, !PT ;  /* 0xfffffff809097812 */ /* 0x000fc400078ec0ff */
[----:B------:R-:W-:Y:S01]  /*adc0*/  LEA.HI R5, R10, R10, RZ, 0x1 ;  /* 0x0000000a0a057211 */ /* 0x000fe200078f08ff */
[----:B------:R-:W1:Y:S01]  /*add0*/  @P0 LDC R14, c[0x0][0xbf0] ;  /* 0x0002fc00ff0e0b82 */ /* 0x000e620000000800 */
[----:B------:R-:W-:Y:S01]  /*ade0*/  LOP3.LUT R89, R89, 0x7ffffffc, RZ, 0xc0, !PT ;  /* 0x7ffffffc59597812 */ /* 0x000fe200078ec0ff */
[----:B------:R-:W-:Y:S01]  /*adf0*/  IMAD.IADD R4, R8, 0x1, -R9 ;  /* 0x0000000108047824 */ /* 0x000fe200078e0a09 */
[----:B------:R-:W-:-:S03]  /*ae00*/  LOP3.LUT R5, R5, 0x1ffffffe, RZ, 0xc0, !PT ;  /* 0x1ffffffe05057812 */ /* 0x000fc600078ec0ff */
[----:B------:R-:W-:Y:S01]  /*ae10*/  IMAD R4, R7, 0x10, R4 ;  /* 0x0000001007047824 */ /* 0x000fe200078e0204 */
[----:B------:R-:W-:Y:S01]  /*ae20*/  IADD3 R8, R10, -R5, RZ ;  /* 0x800000050a087210 */ /* 0x000fe20007ffe0ff */
[----:B------:R-:W-:Y:S02]  /*ae30*/  IMAD R7, R11, UR4, RZ ;  /* 0x000000040b077c24 */ /* 0x000fe4000f8e02ff */
[----:B------:R-:W-:Y:S02]  /*ae40*/  IMAD R3, R3, 0x40, R4 ;  /* 0x0000004003037824 */ /* 0x000fe400078e0204 */
[----:B------:R-:W-:Y:S01]  /*ae50*/  IMAD.WIDE.U32 R4, R18, UR4, RZ ;  /* 0x0000000412047c25 */ /* 0x000fe2000f8e00ff */
[----:B----4-:R-:W-:-:S03]  /*ae60*/  USHF.R.S32.HI UR4, URZ, 0x1f, UR9 ;  /* 0x0000001f3f047899 */ /* 0x010fc60008011409 */
[----:B------:R-:W-:Y:S02]  /*ae70*/  IMAD R9, R18, UR5, R7 ;  /* 0x0000000512097c24 */ /* 0x000fe4000f8e0207 */
[----:B------:R-:W-:Y:S02]  /*ae80*/  IMAD R11, R11, UR6, RZ ;  /* 0x000000060b0b7c24 */ /* 0x000fe4000f8e02ff */
[----:B------:R-:W-:Y:S02]  /*ae90*/  IMAD R8, R8, 0x8, R3 ;  /* 0x0000000808087824 */ /* 0x000fe400078e0203 */
[----:B------:R-:W-:Y:S02]  /*aea0*/  IMAD.IADD R5, R5, 0x1, R9 ;  /* 0x0000000105057824 */ /* 0x000fe400078e0209 */
[----:B------:R-:W-:Y:S01]  /*aeb0*/  IMAD.WIDE.U32 R6, R18, UR6, RZ ;  /* 0x0000000612067c25 */ /* 0x000fe2000f8e00ff */
[----:B---3--:R-:W-:-:S03]  /*aec0*/  LEA R8, R16, R8, 0x7 ;  /* 0x0000000810087211 */ /* 0x008fc600078e38ff */
[----:B------:R-:W-:Y:S01]  /*aed0*/  IMAD R9, R18, UR7, R11 ;  /* 0x0000000712097c24 */ /* 0x000fe2000f8e020b */
[----:B------:R-:W-:Y:S01]  /*aee0*/  ULDC.64 UR6, c[0x0][0xb48] ;  /* 0x0002d20000067ab9 */ /* 0x000fe20000000a00 */
[C---:B-----5:R-:W-:Y:S02]  /*aef0*/  IMAD R10, R20.reuse, UR4, RZ ;  /* 0x00000004140a7c24 */ /* 0x060fe4000f8e02ff */
[----:B------:R-:W-:Y:S02]  /*af00*/  IMAD.MOV R18, RZ, RZ, -R18 ;  /* 0x000000ffff127224 */ /* 0x000fe400078e0a12 */
[----:B------:R-:W-:Y:S02]  /*af10*/  IMAD R11, R21, UR9, R10 ;  /* 0x00000009150b7c24 */ /* 0x000fe4000f8e020a */
[----:B------:R-:W-:-:S04]  /*af20*/  IMAD.WIDE.U32 R4, R20, UR9, R4 ;  /* 0x0000000914047c25 */ /* 0x000fc8000f8e0004 */
[----:B0-----:R-:W-:Y:S01]  /*af30*/  IMAD R12, R22, UR4, RZ ;  /* 0x00000004160c7c24 */ /* 0x001fe2000f8e02ff */
[----:B------:R-:W-:Y:S01]  /*af40*/  IADD3 R5, R5, R11, RZ ;  /* 0x0000000b05057210 */ /* 0x000fe20007ffe0ff */
[----:B--2---:R-:W-:Y:S01]  /*af50*/  IMAD R19, R19, R18, UR8 ;  /* 0x0000000813137e24 */ /* 0x004fe2000f8e0212 */
[----:B------:R-:W-:Y:S01]  /*af60*/  ULDC.64 UR4, c[0x0][0xbe0] ;  /* 0x0002f80000047ab9 */ /* 0x000fe20000000a00 */
[----:B------:R-:W-:Y:S02]  /*af70*/  IMAD.IADD R7, R7, 0x1, R9 ;  /* 0x0000000107077824 */ /* 0x000fe400078e0209 */
[----:B-1----:R-:W-:-:S04]  /*af80*/  @P0 IMAD.HI.U32 R10, R8, R13, RZ ;  /* 0x0000000d080a0227 */ /* 0x002fc800078e00ff */
[----:B------:R-:W-:Y:S01]  /*af90*/  IMAD R13, R23, UR9, R12 ;  /* 0x00000009170d7c24 */ /* 0x000fe2000f8e020c */
[----:B------:R-:W-:Y:S01]  /*afa0*/  SHF.R.S32.HI R12, RZ, 0x1f, R19 ;  /* 0x0000001fff0c7819 */ /* 0x000fe20000011413 */
[----:B------:R-:W-:Y:S01]  /*afb0*/  IMAD.WIDE.U32 R6, R22, UR9, R6 ;  /* 0x0000000916067c25 */ /* 0x000fe2000f8e0006 */
[----:B------:R-:W-:-:S03]  /*afc0*/  ULDC.64 UR8, c[0x0][0xb28] ;  /* 0x0002ca0000087ab9 */ /* 0x000fc60000000a00 */
        /* <DEDUP_REMOVED lines=10> */
[----:B------:R-:W-:Y:S01]  /*b070*/  IMAD R15, R19, UR7, R13 ;  /* 0x00000007130f7c24 */ /* 0x000fe2000f8e020d */
[--C-:B------:R-:W-:Y:S01]  /*b080*/  SHF.R.S32.HI R13, RZ, 0x1f, R9.reuse ;  /* 0x0000001fff0d7819 */ /* 0x100fe20000011409 */
[----:B------:R-:W-:Y:S01]  /*b090*/  IMAD.MOV R9, RZ, RZ, -R9 ;  /* 0x000000ffff097224 */ /* 0x000fe200078e0a09 */
[----:B------:R-:W-:Y:S01]  /*b0a0*/  IADD3 R14, -R11, RZ, RZ ;  /* 0x000000ff0b0e7210 */ /* 0x000fe20007ffe1ff */
[----:B------:R-:W-:Y:S01]  /*b0b0*/  IMAD R12, R19, UR5, R10 ;  /* 0x00000005130c7c24 */ /* 0x000fe2000f8e020a */
[----:B------:R-:W-:Y:S01]  /*b0c0*/  SHF.R.S32.HI R10, RZ, 0x1f, R11 ;  /* 0x0000001fff0a7819 */ /* 0x000fe2000001140b */
[----:B------:R-:W-:Y:S01]  /*b0d0*/  IMAD R9, R17, R9, R8 ;  /* 0x0000000911097224 */ /* 0x000fe200078e0208 */
[----:B------:R-:W-:Y:S01]  /*b0e0*/  ULDC.64 UR4, c[0x0][0xb30] ;  /* 0x0002cc0000047ab9 */ /* 0x000fe20000000a00 */
[----:B------:R-:W-:Y:S01]  /*b0f0*/  IMAD.WIDE.U32 R6, R19, UR6, R6 ;  /* 0x0000000613067c25 */ /* 0x000fe2000f8e0006 */
[----:B------:R-:W-:Y:S01]  /*b100*/  IADD3.X R5, R13, R5, R12, P0, !PT ;  /* 0x000000050d057210 */ /* 0x000fe200007fe40c */
[----:B------:R-:W-:-:S02]  /*b110*/  ULDC.64 UR6, c[0x0][0xbc8] ;  /* 0x0002f20000067ab9 */ /* 0x000fc40000000a00 */
        /* <DEDUP_REMOVED lines=21> */
[----:B------:R-:W-:Y:S01]  /*b270*/  IADD3 R5, R7, R15, RZ ;  /* 0x0000000f07057210 */ /* 0x000fe20007ffe0ff */
[----:B------:R-:W-:Y:S01]  /*b280*/  IMAD R3, R16, 0x80, R3 ;  /* 0x0000008010037824 */ /* 0x000fe200078e0203 */
[----:B------:R-:W-:Y:S01]  /*b290*/  LEA R20, P1, R6, UR8, 0x2 ;  /* 0x0000000806147c11 */ /* 0x000fe2000f8210ff */
[----:B0-----:R-:W-:Y:S01]  /*b2a0*/  ULEA UR4, UR5, UR4, 0x18 ;  /* 0x0000000405047291 */ /* 0x001fe2000f8ec03f */
[----:B------:R-:W-:Y:S01]  /*b2b0*/  LEA.HI.X R9, R4, UR7, R9, 0x2, P0 ;  /* 0x0000000704097c11 */ /* 0x000fe200080f1409 */
[----:B------:R-:W-:Y:S01]  /*b2c0*/  IMAD R16, R17, UR6, RZ ;  /* 0x0000000611107c24 */ /* 0x000fe2000f8e02ff */
[----:B------:R-:W-:Y:S01]  /*b2d0*/  LEA.HI.X R22, R6, UR9, R5, 0x2, P1 ;  /* 0x0000000906167c11 */ /* 0x000fe200088f1405 */
[----:B------:R-:W-:Y:S01]  /*b2e0*/  SHFL.IDX PT, R4, R8, RZ, 0x1c1f ;  /* 0x001c1fff08047589 */ /* 0x000fe200000e0000 */
[C---:B------:R-:W-:Y:S01]  /*b2f0*/  LOP3.LUT P0, RZ, R88.reuse, 0x3, RZ, 0xc0, !PT ;  /* 0x0000000358ff7812 */ /* 0x040fe2000780c0ff */
        /* <DEDUP_REMOVED lines=24> */
[----:B------:R-:W-:Y:S01]  /*b480*/  ISETP.GE.AND P0, PT, R6, UR4, PT ;  /* 0x0000000406007c0c */ /* 0x000fe2000bf06270 */
[----:B------:R-:W-:Y:S01]  /*b490*/  VIADD R9, R19, 0x30 ;  /* 0x0000003013097836 */ /* 0x000fe20000000000 */
[----:B------:R-:W-:Y:S01]  /*b4a0*/  ISETP.GE.AND P1, PT, R7, UR4, PT ;  /* 0x0000000407007c0c */ /* 0x000fe2000bf26270 */
[C---:B------:R-:W-:Y:S01]  /*b4b0*/  VIADD R10, R19.reuse, 0x38 ;  /* 0x00000038130a7836 */ /* 0x040fe20000000000 */
[C---:B------:R-:W-:Y:S01]  /*b4c0*/  IADD3 R11, R19.reuse, 0x40, RZ ;  /* 0x00000040130b7810 */ /* 0x040fe20007ffe0ff */
[----:B------:R-:W-:Y:S01]  /*b4d0*/  VIADD R12, R19, 0x50 ;  /* 0x00000050130c7836 */ /* 0x000fe20000000000 */
[----:B------:R-:W-:-:S02]  /*b4e0*/  ISETP.GE.AND P4, PT, R9, UR4, PT ;  /* 0x0000000409007c0c */ /* 0x000fc4000bf86270 */
[----:B------:R-:W-:Y:S01]  /*b4f0*/  ISETP.GE.AND P5, PT, R10, UR4, PT ;  /* 0x000000040a007c0c */ /* 0x000fe2000bfa6270 */
[----:B---34-:R-:W-:Y:S01]  /*b500*/  @!P2 IMAD.WIDE R2, R19, 0x4, R14 ;  /* 0x000000041302a825 */ /* 0x018fe200078e020e */
[----:B------:R-:W-:Y:S02]  /*b510*/  ISETP.GE.AND P6, PT, R11, UR4, PT ;  /* 0x000000040b007c0c */ /* 0x000fe4000bfc6270 */
[----:B------:R-:W-:Y:S02]  /*b520*/  @!P3 LEA.HI R0, R0, R0, RZ, 0x1 ;  /* 0x000000000000b211 */ /* 0x000fe400078f08ff */
[----:B------:R0:W-:Y:S01]  /*b530*/  @!P2 ST.E.64 desc[UR42][R2.64], R24 ;  /* 0x000000180200a985 */ /* 0x0001e2000c101b2a */
[----:B------:R-:W-:Y:S02]  /*b540*/  @!P0 LEA.HI R6, R6, R6, RZ, 0x1 ;  /* 0x0000000606068211 */ /* 0x000fe400078f08ff */
[----:B------:R-:W-:Y:S02]  /*b550*/  @!P3 LOP3.LUT R5, R0, 0xfffffffe, RZ, 0xc0, !PT ;  /* 0xfffffffe0005b812 */ /* 0x000fe400078ec0ff */
[----:B------:R-:W-:-:S02]  /*b560*/  IADD3 R0, R19, 0x20, RZ ;  /* 0x0000002013007810 */ /* 0x000fc40007ffe0ff */
        /* <DEDUP_REMOVED lines=10> */
[----:B------:R-:W-:Y:S02]  /*b610*/  @!P2 LEA.HI R0, R0, R0, RZ, 0x1 ;  /* 0x000000000000a211 */ /* 0x000fe400078f08ff */
[----:B------:R-:W-:Y:S02]  /*b620*/  IADD3 R18, R19, 0x60, RZ ;  /* 0x0000006013127810 */ /* 0x000fe40007ffe0ff */
[----:B------:R0:W-:Y:S01]  /*b630*/  @!P0 ST.E.64 desc[UR42][R2.64], R32 ;  /* 0x0000002002008985 */ /* 0x0001e2000c101b2a */
[----:B------:R-:W-:Y:S02]  /*b640*/  @!P3 LEA.HI R8, R8, R8, RZ, 0x1 ;  /* 0x000000080808b211 */ /* 0x000fe400078f08ff */
[----:B-1----:R-:W-:Y:S02]  /*b650*/  @!P1 LOP3.LUT R5, R7, 0xfffffffe, RZ, 0xc0, !PT ;  /* 0xfffffffe07059812 */ /* 0x002fe400078ec0ff */
[----:B------:R-:W-:-:S02]  /*b660*/  @!P2 LOP3.LUT R7, R0, 0xfffffffe, RZ, 0xc0, !PT ;  /* 0xfffffffe0007a812 */ /* 0x000fc400078ec0ff */
        /* <DEDUP_REMOVED lines=8> */
[----:B0-----:R-:W-:Y:S02]  /*b6f0*/  @!P3 IMAD.WIDE R2, R9, 0x4, R14 ;  /* 0x000000040902b825 */ /* 0x001fe400078e020e */
[----:B------:R0:W-:Y:S02]  /*b700*/  @!P2 ST.E.64 desc[UR42][R6.64], R40 ;  /* 0x000000280600a985 */ /* 0x0001e4000c101b2a */
[----:B------:R-:W-:-:S02]  /*b710*/  VIADD R0, R19, 0x48 ;  /* 0x0000004813007836 */ /* 0x000fc40000000000 */
[--C-:B------:R-:W-:Y:S01]  /*b720*/  @!P5 IMAD.WIDE R8, R13, 0x4, R14.reuse ;  /* 0x000000040d08d825 */ /* 0x100fe200078e020e */
[----:B------:R2:W-:Y:S01]  /*b730*/  @!P3 ST.E.64 desc[UR42][R2.64], R44 ;  /* 0x0000002c0200b985 */ /* 0x0005e2000c101b2a */
[----:B------:R-:W-:Y:S02]  /*b740*/  ISETP.GE.AND P3, PT, R18, UR4, PT ;  /* 0x0000000412007c0c */ /* 0x000fe4000bf66270 */
[----:B------:R-:W-:Y:S01]  /*b750*/  VIADD R13, R19, 0x58 ;  /* 0x00000058130d7836 */ /* 0x000fe20000000000 */
[----:B------:R-:W-:Y:S01]  /*b760*/  ISETP.GE.AND P0, PT, R0, UR4, PT ;  /* 0x0000000400007c0c */ /* 0x000fe2000bf06270 */
[--C-:B-1----:R-:W-:Y:S01]  /*b770*/  @!P4 IMAD.WIDE R4, R11, 0x4, R14.reuse ;  /* 0x000000040b04c825 */ /* 0x102fe200078e020e */
[----:B------:R-:W-:Y:S02]  /*b780*/  @!P1 LEA.HI R12, R12, R12, RZ, 0x1 ;  /* 0x0000000c0c0c9211 */ /* 0x000fe400078f08ff */
        /* <DEDUP_REMOVED lines=38> */
.L_x_2073:
[----:B------:R-:W-:Y:S05]  /*b9f0*/  BSYNC B0 ;  /* 0x0000000000007941 */ /* 0x000fea0003800000 */
.L_x_2072:
[----:B------:R-:W-:Y:S01]  /*ba00*/  ISETP.GE.AND P0, PT, R17, R16, PT ;  /* 0x000000101100720c */ /* 0x000fe20003f06270 */
[----:B0-----:R0:W1:Y:S04]  /*ba10*/  SHFL.IDX PT, R13, R22, 0x1, 0x1c1f ;  /* 0x003c1f00160d7f89 */ /* 0x00106800000e0000 */
[----:B------:R0:W0:Y:S08]  /*ba20*/  SHFL.IDX PT, R12, R20, 0x1, 0x1c1f ;  /* 0x003c1f00140c7f89 */ /* 0x00003000000e0000 */
[----:B------:R-:W-:Y:S05]  /*ba30*/  @P0 BRA `(.L_x_2038) ;  /* 0x0000004800100947 */ /* 0x000fea0003800000 */
[----:B------:R-:W-:Y:S01]  /*ba40*/  ULDC UR4, c[0x0][0xac8] ;  /* 0x0002b20000047ab9 */ /* 0x000fe20000000800 */
[C---:B--2---:R-:W-:Y:S01]  /*ba50*/  IADD3 R0, R19.reuse, 0x8, RZ ;  /* 0x0000000813007810 */ /* 0x044fe20007ffe0ff */
[C---:B------:R-:W-:Y:S01]  /*ba60*/  VIADD R4, R19.reuse, 0x10 ;  /* 0x0000001013047836 */ /* 0x040fe20000000000 */
[C---:B------:R-:W-:Y:S01]  /*ba70*/  ISETP.GE.AND P0, PT, R19.reuse, UR4, PT ;  /* 0x0000000413007c0c */ /* 0x040fe2000bf06270 */
        /* <DEDUP_REMOVED lines=8> */
[----:B------:R-:W-:Y:S01]  /*bb00*/  VIADD R16, R19, 0x40 ;  /* 0x0000004013107836 */ /* 0x000fe20000000000 */
[----:B------:R-:W-:Y:S01]  /*bb10*/  ISETP.GE.AND P3, PT, R9, UR4, PT ;  /* 0x0000000409007c0c */ /* 0x000fe2000bf66270 */
[C---:B0-----:R-:W-:Y:S01]  /*bb20*/  VIADD R20, R19.reuse, 0x70 ;  /* 0x0000007013147836 */ /* 0x041fe20000000000 */
[----:B------:R-:W-:Y:S01]  /*bb30*/  ISETP.GE.AND P2, PT, R10, UR4, PT ;  /* 0x000000040a007c0c */ /* 0x000fe2000bf46270 */
[----:B-1----:R-:W-:Y:S01]  /*bb40*/  @!P0 IMAD.WIDE R2, R19, 0x4, R12 ;  /* 0x0000000413028825 */ /* 0x002fe200078e020c */
[----:B------:R-:W-:-:S02]  /*bb50*/  ISETP.GE.AND P1, PT, R11, UR4, PT ;  /* 0x000000040b007c0c */ /* 0x000fc4000bf26270 */
[----:B------:R-:W-:Y:S02]  /*bb60*/  @!P5 LEA.HI R0, R0, R0, RZ, 0x1 ;  /* 0x000000000000d211 */ /* 0x000fe400078f08ff */
[----:B------:R0:W-:Y:S01]  /*bb70*/  @!P0 ST.E.64 desc[UR42][R2.64], R26 ;  /* 0x0000001a02008985 */ /* 0x0001e2000c101b2a */
[----:B------:R-:W-:Y:S02]  /*bb80*/  ISETP.GE.AND P0, PT, R6, UR4, PT ;  /* 0x0000000406007c0c */ /* 0x000fe4000bf06270 */
[----:B------:R-:W-:Y:S02]  /*bb90*/  @!P6 LEA.HI R4, R4, R4, RZ, 0x1 ;  /* 0x000000040404e211 */ /* 0x000fe400078f08ff */
[----:B------:R-:W-:Y:S02]  /*bba0*/  @!P5 LOP3.LUT R5, R0, 0xfffffffe, RZ, 0xc0, !PT ;  /* 0xfffffffe0005d812 */ /* 0x000fe400078ec0ff */
[----:B------:R-:W-:Y:S02]  /*bbb0*/  @!P6 LOP3.LUT R7, R4, 0xfffffffe, RZ, 0xc0, !PT ;  /* 0xfffffffe0407e812 */ /* 0x000fe400078ec0ff */
[----:B------:R-:W-:-:S02]  /*bbc0*/  @!P4 LEA.HI R8, R8, R8, RZ, 0x1 ;  /* 0x000000080808c211 */ /* 0x000fc400078f08ff */
[----:B------:R-:W-:Y:S02]  /*bbd0*/  @!P3 LEA.HI R0, R9, R9, RZ, 0x1 ;  /* 0x000000090900b211 */ /* 0x000fe400078f08ff */
[----:B------:R-:W-:Y:S01]  /*bbe0*/  @!P2 LEA.HI R10, R10, R10, RZ, 0x1 ;  /* 0x0000000a0a0aa211 */ /* 0x000fe200078f08ff */
[--C-:B0-----:R-:W-:Y:S01]  /*bbf0*/  @!P5 IMAD.WIDE R2, R5, 0x4, R12.reuse ;  /* 0x000000040502d825 */ /* 0x101fe200078e020c */
[----:B------:R-:W-:Y:S02]  /*bc00*/  @!P0 LEA.HI R6, R6, R6, RZ, 0x1 ;  /* 0x0000000606068211 */ /* 0x000fe400078f08ff */
[----:B---3--:R-:W-:Y:S01]  /*bc10*/  @!P1 LEA.HI R14, R11, R11, RZ, 0x1 ;  /* 0x0000000b0b0e9211 */ /* 0x008fe200078f08ff */
[----:B------:R-:W-:Y:S01]  /*bc20*/  @!P6 IMAD.WIDE R4, R7, 0x4, R12 ;  /* 0x000000040704e825 */ /* 0x000fe200078e020c */
[----:B------:R-:W-:Y:S01]  /*bc30*/  @!P0 LOP3.LUT R7, R6, 0xfffffffe, RZ, 0xc0, !PT ;  /* 0xfffffffe06078812 */ /* 0x000fe200078ec0ff */
[----:B------:R0:W-:Y:S01]  /*bc40*/  @!P5 ST.E.64 desc[UR42][R2.64], R30 ;  /* 0x0000001e0200d985 */ /* 0x0001e2000c101b2a */
[----:B------:R-:W-:-:S02]  /*bc50*/  @!P4 LOP3.LUT R9, R8, 0xfffffffe, RZ, 0xc0, !PT ;  /* 0xfffffffe0809c812 */ /* 0x000fc400078ec0ff */
[----:B------:R-:W-:Y:S01]  /*bc60*/  @!P3 LOP3.LUT R11, R0, 0xfffffffe, RZ, 0xc0, !PT ;  /* 0xfffffffe000bb812 */ /* 0x000fe200078ec0ff */
[----:B------:R1:W-:Y:S01]  /*bc70*/  @!P6 ST.E.64 desc[UR42][R4.64], R34 ;  /* 0x000000220400e985 */ /* 0x0003e2000c101b2a */
[----:B----4-:R-:W-:Y:S01]  /*bc80*/  @!P2 LOP3.LUT R15, R10, 0xfffffffe, RZ, 0xc0, !PT ;  /* 0xfffffffe0a0fa812 */ /* 0x010fe200078ec0ff */
[C---:B------:R-:W-:Y:S01]  /*bc90*/  VIADD R0, R19.reuse, 0x50 ;  /* 0x0000005013007836 */ /* 0x040fe20000000000 */
[----:B------:R-:W-:Y:S01]  /*bca0*/  @!P1 LOP3.LUT R17, R14, 0xfffffffe, RZ, 0xc0, !PT ;  /* 0xfffffffe0e119812 */ /* 0x000fe200078ec0ff */
[C---:B------:R-:W-:Y:S01]  /*bcb0*/  VIADD R14, R19.reuse, 0x58 ;  /* 0x00000058130e7836 */ /* 0x040fe20000000000 */
[----:B------:R-:W-:Y:S02]  /*bcc0*/  IADD3 R18, R19, 0x48, RZ ;  /* 0x0000004813127810 */ /* 0x000fe40007ffe0ff */
[----:B------:R-:W-:Y:S02]  /*bcd0*/  ISETP.GE.AND P5, PT, R16, UR4, PT ;  /* 0x0000000410007c0c */ /* 0x000fe4000bfa6270 */
[----:B------:R-:W-:Y:S01]  /*bce0*/  ISETP.GE.AND P6, PT, R18, UR4, PT ;  /* 0x0000000412007c0c */ /* 0x000fe2000bfc6270 */
[----:B0-----:R-:W-:-:S04]  /*bcf0*/  @!P0 IMAD.WIDE R2, R7, 0x4, R12 ;  /* 0x0000000407028825 */ /* 0x001fc800078e020c */
        /* <DEDUP_REMOVED lines=8> */
[----:B------:R-:W-:-:S02]  /*bd80*/  @!P5 LEA.HI R16, R16, R16, RZ, 0x1 ;  /* 0x000000101010d211 */ /* 0x000fc400078f08ff */
[----:B------:R-:W-:Y:S01]  /*bd90*/  @!P1 IMAD.WIDE R10, R17, 0x4, R12 ;  /* 0x00000004110a9825 */ /* 0x000fe200078e020c */
[----:B------:R3:W-:Y:S01]  /*bda0*/  @!P2 ST.E.64 desc[UR42][R8.64], R50 ;  /* 0x000000320800a985 */ /* 0x0007e2000c101b2a */
[C---:B------:R-:W-:Y:S02]  /*bdb0*/  IADD3 R17, R19.reuse, 0x68, RZ ;  /* 0x0000006813117810 */ /* 0x040fe40007ffe0ff */
[C---:B------:R-:W-:Y:S01]  /*bdc0*/  VIADD R15, R19.reuse, 0x60 ;  /* 0x00000060130f7836 */ /* 0x040fe20000000000 */
[----:B------:R4:W-:Y:S01]  /*bdd0*/  @!P1 ST.E.64 desc[UR42][R10.64], R54 ;  /* 0x000000360a009985 */ /* 0x0009e2000c101b2a */
[----:B------:R-:W-:Y:S01]  /*bde0*/  ISETP.GE.AND P1, PT, R14, UR4, PT ;  /* 0x000000040e007c0c */ /* 0x000fe2000bf26270 */
[----:B------:R-:W-:Y:S01]  /*bdf0*/  VIADD R19, R19, 0x78 ;  /* 0x0000007813137836 */ /* 0x000fe20000000000 */
[----:B------:R-:W-:Y:S02]  /*be00*/  ISETP.GE.AND P3, PT, R17, UR4, PT ;  /* 0x0000000411007c0c */ /* 0x000fe4000bf66270 */
        /* <DEDUP_REMOVED lines=17> */
[----:B----4-:R-:W-:Y:S01]  /*bf20*/  @!P4 LOP3.LUT R11, R20, 0xfffffffe, RZ, 0xc0, !PT ;  /* 0xfffffffe140bc812 */ /* 0x010fe200078ec0ff */
        /* <DEDUP_REMOVED lines=17> */
.L_x_2071:
[----:B------:R-:W1:Y:S02]  /*c040*/  S2R R0, SR_TID.X ;  /* 0x0000000000007919 */ /* 0x000e640000002100 */
[----:B-1----:R-:W-:-:S05]  /*c050*/  VIADD R2, R0, 0xffffff80 ;  /* 0xffffff8000027836 */ /* 0x002fca0000000000 */
[----:B------:R-:W-:-:S13]  /*c060*/  ISETP.GT.AND P0, PT, R2, 0x7f, PT ;  /* 0x0000007f0200780c */ /* 0x000fda0003f04270 */
[----:B------:R-:W-:Y:S05]  /*c070*/  @P0 BRA `(.L_x_2038) ;  /* 0x0000004000800947 */ /* 0x000fea0003800000 */
[----:B------:R-:W1:Y:S01]  /*c080*/  S2R R3, SR_CTAID.X ;  /* 0x0000000000037919 */ /* 0x000e620000002500 */
[----:B------:R-:W2:Y:S01]  /*c090*/  LDC R6, c[0x0][0xbe8] ;  /* 0x0002fa00ff067b82 */ /* 0x000ea20000000800 */
[----:B------:R-:W-:Y:S01]  /*c0a0*/  ULDC UR4, c[0x0][0xa88] ;  /* 0x0002a20000047ab9 */ /* 0x000fe20000000800 */
[----:B-1----:R-:W-:Y:S01]  /*c0b0*/  LEA R0, R3, R0, 0x7 ;  /* 0x0000000003007211 */ /* 0x002fe200078e38ff */
[----:B--2---:R-:W-:-:S04]  /*c0c0*/  IMAD R3, R6, UR4, RZ ;  /* 0x0000000406037c24 */ /* 0x004fc8000f8e02ff */
[----:B------:R-:W-:-:S05]  /*c0d0*/  VIADD R0, R0, 0xffffff80 ;  /* 0xffffff8000007836 */ /* 0x000fca0000000000 */
[----:B------:R-:W-:-:S13]  /*c0e0*/  ISETP.GE.AND P0, PT, R0, R3, PT ;  /* 0x000000030000720c */ /* 0x000fda0003f06270 */
[----:B------:R-:W-:Y:S05]  /*c0f0*/  @P0 BRA `(.L_x_2038) ;  /* 0x0000004000600947 */ /* 0x000fea0003800000 */
[----:B------:R-:W-:Y:S01]  /*c100*/  ISETP.NE.AND P0, PT, R6, 0x1, PT ;  /* 0x000000010600780c */ /* 0x000fe20003f05270 */
[----:B------:R-:W1:Y:S01]  /*c110*/  S2UR UR4, SR_CTAID.Z ;  /* 0x00000000000479c3 */ /* 0x000e620000002700 */
[----:B------:R-:W-:Y:S01]  /*c120*/  SHF.R.S32.HI R5, RZ, 0x1f, R18 ;  /* 0x0000001fff057819 */ /* 0x000fe20000011412 */
[----:B------:R-:W-:Y:S02]  /*c130*/  ULDC.64 UR6, c[0x0][0xbd0] ;  /* 0x0002f40000067ab9 */ /* 0x000fe40000000a00 */
[----:B------:R-:W-:-:S04]  /*c140*/  IMAD.WIDE.U32 R2, R18, UR6, RZ ;  /* 0x0000000612027c25 */ /* 0x000fc8000f8e00ff */
[----:B------:R-:W2:Y:S01]  /*c150*/  LDC.64 R12, c[0x0][0xbd8] ;  /* 0x0002f600ff0c7b82 */ /* 0x000ea20000000a00 */
[----:B------:R-:W-:-:S04]  /*c160*/  IMAD R5, R5, UR6, RZ ;  /* 0x0000000605057c24 */ /* 0x000fc8000f8e02ff */
[----:B------:R-:W-:Y:S02]  /*c170*/  IMAD R5, R18, UR7, R5 ;  /* 0x0000000712057c24 */ /* 0x000fe4000f8e0205 */
[----:B------:R-:W-:Y:S01]  /*c180*/  IMAD.MOV R18, RZ, RZ, -R18 ;  /* 0x000000ffff127224 */ /* 0x000fe200078e0a12 */
[----:B------:R-:W0:Y:S01]  /*c190*/  @P0 LDC R9, c[0x0][0xbec] ;  /* 0x0002fb00ff090b82 */ /* 0x000e220000000800 */
[----:B------:R-:W-:Y:S01]  /*c1a0*/  IMAD.IADD R3, R3, 0x1, R5 ;  /* 0x0000000103037824 */ /* 0x000fe200078e0205 */
[----:B------:R-:W-:-:S06]  /*c1b0*/  MOV R5, R0 ;  /* 0x0000000000057202 */ /* 0x000fcc0000000f00 */
[----:B------:R-:W3:Y:S01]  /*c1c0*/  S2UR UR8, SR_CTAID.Y ;  /* 0x00000000000879c3 */ /* 0x000ee20000002600 */
[----:B-1----:R-:W-:-:S07]  /*c1d0*/  USHF.R.S32.HI UR5, URZ, 0x1f, UR4 ;  /* 0x0000001f3f057899 */ /* 0x002fce0008011404 */
[----:B------:R-:W3:Y:S01]  /*c1e0*/  LDC R7, c[0x0][0xc50] ;  /* 0x00031400ff077b82 */ /* 0x000ee20000000800 */
[C---:B--2---:R-:W-:Y:S02]  /*c1f0*/  IMAD R8, R12.reuse, UR5, RZ ;  /* 0x000000050c087c24 */ /* 0x044fe4000f8e02ff */
[----:B------:R-:W-:-:S04]  /*c200*/  IMAD.WIDE.U32 R2, R12, UR4, R2 ;  /* 0x000000040c027c25 */ /* 0x000fc8000f8e0002 */
[----:B------:R-:W-:Y:S01]  /*c210*/  IMAD R13, R13, UR4, R8 ;  /* 0x000000040d0d7c24 */ /* 0x000fe2000f8e0208 */
[----:B------:R-:W1:Y:S01]  /*c220*/  @P0 LDC R11, c[0x0][0xbf0] ;  /* 0x0002fc00ff0b0b82 */ /* 0x000e620000000800 */
[----:B0-----:R-:W-:Y:S01]  /*c230*/  @P0 IMAD.HI.U32 R4, R0, R9, RZ ;  /* 0x0000000900040227 */ /* 0x001fe200078e00ff */
[----:B------:R-:W-:-:S03]  /*c240*/  ULDC.64 UR4, c[0x0][0xbe0] ;  /* 0x0002f80000047ab9 */ /* 0x000fc60000000a00 */
[----:B------:R-:W-:Y:S02]  /*c250*/  IMAD.IADD R3, R13, 0x1, R3 ;  /* 0x000000010d037824 */ /* 0x000fe400078e0203 */
[----:B---3--:R-:W-:-:S04]  /*c260*/  IMAD R9, R7, R18, UR8 ;  /* 0x0000000807097e24 */ /* 0x008fc8000f8e0212 */
[----:B------:R-:W-:Y:S01]  /*c270*/  IMAD.WIDE.U32 R2, R9, UR4, R2 ;  /* 0x0000000409027c25 */ /* 0x000fe2000f8e0002 */
[----:B-1----:R-:W-:Y:S02]  /*c280*/  @P0 SHF.R.U32.HI R5, RZ, R11, R4 ;  /* 0x0000000bff050219 */ /* 0x002fe40000011604 */
        /* <DEDUP_REMOVED lines=16> */
[----:B------:R-:W-:Y:S02]  /*c390*/  LEA.HI.X R5, R2, UR5, R3, 0x2, P0 ;  /* 0x0000000502057c11 */ /* 0x000fe400080f1403 */
[----:B------:R-:W-:-:S05]  /*c3a0*/  MOV R3, 0xff800000 ;  /* 0xff80000000037802 */ /* 0x000fca0000000f00 */
[----:B------:R1:W-:Y:S01]  /*c3b0*/  STG.E desc[UR42][R4.64], R3 ;  /* 0x0000000304007986 */ /* 0x0003e2000c10192a */
[----:B------:R-:W-:Y:S05]  /*c3c0*/  BRA `(.L_x_2038) ;  /* 0x0000003c00ac7947 */ /* 0x000fea0003800000 */
.L_x_2036:
        /* <DEDUP_REMOVED lines=18> */
.L_x_2074:
[----:B------:R-:W-:Y:S01]  /*c4f0*/  ULDC UR39, c[0x0][0xc50] ;  /* 0x0003140000277ab9 */ /* 0x000fe20000000800 */
[----:B------:R-:W-:Y:S01]  /*c500*/  UMOV UR36, UR6 ;  /* 0x0000000600247c82 */ /* 0x000fe20008000000 */
[----:B------:R-:W-:-:S11]  /*c510*/  UISETP.NE.AND UP0, UPT, UR39, 0x1, UPT ;  /* 0x000000012700788c */ /* 0x000fd6000bf05270 */
[----:B------:R-:W-:Y:S01]  /*c520*/  @UP0 ULDC UR4, c[0x0][0xc54] ;  /* 0x0003150000040ab9 */ /* 0x000fe20000000800 */
[----:B------:R-:W-:Y:S01]  /*c530*/  @UP0 ULDC UR7, c[0x0][0xc58] ;  /* 0x0003160000070ab9 */ /* 0x000fe20000000800 */
[----:B------:R-:W-:-:S04]  /*c540*/  UIMAD.WIDE.U32 UR4, UR6, UR4, URZ ;  /* 0x00000004060472a5 */ /* 0x000fc8000f8e003f */
[----:B------:R-:W-:-:S12]  /*c550*/  @UP0 USHF.R.U32.HI UR36, URZ, UR7, UR5 ;  /* 0x000000073f240299 */ /* 0x000fd80008011605 */
.L_x_2075:
        /* <DEDUP_REMOVED lines=10> */
[----:B------:R-:W-:Y:S01]  /*c600*/  UISETP.NE.AND UP1, UPT, UR5, 0x1, UPT ;  /* 0x000000010500788c */ /* 0x000fe2000bf25270 */
[----:B------:R1:W-:Y:S01]  /*c610*/  STL [R1+0xc], RZ ;  /* 0x00000cff01007387 */ /* 0x0003e20000100800 */
[----:B------:R-:W-:Y:S01]  /*c620*/  UISETP.NE.U32.AND UP0, UPT, UR6, URZ, UPT ;  /* 0x0000003f0600728c */ /* 0x000fe2000bf05070 */
[----:B------:R-:W-:Y:S02]  /*c630*/  ULDC UR5, c[0x0][0x288] ;  /* 0x0000a20000057ab9 */ /* 0x000fe40000000800 */
[----:B------:R-:W-:Y:S01]  /*c640*/  ULDC UR6, c[0x0][0x424] ;  /* 0x0001090000067ab9 */ /* 0x000fe20000000800 */
[----:B------:R-:W-:Y:S02]  /*c650*/  UISETP.NE.AND.EX UP0, UPT, UR7, URZ, UPT, UP0 ;  /* 0x0000003f0700728c */ /* 0x000fe4000bf05300 */
[----:B------:R-:W-:-:S02]  /*c660*/  UIADD3 UR10, -UR5, 0x80, URZ ;  /* 0x00000080050a7890 */ /* 0x000fc4000fffe13f */
[----:B------:R-:W-:Y:S01]  /*c670*/  USEL UR7, UR6, 0x1, UP0 ;  /* 0x0000000106077887 */ /* 0x000fe20008000000 */
[----:B------:R-:W-:-:S03]  /*c680*/  ULDC UR9, c[0x0][0x2f0] ;  /* 0x0000bc0000097ab9 */ /* 0x000fc60000000800 */
[----:B------:R-:W-:Y:S02]  /*c690*/  UIMAD UR10, UR7, UR9, UR10 ;  /* 0x00000009070a72a4 */ /* 0x000fe4000f8e020a */
[----:B------:R-:W-:Y:S02]  /*c6a0*/  UIMAD UR7, UR7, UR9, 0x7f ;  /* 0x0000007f070774a4 */ /* 0x000fe4000f8e0209 */
[----:B0-----:R-:W-:-:S03]  /*c6b0*/  ULEA UR8, UR4, 0x7f, 0x7 ;  /* 0x0000007f04087891 */ /* 0x001fc6000f8e383f */
[----:B------:R-:W-:Y:S02]  /*c6c0*/  @UP1 ULDC UR4, c[0x0][0x44c] ;  /* 0x0001130000041ab9 */ /* 0x000fe40000000800 */
[----:B------:R-:W-:Y:S02]  /*c6d0*/  UIMAD.WIDE.U32 UR4, UR8, UR4, URZ ;  /* 0x00000004080472a5 */ /* 0x000fe4000f8e003f */
[----:B------:R-:W-:Y:S01]  /*c6e0*/  UMOV UR6, UR8 ;  /* 0x0000000800067c82 */ /* 0x000fe20008000000 */
[----:B------:R-:W-:Y:S02]  /*c6f0*/  @UP1 ULDC UR8, c[0x0][0x450] ;  /* 0x0001140000081ab9 */ /* 0x000fe40000000800 */
[----:B------:R-:W-:Y:S02]  /*c700*/  @UP1 USHF.R.U32.HI UR6, URZ, UR8, UR5 ;  /* 0x000000083f061299 */ /* 0x000fe40008011605 */
[----:B------:R-:W-:Y:S02]  /*c710*/  USHF.R.S32.HI UR5, URZ, 0x1f, UR7 ;  /* 0x0000001f3f057899 */ /* 0x000fe40008011407 */
[----:B------:R-:W-:-:S02]  /*c720*/  UIADD3 UR6, UR10, UR6, URZ ;  /* 0x000000060a067290 */ /* 0x000fc4000fffe03f */
[----:B------:R-:W-:Y:S02]  /*c730*/  ULEA.HI UR5, UR5, UR7, URZ, 0x7 ;  /* 0x0000000705057291 */ /* 0x000fe4000f8f383f */
[----:B------:R-:W-:Y:S02]  /*c740*/  USHF.R.S32.HI UR4, URZ, 0x1f, UR6 ;  /* 0x0000001f3f047899 */ /* 0x000fe40008011406 */
[----:B------:R-:W-:Y:S02]  /*c750*/  USHF.R.S32.HI UR5, URZ, 0x7, UR5 ;  /* 0x000000073f057899 */ /* 0x000fe40008011405 */
[----:B------:R-:W-:-:S04]  /*c760*/  ULEA.HI UR4, UR4, UR6, URZ, 0x7 ;  /* 0x0000000604047291 */ /* 0x000fc8000f8f383f */
[----:B------:R-:W-:-:S04]  /*c770*/  USHF.R.S32.HI UR4, URZ, 0x7, UR4 ;  /* 0x000000073f047899 */ /* 0x000fc80008011404 */
[----:B------:R-:W-:-:S04]  /*c780*/  UISETP.LT.AND UP0, UPT, UR5, UR4, UPT ;  /* 0x000000040500728c */ /* 0x000fc8000bf01270 */
[----:B------:R-:W-:Y:S02]  /*c790*/  USEL UR40, UR5, UR4, UP0 ;  /* 0x0000000405287287 */ /* 0x000fe40008000000 */
[----:B------:R-:W-:Y:S02]  /*c7a0*/  USHF.R.U32.HI UR5, URZ, 0x10, UR39 ;  /* 0x000000103f057899 */ /* 0x000fe40008011627 */
[----:B------:R-:W-:Y:S02]  /*c7b0*/  UISETP.GE.AND UP1, UPT, UR40, 0x1, UPT ;  /* 0x000000012800788c */ /* 0x000fe4000bf26270 */
[----:B------:R-:W-:Y:S02]  /*c7c0*/  UISETP.NE.AND UP0, UPT, UR5, URZ, UPT ;  /* 0x0000003f0500728c */ /* 0x000fe4000bf05270 */
[----:B------:R-:W-:Y:S02]  /*c7d0*/  ULOP3.LUT UR39, UR39, 0xffff, URZ, 0xc0, !UPT ;  /* 0x0000ffff27277892 */ /* 0x000fe4000f8ec03f */
[----:B------:R-:W-:-:S07]  /*c7e0*/  PLOP3.LUT P0, PT, PT, PT, UP1, 0x80, 0x0 ;  /* 0x000000000000781c */ /* 0x000fce0003f0f018 */
[----:B------:R-:W-:-:S06]  /*c7f0*/  @!UP0 ULDC UR5, c[0x0][0x9f0] ;  /* 0x00027c0000058ab9 */ /* 0x000fcc0000000800 */
[----:B-1----:R-:W-:Y:S05]  /*c800*/  @!P0 BRA `(.L_x_2077) ;  /* 0x0000000000708947 */ /* 0x002fea0003800000 */
[----:B------:R-:W-:Y:S01]  /*c810*/  MOV R6, UR5 ;  /* 0x0000000500067c02 */ /* 0x000fe20008000f00 */
[----:B------:R-:W-:-:S03]  /*c820*/  UIADD3 UR4, UR5, -0x1, UR40 ;  /* 0xffffffff05047890 */ /* 0x000fc6000fffe028 */
[-C--:B------:R-:W-:Y:S02]  /*c830*/  IABS R0, R6.reuse ;  /* 0x0000000600007213 */ /* 0x080fe40000000000 */
[----:B------:R-:W-:Y:S02]  /*c840*/  IABS R6, R6 ;  /* 0x0000000600067213 */ /* 0x000fe40000000000 */
[----:B------:R-:W0:Y:S08]  /*c850*/  I2F.RP R4, R0 ;  /* 0x0000000000047306 */ /* 0x000e300000209400 */
[----:B0-----:R-:W0:Y:S02]  /*c860*/  MUFU.RCP R4, R4 ;  /* 0x0000000400047308 */ /* 0x001e240000001000 */
[----:B0-----:R-:W-:-:S06]  /*c870*/  VIADD R2, R4, 0xffffffe ;  /* 0x0ffffffe04027836 */ /* 0x001fcc0000000000 */
        /* <DEDUP_REMOVED lines=13> */
[----:B------:R-:W-:Y:S02]  /*c950*/  @!P1 IMAD.IADD R5, R5, 0x1, -R0 ;  /* 0x0000000105059824 */ /* 0x000fe400078e0a00 */
[----:B------:R-:W-:Y:S01]  /*c960*/  @!P1 VIADD R3, R3, 0x1 ;  /* 0x0000000103039836 */ /* 0x000fe20000000000 */
[----:B------:R-:W-:Y:S02]  /*c970*/  ISETP.NE.AND P1, PT, RZ, UR5, PT ;  /* 0x00000005ff007c0c */ /* 0x000fe4000bf25270 */
[----:B------:R-:W-:-:S13]  /*c980*/  ISETP.GE.U32.AND P0, PT, R5, R0, PT ;  /* 0x000000000500720c */ /* 0x000fda0003f06070 */
[----:B------:R-:W-:-:S05]  /*c990*/  @P0 IADD3 R3, R3, 0x1, RZ ;  /* 0x0000000103030810 */ /* 0x000fca0007ffe0ff */
[----:B------:R-:W-:Y:S01]  /*c9a0*/  @!P2 IMAD.MOV R3, RZ, RZ, -R3 ;  /* 0x000000ffff03a224 */ /* 0x000fe200078e0a03 */
[----:B------:R-:W-:-:S05]  /*c9b0*/  @!P1 LOP3.LUT R3, RZ, UR5, RZ, 0x33, !PT ;  /* 0x00000005ff039c12 */ /* 0x000fca000f8e33ff */
[----:B------:R0:W-:Y:S02]  /*c9c0*/  STL [R1+0xc], R3 ;  /* 0x00000c0301007387 */ /* 0x0001e40000100800 */
.L_x_2077:
[----:B------:R-:W2:Y:S01]  /*c9d0*/  LDL R2, [R1+0xc] ;  /* 0x00000c0001027983 */ /* 0x000ea20000100800 */
[----:B0-----:R-:W-:Y:S02]  /*c9e0*/  IMAD.MOV.U32 R3, RZ, RZ, 0x1 ;  /* 0x00000001ff037424 */ /* 0x001fe400078e00ff */
[----:B--2---:R-:W-:-:S05]  /*c9f0*/  IMAD R0, R2, UR39, RZ ;  /* 0x0000002702007c24 */ /* 0x004fca000f8e02ff */
[----:B------:R-:W-:Y:S01]  /*ca00*/  VIADDMNMX R17, R0, R2, UR40, PT ;  /* 0x0000002800117e46 */ /* 0x000fe2000b800102 */
[----:B------:R0:W-:Y:S03]  /*ca10*/  STL [R1+0x8], R0 ;  /* 0x0000080001007387 */ /* 0x0001e60000100800 */
[----:B------:R-:W-:Y:S01]  /*ca20*/  ISETP.GT.AND P0, PT, R17, R0, PT ;  /* 0x000000001100720c */ /* 0x000fe20003f04270 */
[----:B------:R1:W-:Y:S01]  /*ca30*/  STL [R1+0x10], R17 ;  /* 0x0000101101007387 */ /* 0x0003e20000100800 */
[----:B0-----:R-:W-:-:S11]  /*ca40*/  IMAD.MOV.U32 R0, RZ, RZ, RZ ;  /* 0x000000ffff007224 */ /* 0x001fd600078e00ff */
        /* <DEDUP_REMOVED lines=14> */
[----:B------:R-:W0:Y:S01]  /*cb30*/  LDC.64 R2, c[0x4][R2] ;  /* 0x0100000002027b82 */ /* 0x000e220000000a00 */
[----:B------:R-:W-:Y:S01]  /*cb40*/  IMAD.U32 R6, RZ, RZ, UR8 ;  /* 0x00000008ff067e24 */ /* 0x000fe2000f8e00ff */
[----:B------:R-:W-:Y:S01]  /*cb50*/  MOV R10, UR4 ;  /* 0x00000004000a7c02 */ /* 0x000fe20008000f00 */
[----:B------:R-:W-:Y:S01]  /*cb60*/  IMAD.U32 R7, RZ, RZ, UR9 ;  /* 0x00000009ff077e24 */ /* 0x000fe2000f8e00ff */
[----:B------:R-:W-:Y:S01]  /*cb70*/  MOV R13, RZ ;  /* 0x000000ff000d7202 */ /* 0x000fe20000000f00 */
[----:B------:R-:W-:-:S02]  /*cb80*/  IMAD.U32 R11, RZ, RZ, UR5 ;  /* 0x00000005ff0b7e24 */ /* 0x000fc4000f8e00ff */
[----:B------:R-:W-:Y:S02]  /*cb90*/  IMAD.MOV.U32 R8, RZ, RZ, 0x70 ;  /* 0x00000070ff087424 */ /* 0x000fe400078e00ff */
[----:B------:R-:W-:-:S07]  /*cba0*/  IMAD.MOV.U32 R12, RZ, RZ, 0x1 ;  /* 0x00000001ff0c7424 */ /* 0x000fce00078e00ff */
[----:B------:R-:W-:-:S07]  /*cbb0*/  LEPC R20, `(.L_x_2078) ;  /* 0x000000001014794e */ /* 0x000fce0000000000 */
[----:B0-----:R-:W-:Y:S05]  /*cbc0*/  CALL.ABS.NOINC R2 ;  /* 0x0000000002007343 */ /* 0x001fea0003c00000 */
.L_x_2078:
        /* <DEDUP_REMOVED lines=12> */
[----:B------:R-:W-:Y:S01]  /*cc90*/  MOV R12, 0x1 ;  /* 0x00000001000c7802 */ /* 0x000fe20000000f00 */
[----:B------:R-:W-:Y:S02]  /*cca0*/  IMAD.U32 R6, RZ, RZ, UR8 ;  /* 0x00000008ff067e24 */ /* 0x000fe4000f8e00ff */
[----:B------:R-:W-:-:S02]  /*ccb0*/  IMAD.U32 R10, RZ, RZ, UR4 ;  /* 0x00000004ff0a7e24 */ /* 0x000fc4000f8e00ff */
[----:B------:R-:W-:Y:S02]  /*ccc0*/  IMAD.U32 R11, RZ, RZ, UR5 ;  /* 0x00000005ff0b7e24 */ /* 0x000fe4000f8e00ff */
[----:B------:R-:W-:Y:S02]  /*ccd0*/  IMAD.MOV.U32 R8, RZ, RZ, 0x70 ;  /* 0x00000070ff087424 */ /* 0x000fe400078e00ff */
[----:B0-----:R-:W-:-:S07]  /*cce0*/  IMAD.MOV.U32 R13, RZ, RZ, RZ ;  /* 0x000000ffff0d7224 */ /* 0x001fce00078e00ff */
[----:B------:R-:W-:-:S07]  /*ccf0*/  LEPC R20, `(.L_x_2080) ;  /* 0x000000001014794e */ /* 0x000fce0000000000 */
[----:B-1----:R-:W-:Y:S05]  /*cd00*/  CALL.ABS.NOINC R2 ;  /* 0x0000000002007343 */ /* 0x002fea0003c00000 */
.L_x_2080:
[----:B------:R0:W1:Y:S01]  /*cd10*/  LDC.64 R2, c[0x4][R16] ;  /* 0x0100000010027b82 */ /* 0x0000620000000a00 */
[----:B------:R-:W-:Y:S01]  /*cd20*/  ULDC.64 UR6, c[0x4][0xb8] ;  /* 0x01002e0000067ab9 */ /* 0x000fe20000000a00 */
[----:B------:R-:W-:Y:S01]  /*cd30*/  ULDC.64 UR8, c[0x4][0xc0] ;  /* 0x0100300000087ab9 */ /* 0x000fe20000000a00 */
[----:B------:R-:W-:Y:S01]  /*cd40*/  ULDC.64 UR4, c[0x4][0x18] ;  /* 0x0100060000047ab9 */ /* 0x000fe20000000a00 */
        /* <DEDUP_REMOVED lines=11> */
.L_x_2079:
        /* <DEDUP_REMOVED lines=20> */
.L_x_2161:
        /* <DEDUP_REMOVED lines=8> */
.L_x_2164:
[----:B------:R-:W-:Y:S05]  /*cfc0*/  @!P6 BRA `(.L_x_2082) ;  /* 0x000000040000e947 */ /* 0x000fea0003800000 */
[----:B------:R-:W-:Y:S01]  /*cfd0*/  MOV R16, R18 ;  /* 0x0000001200107202 */ /* 0x000fe20000000f00 */
[----:B------:R-:W-:Y:S06]  /*cfe0*/  @!P1 BRA `(.L_x_2084) ;  /* 0x0000000000489947 */ /* 0x000fec0003800000 */
[----:B------:R-:W1:Y:S01]  /*cff0*/  LDC R6, c[0x0][0x43c] ;  /* 0x00010f00ff067b82 */ /* 0x000e620000000800 */
[----:B0-----:R-:W-:Y:S01]  /*d000*/  IMAD.MOV.U32 R0, RZ, RZ, R17 ;  /* 0x000000ffff007224 */ /* 0x001fe200078e0011 */
[----:B------:R-:W-:Y:S02]  /*d010*/  ULDC.64 UR4, c[0x0][0x428] ;  /* 0x00010a0000047ab9 */ /* 0x000fe40000000a00 */
[----:B------:R-:W-:-:S04]  /*d020*/  IMAD R7, R19, UR4, RZ ;  /* 0x0000000413077c24 */ /* 0x000fc8000f8e02ff */
[----:B------:R-:W-:Y:S01]  /*d030*/  IMAD R7, R18, UR5, R7 ;  /* 0x0000000512077c24 */ /* 0x000fe2000f8e0207 */
[----:B-1----:R-:W-:-:S13]  /*d040*/  ISETP.NE.AND P0, PT, R6, 0x1, PT ;  /* 0x000000010600780c */ /* 0x002fda0003f05270 */
[----:B------:R-:W0:Y:S02]  /*d050*/  @P0 LDC.64 R4, c[0x0][0x440] ;  /* 0x00011000ff040b82 */ /* 0x000e240000000a00 */
[----:B0-----:R-:W-:-:S05]  /*d060*/  @P0 IMAD.HI.U32 R4, R17, R4, RZ ;  /* 0x0000000411040227 */ /* 0x001fca00078e00ff */
[----:B------:R-:W-:-:S04]  /*d070*/  @P0 SHF.R.U32.HI R0, RZ, R5, R4 ;  /* 0x00000005ff000219 */ /* 0x000fc80000011604 */
[--C-:B------:R-:W-:Y:S01]  /*d080*/  SHF.R.S32.HI R5, RZ, 0x1f, R0.reuse ;  /* 0x0000001fff057819 */ /* 0x100fe20000011400 */
[----:B------:R-:W-:-:S04]  /*d090*/  IMAD.MOV.U32 R4, RZ, RZ, R0 ;  /* 0x000000ffff047224 */ /* 0x000fc800078e0000 */
[----:B------:R-:W-:-:S04]  /*d0a0*/  IMAD.WIDE.U32 R4, R18, UR4, R4 ;  /* 0x0000000412047c25 */ /* 0x000fc8000f8e0004 */
[----:B------:R-:W-:Y:S01]  /*d0b0*/  IMAD.IADD R5, R5, 0x1, R7 ;  /* 0x0000000105057824 */ /* 0x000fe200078e0207 */
[----:B------:R-:W-:-:S04]  /*d0c0*/  LEA R2, P0, R4, R2, 0x2 ;  /* 0x0000000204027211 */ /* 0x000fc800078010ff */
[----:B------:R-:W-:-:S05]  /*d0d0*/  LEA.HI.X R3, R4, R3, R5, 0x2, P0 ;  /* 0x0000000304037211 */ /* 0x000fca00000f1405 */
[----:B------:R1:W5:Y:S01]  /*d0e0*/  LDG.E R16, desc[UR42][R2.64] ;  /* 0x0000002a02107981 */ /* 0x000362000c1e1900 */
[----:B------:R-:W-:-:S05]  /*d0f0*/  IADD3 R0, -R0, RZ, RZ ;  /* 0x000000ff00007210 */ /* 0x000fca0007ffe1ff */
[----:B------:R-:W-:-:S07]  /*d100*/  IMAD R17, R6, R0, R17 ;  /* 0x0000000006117224 */ /* 0x000fce00078e0211 */
.L_x_2084:
[----:B0-----:R-:W-:Y:S01]  /*d110*/  IMAD.MOV.U32 R0, RZ, RZ, 0x1 ;  /* 0x00000001ff007424 */ /* 0x001fe200078e00ff */
[----:B------:R-:W1:Y:S04]  /*d120*/  S2R R8, SR_TID.X ;  /* 0x0000000000087919 */ /* 0x000e680000002100 */
[----:B------:R-:W-:-:S04]  /*d130*/  SHF.L.U32 R0, R0, 0x1f, RZ ;  /* 0x0000001f00007819 */ /* 0x000fc800000006ff */
[----:B------:R-:W0:Y:S01]  /*d140*/  SYNCS.PHASECHK.TRANS64.TRYWAIT P0, [UR38+0x34840], R0 ;  /* 0x03484000ff0075a7 */ /* 0x000e220008000166 */
[----:B-1----:R-:W-:-:S04]  /*d150*/  LOP3.LUT R2, R8, 0x7f, RZ, 0xc0, !PT ;  /* 0x0000007f08027812 */ /* 0x002fc800078ec0ff */
[----:B------:R-:W-:Y:S01]  /*d160*/  ISETP.NE.AND P1, PT, R2, RZ, PT ;  /* 0x000000ff0200720c */ /* 0x000fe20003f25270 */
[----:B0-----:R-:W-:-:S12]  /*d170*/  @!P0 BRA `(.L_x_2085) ;  /* 0x0000003400308947 */ /* 0x001fd80003800000 */
.L_x_2165:
[----:B------:R-:W-:Y:S05]  /*d180*/  @P1 BRA `(.L_x_2086) ;  /* 0x0000000000181947 */ /* 0x000fea0003800000 */
[----:B------:R-:W1:Y:S01]  /*d190*/  S2R R2, SR_TID.X ;  /* 0x0000000000027919 */ /* 0x000e620000002100 */
[----:B0-----:R-:W-:-:S04]  /*d1a0*/  IMAD.MOV.U32 R0, RZ, RZ, 0xc000 ;  /* 0x0000c000ff007424 */ /* 0x001fc800078e00ff */
[----:B------:R2:W-:Y:S01]  /*d1b0*/  SYNCS.ARRIVE.TRANS64 RZ, [UR38+0x34830], R0 ;  /* 0x03483000ffff79a7 */ /* 0x0005e20008000026 */
[----:B-1----:R-:W-:-:S13]  /*d1c0*/  LOP3.LUT P0, RZ, R2, 0x1f, RZ, 0xc0, !PT ;  /* 0x0000001f02ff7812 */ /* 0x002fda000780c0ff */
[----:B--2---:R-:W-:Y:S05]  /*d1d0*/  @!P0 BRA `(.L_x_2086) ;  /* 0x0000000000048947 */ /* 0x004fea0003800000 */
[----:B------:R-:W-:Y:S01]  /*d1e0*/  BPT.TRAP 0x1 ;  /* 0x000000040000795c */ /* 0x000fe20000300000 */
.L_x_2086:
        /* <DEDUP_REMOVED lines=30> */
.L_x_2082:
        /* <DEDUP_REMOVED lines=12> */
[----:B------:R-:W1:Y:S01]  /*d490*/  LDC.64 R2, c[0x4][R2] ;  /* 0x0100000002027b82 */ /* 0x000e620000000a00 */
[----:B------:R-:W-:Y:S01]  /*d4a0*/  IMAD.U32 R6, RZ, RZ, UR8 ;  /* 0x00000008ff067e24 */ /* 0x000fe2000f8e00ff */
[----:B------:R-:W-:Y:S01]  /*d4b0*/  MOV R11, UR5 ;  /* 0x00000005000b7c02 */ /* 0x000fe20008000f00 */
[----:B------:R-:W-:Y:S02]  /*d4c0*/  IMAD.U32 R7, RZ, RZ, UR9 ;  /* 0x00000009ff077e24 */ /* 0x000fe4000f8e00ff */
[----:B------:R-:W-:-:S02]  /*d4d0*/  IMAD.U32 R10, RZ, RZ, UR4 ;  /* 0x00000004ff0a7e24 */ /* 0x000fc4000f8e00ff */
[----:B------:R-:W-:Y:S02]  /*d4e0*/  IMAD.MOV.U32 R8, RZ, RZ, 0x70 ;  /* 0x00000070ff087424 */ /* 0x000fe400078e00ff */
[----:B------:R-:W-:Y:S02]  /*d4f0*/  IMAD.MOV.U32 R12, RZ, RZ, 0x1 ;  /* 0x00000001ff0c7424 */ /* 0x000fe400078e00ff */
[----:B------:R-:W-:-:S07]  /*d500*/  IMAD.MOV.U32 R13, RZ, RZ, RZ ;  /* 0x000000ffff0d7224 */ /* 0x000fce00078e00ff */
[----:B------:R-:W-:-:S07]  /*d510*/  LEPC R20, `(.L_x_2087) ;  /* 0x000000001014794e */ /* 0x000fce0000000000 */
[----:B01----:R-:W-:Y:S05]  /*d520*/  CALL.ABS.NOINC R2 ;  /* 0x0000000002007343 */ /* 0x003fea0003c00000 */
.L_x_2087:
        /* <DEDUP_REMOVED lines=25> */
[----:B-1----:R-:W-:-:S04]  /*d6c0*/  @P0 IMAD.HI.U32 R7, R5, R4, RZ ;  /* 0x0000000405070227 */ /* 0x002fc800078e00ff */
[----:B------:R-:W-:Y:S01]  /*d6d0*/  IMAD.MOV.U32 R4, RZ, RZ, R5 ;  /* 0x000000ffff047224 */ /* 0x000fe200078e0005 */
[----:B0-----:R-:W-:Y:S02]  /*d6e0*/  @P0 SHF.R.U32.HI R4, RZ, R0, R7 ;  /* 0x00000000ff040219 */ /* 0x001fe40000011607 */
[----:B------:R-:W-:Y:S02]  /*d6f0*/  SHF.L.U32 R7, R11, 0x3, RZ ;  /* 0x000000030b077819 */ /* 0x000fe400000006ff */
[C---:B------:R-:W-:Y:S01]  /*d700*/  IADD3 R0, -R4.reuse, RZ, RZ ;  /* 0x000000ff04007210 */ /* 0x040fe20007ffe1ff */
        /* <DEDUP_REMOVED lines=31> */
[----:B------:R-:W-:Y:S02]  /*d900*/  IMAD R6, R9, 0x80, R6 ;  /* 0x0000008009067824 */ /* 0x000fe400078e0206 */
[----:B------:R-:W0:Y:S01]  /*d910*/  SHFL.IDX PT, R3, R0, RZ, 0x181f ;  /* 0x00181fff00037589 */ /* 0x000e2200000e0000 */
[----:B------:R-:W-:Y:S02]  /*d920*/  IMAD R4, R8, UR4, RZ ;  /* 0x0000000408047c24 */ /* 0x000fe4000f8e02ff */
[C---:B------:R-:W-:Y:S01]  /*d930*/  VIADD R9, R6.reuse, 0x10 ;  /* 0x0000001006097836 */ /* 0x040fe20000000000 */
[----:B------:R-:W1:Y:S02]  /*d940*/  SHFL.IDX PT, R8, R5, 0x1, 0x181f ;  /* 0x00381f0005087f89 */ /* 0x000e6400000e0000 */
[----:B------:R-:W-:-:S02]  /*d950*/  ISETP.GE.AND P3, PT, R6, R4, PT ;  /* 0x000000040600720c */ /* 0x000fc40003f66270 */
[----:B------:R-:W2:Y:S11]  /*d960*/  SHFL.IDX PT, R14, R0, 0x1, 0x181f ;  /* 0x00381f00000e7f89 */ /* 0x000eb600000e0000 */
[----:B------:R-:W-:-:S02]  /*d970*/  @!P3 LEA R21, R7, UR38, 0x1 ;  /* 0x000000260715bc11 */ /* 0x000fc4000f8e08ff */
        /* <DEDUP_REMOVED lines=8> */
[----:B-1----:R-:W-:Y:S01]  /*da00*/  IMAD.MOV.U32 R9, RZ, RZ, R8 ;  /* 0x000000ffff097224 */ /* 0x002fe200078e0008 */
[----:B--2---:R-:W-:-:S02]  /*da10*/  MOV R8, R14 ;  /* 0x0000000e00087202 */ /* 0x004fc40000000f00 */
        /* <DEDUP_REMOVED lines=9> */
[----:B0-----:R-:W-:-:S02]  /*dab0*/  IMAD.MOV.U32 R3, RZ, RZ, R2 ;  /* 0x000000ffff037224 */ /* 0x001fc400078e0002 */
[----:B------:R-:W-:Y:S01]  /*dac0*/  IMAD.MOV.U32 R2, RZ, RZ, R14 ;  /* 0x000000ffff027224 */ /* 0x000fe200078e000e */
[----:B-1----:R-:W0:Y:S01]  /*dad0*/  SHFL.IDX PT, R8, R5, 0x3, 0x181f ;  /* 0x00781f0005087f89 */ /* 0x002e2200000e0000 */
[----:B------:R-:W-:-:S08]  /*dae0*/  IADD3 R9, R6, 0x30, RZ ;  /* 0x0000003006097810 */ /* 0x000fd00007ffe0ff */
[----:B------:R-:W-:Y:S01]  /*daf0*/  @!P3 IMAD.WIDE.U32 R2, R10, 0x2, R2 ;  /* 0x000000020a02b825 */ /* 0x000fe200078e0002 */
[----:B------:R-:W-:Y:S01]  /*db00*/  @!P3 LEA R21, R7, UR38, 0x1 ;  /* 0x000000260715bc11 */ /* 0x000fe2000f8e08ff */
[----:B------:R-:W1:Y:S04]  /*db10*/  SHFL.IDX PT, R14, R0, 0x3, 0x181f ;  /* 0x00781f00000e7f89 */ /* 0x000e6800000e0000 */
[----:B------:R-:W-:Y:S04]  /*db20*/  @!P3 LDGSTS.E.BYPASS.LTC128B.128 [R21+0x11400], desc[UR42][R2.64], !P2 ;  /* 0x114000000215bfae */ /* 0x000fe8000d101d6a */
[----:B------:R-:W-:Y:S04]  /*db30*/  @!P3 LDGSTS.E.BYPASS.LTC128B.128 [R21+0x15400], desc[UR42][R2.64+0x80], !P0 ;  /* 0x154000800215bfae */ /* 0x000fe8000c101d6a */
[----:B------:R2:W-:Y:S01]  /*db40*/  @!P3 LDGSTS.E.BYPASS.LTC128B.128 [R21+0x19400], desc[UR42][R2.64+0x100], !P1 ;  /* 0x194001000215bfae */ /* 0x0005e2000c901d6a */
[----:B------:R-:W-:Y:S01]  /*db50*/  ISETP.GE.AND P3, PT, R9, R4, PT ;  /* 0x000000040900720c */ /* 0x000fe20003f66270 */
[----:B0-----:R-:W-:-:S02]  /*db60*/  IMAD.MOV.U32 R9, RZ, RZ, R8 ;  /* 0x000000ffff097224 */ /* 0x001fc400078e0008 */
[----:B-1----:R-:W-:Y:S01]  /*db70*/  IMAD.MOV.U32 R8, RZ, RZ, R14 ;  /* 0x000000ffff087224 */ /* 0x002fe200078e000e */
[----:B--2---:R-:W0:Y:S09]  /*db80*/  SHFL.IDX PT, R2, R5, 0x4, 0x181f ;  /* 0x00981f0005027f89 */ /* 0x004e3200000e0000 */
[----:B------:R-:W-:Y:S01]  /*db90*/  @!P3 LEA R20, R7, UR38, 0x1 ;  /* 0x000000260714bc11 */ /* 0x000fe2000f8e08ff */
[----:B------:R-:W-:Y:S01]  /*dba0*/  VIADD R3, R6, 0x40 ;  /* 0x0000004006037836 */ /* 0x000fe20000000000 */
[----:B------:R-:W1:Y:S01]  /*dbb0*/  SHFL.IDX PT, R14, R0, 0x4, 0x181f ;  /* 0x00981f00000e7f89 */ /* 0x000e6200000e0000 */
[----:B------:R-:W-:-:S05]  /*dbc0*/  @!P3 IMAD.WIDE.U32 R8, R10, 0x2, R8 ;  /* 0x000000020a08b825 */ /* 0x000fca00078e0008 */
[----:B------:R-:W-:Y:S04]  /*dbd0*/  @!P3 LDGSTS.E.BYPASS.LTC128B.128 [R20+0x11c00], desc[UR42][R8.64], !P2 ;  /* 0x11c000000814bfae */ /* 0x000fe8000d101d6a */
[----:B------:R-:W-:Y:S04]  /*dbe0*/  @!P3 LDGSTS.E.BYPASS.LTC128B.128 [R20+0x15c00], desc[UR42][R8.64+0x80], !P0 ;  /* 0x15c000800814bfae */ /* 0x000fe8000c101d6a */
[----:B------:R2:W-:Y:S01]  /*dbf0*/  @!P3 LDGSTS.E.BYPASS.LTC128B.128 [R20+0x19c00], desc[UR42][R8.64+0x100], !P1 ;  /* 0x19c001000814bfae */ /* 0x0005e2000c901d6a */
[----:B------:R-:W-:Y:S02]  /*dc00*/  ISETP.GE.AND P3, PT, R3, R4, PT ;  /* 0x000000040300720c */ /* 0x000fe40003f66270 */
[----:B0-----:R-:W-:Y:S01]  /*dc10*/  MOV R3, R2 ;  /* 0x0000000200037202 */ /* 0x001fe20000000f00 */
[----:B-1----:R-:W-:Y:S01]  /*dc20*/  IMAD.MOV.U32 R2, RZ, RZ, R14 ;  /* 0x000000ffff027224 */ /* 0x002fe200078e000e */
[----:B--2---:R-:W0:Y:S01]  /*dc30*/  SHFL.IDX PT, R8, R5, 0x5, 0x181f ;  /* 0x00b81f0005087f89 */ /* 0x004e2200000e0000 */
[----:B------:R-:W-:-:S08]  /*dc40*/  VIADD R9, R6, 0x50 ;  /* 0x0000005006097836 */ /* 0x000fd00000000000 */
        /* <DEDUP_REMOVED lines=18> */
[----:B0-----:R-:W-:-:S02]  /*dd70*/  IMAD.MOV.U32 R3, RZ, RZ, R2 ;  /* 0x000000ffff037224 */ /* 0x001fc400078e0002 */
[----:B-1----:R-:W-:Y:S01]  /*dd80*/  IMAD.MOV.U32 R2, RZ, RZ, R14 ;  /* 0x000000ffff027224 */ /* 0x002fe200078e000e */
[----:B--2---:R0:W1:Y:S09]  /*dd90*/  SHFL.IDX PT, R8, R5, 0x7, 0x181f ;  /* 0x00f81f0005087f89 */ /* 0x00407200000e0000 */
[----:B------:R-:W-:Y:S01]  /*dda0*/  @!P3 IMAD.WIDE.U32 R2, R10, 0x2, R2 ;  /* 0x000000020a02b825 */ /* 0x000fe200078e0002 */
[----:B------:R-:W-:Y:S01]  /*ddb0*/  @!P3 LEA R21, R7, UR38, 0x1 ;  /* 0x000000260715bc11 */ /* 0x000fe2000f8e08ff */
[----:B------:R0:W2:Y:S04]  /*ddc0*/  SHFL.IDX PT, R14, R0, 0x7, 0x181f ;  /* 0x00f81f00000e7f89 */ /* 0x0000a800000e0000 */
[----:B------:R0:W-:Y:S04]  /*ddd0*/  @!P3 LDGSTS.E.BYPASS.LTC128B.128 [R21+0x13400], desc[UR42][R2.64], !P2 ;  /* 0x134000000215bfae */ /* 0x0001e8000d101d6a */
[----:B------:R0:W-:Y:S04]  /*dde0*/  @!P3 LDGSTS.E.BYPASS.LTC128B.128 [R21+0x17400], desc[UR42][R2.64+0x80], !P0 ;  /* 0x174000800215bfae */ /* 0x0001e8000c101d6a */
[----:B------:R0:W-:Y:S02]  /*ddf0*/  @!P3 LDGSTS.E.BYPASS.LTC128B.128 [R21+0x1b400], desc[UR42][R2.64+0x100], !P1 ;  /* 0x1b4001000215bfae */ /* 0x0001e4000c901d6a */
.L_x_2182:
[----:B0-----:R-:W-:Y:S01]  /*de00*/  IADD3 R3, R6, 0x70, RZ ;  /* 0x0000007006037810 */ /* 0x001fe20007ffe0ff */
[----:B------:R-:W-:Y:S01]  /*de10*/  BSSY B0, `(.L_x_2089) ;  /* 0x000000d000007945 */ /* 0x000fe20003800000 */
[----:B--2---:R-:W-:Y:S02]  /*de20*/  IMAD.MOV.U32 R2, RZ, RZ, R14 ;  /* 0x000000ffff027224 */ /* 0x004fe400078e000e */
[----:B------:R-:W-:Y:S01]  /*de30*/  ISETP.GE.AND P3, PT, R3, R4, PT ;  /* 0x000000040300720c */ /* 0x000fe20003f66270 */
[----:B-1----:R-:W-:-:S12]  /*de40*/  IMAD.MOV.U32 R3, RZ, RZ, R8 ;  /* 0x000000ffff037224 */ /* 0x002fd800078e0008 */
        /* <DEDUP_REMOVED lines=9> */
.L_x_2090:
[----:B------:R-:W-:Y:S05]  /*dee0*/  BSYNC B0 ;  /* 0x0000000000007941 */ /* 0x000fea0003800000 */
.L_x_2089:
        /* <DEDUP_REMOVED lines=10> */
[----:B--2---:R-:W-:-:S04]  /*df90*/  IADD3 R0, R4, -0x2, RZ ;  /* 0xfffffffe04007810 */ /* 0x004fc80007ffe0ff */
[----:B---3--:R-:W-:Y:S01]  /*dfa0*/  ISETP.GE.AND P1, PT, R0, R3, PT ;  /* 0x000000030000720c */ /* 0x008fe20003f26270 */
[----:B-1----:R-:W-:-:S12]  /*dfb0*/  @!P0 BRA `(.L_x_2091) ;  /* 0x0000003000708947 */ /* 0x002fd80003800000 */
.L_x_2183:
[----:B------:R-:W-:Y:S02]  /*dfc0*/  IMAD.MOV.U32 R9, RZ, RZ, 0x1 ;  /* 0x00000001ff097424 */ /* 0x000fe400078e00ff */
        /* <DEDUP_REMOVED lines=16> */
[----:B------:R-:W-:Y:S01]  /*e0d0*/  ISETP.NE.AND P0, PT, R4, R3, PT ;  /* 0x000000030400720c */ /* 0x000fe20003f05270 */
[----:B------:R-:W-:Y:S01]  /*e0e0*/  IMAD.MOV.U32 R4, RZ, RZ, R16 ;  /* 0x000000ffff047224 */ /* 0x000fe200078e0010 */
[----:B------:R-:W-:-:S11]  /*e0f0*/  LOP3.LUT R12, R5, 0x1, RZ, 0xc0, !PT ;  /* 0x00000001050c7812 */ /* 0x000fd600078ec0ff */
[----:B------:R-:W-:Y:S05]  /*e100*/  @!P0 BRA `(.L_x_2093) ;  /* 0x0000001000748947 */ /* 0x000fea0003800000 */
[----:B------:R-:W-:Y:S01]  /*e110*/  BSSY B0, `(.L_x_2093) ;  /* 0x000011c000007945 */ /* 0x000fe20003800000 */
[----:B------:R-:W-:Y:S01]  /*e120*/  IADD3 R6, R5, -R12, RZ ;  /* 0x8000000c05067210 */ /* 0x000fe20007ffe0ff */
[----:B------:R-:W-:Y:S02]  /*e130*/  IMAD.MOV.U32 R7, RZ, RZ, 0x1 ;  /* 0x00000001ff077424 */ /* 0x000fe400078e00ff */
[----:B------:R-:W-:-:S07]  /*e140*/  IMAD.MOV.U32 R4, RZ, RZ, R16 ;  /* 0x000000ffff047224 */ /* 0x000fce00078e0010 */
.L_x_2126:
[----:B------:R-:W2:Y:S01]  /*e150*/  LDL R2, [R1] ;  /* 0x0000000001027983 */ /* 0x000ea20000100800 */
[----:B------:R-:W-:Y:S01]  /*e160*/  VIADD R6, R6, 0xfffffffe ;  /* 0xfffffffe06067836 */ /* 0x000fe20000000000 */
[----:B------:R-:W-:Y:S04]  /*e170*/  BSSY B1, `(.L_x_2094) ;  /* 0x0000088000017945 */ /* 0x000fe80003800000 */
[----:B------:R-:W-:Y:S02]  /*e180*/  ISETP.NE.AND P1, PT, R6, RZ, PT ;  /* 0x000000ff0600720c */ /* 0x000fe40003f25270 */
[----:B--2---:R-:W-:-:S13]  /*e190*/  ISETP.NE.AND P0, PT, R2, RZ, PT ;  /* 0x000000ff0200720c */ /* 0x004fda0003f05270 */
[----:B------:R-:W-:Y:S05]  /*e1a0*/  @!P0 BRA `(.L_x_2095) ;  /* 0x0000000800108947 */ /* 0x000fea0003800000 */
[----:B------:R-:W2:Y:S01]  /*e1b0*/  LDL R2, [R1+0x4] ;  /* 0x0000040001027983 */ /* 0x000ea20000100800 */
[----:B------:R-:W-:Y:S02]  /*e1c0*/  MOV R9, R0 ;  /* 0x0000000000097202 */ /* 0x000fe40000000f00 */
[----:B--2---:R-:W-:-:S13]  /*e1d0*/  ISETP.NE.AND P0, PT, R2, RZ, PT ;  /* 0x000000ff0200720c */ /* 0x004fda0003f05270 */
[----:B------:R-:W-:Y:S05]  /*e1e0*/  @!P0 BRA `(.L_x_2096) ;  /* 0x0000000000488947 */ /* 0x000fea0003800000 */
[----:B------:R-:W0:Y:S01]  /*e1f0*/  LDC R9, c[0x0][0x43c] ;  /* 0x00010f00ff097b82 */ /* 0x000e220000000800 */
[----:B------:R-:W-:Y:S02]  /*e200*/  ULDC.64 UR4, c[0x0][0x428] ;  /* 0x00010a0000047ab9 */ /* 0x000fe40000000a00 */
[----:B------:R-:W-:Y:S01]  /*e210*/  IMAD R5, R19, UR4, RZ ;  /* 0x0000000413057c24 */ /* 0x000fe2000f8e02ff */
[----:B0-----:R-:W-:-:S13]  /*e220*/  ISETP.NE.AND P0, PT, R9, 0x1, PT ;  /* 0x000000010900780c */ /* 0x001fda0003f05270 */
[----:B------:R-:W0:Y:S02]  /*e230*/  @P0 LDC.64 R2, c[0x0][0x440] ;  /* 0x00011000ff020b82 */ /* 0x000e240000000a00 */
[----:B0-----:R-:W-:-:S04]  /*e240*/  @P0 IMAD.HI.U32 R4, R0, R2, RZ ;  /* 0x0000000200040227 */ /* 0x001fc800078e00ff */
[----:B------:R-:W-:Y:S01]  /*e250*/  IMAD.MOV.U32 R2, RZ, RZ, R0 ;  /* 0x000000ffff027224 */ /* 0x000fe200078e0000 */
        /* <DEDUP_REMOVED lines=11> */
.L_x_2096:
[----:B------:R-:W1:Y:S01]  /*e310*/  S2R R2, SR_TID.X ;  /* 0x0000000000027919 */ /* 0x000e620000002100 */
[----:B------:R-:W-:Y:S01]  /*e320*/  BSSY B2, `(.L_x_2097) ;  /* 0x0000006000027945 */ /* 0x000fe20003800000 */
[----:B-1----:R-:W-:Y:S02]  /*e330*/  LOP3.LUT R3, R2, 0x7f, RZ, 0xc0, !PT ;  /* 0x0000007f02037812 */ /* 0x002fe400078ec0ff */
[----:B------:R-:W-:Y:S02]  /*e340*/  SHF.L.U32 R2, R7, 0x1f, RZ ;  /* 0x0000001f07027819 */ /* 0x000fe400000006ff */
[----:B------:R-:W-:Y:S02]  /*e350*/  ISETP.NE.AND P2, PT, R3, RZ, PT ;  /* 0x000000ff0300720c */ /* 0x000fe40003f45270 */
[----:B------:R-:W1:Y:S02]  /*e360*/  SYNCS.PHASECHK.TRANS64.TRYWAIT P0, [UR38+0x34848], R2 ;  /* 0x03484802ff0075a7 */ /* 0x000e640008000166 */
[----:B-1----:R-:W-:Y:S09]  /*e370*/  @!P0 BRA `(.L_x_2098) ;  /* 0x0000002c00988947 */ /* 0x002ff20003800000 */
.L_x_2184:
[----:B------:R-:W-:Y:S05]  /*e380*/  BSYNC B2 ;  /* 0x0000000000027941 */ /* 0x000fea0003800000 */
.L_x_2097:
[----:B------:R-:W-:Y:S04]  /*e390*/  BSSY B2, `(.L_x_2099) ;  /* 0x0000007000027945 */ /* 0x000fe80003800000 */
[----:B------:R-:W-:Y:S05]  /*e3a0*/  @P2 BRA `(.L_x_2100) ;  /* 0x0000000000142947 */ /* 0x000fea0003800000 */
[----:B------:R-:W-:Y:S02]  /*e3b0*/  ISETP.NE.AND P0, PT, R10, RZ, PT ;  /* 0x000000ff0a00720c */ /* 0x000fe40003f05270 */
[----:B-1----:R-:W-:-:S04]  /*e3c0*/  MOV R3, 0xc000 ;  /* 0x0000c00000037802 */ /* 0x002fc80000000f00 */
[----:B------:R2:W-:Y:S07]  /*e3d0*/  SYNCS.ARRIVE.TRANS64 RZ, [UR38+0x34838], R3 ;  /* 0x03483803ffff79a7 */ /* 0x0005ee0008000026 */
[----:B------:R-:W-:Y:S05]  /*e3e0*/  @!P0 BRA `(.L_x_2100) ;  /* 0x0000000000048947 */ /* 0x000fea0003800000 */
[----:B------:R-:W-:Y:S01]  /*e3f0*/  BPT.TRAP 0x1 ;  /* 0x000000040000795c */ /* 0x000fe20000300000 */
.L_x_2100:
[----:B------:R-:W-:Y:S05]  /*e400*/  BSYNC B2 ;  /* 0x0000000000027941 */ /* 0x000fea0003800000 */
.L_x_2099:
        /* <DEDUP_REMOVED lines=11> */
.L_x_2101:
        /* <DEDUP_REMOVED lines=13> */
.L_x_2102:
        /* <DEDUP_REMOVED lines=14> */
.L_x_2103:
        /* <DEDUP_REMOVED lines=12> */
.L_x_2185:
[----:B------:R-:W-:Y:S05]  /*e730*/  BSYNC B2 ;  /* 0x0000000000027941 */ /* 0x000fea0003800000 */
.L_x_2104:
        /* <DEDUP_REMOVED lines=9> */
.L_x_2107:
[----:B------:R-:W-:Y:S05]  /*e7d0*/  BSYNC B2 ;  /* 0x0000000000027941 */ /* 0x000fea0003800000 */
.L_x_2106:
        /* <DEDUP_REMOVED lines=10> */
.L_x_2108:
        /* <DEDUP_REMOVED lines=13> */
.L_x_2109:
        /* <DEDUP_REMOVED lines=8> */
[----:B------:R-:W-:Y:S01]  /*e9d0*/  MOV R17, R9 ;  /* 0x0000000900117202 */ /* 0x000fe20000000f00 */
[----:B------:R-:W-:-:S07]  /*e9e0*/  IMAD.MOV.U32 R16, RZ, RZ, R4 ;  /* 0x000000ffff107224 */ /* 0x000fce00078e0004 */
.L_x_2095:
[----:B------:R-:W-:Y:S05]  /*e9f0*/  BSYNC B1 ;  /* 0x0000000000017941 */ /* 0x000fea0003800000 */
.L_x_2094:
        /* <DEDUP_REMOVED lines=9> */
[----:B------:R-:W0:Y:S01]  /*ea90*/  LDC R4, c[0x0][0x43c] ;  /* 0x00010f00ff047b82 */ /* 0x000e220000000800 */
[----:B------:R-:W-:Y:S01]  /*eaa0*/  ULDC.64 UR4, c[0x0][0x428] ;  /* 0x00010a0000047ab9 */ /* 0x000fe20000000a00 */
        /* <DEDUP_REMOVED lines=16> */
.L_x_2112:
[----:B------:R-:W1:Y:S01]  /*ebb0*/  S2R R2, SR_TID.X ;  /* 0x0000000000027919 */ /* 0x000e620000002100 */
[----:B------:R-:W-:Y:S01]  /*ebc0*/  BSSY B2, `(.L_x_2113) ;  /* 0x0000006000027945 */ /* 0x000fe20003800000 */
[----:B-1----:R-:W-:Y:S02]  /*ebd0*/  LOP3.LUT R3, R2, 0x7f, RZ, 0xc0, !PT ;  /* 0x0000007f02037812 */ /* 0x002fe400078ec0ff */
[----:B------:R-:W-:Y:S02]  /*ebe0*/  SHF.L.U32 R2, R9, 0x1f, RZ ;  /* 0x0000001f09027819 */ /* 0x000fe400000006ff */
[----:B------:R-:W-:Y:S02]  /*ebf0*/  ISETP.NE.AND P2, PT, R3, RZ, PT ;  /* 0x000000ff0300720c */ /* 0x000fe40003f45270 */
[----:B------:R-:W1:Y:S02]  /*ec00*/  SYNCS.PHASECHK.TRANS64.TRYWAIT P0, [UR38+0x34840], R2 ;  /* 0x03484002ff0075a7 */ /* 0x000e640008000166 */
[----:B-1----:R-:W-:Y:S09]  /*ec10*/  @!P0 BRA `(.L_x_2114) ;  /* 0x0000002400a08947 */ /* 0x002ff20003800000 */
.L_x_2186:
[----:B------:R-:W-:Y:S05]  /*ec20*/  BSYNC B2 ;  /* 0x0000000000027941 */ /* 0x000fea0003800000 */
.L_x_2113:
[----:B------:R-:W-:Y:S04]  /*ec30*/  BSSY B2, `(.L_x_2115) ;  /* 0x0000007000027945 */ /* 0x000fe80003800000 */
[----:B------:R-:W-:Y:S05]  /*ec40*/  @P2 BRA `(.L_x_2116) ;  /* 0x0000000000142947 */ /* 0x000fea0003800000 */
[----:B------:R-:W-:Y:S01]  /*ec50*/  ISETP.NE.AND P0, PT, R10, RZ, PT ;  /* 0x000000ff0a00720c */ /* 0x000fe20003f05270 */
[----:B-1----:R-:W-:-:S04]  /*ec60*/  IMAD.MOV.U32 R2, RZ, RZ, 0xc000 ;  /* 0x0000c000ff027424 */ /* 0x002fc800078e00ff */
[----:B------:R2:W-:Y:S08]  /*ec70*/  SYNCS.ARRIVE.TRANS64 RZ, [UR38+0x34830], R2 ;  /* 0x03483002ffff79a7 */ /* 0x0005f00008000026 */
[----:B--2---:R-:W-:Y:S05]  /*ec80*/  @!P0 BRA `(.L_x_2116) ;  /* 0x0000000000048947 */ /* 0x004fea0003800000 */
[----:B------:R-:W-:Y:S01]  /*ec90*/  BPT.TRAP 0x1 ;  /* 0x000000040000795c */ /* 0x000fe20000300000 */
.L_x_2116:
[----:B------:R-:W-:Y:S05]  /*eca0*/  BSYNC B2 ;  /* 0x0000000000027941 */ /* 0x000fea0003800000 */
.L_x_2115:
[----:B0-----:R-:W-:Y:S01]  /*ecb0*/  IMAD.MOV.U32 R5, RZ, RZ, RZ ;  /* 0x000000ffff057224 */ /* 0x001fe200078e00ff */
[----:B------:R-:W-:Y:S01]  /*ecc0*/  ULDC.64 UR4, c[0x0][0x198] ;  /* 0x0000660000047ab9 */ /* 0x000fe20000000a00 */
[----:B------:R-:W-:Y:S01]  /*ecd0*/  PLOP3.LUT P0, PT, PT, PT, PT, 0x80, 0x0 ;  /* 0x000000000000781c */ /* 0x000fe20003f0f070 */
[----:B------:R-:W-:Y:S01]  /*ece0*/  UIADD3 UR4, UP0, UR4, 0x370, URZ ;  /* 0x0000037004047890 */ /* 0x000fe2000ff1e03f */
[----:B-1----:R-:W-:Y:S01]  /*ecf0*/  SHF.L.U32 R2, R11, 0x7, RZ ;  /* 0x000000070b027819 */ /* 0x002fe200000006ff */
[----:B------:R-:W-:Y:S01]  /*ed00*/  UIADD3 UR8, UR38, 0x1c400, URZ ;  /* 0x0001c40026087890 */ /* 0x000fe2000fffe03f */
[----:B------:R-:W-:Y:S01]  /*ed10*/  R2UR UR10, R5 ;  /* 0x00000000050a72ca */ /* 0x000fe200000e0000 */
[----:B------:R-:W-:Y:S02]  /*ed20*/  UIADD3 UR9, UR38, 0x34830, URZ ;  /* 0x0003483026097890 */ /* 0x000fe4000fffe03f */
[----:B------:R-:W-:Y:S01]  /*ed30*/  UIADD3.X UR5, URZ, UR5, URZ, UP0, !UPT ;  /* 0x000000053f057290 */ /* 0x000fe200087fe43f */
[----:B------:R-:W-:Y:S01]  /*ed40*/  UMOV UR6, 0x0 ;  /* 0x0000000000067882 */ /* 0x000fe20000000000 */
[----:B------:R-:W-:-:S10]  /*ed50*/  UMOV UR7, 0x14f00000 ;  /* 0x14f0000000077882 */ /* 0x000fd40000000000 */
.L_x_2117:
        /* <DEDUP_REMOVED lines=14> */
.L_x_2118:
        /* <DEDUP_REMOVED lines=13> */
.L_x_2119:
        /* <DEDUP_REMOVED lines=12> */
.L_x_2187:
[----:B------:R-:W-:Y:S05]  /*efd0*/  BSYNC B2 ;  /* 0x0000000000027941 */ /* 0x000fea0003800000 */
.L_x_2120:
        /* <DEDUP_REMOVED lines=9> */
.L_x_2123:
[----:B------:R-:W-:Y:S05]  /*f070*/  BSYNC B2 ;  /* 0x0000000000027941 */ /* 0x000fea0003800000 */
.L_x_2122:
        /* <DEDUP_REMOVED lines=10> */
.L_x_2124:
        /* <DEDUP_REMOVED lines=13> */
.L_x_2125:
        /* <DEDUP_REMOVED lines=8> */
[----:B------:R-:W-:Y:S02]  /*f270*/  IMAD.MOV.U32 R17, RZ, RZ, R11 ;  /* 0x000000ffff117224 */ /* 0x000fe400078e000b */
[----:B------:R-:W-:-:S07]  /*f280*/  IMAD.MOV.U32 R16, RZ, RZ, R4 ;  /* 0x000000ffff107224 */ /* 0x000fce00078e0004 */
.L_x_2111:
[----:B------:R-:W-:Y:S05]  /*f290*/  BSYNC B1 ;  /* 0x0000000000017941 */ /* 0x000fea0003800000 */
.L_x_2110:
[----:B------:R-:W-:Y:S01]  /*f2a0*/  IADD3 R0, R0, -0x2, RZ ;  /* 0xfffffffe00007810 */ /* 0x000fe20007ffe0ff */
[----:B0-----:R-:W-:Y:S01]  /*f2b0*/  IMAD.MOV.U32 R7, RZ, RZ, R9 ;  /* 0x000000ffff077224 */ /* 0x001fe200078e0009 */
[----:B------:R-:W-:Y:S06]  /*f2c0*/  @P1 BRA `(.L_x_2126) ;  /* 0xffffffec00a01947 */ /* 0x000fec000383ffff */
[----:B------:R-:W-:Y:S05]  /*f2d0*/  BSYNC B0 ;  /* 0x0000000000007941 */ /* 0x000fea0003800000 */
.L_x_2093:
        /* <DEDUP_REMOVED lines=10> */
[----:B------:R-:W0:Y:S01]  /*f380*/  LDC R7, c[0x0][0x43c] ;  /* 0x00010f00ff077b82 */ /* 0x000e220000000800 */
[----:B------:R-:W-:Y:S01]  /*f390*/  IMAD.MOV.U32 R6, RZ, RZ, R0 ;  /* 0x000000ffff067224 */ /* 0x000fe200078e0000 */
[----:B------:R-:W-:Y:S02]  /*f3a0*/  ULDC.64 UR4, c[0x0][0x428] ;  /* 0x00010a0000047ab9 */ /* 0x000fe40000000a00 */
[----:B------:R-:W-:-:S04]  /*f3b0*/  IMAD R19, R19, UR4, RZ ;  /* 0x0000000413137c24 */ /* 0x000fc8000f8e02ff */
[----:B------:R-:W-:Y:S01]  /*f3c0*/  IMAD R19, R18, UR5, R19 ;  /* 0x0000000512137c24 */ /* 0x000fe2000f8e0213 */
[----:B0-----:R-:W-:-:S13]  /*f3d0*/  ISETP.NE.AND P0, PT, R7, 0x1, PT ;  /* 0x000000010700780c */ /* 0x001fda0003f05270 */
[----:B------:R-:W0:Y:S02]  /*f3e0*/  @P0 LDC.64 R2, c[0x0][0x440] ;  /* 0x00011000ff020b82 */ /* 0x000e240000000a00 */
[----:B0-----:R-:W-:-:S05]  /*f3f0*/  @P0 IMAD.HI.U32 R2, R0, R2, RZ ;  /* 0x0000000200020227 */ /* 0x001fca00078e00ff */
[----:B------:R-:W-:-:S04]  /*f400*/  @P0 SHF.R.U32.HI R6, RZ, R3, R2 ;  /* 0x00000003ff060219 */ /* 0x000fc80000011602 */
[----:B------:R-:W-:Y:S02]  /*f410*/  SHF.R.S32.HI R3, RZ, 0x1f, R6 ;  /* 0x0000001fff037819 */ /* 0x000fe40000011406 */
[----:B------:R-:W-:-:S05]  /*f420*/  MOV R2, R6 ;  /* 0x0000000600027202 */ /* 0x000fca0000000f00 */
        /* <DEDUP_REMOVED lines=8> */
.L_x_2128:
[----:B------:R-:W1:Y:S01]  /*f4b0*/  S2R R2, SR_TID.X ;  /* 0x0000000000027919 */ /* 0x000e620000002100 */
[----:B------:R-:W-:Y:S01]  /*f4c0*/  BSSY B1, `(.L_x_2129) ;  /* 0x0000006000017945 */ /* 0x000fe20003800000 */
[----:B-1----:R-:W-:Y:S02]  /*f4d0*/  LOP3.LUT R3, R2, 0x7f, RZ, 0xc0, !PT ;  /* 0x0000007f02037812 */ /* 0x002fe400078ec0ff */
[----:B------:R-:W-:Y:S02]  /*f4e0*/  SHF.L.U32 R2, R9, 0x1f, RZ ;  /* 0x0000001f09027819 */ /* 0x000fe400000006ff */
[----:B------:R-:W-:Y:S02]  /*f4f0*/  ISETP.NE.AND P1, PT, R3, RZ, PT ;  /* 0x000000ff0300720c */ /* 0x000fe40003f25270 */
[----:B------:R-:W1:Y:S02]  /*f500*/  SYNCS.PHASECHK.TRANS64.TRYWAIT P0, [UR38+0x34848], R2 ;  /* 0x03484802ff0075a7 */ /* 0x000e640008000166 */
[----:B-1----:R-:W-:Y:S09]  /*f510*/  @!P0 BRA `(.L_x_2130) ;  /* 0x0000001c00908947 */ /* 0x002ff20003800000 */
.L_x_2188:
[----:B------:R-:W-:Y:S05]  /*f520*/  BSYNC B1 ;  /* 0x0000000000017941 */ /* 0x000fea0003800000 */
.L_x_2129:
[----:B------:R-:W-:Y:S04]  /*f530*/  BSSY B1, `(.L_x_2131) ;  /* 0x0000007000017945 */ /* 0x000fe80003800000 */
[----:B------:R-:W-:Y:S05]  /*f540*/  @P1 BRA `(.L_x_2132) ;  /* 0x0000000000141947 */ /* 0x000fea0003800000 */
[----:B------:R-:W-:Y:S01]  /*f550*/  ISETP.NE.AND P0, PT, R10, RZ, PT ;  /* 0x000000ff0a00720c */ /* 0x000fe20003f05270 */
[----:B-1----:R-:W-:-:S04]  /*f560*/  IMAD.MOV.U32 R3, RZ, RZ, 0xc000 ;  /* 0x0000c000ff037424 */ /* 0x002fc800078e00ff */
[----:B------:R2:W-:Y:S08]  /*f570*/  SYNCS.ARRIVE.TRANS64 RZ, [UR38+0x34838], R3 ;  /* 0x03483803ffff79a7 */ /* 0x0005f00008000026 */
[----:B--2---:R-:W-:Y:S05]  /*f580*/  @!P0 BRA `(.L_x_2132) ;  /* 0x0000000000048947 */ /* 0x004fea0003800000 */
[----:B------:R-:W-:Y:S01]  /*f590*/  BPT.TRAP 0x1 ;  /* 0x000000040000795c */ /* 0x000fe20000300000 */
.L_x_2132:
[----:B------:R-:W-:Y:S05]  /*f5a0*/  BSYNC B1 ;  /* 0x0000000000017941 */ /* 0x000fea0003800000 */
.L_x_2131:
[----:B0-----:R-:W-:Y:S01]  /*f5b0*/  MOV R5, RZ ;  /* 0x000000ff00057202 */ /* 0x001fe20000000f00 */
[----:B------:R-:W-:Y:S01]  /*f5c0*/  ULDC.64 UR4, c[0x0][0x198] ;  /* 0x0000660000047ab9 */ /* 0x000fe20000000a00 */
[----:B------:R-:W-:Y:S01]  /*f5d0*/  PLOP3.LUT P0, PT, PT, PT, PT, 0x80, 0x0 ;  /* 0x000000000000781c */ /* 0x000fe20003f0f070 */
[----:B------:R-:W-:Y:S01]  /*f5e0*/  UIADD3 UR4, UP0, UR4, 0x370, URZ ;  /* 0x0000037004047890 */ /* 0x000fe2000ff1e03f */
[----:B------:R-:W-:Y:S01]  /*f5f0*/  R2UR UR10, R5 ;  /* 0x00000000050a72ca */ /* 0x000fe200000e0000 */
[----:B-1----:R-:W-:Y:S01]  /*f600*/  IMAD.SHL.U32 R3, R0, 0x80, RZ ;  /* 0x0000008000037824 */ /* 0x002fe200078e00ff */
[----:B------:R-:W-:Y:S02]  /*f610*/  UIADD3 UR8, UR38, 0x28400, URZ ;  /* 0x0002840026087890 */ /* 0x000fe4000fffe03f */
[----:B------:R-:W-:Y:S02]  /*f620*/  UIADD3 UR9, UR38, 0x34838, URZ ;  /* 0x0003483826097890 */ /* 0x000fe4000fffe03f */
[----:B------:R-:W-:Y:S01]  /*f630*/  UIADD3.X UR5, URZ, UR5, URZ, UP0, !UPT ;  /* 0x000000053f057290 */ /* 0x000fe200087fe43f */
[----:B------:R-:W-:Y:S01]  /*f640*/  UMOV UR6, 0x0 ;  /* 0x0000000000067882 */ /* 0x000fe20000000000 */
[----:B------:R-:W-:-:S10]  /*f650*/  UMOV UR7, 0x14f00000 ;  /* 0x14f0000000077882 */ /* 0x000fd40000000000 */
.L_x_2133:
        /* <DEDUP_REMOVED lines=14> */
.L_x_2134:
        /* <DEDUP_REMOVED lines=13> */
.L_x_2135:
        /* <DEDUP_REMOVED lines=11> */
.L_x_2189:
[----:B------:R-:W-:Y:S05]  /*f8c0*/  BSYNC B1 ;  /* 0x0000000000017941 */ /* 0x000fea0003800000 */
.L_x_2136:
[----:B------:R-:W-:Y:S01]  /*f8d0*/  BSSY B1, `(.L_x_2138) ;  /* 0x0000009000017945 */ /* 0x000fe20003800000 */
[----:B0-----:R-:W-:Y:S01]  /*f8e0*/  IMAD.MOV.U32 R2, RZ, RZ, 0x0 ;  /* 0x00000000ff027424 */ /* 0x001fe200078e00ff */
[----:B------:R-:W-:Y:S02]  /*f8f0*/  MOV R3, 0x14f00000 ;  /* 0x14f0000000037802 */ /* 0x000fe40000000f00 */
[----:B------:R-:W-:Y:S05]  /*f900*/  @P1 BRA `(.L_x_2139) ;  /* 0x0000000000141947 */ /* 0x000fea0003800000 */
[----:B------:R-:W-:Y:S01]  /*f910*/  ISETP.NE.AND P0, PT, R10, RZ, PT ;  /* 0x000000ff0a00720c */ /* 0x000fe20003f05270 */
[----:B------:R-:W-:-:S04]  /*f920*/  IMAD.MOV.U32 R7, RZ, RZ, 0x8000 ;  /* 0x00008000ff077424 */ /* 0x000fc800078e00ff */
[----:B------:R0:W-:Y:S08]  /*f930*/  SYNCS.ARRIVE.TRANS64 RZ, [UR38+0x34850], R7 ;  /* 0x03485007ffff79a7 */ /* 0x0001f00008000026 */
[----:B0-----:R-:W-:Y:S05]  /*f940*/  @!P0 BRA `(.L_x_2139) ;  /* 0x0000000000048947 */ /* 0x001fea0003800000 */
[----:B------:R-:W-:Y:S01]  /*f950*/  BPT.TRAP 0x1 ;  /* 0x000000040000795c */ /* 0x000fe20000300000 */
.L_x_2139:
[----:B------:R-:W-:Y:S05]  /*f960*/  BSYNC B1 ;  /* 0x0000000000017941 */ /* 0x000fea0003800000 */
.L_x_2138:
        /* <DEDUP_REMOVED lines=10> */
.L_x_2140:
        /* <DEDUP_REMOVED lines=13> */
.L_x_2141:
        /* <DEDUP_REMOVED lines=8> */
[----:B------:R-:W-:Y:S01]  /*fb60*/  IMAD.MOV.U32 R17, RZ, RZ, R0 ;  /* 0x000000ffff117224 */ /* 0x000fe200078e0000 */
[----:B------:R-:W-:-:S07]  /*fb70*/  MOV R16, R4 ;  /* 0x0000000400107202 */ /* 0x000fce0000000f00 */
.L_x_2127:
[----:B------:R-:W-:Y:S05]  /*fb80*/  BSYNC B0 ;  /* 0x0000000000007941 */ /* 0x000fea0003800000 */
.L_x_2092:
        /* <DEDUP_REMOVED lines=12> */
.L_x_2190:
[----:B------:R-:W-:Y:S05]  /*fc50*/  BSYNC B1 ;  /* 0x0000000000017941 */ /* 0x000fea0003800000 */
.L_x_2144:
        /* <DEDUP_REMOVED lines=8> */
.L_x_2147:
[----:B------:R-:W-:Y:S05]  /*fce0*/  BSYNC B1 ;  /* 0x0000000000017941 */ /* 0x000fea0003800000 */
.L_x_2146:
[----:B------:R-:W-:Y:S01]  /*fcf0*/  R2UR UR4, R8 ;  /* 0x00000000080472ca */ /* 0x000fe200000e0000 */
[----:B------:R-:W-:Y:S01]  /*fd00*/  ULDC.64 UR6, c[0x0][0x198] ;  /* 0x0000660000067ab9 */ /* 0x000fe20000000a00 */
[----:B------:R-:W-:Y:S01]  /*fd10*/  R2UR UR9, R3 ;  /* 0x00000000030972ca */ /* 0x000fe200000e0000 */
[----:B------:R-:W-:Y:S01]  /*fd20*/  UIADD3 UR6, UP0, UR6, 0x470, URZ ;  /* 0x0000047006067890 */ /* 0x000fe2000ff1e03f */
[----:B------:R-:W-:Y:S01]  /*fd30*/  PLOP3.LUT P0, PT, PT, PT, PT, 0x80, 0x0 ;  /* 0x000000000000781c */ /* 0x000fe20003f0f070 */
[----:B------:R-:W-:Y:S01]  /*fd40*/  IMAD.SHL.U32 R17, R17, 0x80, RZ ;  /* 0x0000008011117824 */ /* 0x000fe200078e00ff */
[----:B------:R-:W-:Y:S01]  /*fd50*/  UMOV UR14, 0x0 ;  /* 0x00000000000e7882 */ /* 0x000fe20000000000 */
[----:B------:R-:W-:Y:S01]  /*fd60*/  UIADD3.X UR7, URZ, UR7, URZ, UP0, !UPT ;  /* 0x000000073f077290 */ /* 0x000fe200087fe43f */
[----:B------:R-:W-:Y:S01]  /*fd70*/  UMOV UR15, 0x14f00000 ;  /* 0x14f00000000f7882 */ /* 0x000fe20000000000 */
[----:B------:R-:W-:-:S04]  /*fd80*/  UMOV UR10, URZ ;  /* 0x0000003f000a7c82 */ /* 0x000fc80008000000 */
[----:B------:R-:W-:Y:S02]  /*fd90*/  ULEA UR4, UR4, UR38, 0xf ;  /* 0x0000002604047291 */ /* 0x000fe4000f8e783f */
[----:B------:R-:W-:Y:S02]  /*fda0*/  UIADD3 UR9, UR9, 0x34850, URZ ;  /* 0x0003485009097890 */ /* 0x000fe4000fffe03f */
[----:B------:R-:W-:-:S12]  /*fdb0*/  UIADD3 UR8, UR4, 0x400, URZ ;  /* 0x0000040004087890 */ /* 0x000fd8000fffe03f */
.L_x_2148:
        /* <DEDUP_REMOVED lines=13> */
.L_x_2149:
        /* <DEDUP_REMOVED lines=8> */
.L_x_2143:
[----:B------:R-:W-:Y:S05]  /*ff10*/  BSYNC B0 ;  /* 0x0000000000007941 */ /* 0x000fea0003800000 */
.L_x_2142:
[----:B-1----:R-:W-:Y:S01]  /*ff20*/  VIADD R0, R8, 0x1 ;  /* 0x0000000108007836 */ /* 0x002fe20000000000 */
[----:B------:R-:W-:-:S04]  /*ff30*/  MOV R3, RZ ;  /* 0x000000ff00037202 */ /* 0x000fc80000000f00 */
[----:B------:R-:W-:-:S04]  /*ff40*/  ISETP.NE.AND P0, PT, R0, 0x2, PT ;  /* 0x000000020000780c */ /* 0x000fc80003f05270 */
[----:B------:R-:W-:Y:S02]  /*ff50*/  SEL R2, RZ, 0x1, P0 ;  /* 0x00000001ff027807 */ /* 0x000fe40000000000 */
[----:B------:R-:W-:Y:S02]  /*ff60*/  SEL R0, R0, RZ, P0 ;  /* 0x000000ff00007207 */ /* 0x000fe40000000000 */
[----:B------:R-:W-:-:S07]  /*ff70*/  LOP3.LUT R9, R9, R2, RZ, 0x3c, !PT ;  /* 0x0000000209097212 */ /* 0x000fce00078e3cff */
.L_x_2076:
[----:B------:R-:W1:Y:S01]  /*ff80*/  S2R R5, SR_CgaCtaId ;  /* 0x0000000000057919 */ /* 0x000e620000008800 */
[----:B------:R-:W-:Y:S02]  /*ff90*/  MOV R2, 0x400 ;  /* 0x0000040000027802 */ /* 0x000fe40000000f00 */
[----:B------:R-:W-:Y:S02]  /*ffa0*/  SHF.L.U32 R3, R3, 0x1f, RZ ;  /* 0x0000001f03037819 */ /* 0x000fe400000006ff */
[----:B-1----:R-:W-:-:S04]  /*ffb0*/  LEA R2, R5, R2, 0x18 ;  /* 0x0000000205027211 */ /* 0x002fc800078ec0ff */
[----:B------:R-:W1:Y:S02]  /*ffc0*/  SYNCS.PHASECHK.TRANS64.TRYWAIT P0, [R2+URZ+0x34820], R3 ;  /* 0x03482003020075a7 */ /* 0x000e64000800017f */
[----:B-1----:R-:W-:Y:S05]  /*ffd0*/  @!P0 BRA `(.L_x_2150) ;  /* 0x0000001400248947 */ /* 0x002fea0003800000 */
.L_x_2191:
[----:B------:R-:W-:-:S03]  /*ffe0*/  UMOV UR4, 0xffffffff ;  /* 0xffffffff00047882 */ /* 0x000fc60000000000 */
[----:B------:R-:W-:Y:S05]  /*fff0*/  BRA.DIV UR4, `(.L_x_2151) ;  /* 0x0000001604307947 */ /* 0x000fea000b800000 */
[----:B-1----:R-:W1:Y:S02]  /*10000*/  S2R R3, SR_TID.X ;  /* 0x0000000000037919 */ /* 0x002e640000002100 */
[----:B-1----:R-:W-:-:S04]  /*10010*/  SHF.R.U32.HI R3, RZ, 0x5, R3 ;  /* 0x00000005ff037819 */ /* 0x002fc80000011603 */
[----:B------:R-:W-:-:S05]  /*10020*/  LOP3.LUT R3, R3, 0x3, RZ, 0xc0, !PT ;  /* 0x0000000303037812 */ /* 0x000fca00078ec0ff */
[----:B------:R1:W2:Y:S02]  /*10030*/  SHFL.IDX PT, R14, R3, RZ, 0x1f ;  /* 0x00001fff030e7589 */ /* 0x0002a400000e0000 */
.L_x_2194:
[----:B--2---:R-:W-:-:S13]  /*10040*/  ISETP.NE.AND P0, PT, R14, RZ, PT ;  /* 0x000000ff0e00720c */ /* 0x004fda0003f05270 */
[----:B------:R-:W-:Y:S05]  /*10050*/  @P0 BRA `(.L_x_2038) ;  /* 0x0000000000880947 */ /* 0x000fea0003800000 */
[----:B------:R-:W-:-:S03]  /*10060*/  UMOV UR4, 0xffffffff ;  /* 0xffffffff00047882 */ /* 0x000fc60000000000 */
[----:B------:R-:W-:Y:S05]  /*10070*/  BRA.DIV UR4, `(.L_x_2152) ;  /* 0x0000001604447947 */ /* 0x000fea000b800000 */
[----:B------:R-:W-:-:S13]  /*10080*/  ELECT P6, URZ, PT ;  /* 0x00000000003f782f */ /* 0x000fda00038c0000 */
.L_x_2197:
[----:B------:R-:W-:Y:S05]  /*10090*/  @!P6 BRA `(.L_x_2038) ;  /* 0x000000000078e947 */ /* 0x000fea0003800000 */
[----:B-1----:R-:W2:Y:S02]  /*100a0*/  LDL.LU R3, [R1+0x14] ;  /* 0x0000140001037983 */ /* 0x002ea40000300800 */
[----:B--2---:R-:W-:-:S04]  /*100b0*/  LOP3.LUT R3, R3, 0x2, RZ, 0xfc, !PT ;  /* 0x0000000203037812 */ /* 0x004fc800078efcff */
[----:B------:R-:W-:-:S13]  /*100c0*/  ISETP.NE.AND P2, PT, R3, 0x3, PT ;  /* 0x000000030300780c */ /* 0x000fda0003f45270 */
[----:B------:R-:W-:Y:S05]  /*100d0*/  @!P2 BRA `(.L_x_2153) ;  /* 0x000000000004a947 */ /* 0x000fea0003800000 */
[----:B------:R-:W-:Y:S01]  /*100e0*/  BPT.TRAP 0x1 ;  /* 0x000000040000795c */ /* 0x000fe20000300000 */
.L_x_2153:
[----:B0-----:R-:W-:Y:S01]  /*100f0*/  VIADD R7, R2, 0x34840 ;  /* 0x0003484002077836 */ /* 0x001fe20000000000 */
[----:B------:R-:W-:Y:S01]  /*10100*/  SHF.L.U32 R5, R9, 0x1f, RZ ;  /* 0x0000001f09057819 */ /* 0x000fe200000006ff */
[C---:B------:R-:W-:Y:S02]  /*10110*/  VIADD R3, R0.reuse, 0x1 ;  /* 0x0000000100037836 */ /* 0x040fe40000000000 */
[----:B------:R-:W-:-:S03]  /*10120*/  IMAD R6, R0, 0x8, R7 ;  /* 0x0000000800067824 */ /* 0x000fc600078e0207 */
[C---:B------:R-:W-:Y:S01]  /*10130*/  ISETP.NE.AND P1, PT, R3.reuse, 0x2, PT ;  /* 0x000000020300780c */ /* 0x040fe20003f25270 */
[----:B------:R-:W0:Y:S03]  /*10140*/  SYNCS.PHASECHK.TRANS64.TRYWAIT P0, [R6+URZ], R5 ;  /* 0x00000005060075a7 */ /* 0x000e26000800017f */
[----:B------:R-:W-:Y:S02]  /*10150*/  SEL R4, RZ, 0x1, P1 ;  /* 0x00000001ff047807 */ /* 0x000fe40000800000 */
[----:B------:R-:W-:Y:S02]  /*10160*/  SEL R8, R3, RZ, P1 ;  /* 0x000000ff03087207 */ /* 0x000fe40000800000 */
[----:B------:R-:W-:Y:S02]  /*10170*/  LOP3.LUT R4, R9, R4, RZ, 0x3c, !PT ;  /* 0x0000000409047212 */ /* 0x000fe400078e3cff */
[----:B------:R-:W-:-:S02]  /*10180*/  LEA R3, R8, R7, 0x3 ;  /* 0x0000000708037211 */ /* 0x000fc400078e18ff */
[----:B------:R-:W-:Y:S01]  /*10190*/  SHF.L.U32 R4, R4, 0x1f, RZ ;  /* 0x0000001f04047819 */ /* 0x000fe200000006ff */
[----:B0-----:R-:W-:Y:S06]  /*101a0*/  @!P0 BRA `(.L_x_2154) ;  /* 0x0000001400188947 */ /* 0x001fec0003800000 */
.L_x_2198:
[----:B------:R-:W1:Y:S02]  /*101b0*/  SYNCS.PHASECHK.TRANS64.TRYWAIT P0, [R3+URZ], R4 ;  /* 0x00000004030075a7 */ /* 0x000e64000800017f */
[----:B-1----:R-:W-:Y:S05]  /*101c0*/  @!P0 BRA `(.L_x_2155) ;  /* 0x0000001400248947 */ /* 0x002fea0003800000 */
.L_x_2199:
[----:B------:R-:W-:Y:S05]  /*101d0*/  @!P2 BRA `(.L_x_2156) ;  /* 0x000000000004a947 */ /* 0x000fea0003800000 */
[----:B------:R-:W-:Y:S01]  /*101e0*/  BPT.TRAP 0x1 ;  /* 0x000000040000795c */ /* 0x000fe20000300000 */
.L_x_2156:
[----:B-1----:R-:W-:-:S04]  /*101f0*/  VIADD R3, R2, 0x34860 ;  /* 0x0003486002037836 */ /* 0x002fc80000000000 */
[----:B------:R-:W-:-:S04]  /*10200*/  IMAD R0, R0, 0x8, R3 ;  /* 0x0000000800007824 */ /* 0x000fc800078e0203 */
[----:B------:R-:W1:Y:S02]  /*10210*/  SYNCS.PHASECHK.TRANS64.TRYWAIT P0, [R0+URZ], R5 ;  /* 0x00000005000075a7 */ /* 0x000e64000800017f */
[----:B-1----:R-:W-:Y:S05]  /*10220*/  @!P0 BRA `(.L_x_2157) ;  /* 0x0000001400208947 */ /* 0x002fea0003800000 */
.L_x_2200:
[----:B------:R-:W-:-:S07]  /*10230*/  IMAD R3, R8, 0x8, R3 ;  /* 0x0000000808037824 */ /* 0x000fce00078e0203 */
.L_x_2158:
[----:B--2---:R2:W3:Y:S02]  /*10240*/  SYNCS.PHASECHK.TRANS64.TRYWAIT P0, [R3+URZ], R4 ;  /* 0x00000004030075a7 */ /* 0x0044e4000800017f */
[----:B---3--:R-:W-:Y:S05]  /*10250*/  @!P0 NANOSLEEP.SYNCS 0x989680 ;  /* 0x009896800000895d */ /* 0x008fea0003900000 */
[----:B------:R-:W3:Y:S02]  /*10260*/  @!P0 SYNCS.PHASECHK.TRANS64 P0, [R3+URZ], R4 ;  /* 0x00000004030085a7 */ /* 0x000ee4000800007f */
[----:B---3--:R-:W-:Y:S05]  /*10270*/  @!P0 BRA `(.L_x_2158) ;  /* 0xfffffffc00f08947 */ /* 0x008fea000383ffff */
.L_x_2038:
[----:B------:R-:W-:Y:S05]  /*10280*/  BSYNC B6 ;  /* 0x0000000000067941 */ /* 0x000fea0003800000 */
.L_x_2035:
[----:B------:R-:W-:Y:S05]  /*10290*/  EXIT ;  /* 0x000000000000794d */ /* 0x000fea0003800000 */
.L_x_2042:
[----:B-1----:R-:W-:-:S04]  /*102a0*/  MOV R3, UR36 ;  /* 0x0000002400037c02 */ /* 0x002fc80008000f00 */
[----:B------:R1:W2:Y:S03]  /*102b0*/  SYNCS.PHASECHK.TRANS64.TRYWAIT P1, [R3+URZ+0x34800], R2 ;  /* 0x03480002030075a7 */ /* 0x0002a6000802017f */
[----:B--2---:R-:W-:Y:S05]  /*102c0*/  @!P1 NANOSLEEP.SYNCS 0x989680 ;  /* 0x009896800000995d */ /* 0x004fea0003900000 */
[----:B------:R-:W2:Y:S02]  /*102d0*/  @!P1 SYNCS.PHASECHK.TRANS64 P1, [R3+URZ+0x34800], R2 ;  /* 0x03480002030095a7 */ /* 0x000ea4000802007f */
[----:B--2---:R-:W-:Y:S05]  /*102e0*/  @!P1 BRA `(.L_x_2042) ;  /* 0xfffffffc00ec9947 */ /* 0x004fea000383ffff */
[----:B------:R-:W-:Y:S05]  /*102f0*/  BRA `(.L_x_2159) ;  /* 0xffffff1000207947 */ /* 0x000fea000383ffff */
.L_x_2046:
[----:B01----:R-:W-:-:S04]  /*10300*/  IMAD.U32 R3, RZ, RZ, UR36 ;  /* 0x00000024ff037e24 */ /* 0x003fc8000f8e00ff */
[----:B------:R0:W1:Y:S03]  /*10310*/  SYNCS.PHASECHK.TRANS64.TRYWAIT P2, [R3+URZ+0x34830], R2 ;  /* 0x03483002030075a7 */ /* 0x000066000804017f */
[----:B-1----:R-:W-:Y:S05]  /*10320*/  @!P2 NANOSLEEP.SYNCS 0x989680 ;  /* 0x009896800000a95d */ /* 0x002fea0003900000 */
[----:B------:R-:W1:Y:S02]  /*10330*/  @!P2 SYNCS.PHASECHK.TRANS64 P2, [R3+URZ+0x34830], R2 ;  /* 0x034830020300a5a7 */ /* 0x000e64000804007f */
[----:B-1----:R-:W-:Y:S05]  /*10340*/  @!P2 BRA `(.L_x_2046) ;  /* 0xfffffffc00eca947 */ /* 0x002fea000383ffff */
[----:B------:R-:W-:Y:S05]  /*10350*/  BRA `(.L_x_2045) ;  /* 0xffffff10003c7947 */ /* 0x000fea000383ffff */
.L_x_2051:
[----:B-1----:R-:W-:-:S04]  /*10360*/  IMAD.U32 R11, RZ, RZ, UR61 ;  /* 0x0000003dff0b7e24 */ /* 0x002fc8000f8e00ff */
[----:B------:R1:W2:Y:S03]  /*10370*/  SYNCS.PHASECHK.TRANS64.TRYWAIT P3, [R11+URZ+0x34830], R10 ;  /* 0x0348300a0b0075a7 */ /* 0x0002a6000806017f */
[----:B--2---:R-:W-:Y:S05]  /*10380*/  @!P3 NANOSLEEP.SYNCS 0x989680 ;  /* 0x009896800000b95d */ /* 0x004fea0003900000 */
[----:B------:R-:W2:Y:S02]  /*10390*/  @!P3 SYNCS.PHASECHK.TRANS64 P3, [R11+URZ+0x34830], R10 ;  /* 0x0348300a0b00b5a7 */ /* 0x000ea4000806007f */
[----:B--2---:R-:W-:Y:S05]  /*103a0*/  @!P3 BRA `(.L_x_2051) ;  /* 0xfffffffc00ecb947 */ /* 0x004fea000383ffff */
[----:B------:R-:W-:Y:S05]  /*103b0*/  BRA `(.L_x_2050) ;  /* 0xffffff40003c7947 */ /* 0x000fea000383ffff */
.L_x_2055:
[----:B-1----:R-:W-:-:S04]  /*103c0*/  IMAD.U32 R11, RZ, RZ, UR7 ;  /* 0x00000007ff0b7e24 */ /* 0x002fc8000f8e00ff */
[----:B------:R1:W3:Y:S03]  /*103d0*/  SYNCS.PHASECHK.TRANS64.TRYWAIT P3, [R11+URZ+0x34850], R0 ;  /* 0x034850000b0075a7 */ /* 0x0002e6000806017f */
[----:B---3--:R-:W-:Y:S05]  /*103e0*/  @!P3 NANOSLEEP.SYNCS 0x989680 ;  /* 0x009896800000b95d */ /* 0x008fea0003900000 */
[----:B------:R-:W3:Y:S02]  /*103f0*/  @!P3 SYNCS.PHASECHK.TRANS64 P3, [R11+URZ+0x34850], R0 ;  /* 0x034850000b00b5a7 */ /* 0x000ee4000806007f */
[----:B---3--:R-:W-:Y:S05]  /*10400*/  @!P3 BRA `(.L_x_2055) ;  /* 0xfffffffc00ecb947 */ /* 0x008fea000383ffff */
[----:B------:R-:W-:Y:S05]  /*10410*/  BRA `(.L_x_2054) ;  /* 0xffffff4800447947 */ /* 0x000fea000383ffff */
.L_x_2061:
[----:B-1----:R-:W-:-:S04]  /*10420*/  MOV R11, UR40 ;  /* 0x00000028000b7c02 */ /* 0x002fc80008000f00 */
[----:B------:R1:W2:Y:S03]  /*10430*/  SYNCS.PHASECHK.TRANS64.TRYWAIT P2, [R11+URZ+0x34830], R10 ;  /* 0x0348300a0b0075a7 */ /* 0x0002a6000804017f */
[----:B--2---:R-:W-:Y:S05]  /*10440*/  @!P2 NANOSLEEP.SYNCS 0x989680 ;  /* 0x009896800000a95d */ /* 0x004fea0003900000 */
[----:B------:R-:W2:Y:S02]  /*10450*/  @!P2 SYNCS.PHASECHK.TRANS64 P2, [R11+URZ+0x34830], R10 ;  /* 0x0348300a0b00a5a7 */ /* 0x000ea4000804007f */
[----:B--2---:R-:W-:Y:S05]  /*10460*/  @!P2 BRA `(.L_x_2061) ;  /* 0xfffffffc00eca947 */ /* 0x004fea000383ffff */
[----:B------:R-:W-:Y:S05]  /*10470*/  BRA `(.L_x_2060) ;  /* 0xffffff7000887947 */ /* 0x000fea000383ffff */
.L_x_2065:
[----:B---3--:R-:W-:-:S04]  /*10480*/  IMAD.U32 R9, RZ, RZ, UR7 ;  /* 0x00000007ff097e24 */ /* 0x008fc8000f8e00ff */
[----:B------:R3:W4:Y:S03]  /*10490*/  SYNCS.PHASECHK.TRANS64.TRYWAIT P2, [R9+URZ+0x34850], R0 ;  /* 0x03485000090075a7 */ /* 0x000726000804017f */
[----:B----4-:R-:W-:Y:S05]  /*104a0*/  @!P2 NANOSLEEP.SYNCS 0x989680 ;  /* 0x009896800000a95d */ /* 0x010fea0003900000 */
[----:B------:R-:W4:Y:S02]  /*104b0*/  @!P2 SYNCS.PHASECHK.TRANS64 P2, [R9+URZ+0x34850], R0 ;  /* 0x034850000900a5a7 */ /* 0x000f24000804007f */
[----:B----4-:R-:W-:Y:S05]  /*104c0*/  @!P2 BRA `(.L_x_2065) ;  /* 0xfffffffc00eca947 */ /* 0x010fea000383ffff */
[----:B------:R-:W-:Y:S05]  /*104d0*/  BRA `(.L_x_2064) ;  /* 0xffffff7800907947 */ /* 0x000fea000383ffff */
.L_x_2070:
[----:B-1----:R-:W-:-:S04]  /*104e0*/  IMAD.U32 R0, RZ, RZ, UR5 ;  /* 0x00000005ff007e24 */ /* 0x002fc8000f8e00ff */
[----:B------:R1:W2:Y:S03]  /*104f0*/  SYNCS.PHASECHK.TRANS64.TRYWAIT P0, [R0+URZ+0x34850], R3 ;  /* 0x03485003000075a7 */ /* 0x0002a6000800017f */
[----:B--2---:R-:W-:Y:S05]  /*10500*/  @!P0 NANOSLEEP.SYNCS 0x989680 ;  /* 0x009896800000895d */ /* 0x004fea0003900000 */
[----:B------:R-:W2:Y:S02]  /*10510*/  @!P0 SYNCS.PHASECHK.TRANS64 P0, [R0+URZ+0x34850], R3 ;  /* 0x03485003000085a7 */ /* 0x000ea4000800007f */
[----:B--2---:R-:W-:Y:S05]  /*10520*/  @!P0 BRA `(.L_x_2070) ;  /* 0xfffffffc00ec8947 */ /* 0x004fea000383ffff */
[----:B------:R-:W-:Y:S05]  /*10530*/  BRA `(.L_x_2069) ;  /* 0xffffff9c005c7947 */ /* 0x000fea000383ffff */
.L_x_2081:
[----:B------:R-:W-:Y:S01]  /*10540*/  IMAD.MOV.U32 R13, RZ, RZ, R0 ;  /* 0x000000ffff0d7224 */ /* 0x000fe200078e0000 */
[----:B------:R-:W-:Y:S01]  /*10550*/  MOV R12, RZ ;  /* 0x000000ff000c7202 */ /* 0x000fe20000000f00 */
[----:B------:R-:W-:Y:S02]  /*10560*/  IMAD.MOV.U32 R11, RZ, RZ, 0x1f ;  /* 0x0000001fff0b7424 */ /* 0x000fe400078e00ff */
[----:B------:R-:W-:-:S07]  /*10570*/  IMAD.MOV.U32 R15, RZ, RZ, -0x1 ;  /* 0xffffffffff0f7424 */ /* 0x000fce00078e00ff */
[----:B------:R-:W-:Y:S05]  /*10580*/  WARPSYNC.COLLECTIVE R15, `(.L_x_2160) ;  /* 0x000000000f087348 */ /* 0x000fea0003c00000 */
[----:B------:R0:W1:Y:S02]  /*10590*/  SHFL.IDX P6, R14, R13, R12, R11 ;  /* 0x0000000c0d0e7389 */ /* 0x00006400000c000b */
[----:B01----:R-:W-:Y:S01]  /*105a0*/  ENDCOLLECTIVE ;  /* 0x000000000000791b */ /* 0x003fe20003800000 */
.L_x_2160:
[----:B------:R-:W-:Y:S05]  /*105b0*/  BRA `(.L_x_2161) ;  /* 0xffffffc800607947 */ /* 0x000fea000383ffff */
.L_x_2083:
[----:B------:R-:W-:Y:S01]  /*105c0*/  BSSY B0, `(.L_x_2162) ;  /* 0x0000006000007945 */ /* 0x000fe20003800000 */
[----:B------:R-:W-:-:S07]  /*105d0*/  IMAD.MOV.U32 R15, RZ, RZ, -0x1 ;  /* 0xffffffffff0f7424 */ /* 0x000fce00078e00ff */
[----:B0-----:R-:W-:Y:S05]  /*105e0*/  WARPSYNC.COLLECTIVE R15, `(.L_x_2163) ;  /* 0x000000000f0c7348 */ /* 0x001fea0003c00000 */
[----:B------:R-:W-:Y:S02]  /*105f0*/  ELECT P6, UR62, PT ;  /* 0x00000000003e782f */ /* 0x000fe400038c0000 */
[----:B------:R-:W-:Y:S01]  /*10600*/  MOV R14, UR62 ;  /* 0x0000003e000e7c02 */ /* 0x000fe20008000f00 */
[----:B0-----:R-:W-:Y:S10]  /*10610*/  ENDCOLLECTIVE ;  /* 0x000000000000791b */ /* 0x001ff40003800000 */
.L_x_2163:
[----:B------:R-:W-:Y:S05]  /*10620*/  BSYNC B0 ;  /* 0x0000000000007941 */ /* 0x000fea0003800000 */
.L_x_2162:
[----:B------:R-:W-:Y:S05]  /*10630*/  BRA `(.L_x_2164) ;  /* 0xffffffc800607947 */ /* 0x000fea000383ffff */
.L_x_2085:
[----:B0-----:R-:W-:-:S04]  /*10640*/  MOV R3, UR38 ;  /* 0x0000002600037c02 */ /* 0x001fc80008000f00 */
[----:B------:R0:W1:Y:S03]  /*10650*/  SYNCS.PHASECHK.TRANS64.TRYWAIT P0, [R3+URZ+0x34840], R0 ;  /* 0x03484000030075a7 */ /* 0x000066000800017f */
[----:B-1----:R-:W-:Y:S05]  /*10660*/  @!P0 NANOSLEEP.SYNCS 0x989680 ;  /* 0x009896800000895d */ /* 0x002fea0003900000 */
[----:B------:R-:W1:Y:S02]  /*10670*/  @!P0 SYNCS.PHASECHK.TRANS64 P0, [R3+URZ+0x34840], R0 ;  /* 0x03484000030085a7 */ /* 0x000e64000800007f */
[----:B-1----:R-:W-:Y:S05]  /*10680*/  @!P0 BRA `(.L_x_2085) ;  /* 0xfffffffc00ec8947 */ /* 0x002fea000383ffff */
[----:B------:R-:W-:Y:S05]  /*10690*/  BRA `(.L_x_2165) ;  /* 0xffffffc800b87947 */ /* 0x000fea000383ffff */
.L_x_2088:
[----:B------:R-:W-:Y:S01]  /*106a0*/  IMAD.MOV.U32 R13, RZ, RZ, R5 ;  /* 0x000000ffff0d7224 */ /* 0x000fe200078e0005 */
[----:B------:R-:W-:Y:S01]  /*106b0*/  MOV R11, 0x181f ;  /* 0x0000181f000b7802 */ /* 0x000fe20000000f00 */
[----:B------:R-:W-:Y:S02]  /*106c0*/  IMAD.MOV.U32 R12, RZ, RZ, RZ ;  /* 0x000000ffff0c7224 */ /* 0x000fe400078e00ff */
[----:B------:R-:W-:Y:S02]  /*106d0*/  IMAD.MOV.U32 R15, RZ, RZ, -0x1 ;  /* 0xffffffffff0f7424 */ /* 0x000fe400078e00ff */
[----:B------:R-:W-:-:S07]  /*106e0*/  IMAD R6, R9, 0x80, R6 ;  /* 0x0000008009067824 */ /* 0x000fce00078e0206 */
[----:B------:R-:W-:Y:S05]  /*106f0*/  WARPSYNC.COLLECTIVE R15, `(.L_x_2166) ;  /* 0x000000000f087348 */ /* 0x000fea0003c00000 */
[----:B------:R0:W1:Y:S02]  /*10700*/  SHFL.IDX P6, R14, R13, R12, R11 ;  /* 0x0000000c0d0e7389 */ /* 0x00006400000c000b */
[----:B01----:R-:W-:Y:S01]  /*10710*/  ENDCOLLECTIVE ;  /* 0x000000000000791b */ /* 0x003fe20003800000 */
.L_x_2166:
[----:B------:R-:W-:Y:S02]  /*10720*/  VIADD R9, R6, 0x10 ;  /* 0x0000001006097836 */ /* 0x000fe40000000000 */
[----:B------:R-:W-:Y:S02]  /*10730*/  IMAD.MOV.U32 R13, RZ, RZ, R0 ;  /* 0x000000ffff0d7224 */ /* 0x000fe400078e0000 */
[----:B------:R-:W-:-:S07]  /*10740*/  IMAD.MOV.U32 R2, RZ, RZ, R14 ;  /* 0x000000ffff027224 */ /* 0x000fce00078e000e */
[----:B------:R-:W-:Y:S05]  /*10750*/  WARPSYNC.COLLECTIVE R15, `(.L_x_2167) ;  /* 0x000000000f087348 */ /* 0x000fea0003c00000 */
[----:B------:R0:W1:Y:S02]  /*10760*/  SHFL.IDX P6, R14, R13, R12, R11 ;  /* 0x0000000c0d0e7389 */ /* 0x00006400000c000b */
[----:B01----:R-:W-:Y:S01]  /*10770*/  ENDCOLLECTIVE ;  /* 0x000000000000791b */ /* 0x003fe20003800000 */
.L_x_2167:
[----:B------:R-:W-:Y:S02]  /*10780*/  ULDC UR4, c[0x0][0x288] ;  /* 0x0000a20000047ab9 */ /* 0x000fe40000000800 */
[----:B------:R-:W-:-:S05]  /*10790*/  IMAD R4, R8, UR4, RZ ;  /* 0x0000000408047c24 */ /* 0x000fca000f8e02ff */
[----:B------:R-:W-:Y:S01]  /*107a0*/  ISETP.GE.AND P3, PT, R6, R4, PT ;  /* 0x000000040600720c */ /* 0x000fe20003f66270 */
[----:B------:R-:W-:Y:S02]  /*107b0*/  IMAD.MOV.U32 R13, RZ, RZ, R5 ;  /* 0x000000ffff0d7224 */ /* 0x000fe400078e0005 */
[----:B------:R-:W-:-:S10]  /*107c0*/  IMAD.MOV.U32 R12, RZ, RZ, 0x1 ;  /* 0x00000001ff0c7424 */ /* 0x000fd400078e00ff */
[----:B------:R-:W-:Y:S02]  /*107d0*/  @!P3 LEA R21, R7, UR38, 0x1 ;  /* 0x000000260715bc11 */ /* 0x000fe4000f8e08ff */
[----:B------:R-:W-:-:S07]  /*107e0*/  MOV R3, R14 ;  /* 0x0000000e00037202 */ /* 0x000fce0000000f00 */
[----:B------:R-:W-:Y:S05]  /*107f0*/  WARPSYNC.COLLECTIVE R15, `(.L_x_2168) ;  /* 0x000000000f087348 */ /* 0x000fea0003c00000 */
[----:B------:R0:W1:Y:S02]  /*10800*/  SHFL.IDX P6, R14, R13, R12, R11 ;  /* 0x0000000c0d0e7389 */ /* 0x00006400000c000b */
[----:B01----:R-:W-:Y:S01]  /*10810*/  ENDCOLLECTIVE ;  /* 0x000000000000791b */ /* 0x003fe20003800000 */
.L_x_2168:
        /* <DEDUP_REMOVED lines=14> */
.L_x_2169:
[----:B------:R-:W-:Y:S01]  /*10900*/  @!PT LDS RZ, [RZ] ;  /* 0x00000000fffff984 */ /* 0x000fe20000000800 */
[----:B------:R-:W-:Y:S01]  /*10910*/  @!PT LDS RZ, [RZ] ;  /* 0x00000000fffff984 */ /* 0x000fe20000000800 */
[----:B------:R-:W-:Y:S01]  /*10920*/  @!PT LDS RZ, [RZ] ;  /* 0x00000000fffff984 */ /* 0x000fe20000000800 */
[----:B------:R0:W-:Y:S01]  /*10930*/  @!P3 LDGSTS.E.BYPASS.LTC128B.128 [R21+0x18400], desc[UR42][R2.64+0x100], !P1 ;  /* 0x184001000215bfae */ /* 0x0001e2000c901d6a */
[----:B------:R-:W-:Y:S01]  /*10940*/  ISETP.GE.AND P3, PT, R9, R4, PT ;  /* 0x000000040900720c */ /* 0x000fe20003f66270 */
[----:B------:R-:W-:Y:S02]  /*10950*/  IMAD.MOV.U32 R9, RZ, RZ, R8 ;  /* 0x000000ffff097224 */ /* 0x000fe400078e0008 */
[----:B------:R-:W-:Y:S02]  /*10960*/  IMAD.MOV.U32 R13, RZ, RZ, R5 ;  /* 0x000000ffff0d7224 */ /* 0x000fe400078e0005 */
[----:B------:R-:W-:Y:S01]  /*10970*/  IMAD.MOV.U32 R12, RZ, RZ, 0x2 ;  /* 0x00000002ff0c7424 */ /* 0x000fe200078e00ff */
[----:B0-----:R-:W-:-:S07]  /*10980*/  IADD3 R3, R6, 0x20, RZ ;  /* 0x0000002006037810 */ /* 0x001fce0007ffe0ff */
[----:B------:R-:W-:Y:S01]  /*10990*/  @!P3 LEA R20, R7, UR38, 0x1 ;  /* 0x000000260714bc11 */ /* 0x000fe2000f8e08ff */
[----:B------:R-:W-:-:S07]  /*109a0*/  IMAD.MOV.U32 R8, RZ, RZ, R14 ;  /* 0x000000ffff087224 */ /* 0x000fce00078e000e */
[----:B------:R-:W-:Y:S05]  /*109b0*/  WARPSYNC.COLLECTIVE R15, `(.L_x_2170) ;  /* 0x000000000f087348 */ /* 0x000fea0003c00000 */
[----:B------:R0:W1:Y:S02]  /*109c0*/  SHFL.IDX P6, R14, R13, R12, R11 ;  /* 0x0000000c0d0e7389 */ /* 0x00006400000c000b */
[----:B01----:R-:W-:Y:S01]  /*109d0*/  ENDCOLLECTIVE ;  /* 0x000000000000791b */ /* 0x003fe20003800000 */
.L_x_2170:
        /* <DEDUP_REMOVED lines=13> */
.L_x_2171:
[----:B------:R-:W-:Y:S02]  /*10ab0*/  VIADD R9, R6, 0x30 ;  /* 0x0000003006097836 */ /* 0x000fe40000000000 */
[----:B------:R-:W-:Y:S01]  /*10ac0*/  IMAD.MOV.U32 R3, RZ, RZ, R2 ;  /* 0x000000ffff037224 */ /* 0x000fe200078e0002 */
[----:B------:R-:W-:Y:S02]  /*10ad0*/  @!P3 LEA R21, R7, UR38, 0x1 ;  /* 0x000000260715bc11 */ /* 0x000fe4000f8e08ff */
[----:B------:R-:W-:Y:S01]  /*10ae0*/  MOV R13, R5 ;  /* 0x00000005000d7202 */ /* 0x000fe20000000f00 */
[----:B------:R-:W-:Y:S02]  /*10af0*/  IMAD.MOV.U32 R12, RZ, RZ, 0x3 ;  /* 0x00000003ff0c7424 */ /* 0x000fe400078e00ff */
[----:B------:R-:W-:-:S07]  /*10b00*/  IMAD.MOV.U32 R2, RZ, RZ, R14 ;  /* 0x000000ffff027224 */ /* 0x000fce00078e000e */
[----:B------:R-:W-:Y:S05]  /*10b10*/  WARPSYNC.COLLECTIVE R15, `(.L_x_2172) ;  /* 0x000000000f087348 */ /* 0x000fea0003c00000 */
[----:B------:R0:W1:Y:S02]  /*10b20*/  SHFL.IDX P6, R14, R13, R12, R11 ;  /* 0x0000000c0d0e7389 */ /* 0x00006400000c000b */
[----:B01----:R-:W-:Y:S01]  /*10b30*/  ENDCOLLECTIVE ;  /* 0x000000000000791b */ /* 0x003fe20003800000 */
.L_x_2172:
        /* <DEDUP_REMOVED lines=13> */
.L_x_2173:
[----:B------:R-:W-:Y:S01]  /*10c10*/  VIADD R3, R6, 0x40 ;  /* 0x0000004006037836 */ /* 0x000fe20000000000 */
[----:B------:R-:W-:Y:S02]  /*10c20*/  MOV R9, R8 ;  /* 0x0000000800097202 */ /* 0x000fe40000000f00 */
[----:B------:R-:W-:Y:S01]  /*10c30*/  @!P3 LEA R20, R7, UR38, 0x1 ;  /* 0x000000260714bc11 */ /* 0x000fe2000f8e08ff */
[----:B------:R-:W-:Y:S01]  /*10c40*/  IMAD.MOV.U32 R13, RZ, RZ, R5 ;  /* 0x000000ffff0d7224 */ /* 0x000fe200078e0005 */
[----:B------:R-:W-:Y:S01]  /*10c50*/  MOV R12, 0x4 ;  /* 0x00000004000c7802 */ /* 0x000fe20000000f00 */
[----:B------:R-:W-:-:S07]  /*10c60*/  IMAD.MOV.U32 R8, RZ, RZ, R14 ;  /* 0x000000ffff087224 */ /* 0x000fce00078e000e */
[----:B------:R-:W-:Y:S05]  /*10c70*/  WARPSYNC.COLLECTIVE R15, `(.L_x_2174) ;  /* 0x000000000f087348 */ /* 0x000fea0003c00000 */
[----:B------:R0:W1:Y:S02]  /*10c80*/  SHFL.IDX P6, R14, R13, R12, R11 ;  /* 0x0000000c0d0e7389 */ /* 0x00006400000c000b */
[----:B01----:R-:W-:Y:S01]  /*10c90*/  ENDCOLLECTIVE ;  /* 0x000000000000791b */ /* 0x003fe20003800000 */
.L_x_2174:
        /* <DEDUP_REMOVED lines=13> */
.L_x_2175:
        /* <DEDUP_REMOVED lines=9> */
.L_x_2176:
        /* <DEDUP_REMOVED lines=13> */
.L_x_2177:
        /* <DEDUP_REMOVED lines=9> */
.L_x_2178:
        /* <DEDUP_REMOVED lines=13> */
.L_x_2179:
        /* <DEDUP_REMOVED lines=8> */
.L_x_2180:
        /* <DEDUP_REMOVED lines=12> */
.L_x_2181:
[----:B------:R-:W-:Y:S05]  /*11170*/  BRA `(.L_x_2182) ;  /* 0xffffffcc00207947 */ /* 0x000fea000383ffff */
.L_x_2091:
[----:B-1----:R-:W-:-:S04]  /*11180*/  IMAD.U32 R3, RZ, RZ, UR38 ;  /* 0x00000026ff037e24 */ /* 0x002fc8000f8e00ff */
[----:B------:R1:W2:Y:S03]  /*11190*/  SYNCS.PHASECHK.TRANS64.TRYWAIT P0, [R3+URZ+0x34820], R2 ;  /* 0x03482002030075a7 */ /* 0x0002a6000800017f */
[----:B--2---:R-:W-:Y:S05]  /*111a0*/  @!P0 NANOSLEEP.SYNCS 0x989680 ;  /* 0x009896800000895d */ /* 0x004fea0003900000 */
[----:B------:R-:W2:Y:S02]  /*111b0*/  @!P0 SYNCS.PHASECHK.TRANS64 P0, [R3+URZ+0x34820], R2 ;  /* 0x03482002030085a7 */ /* 0x000ea4000800007f */
[----:B--2---:R-:W-:Y:S05]  /*111c0*/  @!P0 BRA `(.L_x_2091) ;  /* 0xfffffffc00ec8947 */ /* 0x004fea000383ffff */
[----:B------:R-:W-:Y:S05]  /*111d0*/  BRA `(.L_x_2183) ;  /* 0xffffffcc00787947 */ /* 0x000fea000383ffff */
.L_x_2098:
[----:B-1----:R-:W-:-:S04]  /*111e0*/  MOV R3, UR38 ;  /* 0x0000002600037c02 */ /* 0x002fc80008000f00 */
[----:B------:R1:W2:Y:S03]  /*111f0*/  SYNCS.PHASECHK.TRANS64.TRYWAIT P0, [R3+URZ+0x34848], R2 ;  /* 0x03484802030075a7 */ /* 0x0002a6000800017f */
[----:B--2---:R-:W-:Y:S05]  /*11200*/  @!P0 NANOSLEEP.SYNCS 0x989680 ;  /* 0x009896800000895d */ /* 0x004fea0003900000 */
[----:B------:R-:W2:Y:S02]  /*11210*/  @!P0 SYNCS.PHASECHK.TRANS64 P0, [R3+URZ+0x34848], R2 ;  /* 0x03484802030085a7 */ /* 0x000ea4000800007f */
[----:B--2---:R-:W-:Y:S05]  /*11220*/  @!P0 BRA `(.L_x_2098) ;  /* 0xfffffffc00ec8947 */ /* 0x004fea000383ffff */
[----:B------:R-:W-:Y:S05]  /*11230*/  BRA `(.L_x_2184) ;  /* 0xffffffd000507947 */ /* 0x000fea000383ffff */
.L_x_2105:
[----:B0-----:R-:W-:-:S04]  /*11240*/  IMAD.U32 R3, RZ, RZ, UR38 ;  /* 0x00000026ff037e24 */ /* 0x001fc8000f8e00ff */
[----:B------:R0:W1:Y:S03]  /*11250*/  SYNCS.PHASECHK.TRANS64.TRYWAIT P0, [R3+URZ+0x34860], R2 ;  /* 0x03486002030075a7 */ /* 0x000066000800017f */
[----:B-1----:R-:W-:Y:S05]  /*11260*/  @!P0 NANOSLEEP.SYNCS 0x989680 ;  /* 0x009896800000895d */ /* 0x002fea0003900000 */
[----:B------:R-:W1:Y:S02]  /*11270*/  @!P0 SYNCS.PHASECHK.TRANS64 P0, [R3+URZ+0x34860], R2 ;  /* 0x03486002030085a7 */ /* 0x000e64000800007f */
[----:B-1----:R-:W-:Y:S05]  /*11280*/  @!P0 BRA `(.L_x_2105) ;  /* 0xfffffffc00ec8947 */ /* 0x002fea000383ffff */
[----:B------:R-:W-:Y:S05]  /*11290*/  BRA `(.L_x_2185) ;  /* 0xffffffd400247947 */ /* 0x000fea000383ffff */
.L_x_2114:
[----:B-1----:R-:W-:-:S04]  /*112a0*/  IMAD.U32 R3, RZ, RZ, UR38 ;  /* 0x00000026ff037e24 */ /* 0x002fc8000f8e00ff */
[----:B------:R1:W2:Y:S03]  /*112b0*/  SYNCS.PHASECHK.TRANS64.TRYWAIT P0, [R3+URZ+0x34840], R2 ;  /* 0x03484002030075a7 */ /* 0x0002a6000800017f */
[----:B--2---:R-:W-:Y:S05]  /*112c0*/  @!P0 NANOSLEEP.SYNCS 0x989680 ;  /* 0x009896800000895d */ /* 0x004fea0003900000 */
[----:B------:R-:W2:Y:S02]  /*112d0*/  @!P0 SYNCS.PHASECHK.TRANS64 P0, [R3+URZ+0x34840], R2 ;  /* 0x03484002030085a7 */ /* 0x000ea4000800007f */
[----:B--2---:R-:W-:Y:S05]  /*112e0*/  @!P0 BRA `(.L_x_2114) ;  /* 0xfffffffc00ec8947 */ /* 0x004fea000383ffff */
[----:B------:R-:W-:Y:S05]  /*112f0*/  BRA `(.L_x_2186) ;  /* 0xffffffd800487947 */ /* 0x000fea000383ffff */
.L_x_2121:
[----:B0-----:R-:W-:-:S04]  /*11300*/  MOV R3, UR38 ;  /* 0x0000002600037c02 */ /* 0x001fc80008000f00 */
[----:B------:R0:W1:Y:S03]  /*11310*/  SYNCS.PHASECHK.TRANS64.TRYWAIT P0, [R3+URZ+0x34868], R2 ;  /* 0x03486802030075a7 */ /* 0x000066000800017f */
[----:B-1----:R-:W-:Y:S05]  /*11320*/  @!P0 NANOSLEEP.SYNCS 0x989680 ;  /* 0x009896800000895d */ /* 0x002fea0003900000 */
[----:B------:R-:W1:Y:S02]  /*11330*/  @!P0 SYNCS.PHASECHK.TRANS64 P0, [R3+URZ+0x34868], R2 ;  /* 0x03486802030085a7 */ /* 0x000e64000800007f */
[----:B-1----:R-:W-:Y:S05]  /*11340*/  @!P0 BRA `(.L_x_2121) ;  /* 0xfffffffc00ec8947 */ /* 0x002fea000383ffff */
[----:B------:R-:W-:Y:S05]  /*11350*/  BRA `(.L_x_2187) ;  /* 0xffffffdc001c7947 */ /* 0x000fea000383ffff */
.L_x_2130:
[----:B-1----:R-:W-:-:S04]  /*11360*/  IMAD.U32 R3, RZ, RZ, UR38 ;  /* 0x00000026ff037e24 */ /* 0x002fc8000f8e00ff */
[----:B------:R1:W2:Y:S03]  /*11370*/  SYNCS.PHASECHK.TRANS64.TRYWAIT P0, [R3+URZ+0x34848], R2 ;  /* 0x03484802030075a7 */ /* 0x0002a6000800017f */
[----:B--2---:R-:W-:Y:S05]  /*11380*/  @!P0 NANOSLEEP.SYNCS 0x989680 ;  /* 0x009896800000895d */ /* 0x004fea0003900000 */
[----:B------:R-:W2:Y:S02]  /*11390*/  @!P0 SYNCS.PHASECHK.TRANS64 P0, [R3+URZ+0x34848], R2 ;  /* 0x03484802030085a7 */ /* 0x000ea4000800007f */
[----:B--2---:R-:W-:Y:S05]  /*113a0*/  @!P0 BRA `(.L_x_2130) ;  /* 0xfffffffc00ec8947 */ /* 0x004fea000383ffff */
[----:B------:R-:W-:Y:S05]  /*113b0*/  BRA `(.L_x_2188) ;  /* 0xffffffe000587947 */ /* 0x000fea000383ffff */
.L_x_2137:
[----:B0-----:R-:W-:-:S04]  /*113c0*/  IMAD.U32 R3, RZ, RZ, UR38 ;  /* 0x00000026ff037e24 */ /* 0x001fc8000f8e00ff */
[----:B------:R0:W1:Y:S03]  /*113d0*/  SYNCS.PHASECHK.TRANS64.TRYWAIT P0, [R3+URZ+0x34860], R2 ;  /* 0x03486002030075a7 */ /* 0x000066000800017f */
[----:B-1----:R-:W-:Y:S05]  /*113e0*/  @!P0 NANOSLEEP.SYNCS 0x989680 ;  /* 0x009896800000895d */ /* 0x002fea0003900000 */
[----:B------:R-:W1:Y:S02]  /*113f0*/  @!P0 SYNCS.PHASECHK.TRANS64 P0, [R3+URZ+0x34860], R2 ;  /* 0x03486002030085a7 */ /* 0x000e64000800007f */
[----:B-1----:R-:W-:Y:S05]  /*11400*/  @!P0 BRA `(.L_x_2137) ;  /* 0xfffffffc00ec8947 */ /* 0x002fea000383ffff */
[----:B------:R-:W-:Y:S05]  /*11410*/  BRA `(.L_x_2189) ;  /* 0xffffffe400287947 */ /* 0x000fea000383ffff */
.L_x_2145:
[----:B-1----:R1:W2:Y:S02]  /*11420*/  SYNCS.PHASECHK.TRANS64.TRYWAIT P0, [R3+URZ+0x34860], R0 ;  /* 0x03486000030075a7 */ /* 0x0022a4000800017f */
[----:B--2---:R-:W-:Y:S05]  /*11430*/  @!P0 NANOSLEEP.SYNCS 0x989680 ;  /* 0x009896800000895d */ /* 0x004fea0003900000 */
[----:B------:R-:W2:Y:S02]  /*11440*/  @!P0 SYNCS.PHASECHK.TRANS64 P0, [R3+URZ+0x34860], R0 ;  /* 0x03486000030085a7 */ /* 0x000ea4000800007f */
[----:B--2---:R-:W-:Y:S05]  /*11450*/  @!P0 BRA `(.L_x_2145) ;  /* 0xfffffffc00f08947 */ /* 0x004fea000383ffff */
[----:B------:R-:W-:Y:S05]  /*11460*/  BRA `(.L_x_2190) ;  /* 0xffffffe400f87947 */ /* 0x000fea000383ffff */
.L_x_2150:
[----:B-1----:R1:W2:Y:S02]  /*11470*/  SYNCS.PHASECHK.TRANS64.TRYWAIT P0, [R2+URZ+0x34820], R3 ;  /* 0x03482003020075a7 */ /* 0x0022a4000800017f */
[----:B--2---:R-:W-:Y:S05]  /*11480*/  @!P0 NANOSLEEP.SYNCS 0x989680 ;  /* 0x009896800000895d */ /* 0x004fea0003900000 */
[----:B------:R-:W2:Y:S02]  /*11490*/  @!P0 SYNCS.PHASECHK.TRANS64 P0, [R2+URZ+0x34820], R3 ;  /* 0x03482003020085a7 */ /* 0x000ea4000800007f */
[----:B--2---:R-:W-:Y:S05]  /*114a0*/  @!P0 BRA `(.L_x_2150) ;  /* 0xfffffffc00f08947 */ /* 0x004fea000383ffff */
[----:B------:R-:W-:Y:S05]  /*114b0*/  BRA `(.L_x_2191) ;  /* 0xffffffe800c87947 */ /* 0x000fea000383ffff */
.L_x_2151:
        /* <DEDUP_REMOVED lines=11> */
.L_x_2193:
[----:B------:R-:W-:Y:S05]  /*11570*/  BSYNC B0 ;  /* 0x0000000000007941 */ /* 0x000fea0003800000 */
.L_x_2192:
[----:B------:R-:W-:Y:S05]  /*11580*/  BRA `(.L_x_2194) ;  /* 0xffffffe800ac7947 */ /* 0x000fea000383ffff */
.L_x_2152:
[----:B------:R-:W-:Y:S01]  /*11590*/  BSSY B0, `(.L_x_2195) ;  /* 0x0000006000007945 */ /* 0x000fe20003800000 */
[----:B------:R-:W-:-:S07]  /*115a0*/  IMAD.MOV.U32 R15, RZ, RZ, -0x1 ;  /* 0xffffffffff0f7424 */ /* 0x000fce00078e00ff */
[----:B01----:R-:W-:Y:S05]  /*115b0*/  WARPSYNC.COLLECTIVE R15, `(.L_x_2196) ;  /* 0x000000000f0c7348 */ /* 0x003fea0003c00000 */
[----:B------:R-:W-:Y:S02]  /*115c0*/  ELECT P6, UR62, PT ;  /* 0x00000000003e782f */ /* 0x000fe400038c0000 */
[----:B------:R-:W-:Y:S01]  /*115d0*/  MOV R14, UR62 ;  /* 0x0000003e000e7c02 */ /* 0x000fe20008000f00 */
[----:B01----:R-:W-:Y:S10]  /*115e0*/  ENDCOLLECTIVE ;  /* 0x000000000000791b */ /* 0x003ff40003800000 */
.L_x_2196:
[----:B------:R-:W-:Y:S05]  /*115f0*/  BSYNC B0 ;  /* 0x0000000000007941 */ /* 0x000fea0003800000 */
.L_x_2195:
[----:B------:R-:W-:Y:S05]  /*11600*/  BRA `(.L_x_2197) ;  /* 0xffffffe800a07947 */ /* 0x000fea000383ffff */
.L_x_2154:
[----:B0-----:R0:W1:Y:S02]  /*11610*/  SYNCS.PHASECHK.TRANS64.TRYWAIT P0, [R6+URZ], R5 ;  /* 0x00000005060075a7 */ /* 0x001064000800017f */
[----:B-1----:R-:W-:Y:S05]  /*11620*/  @!P0 NANOSLEEP.SYNCS 0x989680 ;  /* 0x009896800000895d */ /* 0x002fea0003900000 */
[----:B------:R-:W1:Y:S02]  /*11630*/  @!P0 SYNCS.PHASECHK.TRANS64 P0, [R6+URZ], R5 ;  /* 0x00000005060085a7 */ /* 0x000e64000800007f */
[----:B-1----:R-:W-:Y:S05]  /*11640*/  @!P0 BRA `(.L_x_2154) ;  /* 0xfffffffc00f08947 */ /* 0x002fea000383ffff */
[----:B------:R-:W-:Y:S05]  /*11650*/  BRA `(.L_x_2198) ;  /* 0xffffffe800d47947 */ /* 0x000fea000383ffff */
.L_x_2155:
[----:B-1----:R1:W2:Y:S02]  /*11660*/  SYNCS.PHASECHK.TRANS64.TRYWAIT P0, [R3+URZ], R4 ;  /* 0x00000004030075a7 */ /* 0x0022a4000800017f */
[----:B--2---:R-:W-:Y:S05]  /*11670*/  @!P0 NANOSLEEP.SYNCS 0x989680 ;  /* 0x009896800000895d */ /* 0x004fea0003900000 */
[----:B------:R-:W2:Y:S02]  /*11680*/  @!P0 SYNCS.PHASECHK.TRANS64 P0, [R3+URZ], R4 ;  /* 0x00000004030085a7 */ /* 0x000ea4000800007f */
[----:B--2---:R-:W-:Y:S05]  /*11690*/  @!P0 BRA `(.L_x_2155) ;  /* 0xfffffffc00f08947 */ /* 0x004fea000383ffff */
[----:B------:R-:W-:Y:S05]  /*116a0*/  BRA `(.L_x_2199) ;  /* 0xffffffe800c87947 */ /* 0x000fea000383ffff */
.L_x_2157:
[----:B-1----:R1:W2:Y:S02]  /*116b0*/  SYNCS.PHASECHK.TRANS64.TRYWAIT P0, [R0+URZ], R5 ;  /* 0x00000005000075a7 */ /* 0x0022a4000800017f */
[----:B--2---:R-:W-:Y:S05]  /*116c0*/  @!P0 NANOSLEEP.SYNCS 0x989680 ;  /* 0x009896800000895d */ /* 0x004fea0003900000 */
[----:B------:R-:W2:Y:S02]  /*116d0*/  @!P0 SYNCS.PHASECHK.TRANS64 P0, [R0+URZ], R5 ;  /* 0x00000005000085a7 */ /* 0x000ea4000800007f */
[----:B--2---:R-:W-:Y:S05]  /*116e0*/  @!P0 BRA `(.L_x_2157) ;  /* 0xfffffffc00f08947 */ /* 0x004fea000383ffff */
[----:B------:R-:W-:Y:S05]  /*116f0*/  BRA `(.L_x_2200) ;  /* 0xffffffe800cc7947 */ /* 0x000fea000383ffff */
.L_x_2201:
        /* <DEDUP_REMOVED lines=16> */
.L_x_2986:


//--------------------- .text._ZN7cutlass13device_kernelIN5flash11enable_sm90INS1_16FlashAttnFwdSm90INS1_25CollectiveMainloopFwdSm90ILi2EN4cute5tupleIJNS5_1CILi1EEES8_S8_EEENS6_IJNS7_ILi128EEESA_NS7_ILi192EEEEEELi128ENS_10bfloat16_tEfNS_4arch4Sm90ELb1ELb0ELb1ELb1ELb0ELb0ELb0ELb1ELb1ELb1ELb1ELb0EEENS1_21CollectiveEpilogueFwdINS6_IJSA_SA_SA_EEES9_SD_SF_Li256ELb1ELb1ELb1ELb0EEENS1_36VarlenDynamicPersistentTileSchedulerILi128ELi128ELi256ELi128ELb1ELb1ELb1ELb1ELb1ELb1EEEEEEEEEvNT_6ParamsE --------------------------
	.section	.text._ZN7cutlass13device_kernelIN5flash11enable_sm90INS1_16FlashAttnFwdSm90INS1_25CollectiveMainloopFwdSm90ILi2EN4cute5tupleIJNS5_1CILi1EEES8_S8_EEENS6_IJNS7_ILi128EEESA_NS7_ILi192EEEEEELi128ENS_10bfloat16_tEfNS_4arch4Sm90ELb1ELb0ELb1ELb1ELb0ELb0ELb0ELb1ELb1ELb1ELb1ELb0EEENS1_21CollectiveEpilogueFwdINS6_IJSA_SA_SA_EEES9_SD_SF_Li256ELb1ELb1ELb1ELb0EEENS1_36VarlenDynamicPersistentTileSchedulerILi128ELi128ELi256ELi128ELb1ELb1ELb1ELb1ELb1ELb1EEEEEEEEEvNT_6ParamsE,"ax",@progbits
	.align	128
.text._ZN7cutlass13device_kernelIN5flash11enable_sm90INS1_16FlashAttnFwdSm90INS1_25CollectiveMainloopFwdSm90ILi2EN4cute5tupleIJNS5_1CILi1EEES8_S8_EEENS6_IJNS7_ILi128EEESA_NS7_ILi192EEEEEELi128ENS_10bfloat16_tEfNS_4arch4Sm90ELb1ELb0ELb1ELb1ELb0ELb0ELb0ELb1ELb1ELb1ELb1ELb0EEENS1_21CollectiveEpilogueFwdINS6_IJSA_SA_SA_EEES9_SD_SF_Li256ELb1ELb1ELb1ELb0EEENS1_36VarlenDynamicPersistentTileSchedulerILi128ELi128ELi256ELi128ELb1ELb1ELb1ELb1ELb1ELb1EEEEEEEEEvNT_6ParamsE:
        .type           _ZN7cutlass13device_kernelIN5flash11enable_sm90INS1_16FlashAttnFwdSm90INS1_25CollectiveMainloopFwdSm90ILi2EN4cute5tupleIJNS5_1CILi1EEES8_S8_EEENS6_IJNS7_ILi128EEESA_NS7_ILi192EEEEEELi128ENS_10bfloat16_tEfNS_4arch4Sm90ELb1ELb0ELb1ELb1ELb0ELb0ELb0ELb1ELb1ELb1ELb1ELb0EEENS1_21CollectiveEpilogueFwdINS6_IJSA_SA_SA_EEES9_SD_SF_Li256ELb1ELb1ELb1ELb0EEENS1_36VarlenDynamicPersistentTileSchedulerILi128ELi128ELi256ELi128ELb1ELb1ELb1ELb1ELb1ELb1EEEEEEEEEvNT_6ParamsE,@function
        .size           _ZN7cutlass13device_kernelIN5flash11enable_sm90INS1_16FlashAttnFwdSm90INS1_25CollectiveMainloopFwdSm90ILi2EN4cute5tupleIJNS5_1CILi1EEES8_S8_EEENS6_IJNS7_ILi128EEESA_NS7_ILi192EEEEEELi128ENS_10bfloat16_tEfNS_4arch4Sm90ELb1ELb0ELb1ELb1ELb0ELb0ELb0ELb1ELb1ELb1ELb1ELb0EEENS1_21CollectiveEpilogueFwdINS6_IJSA_SA_SA_EEES9_SD_SF_Li256ELb1ELb1ELb1ELb0EEENS1_36VarlenDynamicPersistentTileSchedulerILi128ELi128ELi256ELi128ELb1ELb1ELb1ELb1ELb1ELb1EEEEEEEEEvNT_6ParamsE,(.L_x_2987 - _ZN7cutlass13device_kernelIN5flash11enable_sm90INS1_16FlashAttnFwdSm90INS1_25CollectiveMainloopFwdSm90ILi2EN4cute5tupleIJNS5_1CILi1EEES8_S8_EEENS6_IJNS7_ILi128EEESA_NS7_ILi192EEEEEELi128ENS_10bfloat16_tEfNS_4arch4Sm90ELb1ELb0ELb1ELb1ELb0ELb0ELb0ELb1ELb1ELb1ELb1ELb0EEENS1_21CollectiveEpilogueFwdINS6_IJSA_SA_SA_EEES9_SD_SF_Li256ELb1ELb1ELb1ELb0EEENS1_36VarlenDynamicPersistentTileSchedulerILi128ELi128ELi256ELi128ELb1ELb1ELb1ELb1ELb1ELb1EEEEEEEEEvNT_6ParamsE)
        .other          _ZN7cutlass13device_kernelIN5flash11enable_sm90INS1_16FlashAttnFwdSm90INS1_25CollectiveMainloopFwdSm90ILi2EN4cute5tupleIJNS5_1CILi1EEES8_S8_EEENS6_IJNS7_ILi128EEESA_NS7_ILi192EEEEEELi128ENS_10bfloat16_tEfNS_4arch4Sm90ELb1ELb0ELb1ELb1ELb0ELb0ELb0ELb1ELb1ELb1ELb1ELb0EEENS1_21CollectiveEpilogueFwdINS6_IJSA_SA_SA_EEES9_SD_SF_Li256ELb1ELb1ELb1ELb0EEENS1_36VarlenDynamicPersistentTileSchedulerILi128ELi128ELi256ELi128ELb1ELb1ELb1ELb1ELb1ELb1EEEEEEEEEvNT_6ParamsE,@"STO_CUDA_ENTRY STV_DEFAULT"
_ZN7cutlass13device_kernelIN5flash11enable_sm90INS1_16FlashAttnFwdSm90INS1_25CollectiveMainloopFwdSm90ILi2EN4cute5tupleIJNS5_1CILi1EEES8_S8_EEENS6_IJNS7_ILi128EEESA_NS7_ILi192EEEEEELi128ENS_10bfloat16_tEfNS_4arch4Sm90ELb1ELb0ELb1ELb1ELb0ELb0ELb0ELb1ELb1ELb1ELb1ELb0EEENS1_21CollectiveEpilogueFwdINS6_IJSA_SA_SA_EEES9_SD_SF_Li256ELb1ELb1ELb1ELb0EEENS1_36VarlenDynamicPersistentTileSchedulerILi128ELi128ELi256ELi128ELb1ELb1ELb1ELb1ELb1ELb1EEEEEEEEEvNT_6ParamsE:
        /* <DEDUP_REMOVED lines=17> */
.L_x_2203:
[----:B------:R-:W-:Y:S05]  /*0110*/  BSYNC B0 ;  /* 0x0000000000007941 */ /* 0x000fea0003800000 */
.L_x_2202:
        /* <DEDUP_REMOVED lines=40> */
.L_x_2204:
        /* <DEDUP_REMOVED lines=22> */
.L_x_2205:
        /* <DEDUP_REMOVED lines=18> */
.L_x_2206:
        /* <DEDUP_REMOVED lines=22> */
.L_x_2207:
        /* <DEDUP_REMOVED lines=22> */
.L_x_2208:
        /* <DEDUP_REMOVED lines=8> */
.L_x_2210:
        /* <DEDUP_REMOVED lines=24> */
[----:B------:R-:W-:Y:S02]  /*0ae0*/  SHF.R.S32.HI R7, RZ, 0x1f, R6 ;  /* 0x0000001fff077819 */ /* 0x000fe40000011406 */
[----:B------:R-:W-:Y:S02]  /*0af0*/  SHF.R.S32.HI R226, RZ, 0x7, R3 ;  /* 0x00000007ffe27819 */ /* 0x000fe40000011403 */
[----:B------:R-:W-:Y:S02]  /*0b00*/  LEA.HI R10, R7, R8, RZ, 0x3 ;  /* 0x00000008070a7211 */ /* 0x000fe400078f18ff */
[----:B------:R-:W-:Y:S02]  /*0b10*/  LEA.HI R4, R0, R231, RZ, 0x5 ;  /* 0x000000e700047211 */ /* 0x000fe400078f28ff */
[----:B------:R-:W-:-:S02]  /*0b20*/  LOP3.LUT R11, R10, 0xfffffff8, RZ, 0xc0, !PT ;  /* 0xfffffff80a0b7812 */ /* 0x000fc400078ec0ff */
[----:B------:R-:W-:Y:S02]  /*0b30*/  LEA.HI R9, R9, R210, RZ, 0x5 ;  /* 0x000000d209097211 */ /* 0x000fe400078f28ff */
[----:B------:R-:W-:Y:S01]  /*0b40*/  LEA.HI R3, R3, R226, RZ, 0x1 ;  /* 0x000000e203037211 */ /* 0x000fe200078f08ff */
[----:B------:R-:W-:Y:S01]  /*0b50*/  IMAD.SHL.U32 R5, R4, 0x20, RZ ;  /* 0x0000002004057824 */ /* 0x000fe200078e00ff */
[----:B------:R-:W-:Y:S01]  /*0b60*/  SHF.R.S32.HI R9, RZ, 0x5, R9 ;  /* 0x00000005ff097819 */ /* 0x000fe20000011409 */
[----:B------:R-:W-:Y:S01]  /*0b70*/  IMAD.IADD R8, R8, 0x1, -R11 ;  /* 0x0000000108087824 */ /* 0x000fe200078e0a0b */
[----:B------:R-:W-:Y:S02]  /*0b80*/  LOP3.LUT R3, R3, 0x3fffffe, RZ, 0xc0, !PT ;  /* 0x03fffffe03037812 */ /* 0x000fe400078ec0ff */
[CC--:B0-----:R-:W-:Y:S02]  /*0b90*/  LEA.HI R2, R0.reuse, R231.reuse, RZ, 0x4 ;  /* 0x000000e700027211 */ /* 0x0c1fe400078f20ff */
[----:B------:R-:W-:Y:S01]  /*0ba0*/  LEA.HI R10, R0, R231, RZ, 0x2 ;  /* 0x000000e7000a7211 */ /* 0x000fe200078f10ff */
[----:B------:R-:W-:Y:S01]  /*0bb0*/  IMAD R8, R9, 0x10, R8 ;  /* 0x0000001009087824 */ /* 0x000fe200078e0208 */
[----:B------:R-:W-:Y:S01]  /*0bc0*/  LOP3.LUT R7, R5, 0xfffffc00, RZ, 0xc0, !PT ;  /* 0xfffffc0005077812 */ /* 0x000fe200078ec0ff */
[----:B------:R-:W-:Y:S01]  /*0bd0*/  IMAD.IADD R3, R226, 0x1, -R3 ;  /* 0x00000001e2037824 */ /* 0x000fe200078e0a03 */
[----:B------:R-:W-:-:S02]  /*0be0*/  LOP3.LUT R4, R2, 0x3fffff0, RZ, 0xc0, !PT ;  /* 0x03fffff002047812 */ /* 0x000fc400078ec0ff */
[----:B------:R-:W-:Y:S02]  /*0bf0*/  SHF.R.S32.HI R5, RZ, 0x4, R2 ;  /* 0x00000004ff057819 */ /* 0x000fe40000011402 */
[----:B------:R-:W-:Y:S02]  /*0c00*/  LOP3.LUT R10, R10, 0xfffffffc, RZ, 0xc0, !PT ;  /* 0xfffffffc0a0a7812 */ /* 0x000fe400078ec0ff */
[----:B------:R-:W-:Y:S01]  /*0c10*/  LEA.HI R0, R0, R231, RZ, 0x3 ;  /* 0x000000e700007211 */ /* 0x000fe200078f18ff */
[----:B------:R-:W-:Y:S01]  /*0c20*/  IMAD R227, R3, 0x40, R8 ;  /* 0x0000004003e37824 */ /* 0x000fe200078e0208 */
[----:B------:R-:W-:Y:S01]  /*0c30*/  LEA.HI R2, R2, R5, RZ, 0x1 ;  /* 0x0000000502027211 */ /* 0x000fe200078f08ff */
[C---:B------:R-:W-:Y:S01]  /*0c40*/  IMAD.IADD R4, R231.reuse, 0x1, -R4 ;  /* 0x00000001e7047824 */ /* 0x040fe200078e0a04 */
[----:B------:R-:W-:Y:S01]  /*0c50*/  LOP3.LUT R188, R0, 0xfffffff8, RZ, 0xc0, !PT ;  /* 0xfffffff800bc7812 */ /* 0x000fe200078ec0ff */
[C---:B------:R-:W-:Y:S01]  /*0c60*/  IMAD.IADD R10, R231.reuse, 0x1, -R10 ;  /* 0x00000001e70a7824 */ /* 0x040fe200078e0a0a */
[----:B------:R-:W-:Y:S01]  /*0c70*/  LOP3.LUT R3, R6, 0x7ffffffc, RZ, 0xc0, !PT ;  /* 0x7ffffffc06037812 */ /* 0x000fe200078ec0ff */
[----:B------:R-:W-:Y:S01]  /*0c80*/  IMAD R7, R4, 0x40, R7 ;  /* 0x0000004004077824 */ /* 0x000fe200078e0207 */
[----:B------:R-:W-:Y:S01]  /*0c90*/  LOP3.LUT R2, R2, 0x1ffffffe, RZ, 0xc0, !PT ;  /* 0x1ffffffe02027812 */ /* 0x000fe200078ec0ff */
[----:B------:R-:W-:Y:S01]  /*0ca0*/  IMAD.IADD R188, R231, 0x1, -R188 ;  /* 0x00000001e7bc7824 */ /* 0x000fe200078e0abc */
[----:B------:R-:W-:Y:S01]  /*0cb0*/  LEA.HI R4, R10, R10, RZ, 0x1 ;  /* 0x0000000a0a047211 */ /* 0x000fe200078f08ff */
[----:B------:R-:W-:-:S02]  /*0cc0*/  IMAD.IADD R3, R210, 0x1, -R3 ;  /* 0x00000001d2037824 */ /* 0x000fc400078e0a03 */
[----:B------:R-:W-:Y:S01]  /*0cd0*/  IMAD.IADD R2, R5, 0x1, -R2 ;  /* 0x0000000105027824 */ /* 0x000fe200078e0a02 */
[----:B------:R-:W-:Y:S01]  /*0ce0*/  LOP3.LUT R5, R4, 0x1ffffffe, RZ, 0xc0, !PT ;  /* 0x1ffffffe04057812 */ /* 0x000fe200078ec0ff */
[----:B------:R-:W-:Y:S02]  /*0cf0*/  IMAD.SHL.U32 R23, R188, 0x8, RZ ;  /* 0x00000008bc177824 */ /* 0x000fe400078e00ff */
[----:B------:R-:W-:Y:S02]  /*0d00*/  IMAD.SHL.U32 R184, R3, 0x2, RZ ;  /* 0x0000000203b87824 */ /* 0x000fe400078e00ff */
[----:B------:R-:W-:Y:S02]  /*0d10*/  VIADD R187, R23, 0x40 ;  /* 0x0000004017bb7836 */ /* 0x000fe40000000000 */
[C---:B------:R-:W-:Y:S01]  /*0d20*/  VIADD R206, R184.reuse, 0x8 ;  /* 0x00000008b8ce7836 */ /* 0x040fe20000000000 */
        /* <DEDUP_REMOVED lines=14> */
[----:B------:R-:W-:Y:S01]  /*0e10*/  IMAD.IADD R10, R10, 0x1, -R5 ;  /* 0x000000010a0a7824 */ /* 0x000fe200078e0a05 */
[----:B------:R-:W-:Y:S01]  /*0e20*/  SHF.R.S32.HI R208, RZ, 0x3, R0 ;  /* 0x00000003ffd07819 */ /* 0x000fe20000011400 */
[----:B------:R-:W-:Y:S01]  /*0e30*/  IMAD R228, R2, 0x8, R7 ;  /* 0x0000000802e47824 */ /* 0x000fe200078e0207 */
[----:B------:R-:W-:Y:S01]  /*0e40*/  SHF.R.S32.HI R230, RZ, 0x1f, R23 ;  /* 0x0000001fffe67819 */ /* 0x000fe20000011417 */
[----:B------:R-:W-:Y:S01]  /*0e50*/  IMAD.MOV.U32 R209, RZ, RZ, RZ ;  /* 0x000000ffffd17224 */ /* 0x000fe200078e00ff */
[----:B------:R-:W-:Y:S01]  /*0e60*/  SHF.R.S32.HI R229, RZ, 0x1f, R187 ;  /* 0x0000001fffe57819 */ /* 0x000fe200000114bb */
[----:B------:R-:W-:Y:S01]  /*0e70*/  IMAD R185, R10, 0x8, R227 ;  /* 0x000000080ab97824 */ /* 0x000fe200078e02e3 */
        /* <DEDUP_REMOVED lines=14> */
[----:B------:R-:W-:Y:S01]  /*0f60*/  SHF.R.S32.HI R211, RZ, 0x1f, R192 ;  /* 0x0000001fffd37819 */ /* 0x000fe200000114c0 */
[----:B------:R-:W-:Y:S01]  /*0f70*/  UMOV UR38, URZ ;  /* 0x0000003f00267c82 */ /* 0x000fe20008000000 */
[----:B------:R-:W-:Y:S01]  /*0f80*/  UMOV UR36, URZ ;  /* 0x0000003f00247c82 */ /* 0x000fe20008000000 */
[----:B--2---:R-:W-:-:S07]  /*0f90*/  LOP3.LUT R19, R12, 0x1, RZ, 0xfc, !PT ;  /* 0x000000010c137812 */ /* 0x004fce00078efcff */
.L_x_2268:
[----:B0-23--:R-:W0:Y:S01]  /*0fa0*/  LDC.64 R2, c[0x0][0xc88] ;  /* 0x00032200ff027b82 */ /* 0x00de220000000a00 */
[----:B------:R-:W-:Y:S01]  /*0fb0*/  ULDC.64 UR4, c[0x0][0xa28] ;  /* 0x00028a0000047ab9 */ /* 0x000fe20000000a00 */
[----:B------:R-:W-:-:S06]  /*0fc0*/  ULDC.64 UR6, c[0x0][0xa18] ;  /* 0x0002860000067ab9 */ /* 0x000fcc0000000a00 */
[----:B------:R-:W1:Y:S08]  /*0fd0*/  LDC R17, c[0x0][0x288] ;  /* 0x0000a200ff117b82 */ /* 0x000e700000000800 */
[----:B------:R-:W2:Y:S01]  /*0fe0*/  LDC.64 R8, c[0x0][0x418] ;  /* 0x00010600ff087b82 */ /* 0x000ea20000000a00 */
[----:B0-----:R-:W-:-:S07]  /*0ff0*/  IMAD.WIDE R2, R27, 0x4, R2 ;  /* 0x000000041b027825 */ /* 0x001fce00078e0202 */
[----:B------:R-:W0:Y:S01]  /*1000*/  LDC R10, c[0x0][0x424] ;  /* 0x00010900ff0a7b82 */ /* 0x000e220000000800 */
[----:B------:R-:W3:Y:S01]  /*1010*/  LDG.E R186, desc[UR56][R2.64] ;  /* 0x0000003802ba7981 */ /* 0x000ee2000c1e1900 */
[----:B------:R-:W-:Y:S01]  /*1020*/  ISETP.NE.U32.AND P1, PT, RZ, UR4, PT ;  /* 0x00000004ff007c0c */ /* 0x000fe2000bf25070 */
[----:B------:R-:W-:Y:S01]  /*1030*/  IMAD.MOV.U32 R7, RZ, RZ, RZ ;  /* 0x000000ffff077224 */ /* 0x000fe200078e00ff */
[----:B------:R-:W-:-:S04]  /*1040*/  ISETP.NE.U32.AND P0, PT, RZ, UR6, PT ;  /* 0x00000006ff007c0c */ /* 0x000fc8000bf05070 */
[----:B----4-:R-:W4:Y:S01]  /*1050*/  LDC R11, c[0x0][0x2f0] ;  /* 0x0000bc00ff0b7b82 */ /* 0x010f220000000800 */
[----:B------:R-:W-:Y:S02]  /*1060*/  ISETP.NE.AND.EX P1, PT, RZ, UR5, PT, P1 ;  /* 0x00000005ff007c0c */ /* 0x000fe4000bf25310 */
[----:B------:R-:W-:Y:S02]  /*1070*/  ISETP.NE.AND.EX P0, PT, RZ, UR7, PT, P0 ;  /* 0x00000007ff007c0c */ /* 0x000fe4000bf05300 */
[----:B---3--:R-:W-:-:S09]  /*1080*/  SHF.R.S32.HI R191, RZ, 0x1f, R186 ;  /* 0x0000001fffbf7819 */ /* 0x008fd200000114ba */
[----:B------:R-:W-:-:S04]  /*1090*/  @P1 LEA R4, P2, R186, UR4, 0x2 ;  /* 0x00000004ba041c11 */ /* 0x000fc8000f8410ff */
[C-C-:B------:R-:W-:Y:S02]  /*10a0*/  @P1 LEA.HI.X R5, R186.reuse, UR5, R191.reuse, 0x2, P2 ;  /* 0x00000005ba051c11 */ /* 0x140fe400090f14bf */
[----:B------:R-:W-:Y:S02]  /*10b0*/  @P0 LEA R2, P2, R186, UR6, 0x2 ;  /* 0x00000006ba020c11 */ /* 0x000fe4000f8410ff */
[----:B------:R-:W-:Y:S01]  /*10c0*/  LOP3.LUT R6, R26, 0xff000000, RZ, 0xc0, !PT ;  /* 0xff0000001a067812 */ /* 0x000fe200078ec0ff */
[----:B------:R3:W5:Y:S01]  /*10d0*/  @P1 LDG.E R7, desc[UR56][R4.64] ;  /* 0x0000003804071981 */ /* 0x000762000c1e1900 */
[----:B------:R-:W-:Y:S01]  /*10e0*/  @P0 LEA.HI.X R3, R186, UR7, R191, 0x2, P2 ;  /* 0x00000007ba030c11 */ /* 0x000fe200090f14bf */
[----:B------:R-:W-:-:S04]  /*10f0*/  ULDC.64 UR6, c[0x0][0xa20] ;  /* 0x0002880000067ab9 */ /* 0x000fc80000000a00 */
[----:B-1----:R1:W5:Y:S01]  /*1100*/  @P0 LDG.E R17, desc[UR56][R2.64] ;  /* 0x0000003802110981 */ /* 0x002362000c1e1900 */
[----:B--2---:R-:W-:Y:S02]  /*1110*/  ISETP.NE.U32.AND P1, PT, R8, RZ, PT ;  /* 0x000000ff0800720c */ /* 0x004fe40003f25070 */
[----:B------:R-:W-:Y:S02]  /*1120*/  ISETP.NE.U32.AND P2, PT, RZ, UR6, PT ;  /* 0x00000006ff007c0c */ /* 0x000fe4000bf45070 */
[----:B------:R-:W-:Y:S02]  /*1130*/  LOP3.LUT R0, R26, 0xff0000, RZ, 0xc0, !PT ;  /* 0x00ff00001a007812 */ /* 0x000fe400078ec0ff */
[----:B---3--:R-:W-:Y:S02]  /*1140*/  SHF.R.U32.HI R5, RZ, 0x8, R6 ;  /* 0x00000008ff057819 */ /* 0x008fe40000011606 */
[----:B------:R-:W-:Y:S02]  /*1150*/  ISETP.NE.AND.EX P1, PT, R9, RZ, PT, P1 ;  /* 0x000000ff0900720c */ /* 0x000fe40003f25310 */
[----:B------:R-:W-:-:S02]  /*1160*/  ISETP.NE.AND.EX P2, PT, RZ, UR7, PT, P2 ;  /* 0x00000007ff007c0c */ /* 0x000fc4000bf45320 */
[----:B------:R-:W-:Y:S02]  /*1170*/  LEA.HI R190, R0, R5, RZ, 0x10 ;  /* 0x0000000500be7211 */ /* 0x000fe400078f80ff */
[----:B0-----:R-:W-:Y:S01]  /*1180*/  SEL R0, R10, 0x1, P1 ;  /* 0x000000010a007807 */ /* 0x001fe20000800000 */
[----:B-1--4-:R-:W-:Y:S08]  /*1190*/  @P0 BRA `(.L_x_2211) ;  /* 0x0000000000240947 */ /* 0x012ff00003800000 */
        /* <DEDUP_REMOVED lines=9> */
.L_x_2211:
[----:B------:R-:W-:Y:S01]  /*1230*/  IMAD R16, R0, R11, RZ ;  /* 0x0000000b00107224 */ /* 0x000fe200078e02ff */
[----:B------:R-:W-:Y:S01]  /*1240*/  LOP3.LUT R189, R26, 0xffff, RZ, 0xc0, !PT ;  /* 0x0000ffff1abd7812 */ /* 0x000fe200078ec0ff */
[----:B------:R-:W-:Y:S06]  /*1250*/  @!P2 BRA `(.L_x_2212) ;  /* 0x000000000010a947 */ /* 0x000fec0003800000 */
[----:B------:R-:W-:-:S04]  /*1260*/  LEA R2, P0, R186, UR6, 0x2 ;  /* 0x00000006ba027c11 */ /* 0x000fc8000f8010ff */
[----:B------:R-:W-:-:S05]  /*1270*/  LEA.HI.X R3, R186, UR7, R191, 0x2, P0 ;  /* 0x00000007ba037c11 */ /* 0x000fca00080f14bf */
[----:B------:R0:W5:Y:S01]  /*1280*/  LDG.E R16, desc[UR56][R2.64] ;  /* 0x0000003802107981 */ /* 0x000162000c1e1900 */
[----:B------:R-:W-:Y:S05]  /*1290*/  BRA `(.L_x_2213) ;  /* 0x0000000000247947 */ /* 0x000fea0003800000 */
.L_x_2212:
[----:B------:R-:W-:Y:S02]  /*12a0*/  ULDC.64 UR4, c[0x0][0xa08] ;  /* 0x0002820000047ab9 */ /* 0x000fe40000000a00 */
[----:B------:R-:W-:-:S04]  /*12b0*/  ISETP.NE.U32.AND P0, PT, RZ, UR4, PT ;  /* 0x00000004ff007c0c */ /* 0x000fc8000bf05070 */
[----:B------:R-:W-:-:S13]  /*12c0*/  ISETP.NE.AND.EX P0, PT, RZ, UR5, PT, P0 ;  /* 0x00000005ff007c0c */ /* 0x000fda000bf05300 */
[----:B------:R-:W-:Y:S05]  /*12d0*/  @!P0 BRA `(.L_x_2213) ;  /* 0x0000000000148947 */ /* 0x000fea0003800000 */
[----:B------:R-:W0:Y:S02]  /*12e0*/  LDC.64 R2, c[0x0][0xa08] ;  /* 0x00028200ff027b82 */ /* 0x000e240000000a00 */
[----:B0-----:R-:W-:-:S05]  /*12f0*/  IMAD.WIDE R2, R186, 0x4, R2 ;  /* 0x00000004ba027825 */ /* 0x001fca00078e0202 */
[----:B------:R-:W2:Y:S04]  /*1300*/  LDG.E R16, desc[UR56][R2.64] ;  /* 0x0000003802107981 */ /* 0x000ea8000c1e1900 */
[----:B------:R-:W2:Y:S02]  /*1310*/  LDG.E R5, desc[UR56][R2.64+0x4] ;  /* 0x0000043802057981 */ /* 0x000ea4000c1e1900 */
[----:B--2---:R-:W-:-:S07]  /*1320*/  IMAD.IADD R16, R5, 0x1, -R16 ;  /* 0x0000000105107824 */ /* 0x004fce00078e0a10 */
.L_x_2213:
[----:B------:R-:W1:Y:S01]  /*1330*/  LDC R0, c[0x0][0x448] ;  /* 0x00011200ff007b82 */ /* 0x000e620000000800 */
[----:B------:R-:W-:Y:S01]  /*1340*/  IMAD.SHL.U32 R18, R25, 0x80, RZ ;  /* 0x0000008019127824 */ /* 0x000fe200078e00ff */
[----:B------:R-:W-:Y:S01]  /*1350*/  LOP3.LUT R207, R190, 0xff, RZ, 0xc0, !PT ;  /* 0x000000ffbecf7812 */ /* 0x000fe200078ec0ff */
[----:B-----5:R-:W-:Y:S01]  /*1360*/  IMAD.IADD R16, R16, 0x1, -R7 ;  /* 0x0000000110107824 */ /* 0x020fe200078e0a07 */
[----:B------:R-:W-:Y:S01]  /*1370*/  SHF.R.U32.HI R190, RZ, 0x10, R190 ;  /* 0x00000010ffbe7819 */ /* 0x000fe200000116be */
[----:B------:R-:W-:Y:S01]  /*1380*/  IMAD.MOV.U32 R95, RZ, RZ, RZ ;  /* 0x000000ffff5f7224 */ /* 0x000fe200078e00ff */
[----:B-1----:R-:W-:Y:S01]  /*1390*/  ISETP.NE.AND P0, PT, R0, 0x1, PT ;  /* 0x000000010000780c */ /* 0x002fe20003f05270 */
[----:B------:R-:W-:-:S12]  /*13a0*/  VIADD R0, R18, 0x7f ;  /* 0x0000007f12007836 */ /* 0x000fd80000000000 */
[----:B0-----:R-:W0:Y:S08]  /*13b0*/  @P0 LDC R3, c[0x0][0x44c] ;  /* 0x00011300ff030b82 */ /* 0x001e300000000800 */
[----:B------:R-:W1:Y:S01]  /*13c0*/  @P0 LDC R5, c[0x0][0x450] ;  /* 0x00011400ff050b82 */ /* 0x000e620000000800 */
[----:B0-----:R-:W-:Y:S01]  /*13d0*/  @P0 IMAD.HI.U32 R2, R0, R3, RZ ;  /* 0x0000000300020227 */ /* 0x001fe200078e00ff */
[----:B------:R-:W-:-:S04]  /*13e0*/  IADD3 R3, R16, 0x80, -R17 ;  /* 0x0000008010037810 */ /* 0x000fc80007ffe811 */
[----:B-1----:R-:W-:Y:S01]  /*13f0*/  @P0 SHF.R.U32.HI R0, RZ, R5, R2 ;  /* 0x00000005ff000219 */ /* 0x002fe20000011602 */
[----:B------:R-:W-:-:S04]  /*1400*/  VIADD R2, R16, 0x7f ;  /* 0x0000007f10027836 */ /* 0x000fc80000000000 */
[----:B------:R-:W-:Y:S01]  /*1410*/  IMAD.IADD R0, R3, 0x1, R0 ;  /* 0x0000000103007824 */ /* 0x000fe200078e0200 */
[----:B------:R-:W-:-:S04]  /*1420*/  SHF.R.S32.HI R3, RZ, 0x1f, R2 ;  /* 0x0000001fff037819 */ /* 0x000fc80000011402 */
[----:B------:R-:W-:Y:S02]  /*1430*/  SHF.R.S32.HI R5, RZ, 0x1f, R0 ;  /* 0x0000001fff057819 */ /* 0x000fe40000011400 */
[----:B------:R-:W-:Y:S02]  /*1440*/  LEA.HI R3, R3, R2, RZ, 0x7 ;  /* 0x0000000203037211 */ /* 0x000fe400078f38ff */
[----:B------:R-:W-:Y:S02]  /*1450*/  LEA.HI R5, R5, R0, RZ, 0x7 ;  /* 0x0000000005057211 */ /* 0x000fe400078f38ff */
[----:B------:R-:W-:Y:S02]  /*1460*/  SHF.R.S32.HI R3, RZ, 0x7, R3 ;  /* 0x00000007ff037819 */ /* 0x000fe40000011403 */
[----:B------:R-:W-:-:S04]  /*1470*/  SHF.R.S32.HI R0, RZ, 0x7, R5 ;  /* 0x00000007ff007819 */ /* 0x000fc80000011405 */
[----:B------:R-:W-:-:S04]  /*1480*/  VIMNMX R6, R3, R0, PT ;  /* 0x0000000003067248 */ /* 0x000fc80003fe0100 */
[----:B------:R-:W-:-:S13]  /*1490*/  ISETP.GE.AND P0, PT, R6, 0x1, PT ;  /* 0x000000010600780c */ /* 0x000fda0003f06270 */
[----:B------:R-:W-:Y:S05]  /*14a0*/  @!P0 BRA `(.L_x_2214) ;  /* 0x0000000000788947 */ /* 0x000fea0003800000 */
[----:B------:R-:W0:Y:S01]  /*14b0*/  LDC R3, c[0x0][0x9f0] ;  /* 0x00027c00ff037b82 */ /* 0x000e220000000800 */
[----:B------:R-:W-:-:S04]  /*14c0*/  ISETP.NE.AND P0, PT, R190, RZ, PT ;  /* 0x000000ffbe00720c */ /* 0x000fc80003f05270 */
[----:B0-----:R-:W-:-:S04]  /*14d0*/  SEL R9, R190, R3, P0 ;  /* 0x00000003be097207 */ /* 0x001fc80000000000 */
[-C--:B------:R-:W-:Y:S02]  /*14e0*/  IABS R5, R9.reuse ;  /* 0x0000000900057213 */ /* 0x080fe40000000000 */
        /* <DEDUP_REMOVED lines=26> */
.L_x_2214:
        /* <DEDUP_REMOVED lines=61> */
[----:B------:R-:W-:Y:S01]  /*1a60*/  MOV R10, UR6 ;  /* 0x00000006000a7c02 */ /* 0x000fe20008000f00 */
        /* <DEDUP_REMOVED lines=8> */
.L_x_2216:
[----:B------:R-:W-:Y:S02]  /*1af0*/  LEA.HI R0, R209, R209, RZ, 0x1 ;  /* 0x000000d1d1007211 */ /* 0x000fe400078f08ff */
[----:B------:R-:W-:Y:S02]  /*1b00*/  ISETP.NE.AND P0, PT, R19, 0x3, PT ;  /* 0x000000031300780c */ /* 0x000fe40003f05270 */
[----:B------:R-:W-:-:S05]  /*1b10*/  LOP3.LUT R0, R0, 0xfffffffe, RZ, 0xc0, !PT ;  /* 0xfffffffe00007812 */ /* 0x000fca00078ec0ff */
[----:B------:R-:W-:-:S05]  /*1b20*/  IMAD.IADD R0, R209, 0x1, -R0 ;  /* 0x00000001d1007824 */ /* 0x000fca00078e0a00 */
[----:B------:R-:W-:-:S04]  /*1b30*/  SHF.L.U32 R0, R0, 0x1f, RZ ;  /* 0x0000001f00007819 */ /* 0x000fc800000006ff */
[----:B------:R-:W0:Y:S02]  /*1b40*/  SYNCS.PHASECHK.TRANS64.TRYWAIT P1, [UR37+0x34800], R0 ;  /* 0x03480000ff0075a7 */ /* 0x000e240008020165 */
[----:B0-----:R-:W-:Y:S05]  /*1b50*/  @!P1 BRA `(.L_x_2217) ;  /* 0x0000013000f09947 */ /* 0x001fea0003800000 */
.L_x_2395:
[----:B------:R-:W-:Y:S05]  /*1b60*/  @!P0 BRA `(.L_x_2218) ;  /* 0x0000000000048947 */ /* 0x000fea0003800000 */
[----:B------:R-:W-:Y:S01]  /*1b70*/  BPT.TRAP 0x1 ;  /* 0x000000040000795c */ /* 0x000fe20000300000 */
.L_x_2218:
[----:B0-----:R-:W-:Y:S02]  /*1b80*/  IMAD.U32 R0, RZ, RZ, UR36 ;  /* 0x00000024ff007e24 */ /* 0x001fe4000f8e00ff */
[----:B------:R-:W-:-:S03]  /*1b90*/  IMAD.U32 R3, RZ, RZ, UR38 ;  /* 0x00000026ff037e24 */ /* 0x000fc6000f8e00ff */
[----:B------:R-:W-:Y:S02]  /*1ba0*/  LEA R0, R0, UR37, 0x3 ;  /* 0x0000002500007c11 */ /* 0x000fe4000f8e18ff */
[----:B------:R-:W-:-:S04]  /*1bb0*/  SHF.L.U32 R3, R3, 0x1f, RZ ;  /* 0x0000001f03037819 */ /* 0x000fc800000006ff */
[----:B------:R0:W1:Y:S01]  /*1bc0*/  SYNCS.PHASECHK.TRANS64.TRYWAIT P2, [R0+URZ+0x34830], R3 ;  /* 0x03483003000075a7 */ /* 0x000062000804017f */
[----:B------:R-:W-:Y:S05]  /*1bd0*/  @!P0 BRA `(.L_x_2219) ;  /* 0x0000000000048947 */ /* 0x000fea0003800000 */
[----:B------:R-:W-:Y:S01]  /*1be0*/  BPT.TRAP 0x1 ;  /* 0x000000040000795c */ /* 0x000fe20000300000 */
.L_x_2219:
[----:B------:R-:W2:Y:S02]  /*1bf0*/  S2R R2, SR_TID.X ;  /* 0x0000000000027919 */ /* 0x000ea40000002100 */
[----:B--2---:R-:W-:Y:S01]  /*1c00*/  LOP3.LUT P1, RZ, R2, 0x7f, RZ, 0xc0, !PT ;  /* 0x0000007f02ff7812 */ /* 0x004fe2000782c0ff */
[----:B-1----:R-:W-:-:S12]  /*1c10*/  @P2 BRA `(.L_x_2220) ;  /* 0x0000000000082947 */ /* 0x002fd80003800000 */
[----:B------:R-:W1:Y:S02]  /*1c20*/  SYNCS.PHASECHK.TRANS64.TRYWAIT P2, [R0+URZ+0x34830], R3 ;  /* 0x03483003000075a7 */ /* 0x000e64000804017f */
[----:B-1----:R-:W-:Y:S05]  /*1c30*/  @!P2 BRA `(.L_x_2221) ;  /* 0x0000013000d0a947 */ /* 0x002fea0003800000 */
.L_x_2220:
[----:B------:R-:W-:Y:S05]  /*1c40*/  WARPSYNC.ALL ;  /* 0x0000000000007948 */ /* 0x000fea0003800000 */
[----:B------:R-:W-:Y:S01]  /*1c50*/  UIADD3 UR4, UR37, 0x1c400, URZ ;  /* 0x0001c40025047890 */ /* 0x000fe2000fffe03f */
[----:B------:R-:W-:Y:S01]  /*1c60*/  WARPGROUP.ARRIVE ;  /* 0x00000000000079c5 */ /* 0x000fe20000000000 */
[----:B------:R-:W-:Y:S01]  /*1c70*/  ULOP3.LUT UR52, UR52, 0x10000, URZ, 0xfc, !UPT ;  /* 0x0001000034347892 */ /* 0x000fe2000f8efc3f */
[----:B------:R-:W2:Y:S01]  /*1c80*/  LDC R5, c[0x0][0x448] ;  /* 0x00011200ff057b82 */ /* 0x000ea20000000800 */
[----:B------:R-:W-:Y:S01]  /*1c90*/  USHF.R.U32.HI UR4, URZ, 0x4, UR4 ;  /* 0x000000043f047899 */ /* 0x000fe20008011604 */
[----:B01----:R-:W-:Y:S01]  /*1ca0*/  @!P1 VIADD R0, R0, 0x34840 ;  /* 0x0003484000009836 */ /* 0x003fe20000000000 */
[----:B------:R-:W-:Y:S01]  /*1cb0*/  UMOV UR53, 0x40000040 ;  /* 0x4000004000357882 */ /* 0x000fe20000000000 */
[----:B------:R-:W-:Y:S01]  /*1cc0*/  UMOV UR55, 0x40000040 ;  /* 0x4000004000377882 */ /* 0x000fe20000000000 */
[----:B------:R-:W-:Y:S01]  /*1cd0*/  ULOP3.LUT UR4, UR4, 0x3fff, URZ, 0xc0, !UPT ;  /* 0x00003fff04047892 */ /* 0x000fe2000f8ec03f */
[----:B------:R-:W-:Y:S01]  /*1ce0*/  CS2R R150, SRZ ;  /* 0x0000000000967805 */ /* 0x000fe2000001ff00 */
[----:B------:R-:W-:Y:S01]  /*1cf0*/  UMOV UR5, 0x40000040 ;  /* 0x4000004000057882 */ /* 0x000fe20000000000 */
[----:B------:R-:W-:Y:S01]  /*1d00*/  UMOV UR7, 0x40000040 ;  /* 0x4000004000077882 */ /* 0x000fe20000000000 */
[----:B------:R-:W-:Y:S01]  /*1d10*/  ULOP3.LUT UR39, UR4, 0x10000, URZ, 0xfc, !UPT ;  /* 0x0001000004277892 */ /* 0x000fe2000f8efc3f */
[----:B------:R-:W-:Y:S01]  /*1d20*/  @!P1 PRMT R0, RZ, 0x654, R0 ;  /* 0x00000654ff009816 */ /* 0x000fe20000000000 */
[----:B------:R-:W-:Y:S01]  /*1d30*/  UIADD3 UR4, UR52, 0x2, URZ ;  /* 0x0000000234047890 */ /* 0x000fe2000fffe03f */
[----:B------:R-:W-:Y:S01]  /*1d40*/  CS2R R148, SRZ ;  /* 0x0000000000947805 */ /* 0x000fe2000001ff00 */
[----:B------:R-:W-:Y:S01]  /*1d50*/  UIMAD UR54, UR36, 0xc00, UR39 ;  /* 0x00000c00243678a4 */ /* 0x000fe2000f8e0227 */
[----:B------:R-:W-:Y:S01]  /*1d60*/  CS2R R146, SRZ ;  /* 0x0000000000927805 */ /* 0x000fe2000001ff00 */
[----:B------:R-:W-:Y:S01]  /*1d70*/  UIADD3 UR8, UR52, 0x4, URZ ;  /* 0x0000000434087890 */ /* 0x000fe2000fffe03f */
[----:B------:R-:W-:Y:S01]  /*1d80*/  CS2R R144, SRZ ;  /* 0x0000000000907805 */ /* 0x000fe2000001ff00 */
[----:B------:R-:W-:Y:S01]  /*1d90*/  UIADD3 UR6, UR54, 0x2, URZ ;  /* 0x0000000236067890 */ /* 0x000fe2000fffe03f */
[----:B------:R-:W-:Y:S01]  /*1da0*/  CS2R R142, SRZ ;  /* 0x00000000008e7805 */ /* 0x000fe2000001ff00 */
[----:B------:R-:W-:Y:S01]  /*1db0*/  UIADD3 UR10, UR54, 0x4, URZ ;  /* 0x00000004360a7890 */ /* 0x000fe2000fffe03f */
[----:B------:R-:W-:Y:S01]  /*1dc0*/  CS2R R140, SRZ ;  /* 0x00000000008c7805 */ /* 0x000fe2000001ff00 */
[----:B------:R-:W-:Y:S01]  /*1dd0*/  UMOV UR9, 0x40000040 ;  /* 0x4000004000097882 */ /* 0x000fe20000000000 */
[----:B------:R-:W-:Y:S01]  /*1de0*/  HGMMA.64x128x16.F32.BF16 R24, gdesc[UR52], RZ, !UPT, gsb0 ;  /* 0x01e00000341879f0 */ /* 0x000fe2000c0018ff */
[----:B------:R-:W-:Y:S01]  /*1df0*/  UMOV UR11, 0x40000040 ;  /* 0x40000040000b7882 */ /* 0x000fe20000000000 */
[----:B------:R-:W-:Y:S01]  /*1e00*/  UIADD3 UR12, UR52, 0x6, URZ ;  /* 0x00000006340c7890 */ /* 0x000fe2000fffe03f */
[----:B--2---:R-:W-:Y:S01]  /*1e10*/  ISETP.NE.AND P2, PT, R5, 0x1, PT ;  /* 0x000000010500780c */ /* 0x004fe20003f45270 */
        /* <DEDUP_REMOVED lines=13> */
[----:B------:R-:W0:Y:S01]  /*1ef0*/  @P2 LDC R6, c[0x0][0x44c] ;  /* 0x00011300ff062b82 */ /* 0x000e220000000800 */
        /* <DEDUP_REMOVED lines=30> */
[----:B------:R-:W-:Y:S02]  /*20e0*/  WARPGROUP.DEPBAR.LE gsb0, 0x0 ;  /* 0x00008000000079c5 */ /* 0x000fe40000010000 */
[----:B------:R-:W-:-:S06]  /*20f0*/  WARPGROUP.ARRIVE ;  /* 0x00000000000079c5 */ /* 0x000fcc0000000000 */
[----:B------:R-:W-:Y:S01]  /*2100*/  HGMMA.64x128x16.F32.BF16 R24, gdesc[UR4], R24, gsb0 ;  /* 0x01e00000041879f0 */ /* 0x000fe20008001818 */
[----:B------:R-:W-:Y:S01]  /*2110*/  ULDC UR6, c[0x0][0x9d8] ;  /* 0x0002760000067ab9 */ /* 0x000fe20000000800 */
[----:B------:R-:W-:Y:S01]  /*2120*/  ULDC UR7, c[0x0][0x988] ;  /* 0x0002620000077ab9 */ /* 0x000fe20000000800 */
        /* <DEDUP_REMOVED lines=33> */
[----:B------:R-:W1:Y:S01]  /*2340*/  @P2 LDC R32, c[0x0][0x450] ;  /* 0x00011400ff202b82 */ /* 0x000e620000000800 */
        /* <DEDUP_REMOVED lines=11> */
[----:B--2---:R-:W-:-:S02]  /*2400*/  IMAD.IADD R31, R185, 0x1, R18 ;  /* 0x00000001b91f7824 */ /* 0x004fc400078e0212 */
[----:B------:R-:W-:Y:S01]  /*2410*/  FMUL.FTZ R43, R43, UR6 ;  /* 0x000000062b2b7c20 */ /* 0x000fe20008410000 */
[----:B------:R-:W-:Y:S01]  /*2420*/  FMUL.FTZ R46, R46, UR6 ;  /* 0x000000062e2e7c20 */ /* 0x000fe20008410000 */
[----:B------:R-:W-:Y:S01]  /*2430*/  FMUL.FTZ R47, R47, UR6 ;  /* 0x000000062f2f7c20 */ /* 0x000fe20008410000 */
[----:B0-----:R-:W-:-:S04]  /*2440*/  @P2 IMAD.HI.U32 R5, R31, R6, RZ ;  /* 0x000000061f052227 */ /* 0x001fc800078e00ff */
[----:B------:R-:W-:Y:S01]  /*2450*/  FMUL.FTZ R50, R50, UR6 ;  /* 0x0000000632327c20 */ /* 0x000fe20008410000 */
[----:B------:R-:W-:Y:S01]  /*2460*/  FMUL.FTZ R51, R51, UR6 ;  /* 0x0000000633337c20 */ /* 0x000fe20008410000 */
[----:B------:R-:W0:Y:S01]  /*2470*/  MUFU.TANH R27, R27 ;  /* 0x0000001b001b7308 */ /* 0x000e220000002400 */
[----:B------:R-:W-:Y:S02]  /*2480*/  IMAD.MOV.U32 R6, RZ, RZ, -0x80 ;  /* 0xffffff80ff067424 */ /* 0x000fe400078e00ff */
[----:B------:R-:W-:Y:S01]  /*2490*/  FMUL.FTZ R54, R54, UR6 ;  /* 0x0000000636367c20 */ /* 0x000fe20008410000 */
[----:B------:R-:W-:Y:S01]  /*24a0*/  FMUL.FTZ R55, R55, UR6 ;  /* 0x0000000637377c20 */ /* 0x000fe20008410000 */
[----:B------:R-:W-:Y:S01]  /*24b0*/  FMUL.FTZ R13, R44, UR6 ;  /* 0x000000062c0d7c20 */ /* 0x000fe20008410000 */
[----:B-1----:R-:W-:Y:S01]  /*24c0*/  @P2 SHF.R.U32.HI R31, RZ, R32, R5 ;  /* 0x00000020ff1f2219 */ /* 0x002fe20000011605 */
[----:B------:R-:W-:Y:S02]  /*24d0*/  IMAD R33, R95, R6, 0x80 ;  /* 0x000000805f217424 */ /* 0x000fe400078e0206 */
[----:B------:R-:W-:Y:S01]  /*24e0*/  FMUL.FTZ R58, R58, UR6 ;  /* 0x000000063a3a7c20 */ /* 0x000fe20008410000 */
[----:B------:R-:W1:Y:S01]  /*24f0*/  MUFU.TANH R30, R30 ;  /* 0x0000001e001e7308 */ /* 0x000e620000002400 */
[----:B------:R-:W-:Y:S01]  /*2500*/  FMUL.FTZ R70, R70, UR6 ;  /* 0x0000000646467c20 */ /* 0x000fe20008410000 */
[----:B------:R-:W2:Y:S01]  /*2510*/  SHFL.IDX PT, R5, R31, 0x1, 0x1c1f ;  /* 0x003c1f001f057f89 */ /* 0x000ea200000e0000 */
[C-C-:B------:R-:W-:Y:S01]  /*2520*/  IADD3 R100, -R184.reuse, 0x1, R33.reuse ;  /* 0x00000001b8647810 */ /* 0x140fe20007ffe121 */
[----:B------:R-:W-:Y:S01]  /*2530*/  FMUL.FTZ R59, R59, UR6 ;  /* 0x000000063b3b7c20 */ /* 0x000fe20008410000 */
[----:B------:R-:W-:Y:S01]  /*2540*/  IADD3 R33, -R184, R16, R33 ;  /* 0x00000010b8217210 */ /* 0x000fe20007ffe121 */
[----:B------:R-:W-:Y:S01]  /*2550*/  FMUL.FTZ R12, R40, UR6 ;  /* 0x00000006280c7c20 */ /* 0x000fe20008410000 */
[----:B------:R-:W-:Y:S01]  /*2560*/  IADD3 R100, -R17, R100, R16 ;  /* 0x0000006411647210 */ /* 0x000fe20007ffe110 */
        /* <DEDUP_REMOVED lines=18> */
[----:B--2---:R-:W-:Y:S01]  /*2690*/  VIADDMNMX R6, R5, R100, R33, PT ;  /* 0x0000006405067246 */ /* 0x004fe20003800121 */
[----:B------:R-:W-:Y:S01]  /*26a0*/  FMUL.FTZ R28, R56, UR6 ;  /* 0x00000006381c7c20 */ /* 0x000fe20008410000 */
[----:B------:R-:W-:Y:S01]  /*26b0*/  FMUL.FTZ R86, R86, UR6 ;  /* 0x0000000656567c20 */ /* 0x000fe20008410000 */
[----:B------:R-:W-:Y:S01]  /*26c0*/  FMUL.FTZ R87, R87, UR6 ;  /* 0x0000000657577c20 */ /* 0x000fe20008410000 */
[C---:B------:R-:W-:Y:S01]  /*26d0*/  ISETP.GT.AND P3, PT, R6.reuse, RZ, PT ;  /* 0x000000ff0600720c */ /* 0x040fe20003f64270 */
[----:B------:R-:W2:Y:S01]  /*26e0*/  SHFL.IDX PT, R31, R31, RZ, 0x1c1f ;  /* 0x001c1fff1f1f7589 */ /* 0x000ea200000e0000 */
[C---:B------:R-:W-:Y:S01]  /*26f0*/  ISETP.GT.AND P4, PT, R6.reuse, 0x1, PT ;  /* 0x000000010600780c */ /* 0x040fe20003f84270 */
[----:B------:R-:W2:Y:S01]  /*2700*/  MUFU.TANH R39, R39 ;  /* 0x0000002700277308 */ /* 0x000ea20000002400 */
[----:B------:R-:W-:Y:S01]  /*2710*/  ISETP.GT.AND P5, PT, R6, 0x8, PT ;  /* 0x000000080600780c */ /* 0x000fe20003fa4270 */
[----:B------:R-:W-:Y:S01]  /*2720*/  FMUL.FTZ R2, R24, UR6 ;  /* 0x0000000618027c20 */ /* 0x000fe20008410000 */
[----:B---3--:R-:W-:Y:S01]  /*2730*/  FSEL R112, R26, -INF , P3 ;  /* 0xff8000001a707808 */ /* 0x008fe20001800000 */
[----:B------:R-:W-:Y:S01]  /*2740*/  FMUL.FTZ R3, R25, UR6 ;  /* 0x0000000619037c20 */ /* 0x000fe20008410000 */
[----:B0-----:R-:W-:Y:S01]  /*2750*/  FSEL R110, R27, -INF , P4 ;  /* 0xff8000001b6e7808 */ /* 0x001fe20002000000 */
[----:B------:R-:W-:Y:S01]  /*2760*/  FMUL.FTZ R7, R29, UR6 ;  /* 0x000000061d077c20 */ /* 0x000fe20008410000 */
[----:B------:R-:W-:Y:S01]  /*2770*/  ISETP.GT.AND P3, PT, R6, 0x9, PT ;  /* 0x000000090600780c */ /* 0x000fe20003f64270 */
[----:B------:R-:W0:Y:S01]  /*2780*/  MUFU.TANH R42, R42 ;  /* 0x0000002a002a7308 */ /* 0x000e220000002400 */
[----:B-1----:R-:W-:Y:S01]  /*2790*/  FSEL R108, R30, -INF , P5 ;  /* 0xff8000001e6c7808 */ /* 0x002fe20002800000 */
[----:B------:R-:W-:Y:S01]  /*27a0*/  FMUL.FTZ R68, R68, UR6 ;  /* 0x0000000644447c20 */ /* 0x000fe20008410000 */
[----:B------:R-:W-:Y:S01]  /*27b0*/  FMNMX.FTZ R5, R112, R110, !PT ;  /* 0x0000006e70057209 */ /* 0x000fe20007810000 */
[----:B------:R-:W-:Y:S01]  /*27c0*/  FMUL.FTZ R11, R37, UR6 ;  /* 0x00000006250b7c20 */ /* 0x000fe20008410000 */
[----:B------:R-:W-:Y:S01]  /*27d0*/  ISETP.GT.AND P4, PT, R6, 0x10, PT ;  /* 0x000000100600780c */ /* 0x000fe20003f84270 */
[----:B------:R-:W-:Y:S01]  /*27e0*/  FMUL.FTZ R72, R72, UR6 ;  /* 0x0000000648487c20 */ /* 0x000fe20008410000 */
[----:B------:R-:W-:Y:S01]  /*27f0*/  FSEL R106, R106, -INF , P3 ;  /* 0xff8000006a6a7808 */ /* 0x000fe20001800000 */
[----:B------:R-:W1:Y:S01]  /*2800*/  MUFU.TANH R43, R43 ;  /* 0x0000002b002b7308 */ /* 0x000e620000002400 */
[----:B------:R-:W-:Y:S01]  /*2810*/  FMNMX.FTZ R5, R108, R5, !PT ;  /* 0x000000056c057209 */ /* 0x000fe20007810000 */
[----:B------:R-:W-:Y:S01]  /*2820*/  FMUL.FTZ R76, R76, UR6 ;  /* 0x000000064c4c7c20 */ /* 0x000fe20008410000 */
[----:B------:R-:W-:Y:S01]  /*2830*/  ISETP.GT.AND P3, PT, R6, 0x11, PT ;  /* 0x000000110600780c */ /* 0x000fe20003f64270 */
[----:B------:R-:W-:Y:S01]  /*2840*/  FMUL.FTZ R14, R41, UR6 ;  /* 0x00000006290e7c20 */ /* 0x000fe20008410000 */
[----:B----4-:R-:W-:Y:S01]  /*2850*/  FSEL R98, R34, -INF , P4 ;  /* 0xff80000022627808 */ /* 0x010fe20002000000 */
[----:B------:R-:W-:Y:S01]  /*2860*/  FMUL.FTZ R15, R45, UR6 ;  /* 0x000000062d0f7c20 */ /* 0x000fe20008410000 */
[----:B------:R-:W-:Y:S01]  /*2870*/  FMNMX.FTZ R5, R106, R5, !PT ;  /* 0x000000056a057209 */ /* 0x000fe20007810000 */
[----:B------:R-:W3:Y:S01]  /*2880*/  MUFU.TANH R46, R46 ;  /* 0x0000002e002e7308 */ /* 0x000ee20000002400 */
[----:B------:R-:W-:Y:S01]  /*2890*/  ISETP.GT.AND P4, PT, R6, 0x18, PT ;  /* 0x000000180600780c */ /* 0x000fe20003f84270 */
[----:B------:R-:W-:Y:S01]  /*28a0*/  FMUL.FTZ R24, R49, UR6 ;  /* 0x0000000631187c20 */ /* 0x000fe20008410000 */
[----:B-----5:R-:W-:Y:S01]  /*28b0*/  FSEL R104, R35, -INF , P3 ;  /* 0xff80000023687808 */ /* 0x020fe20001800000 */
[----:B------:R-:W-:Y:S01]  /*28c0*/  FMUL.FTZ R25, R53, UR6 ;  /* 0x0000000635197c20 */ /* 0x000fe20008410000 */
[----:B------:R-:W-:Y:S01]  /*28d0*/  FMNMX.FTZ R5, R98, R5, !PT ;  /* 0x0000000562057209 */ /* 0x000fe20007810000 */
[----:B------:R-:W-:Y:S01]  /*28e0*/  FMUL.FTZ R64, R64, UR6 ;  /* 0x0000000640407c20 */ /* 0x000fe20008410000 */
[----:B------:R-:W-:Y:S01]  /*28f0*/  ISETP.GT.AND P3, PT, R6, 0x19, PT ;  /* 0x000000190600780c */ /* 0x000fe20003f64270 */
[----:B------:R-:W4:Y:S01]  /*2900*/  MUFU.TANH R47, R47 ;  /* 0x0000002f002f7308 */ /* 0x000f220000002400 */
[----:B------:R-:W-:Y:S01]  /*2910*/  FSEL R102, R38, -INF , P4 ;  /* 0xff80000026667808 */ /* 0x000fe20002000000 */
[----:B------:R-:W-:Y:S01]  /*2920*/  FMUL.FTZ R29, R57, UR6 ;  /* 0x00000006391d7c20 */ /* 0x000fe20008410000 */
[----:B------:R-:W-:Y:S01]  /*2930*/  FMNMX.FTZ R5, R104, R5, !PT ;  /* 0x0000000568057209 */ /* 0x000fe20007810000 */
[----:B------:R-:W-:Y:S01]  /*2940*/  FMUL.FTZ R61, R61, UR6 ;  /* 0x000000063d3d7c20 */ /* 0x000fe20008410000 */
[----:B------:R-:W-:Y:S01]  /*2950*/  ISETP.GT.AND P4, PT, R6, 0x20, PT ;  /* 0x000000200600780c */ /* 0x000fe20003f84270 */
[----:B------:R-:W-:Y:S01]  /*2960*/  FMUL.FTZ R65, R65, UR6 ;  /* 0x0000000641417c20 */ /* 0x000fe20008410000 */
[----:B--2---:R-:W-:Y:S01]  /*2970*/  FSEL R96, R39, -INF , P3 ;  /* 0xff80000027607808 */ /* 0x004fe20001800000 */
[----:B------:R-:W2:Y:S01]  /*2980*/  MUFU.TANH R50, R50 ;  /* 0x0000003200327308 */ /* 0x000ea20000002400 */
[----:B------:R-:W-:Y:S01]  /*2990*/  FMNMX.FTZ R5, R102, R5, !PT ;  /* 0x0000000566057209 */ /* 0x000fe20007810000 */
[----:B------:R-:W-:Y:S01]  /*29a0*/  FMUL.FTZ R69, R69, UR6 ;  /* 0x0000000645457c20 */ /* 0x000fe20008410000 */
[----:B------:R-:W-:Y:S01]  /*29b0*/  ISETP.GT.AND P3, PT, R6, 0x21, PT ;  /* 0x000000210600780c */ /* 0x000fe20003f64270 */
[----:B------:R-:W-:Y:S01]  /*29c0*/  FMUL.FTZ R73, R73, UR6 ;  /* 0x0000000649497c20 */ /* 0x000fe20008410000 */
[----:B0-----:R-:W-:Y:S01]  /*29d0*/  FSEL R94, R42, -INF , P4 ;  /* 0xff8000002a5e7808 */ /* 0x001fe20002000000 */
[----:B------:R-:W-:Y:S01]  /*29e0*/  FMUL.FTZ R80, R80, UR6 ;  /* 0x0000000650507c20 */ /* 0x000fe20008410000 */
[----:B------:R-:W-:Y:S01]  /*29f0*/  FMNMX.FTZ R5, R96, R5, !PT ;  /* 0x0000000560057209 */ /* 0x000fe20007810000 */
[----:B------:R-:W0:Y:S01]  /*2a00*/  MUFU.TANH R51, R51 ;  /* 0x0000003300337308 */ /* 0x000e220000002400 */
[----:B------:R-:W-:Y:S01]  /*2a10*/  ISETP.GT.AND P4, PT, R6, 0x28, PT ;  /* 0x000000280600780c */ /* 0x000fe20003f84270 */
[----:B------:R-:W-:Y:S01]  /*2a20*/  FMUL.FTZ R77, R77, UR6 ;  /* 0x000000064d4d7c20 */ /* 0x000fe20008410000 */
[----:B-1----:R-:W-:Y:S01]  /*2a30*/  FSEL R92, R43, -INF , P3 ;  /* 0xff8000002b5c7808 */ /* 0x002fe20001800000 */
[----:B------:R-:W-:Y:S01]  /*2a40*/  FMUL.FTZ R81, R81, UR6 ;  /* 0x0000000651517c20 */ /* 0x000fe20008410000 */
[----:B------:R-:W-:Y:S01]  /*2a50*/  FMNMX.FTZ R5, R94, R5, !PT ;  /* 0x000000055e057209 */ /* 0x000fe20007810000 */
[----:B------:R-:W-:Y:S01]  /*2a60*/  FMUL.FTZ R84, R84, UR6 ;  /* 0x0000000654547c20 */ /* 0x000fe20008410000 */
[----:B------:R-:W-:Y:S01]  /*2a70*/  ISETP.GT.AND P3, PT, R6, 0x29, PT ;  /* 0x000000290600780c */ /* 0x000fe20003f64270 */
[----:B------:R-:W-:Y:S01]  /*2a80*/  MUFU.TANH R54, R54 ;  /* 0x0000003600367308 */ /* 0x000fe20000002400 */
[----:B---3--:R-:W-:Y:S01]  /*2a90*/  FSEL R90, R46, -INF , P4 ;  /* 0xff8000002e5a7808 */ /* 0x008fe20002000000 */
[----:B------:R-:W-:Y:S01]  /*2aa0*/  FMUL.FTZ R85, R85, UR6 ;  /* 0x0000000655557c20 */ /* 0x000fe20008410000 */
[----:B------:R-:W-:Y:S01]  /*2ab0*/  FMNMX.FTZ R5, R92, R5, !PT ;  /* 0x000000055c057209 */ /* 0x000fe20007810000 */
[----:B------:R1:W-:Y:S01]  /*2ac0*/  @!P1 SYNCS.ARRIVE.TRANS64.RED.A1T0 RZ, [R0+URZ], RZ ;  /* 0x000000ff00ff99a7 */ /* 0x0003e2000810043f */
[----:B------:R-:W-:-:S02]  /*2ad0*/  ISETP.GT.AND P4, PT, R6, 0x30, PT ;  /* 0x000000300600780c */ /* 0x000fc40003f84270 */
[----:B----4-:R-:W-:Y:S01]  /*2ae0*/  FSEL R88, R47, -INF , P3 ;  /* 0xff8000002f587808 */ /* 0x010fe20001800000 */
[----:B------:R-:W3:Y:S01]  /*2af0*/  MUFU.TANH R44, R55 ;  /* 0x00000037002c7308 */ /* 0x000ee20000002400 */
[----:B------:R-:W-:Y:S02]  /*2b00*/  FMNMX.FTZ R5, R90, R5, !PT ;  /* 0x000000055a057209 */ /* 0x000fe40007810000 */
[----:B------:R-:W-:Y:S02]  /*2b10*/  ISETP.GT.AND P3, PT, R6, 0x31, PT ;  /* 0x000000310600780c */ /* 0x000fe40003f64270 */
[----:B------:R-:W-:Y:S02]  /*2b20*/  FMNMX.FTZ R5, R88, R5, !PT ;  /* 0x0000000558057209 */ /* 0x000fe40007810000 */
[----:B------:R-:W-:Y:S01]  /*2b30*/  VIADDMNMX R31, R31, R100, R33, PT ;  /* 0x000000641f1f7246 */ /* 0x000fe20003800121 */
[----:B------:R-:W4:Y:S03]  /*2b40*/  MUFU.TANH R32, R58 ;  /* 0x0000003a00207308 */ /* 0x000f260000002400 */
[----:B------:R-:W-:-:S05]  /*2b50*/  ISETP.GT.AND P5, PT, R31, 0x8, PT ;  /* 0x000000081f00780c */ /* 0x000fca0003fa4270 */
[----:B------:R2:W-:Y:S08]  /*2b60*/  MUFU.TANH R40, R70 ;  /* 0x0000004600287308 */ /* 0x0005f00000002400 */
[----:B------:R-:W5:Y:S01]  /*2b70*/  MUFU.TANH R59, R59 ;  /* 0x0000003b003b7308 */ /* 0x000f620000002400 */
[----:B--2---:R-:W-:Y:S02]  /*2b80*/  FSEL R70, R50, -INF , P4 ;  /* 0xff80000032467808 */ /* 0x004fe40002000000 */
[----:B------:R-:W-:-:S02]  /*2b90*/  ISETP.GT.AND P4, PT, R6, 0x38, PT ;  /* 0x000000380600780c */ /* 0x000fc40003f84270 */
[----:B------:R-:W-:-:S03]  /*2ba0*/  FMNMX.FTZ R5, R70, R5, !PT ;  /* 0x0000000546057209 */ /* 0x000fc60007810000 */
[----:B------:R0:W-:Y:S08]  /*2bb0*/  MUFU.TANH R27, R66 ;  /* 0x00000042001b7308 */ /* 0x0001f00000002400 */
[----:B------:R2:W1:Y:S01]  /*2bc0*/  MUFU.TANH R36, R62 ;  /* 0x0000003e00247308 */ /* 0x0004620000002400 */
[----:B0-----:R-:W-:Y:S02]  /*2bd0*/  FSEL R66, R51, -INF , P3 ;  /* 0xff80000033427808 */ /* 0x001fe40001800000 */
[----:B------:R-:W-:-:S02]  /*2be0*/  ISETP.GT.AND P3, PT, R6, 0x39, PT ;  /* 0x000000390600780c */ /* 0x000fc40003f64270 */
[----:B------:R-:W-:Y:S02]  /*2bf0*/  FMNMX.FTZ R5, R66, R5, !PT ;  /* 0x0000000542057209 */ /* 0x000fe40007810000 */
[----:B---3--:R-:W-:Y:S01]  /*2c00*/  FSEL R44, R44, -INF , P3 ;  /* 0xff8000002c2c7808 */ /* 0x008fe20001800000 */
[----:B------:R-:W0:Y:S01]  /*2c10*/  MUFU.TANH R63, R63 ;  /* 0x0000003f003f7308 */ /* 0x000e220000002400 */
[----:B--2---:R-:W-:Y:S02]  /*2c20*/  FSEL R62, R54, -INF , P4 ;  /* 0xff800000363e7808 */ /* 0x004fe40002000000 */
[----:B------:R-:W-:Y:S02]  /*2c30*/  ISETP.GT.AND P4, PT, R6, 0x40, PT ;  /* 0x000000400600780c */ /* 0x000fe40003f84270 */
[----:B------:R-:W-:Y:S02]  /*2c40*/  FMNMX.FTZ R5, R62, R5, !PT ;  /* 0x000000053e057209 */ /* 0x000fe40007810000 */
[----:B------:R-:W-:Y:S01]  /*2c50*/  ISETP.GT.AND P3, PT, R6, 0x41, PT ;  /* 0x000000410600780c */ /* 0x000fe20003f64270 */
[----:B------:R-:W2:Y:S01]  /*2c60*/  MUFU.TANH R38, R67 ;  /* 0x0000004300267308 */ /* 0x000ea20000002400 */
[----:B----4-:R-:W-:-:S02]  /*2c70*/  FSEL R32, R32, -INF , P4 ;  /* 0xff80000020207808 */ /* 0x010fc40002000000 */
[----:B------:R-:W-:Y:S02]  /*2c80*/  FMNMX.FTZ R5, R44, R5, !PT ;  /* 0x000000052c057209 */ /* 0x000fe40007810000 */
[----:B------:R-:W-:Y:S02]  /*2c90*/  ISETP.GT.AND P4, PT, R6, 0x48, PT ;  /* 0x000000480600780c */ /* 0x000fe40003f84270 */
[----:B-----5:R-:W-:Y:S01]  /*2ca0*/  FSEL R30, R59, -INF , P3 ;  /* 0xff8000003b1e7808 */ /* 0x020fe20001800000 */
[----:B------:R-:W3:Y:S01]  /*2cb0*/  MUFU.TANH R42, R71 ;  /* 0x00000047002a7308 */ /* 0x000ee20000002400 */
[----:B------:R-:W-:Y:S02]  /*2cc0*/  FMNMX.FTZ R5, R32, R5, !PT ;  /* 0x0000000520057209 */ /* 0x000fe40007810000 */
[----:B------:R-:W-:Y:S02]  /*2cd0*/  ISETP.GT.AND P3, PT, R6, 0x49, PT ;  /* 0x000000490600780c */ /* 0x000fe40003f64270 */
[----:B-1----:R-:W-:-:S02]  /*2ce0*/  FSEL R26, R36, -INF , P4 ;  /* 0xff800000241a7808 */ /* 0x002fc40002000000 */
[----:B------:R-:W-:Y:S01]  /*2cf0*/  FMNMX.FTZ R5, R30, R5, !PT ;  /* 0x000000051e057209 */ /* 0x000fe20007810000 */
[----:B------:R-:W1:Y:S01]  /*2d00*/  MUFU.TANH R46, R74 ;  /* 0x0000004a002e7308 */ /* 0x000e620000002400 */
[----:B------:R-:W-:Y:S02]  /*2d10*/  ISETP.GT.AND P4, PT, R6, 0x50, PT ;  /* 0x000000500600780c */ /* 0x000fe40003f84270 */
[----:B0-----:R-:W-:Y:S02]  /*2d20*/  FSEL R34, R63, -INF , P3 ;  /* 0xff8000003f227808 */ /* 0x001fe40001800000 */
[----:B------:R-:W-:Y:S02]  /*2d30*/  FMNMX.FTZ R5, R26, R5, !PT ;  /* 0x000000051a057209 */ /* 0x000fe40007810000 */
[----:B------:R-:W-:Y:S01]  /*2d40*/  ISETP.GT.AND P3, PT, R6, 0x51, PT ;  /* 0x000000510600780c */ /* 0x000fe20003f64270 */
[----:B------:R-:W0:Y:S01]  /*2d50*/  MUFU.TANH R48, R75 ;  /* 0x0000004b00307308 */ /* 0x000e220000002400 */
[----:B------:R-:W-:-:S02]  /*2d60*/  FSEL R36, R27, -INF , P4 ;  /* 0xff8000001b247808 */ /* 0x000fc40002000000 */
[----:B------:R-:W-:Y:S02]  /*2d70*/  FMNMX.FTZ R5, R34, R5, !PT ;  /* 0x0000000522057209 */ /* 0x000fe40007810000 */
[----:B------:R-:W-:Y:S02]  /*2d80*/  ISETP.GT.AND P4, PT, R6, 0x58, PT ;  /* 0x000000580600780c */ /* 0x000fe40003f84270 */
[----:B--2---:R-:W-:Y:S01]  /*2d90*/  FSEL R38, R38, -INF , P3 ;  /* 0xff80000026267808 */ /* 0x004fe20001800000 */
[----:B------:R-:W2:Y:S01]  /*2da0*/  MUFU.TANH R50, R78 ;  /* 0x0000004e00327308 */ /* 0x000ea20000002400 */
[----:B------:R-:W-:Y:S02]  /*2db0*/  FMNMX.FTZ R5, R36, R5, !PT ;  /* 0x0000000524057209 */ /* 0x000fe40007810000 */
[----:B------:R-:W-:Y:S02]  /*2dc0*/  ISETP.GT.AND P3, PT, R6, 0x59, PT ;  /* 0x000000590600780c */ /* 0x000fe40003f64270 */
[----:B------:R-:W-:-:S02]  /*2dd0*/  FSEL R40, R40, -INF , P4 ;  /* 0xff80000028287808 */ /* 0x000fc40002000000 */
[----:B------:R-:W-:Y:S01]  /*2de0*/  FMNMX.FTZ R5, R38, R5, !PT ;  /* 0x0000000526057209 */ /* 0x000fe20007810000 */
[----:B------:R-:W4:Y:S01]  /*2df0*/  MUFU.TANH R52, R79 ;  /* 0x0000004f00347308 */ /* 0x000f220000002400 */
[----:B------:R-:W-:Y:S02]  /*2e00*/  ISETP.GT.AND P4, PT, R6, 0x60, PT ;  /* 0x000000600600780c */ /* 0x000fe40003f84270 */
[----:B---3--:R-:W-:Y:S02]  /*2e10*/  FSEL R42, R42, -INF , P3 ;  /* 0xff8000002a2a7808 */ /* 0x008fe40001800000 */
[----:B------:R-:W-:Y:S02]  /*2e20*/  FMNMX.FTZ R5, R40, R5, !PT ;  /* 0x0000000528057209 */ /* 0x000fe40007810000 */
[----:B------:R-:W-:Y:S01]  /*2e30*/  ISETP.GT.AND P3, PT, R6, 0x61, PT ;  /* 0x000000610600780c */ /* 0x000fe20003f64270 */
[----:B------:R-:W3:Y:S01]  /*2e40*/  MUFU.TANH R54, R82 ;  /* 0x0000005200367308 */ /* 0x000ee20000002400 */
[----:B-1----:R-:W-:-:S02]  /*2e50*/  FSEL R46, R46, -INF , P4 ;  /* 0xff8000002e2e7808 */ /* 0x002fc40002000000 */
[----:B------:R-:W-:Y:S02]  /*2e60*/  FMNMX.FTZ R5, R42, R5, !PT ;  /* 0x000000052a057209 */ /* 0x000fe40007810000 */
[----:B------:R-:W-:Y:S02]  /*2e70*/  ISETP.GT.AND P4, PT, R6, 0x68, PT ;  /* 0x000000680600780c */ /* 0x000fe40003f84270 */
[----:B0-----:R-:W-:Y:S01]  /*2e80*/  FSEL R48, R48, -INF , P3 ;  /* 0xff80000030307808 */ /* 0x001fe20001800000 */
[----:B------:R-:W0:Y:S01]  /*2e90*/  MUFU.TANH R56, R83 ;  /* 0x0000005300387308 */ /* 0x000e220000002400 */
[----:B------:R-:W-:Y:S02]  /*2ea0*/  FMNMX.FTZ R5, R46, R5, !PT ;  /* 0x000000052e057209 */ /* 0x000fe40007810000 */
[----:B------:R-:W-:Y:S02]  /*2eb0*/  ISETP.GT.AND P3, PT, R6, 0x69, PT ;  /* 0x000000690600780c */ /* 0x000fe40003f64270 */
[----:B--2---:R-:W-:-:S02]  /*2ec0*/  FSEL R50, R50, -INF , P4 ;  /* 0xff80000032327808 */ /* 0x004fc40002000000 */
[----:B------:R-:W-:Y:S01]  /*2ed0*/  FMNMX.FTZ R5, R48, R5, !PT ;  /* 0x0000000530057209 */ /* 0x000fe20007810000 */
[----:B------:R-:W1:Y:S01]  /*2ee0*/  MUFU.TANH R58, R86 ;  /* 0x00000056003a7308 */ /* 0x000e620000002400 */
[----:B------:R-:W-:Y:S02]  /*2ef0*/  ISETP.GT.AND P4, PT, R6, 0x70, PT ;  /* 0x000000700600780c */ /* 0x000fe40003f84270 */
[----:B----4-:R-:W-:Y:S02]  /*2f00*/  FSEL R52, R52, -INF , P3 ;  /* 0xff80000034347808 */ /* 0x010fe40001800000 */
[----:B------:R-:W-:Y:S01]  /*2f10*/  FMNMX.FTZ R27, R50, R5, !PT ;  /* 0x00000005321b7209 */ /* 0x000fe20007810000 */
[----:B------:R-:W-:Y:S01]  /*2f20*/  FMUL.FTZ R5, R60, UR6 ;  /* 0x000000063c057c20 */ /* 0x000fe20008410000 */
[----:B------:R-:W-:Y:S01]  /*2f30*/  ISETP.GT.AND P3, PT, R6, 0x71, PT ;  /* 0x000000710600780c */ /* 0x000fe20003f64270 */
[----:B------:R-:W2:Y:S01]  /*2f40*/  MUFU.TANH R87, R87 ;  /* 0x0000005700577308 */ /* 0x000ea20000002400 */
[----:B---3--:R-:W-:-:S02]  /*2f50*/  FSEL R54, R54, -INF , P4 ;  /* 0xff80000036367808 */ /* 0x008fc40002000000 */
[----:B------:R-:W-:Y:S02]  /*2f60*/  FMNMX.FTZ R27, R52, R27, !PT ;  /* 0x0000001b341b7209 */ /* 0x000fe40007810000 */
[----:B------:R-:W-:Y:S02]  /*2f70*/  ISETP.GT.AND P4, PT, R6, 0x78, PT ;  /* 0x000000780600780c */ /* 0x000fe40003f84270 */
[----:B0-----:R-:W-:Y:S01]  /*2f80*/  FSEL R56, R56, -INF , P3 ;  /* 0xff80000038387808 */ /* 0x001fe20001800000 */
[----:B------:R-:W-:Y:S01]  /*2f90*/  MUFU.TANH R114, R5 ;  /* 0x0000000500727308 */ /* 0x000fe20000002400 */
[----:B------:R-:W-:Y:S02]  /*2fa0*/  FMNMX.FTZ R27, R54, R27, !PT ;  /* 0x0000001b361b7209 */ /* 0x000fe40007810000 */
[----:B------:R-:W-:Y:S02]  /*2fb0*/  ISETP.GT.AND P3, PT, R6, 0x79, PT ;  /* 0x000000790600780c */ /* 0x000fe40003f64270 */
[----:B-1----:R-:W-:-:S02]  /*2fc0*/  FSEL R58, R58, -INF , P4 ;  /* 0xff8000003a3a7808 */ /* 0x002fc40002000000 */
[----:B------:R-:W-:Y:S01]  /*2fd0*/  FMNMX.FTZ R27, R56, R27, !PT ;  /* 0x0000001b381b7209 */ /* 0x000fe20007810000 */
[----:B------:R-:W-:Y:S01]  /*2fe0*/  MUFU.TANH R2, R2 ;  /* 0x0000000200027308 */ /* 0x000fe20000002400 */
[----:B--2---:R-:W-:Y:S02]  /*2ff0*/  FSEL R60, R87, -INF , P3 ;  /* 0xff800000573c7808 */ /* 0x004fe40001800000 */
[----:B------:R-:W-:Y:S02]  /*3000*/  FMNMX.FTZ R27, R58, R27, !PT ;  /* 0x0000001b3a1b7209 */ /* 0x000fe40007810000 */
[----:B------:R-:W-:Y:S02]  /*3010*/  ISETP.GT.AND P4, PT, R31, 0x1, PT ;  /* 0x000000011f00780c */ /* 0x000fe40003f84270 */
[----:B------:R-:W-:Y:S01]  /*3020*/  FMNMX.FTZ R27, R60, R27, !PT ;  /* 0x0000001b3c1b7209 */ /* 0x000fe20007810000 */
[----:B------:R-:W0:Y:S04]  /*3030*/  MUFU.TANH R3, R3 ;  /* 0x0000000300037308 */ /* 0x000e280000002400 */
[----:B------:R-:W1:Y:S04]  /*3040*/  SHFL.BFLY PT, R6, R27, 0x2, 0x1f ;  /* 0x0c401f001b067f89 */ /* 0x000e6800000e0000 */
[----:B------:R-:W2:Y:S08]  /*3050*/  MUFU.TANH R4, R4 ;  /* 0x0000000400047308 */ /* 0x000eb00000002400 */
[----:B------:R-:W3:Y:S01]  /*3060*/  MUFU.TANH R7, R7 ;  /* 0x0000000700077308 */ /* 0x000ee20000002400 */
[----:B0-----:R-:W-:-:S02]  /*3070*/  FSEL R3, R3, -INF , P4 ;  /* 0xff80000003037808 */ /* 0x001fc40002000000 */
[----:B------:R-:W-:-:S05]  /*3080*/  ISETP.GT.AND P4, PT, R31, 0x10, PT ;  /* 0x000000101f00780c */ /* 0x000fca0003f84270 */
[----:B------:R-:W-:Y:S01]  /*3090*/  MUFU.TANH R8, R8 ;  /* 0x0000000800087308 */ /* 0x000fe20000002400 */
[----:B-1----:R-:W-:-:S07]  /*30a0*/  FMNMX.FTZ R6, R27, R6, !PT ;  /* 0x000000061b067209 */ /* 0x002fce0007810000 */
[----:B------:R-:W0:Y:S01]  /*30b0*/  MUFU.TANH R10, R10 ;  /* 0x0000000a000a7308 */ /* 0x000e220000002400 */
[----:B------:R-:W1:Y:S07]  /*30c0*/  SHFL.BFLY PT, R5, R6, 0x1, 0x1f ;  /* 0x0c201f0006057f89 */ /* 0x000e6e00000e0000 */
[----:B------:R-:W4:Y:S08]  /*30d0*/  MUFU.TANH R9, R9 ;  /* 0x0000000900097308 */ /* 0x000f300000002400 */
[----:B------:R2:W-:Y:S08]  /*30e0*/  MUFU.TANH R35, R68 ;  /* 0x0000004400237308 */ /* 0x0005f00000002400 */
[----:B------:R-:W5:Y:S01]  /*30f0*/  MUFU.TANH R11, R11 ;  /* 0x0000000b000b7308 */ /* 0x000f620000002400 */
[----:B-1----:R-:W-:Y:S01]  /*3100*/  FMNMX.FTZ R6, R6, R5, !PT ;  /* 0x0000000506067209 */ /* 0x002fe20007810000 */
[----:B------:R-:W-:Y:S01]  /*3110*/  IMAD.U32 R5, RZ, RZ, UR7 ;  /* 0x00000007ff057e24 */ /* 0x000fe2000f8e00ff */
[----:B--2---:R-:W-:-:S02]  /*3120*/  FSEL R68, R4, -INF , P5 ;  /* 0xff80000004447808 */ /* 0x004fc40002800000 */
[C---:B------:R-:W-:Y:S01]  /*3130*/  FSETP.NEU.FTZ.AND P3, PT, R6.reuse, -INF , PT ;  /* 0xff8000000600780b */ /* 0x040fe20003f7d000 */
[----:B------:R-:W-:Y:S02]  /*3140*/  FMUL.FTZ R27, R6, R5 ;  /* 0x00000005061b7220 */ /* 0x000fe40000410000 */
[----:B------:R3:W-:Y:S03]  /*3150*/  MUFU.TANH R37, R72 ;  /* 0x0000004800257308 */ /* 0x0007e60000002400 */
[----:B------:R-:W-:Y:S02]  /*3160*/  FSEL R27, R27, RZ, P3 ;  /* 0x000000ff1b1b7208 */ /* 0x000fe40001800000 */
[----:B------:R-:W-:-:S03]  /*3170*/  ISETP.GT.AND P3, PT, R31, RZ, PT ;  /* 0x000000ff1f00720c */ /* 0x000fc60003f64270 */
[----:B------:R-:W1:Y:S01]  /*3180*/  MUFU.TANH R12, R12 ;  /* 0x0000000c000c7308 */ /* 0x000e620000002400 */
[----:B------:R-:W-:Y:S01]  /*3190*/  FSEL R74, R2, -INF , P3 ;  /* 0xff800000024a7808 */ /* 0x000fe20001800000 */
[-CC-:B------:R-:W-:Y:S01]  /*31a0*/  FFMA.FTZ R177, R98, R5.reuse, -R27.reuse ;  /* 0x0000000562b17223 */ /* 0x180fe2000001081b */
[----:B------:R-:W-:Y:S01]  /*31b0*/  ISETP.GT.AND P3, PT, R31, 0x9, PT ;  /* 0x000000091f00780c */ /* 0x000fe20003f64270 */
[--C-:B------:R-:W-:Y:S01]  /*31c0*/  FFMA.FTZ R4, R104, R5, -R27.reuse ;  /* 0x0000000568047223 */ /* 0x100fe2000001081b */
[----:B------:R-:W-:Y:S01]  /*31d0*/  FMNMX.FTZ R33, R74, R3, !PT ;  /* 0x000000034a217209 */ /* 0x000fe20007810000 */
[--C-:B------:R-:W-:Y:S01]  /*31e0*/  FFMA.FTZ R2, R106, R5, -R27.reuse ;  /* 0x000000056a027223 */ /* 0x100fe2000001081b */
[----:B---3--:R-:W-:Y:S01]  /*31f0*/  FSEL R72, R7, -INF , P3 ;  /* 0xff80000007487808 */ /* 0x008fe20001800000 */
[----:B------:R2:W-:Y:S01]  /*3200*/  MUFU.TANH R82, R76 ;  /* 0x0000004c00527308 */ /* 0x0005e20000002400 */
[----:B------:R-:W-:Y:S01]  /*3210*/  FMNMX.FTZ R33, R68, R33, !PT ;  /* 0x0000002144217209 */ /* 0x000fe20007810000 */
[-CC-:B------:R-:W-:Y:S01]  /*3220*/  FFMA.FTZ R179, R102, R5.reuse, -R27.reuse ;  /* 0x0000000566b37223 */ /* 0x180fe2000001081b */
[C---:B------:R-:W-:Y:S01]  /*3230*/  ISETP.GT.AND P3, PT, R31.reuse, 0x11, PT ;  /* 0x000000111f00780c */ /* 0x040fe20003f64270 */
[--C-:B------:R-:W-:Y:S01]  /*3240*/  FFMA.FTZ R183, R108, R5, -R27.reuse ;  /* 0x000000056cb77223 */ /* 0x100fe2000001081b */
[----:B------:R-:W-:Y:S01]  /*3250*/  FMNMX.FTZ R33, R72, R33, !PT ;  /* 0x0000002148217209 */ /* 0x000fe20007810000 */
[-CC-:B------:R-:W-:Y:S01]  /*3260*/  FFMA.FTZ R181, R112, R5.reuse, -R27.reuse ;  /* 0x0000000570b57223 */ /* 0x180fe2000001081b */
[----:B0-----:R-:W-:Y:S01]  /*3270*/  FSEL R98, R10, -INF , P3 ;  /* 0xff8000000a627808 */ /* 0x001fe20001800000 */
[----:B------:R-:W0:Y:S01]  /*3280*/  MUFU.TANH R14, R14 ;  /* 0x0000000e000e7308 */ /* 0x000e220000002400 */
[----:B--2---:R-:W-:Y:S01]  /*3290*/  FSEL R76, R8, -INF , P4 ;  /* 0xff800000084c7808 */ /* 0x004fe20002000000 */
[-CC-:B------:R-:W-:Y:S01]  /*32a0*/  FFMA.FTZ R8, R96, R5.reuse, -R27.reuse ;  /* 0x0000000560087223 */ /* 0x180fe2000001081b */
[C---:B------:R-:W-:Y:S01]  /*32b0*/  ISETP.GT.AND P4, PT, R31.reuse, 0x18, PT ;  /* 0x000000181f00780c */ /* 0x040fe20003f84270 */
[--C-:B------:R-:W-:Y:S01]  /*32c0*/  FFMA.FTZ R173, R94, R5, -R27.reuse ;  /* 0x000000055ead7223 */ /* 0x100fe2000001081b */
[----:B------:R-:W-:Y:S01]  /*32d0*/  FMNMX.FTZ R33, R76, R33, !PT ;  /* 0x000000214c217209 */ /* 0x000fe20007810000 */
[-CC-:B------:R-:W-:Y:S01]  /*32e0*/  FFMA.FTZ R169, R70, R5.reuse, -R27.reuse ;  /* 0x0000000546a97223 */ /* 0x180fe2000001081b */
[----:B------:R-:W-:Y:S01]  /*32f0*/  ISETP.GT.AND P3, PT, R31, 0x19, PT ;  /* 0x000000191f00780c */ /* 0x000fe20003f64270 */
[----:B------:R-:W2:Y:S01]  /*3300*/  MUFU.TANH R13, R13 ;  /* 0x0000000d000d7308 */ /* 0x000ea20000002400 */
[----:B----4-:R-:W-:Y:S01]  /*3310*/  FSEL R100, R9, -INF , P4 ;  /* 0xff80000009647808 */ /* 0x010fe20002000000 */
[--C-:B------:R-:W-:Y:S01]  /*3320*/  FFMA.FTZ R171, R62, R5, -R27.reuse ;  /* 0x000000053eab7223 */ /* 0x100fe2000001081b */
[----:B------:R-:W-:Y:S01]  /*3330*/  FMNMX.FTZ R33, R98, R33, !PT ;  /* 0x0000002162217209 */ /* 0x000fe20007810000 */
[-CC-:B------:R-:W-:Y:S01]  /*3340*/  FFMA.FTZ R175, R90, R5.reuse, -R27.reuse ;  /* 0x000000055aaf7223 */ /* 0x180fe2000001081b */
[----:B------:R-:W-:Y:S01]  /*3350*/  ISETP.GT.AND P4, PT, R31, 0x20, PT ;  /* 0x000000201f00780c */ /* 0x000fe20003f84270 */
[--C-:B------:R-:W-:Y:S01]  /*3360*/  FFMA.FTZ R10, R92, R5, -R27.reuse ;  /* 0x000000055c0a7223 */ /* 0x100fe2000001081b */
[----:B-----5:R-:W-:Y:S01]  /*3370*/  FSEL R104, R11, -INF , P3 ;  /* 0xff8000000b687808 */ /* 0x020fe20001800000 */
[----:B------:R-:W3:Y:S01]  /*3380*/  MUFU.TANH R15, R15 ;  /* 0x0000000f000f7308 */ /* 0x000ee20000002400 */
[----:B------:R-:W-:Y:S01]  /*3390*/  FMNMX.FTZ R33, R100, R33, !PT ;  /* 0x0000002164217209 */ /* 0x000fe20007810000 */
[-CC-:B------:R-:W-:Y:S01]  /*33a0*/  FFMA.FTZ R165, R32, R5.reuse, -R27.reuse ;  /* 0x0000000520a57223 */ /* 0x180fe2000001081b */
[C---:B------:R-:W-:Y:S01]  /*33b0*/  ISETP.GT.AND P3, PT, R31.reuse, 0x21, PT ;  /* 0x000000211f00780c */ /* 0x040fe20003f64270 */
[-CC-:B------:R-:W-:Y:S01]  /*33c0*/  FFMA.FTZ R32, R42, R5.reuse, -R27.reuse ;  /* 0x000000052a207223 */ /* 0x180fe2000001081b */
[----:B-1----:R-:W-:Y:S01]  /*33d0*/  FSEL R106, R12, -INF , P4 ;  /* 0xff8000000c6a7808 */ /* 0x002fe20002000000 */
[--C-:B------:R-:W-:Y:S01]  /*33e0*/  FFMA.FTZ R167, R26, R5, -R27.reuse ;  /* 0x000000051aa77223 */ /* 0x100fe2000001081b */
[----:B------:R-:W-:Y:S01]  /*33f0*/  FMNMX.FTZ R33, R104, R33, !PT ;  /* 0x0000002168217209 */ /* 0x000fe20007810000 */
[----:B------:R-:W-:Y:S01]  /*3400*/  MUFU.TANH R20, R20 ;  /* 0x0000001400147308 */ /* 0x000fe20000002400 */
[C---:B------:R-:W-:Y:S01]  /*3410*/  ISETP.GT.AND P4, PT, R31.reuse, 0x28, PT ;  /* 0x000000281f00780c */ /* 0x040fe20003f84270 */
[-CC-:B------:R-:W-:Y:S01]  /*3420*/  FFMA.FTZ R26, R34, R5.reuse, -R27.reuse ;  /* 0x00000005221a7223 */ /* 0x180fe2000001081b */
[----:B0-----:R-:W-:Y:S01]  /*3430*/  FSEL R102, R14, -INF , P3 ;  /* 0xff8000000e667808 */ /* 0x001fe20001800000 */
[--C-:B------:R-:W-:Y:S01]  /*3440*/  FFMA.FTZ R14, R88, R5, -R27.reuse ;  /* 0x00000005580e7223 */ /* 0x100fe2000001081b */
[----:B------:R-:W-:Y:S01]  /*3450*/  FMNMX.FTZ R33, R106, R33, !PT ;  /* 0x000000216a217209 */ /* 0x000fe20007810000 */
[--C-:B------:R-:W-:Y:S01]  /*3460*/  FFMA.FTZ R34, R48, R5, -R27.reuse ;  /* 0x0000000530227223 */ /* 0x100fe2000001081b */
[----:B------:R-:W-:Y:S01]  /*3470*/  ISETP.GT.AND P3, PT, R31, 0x29, PT ;  /* 0x000000291f00780c */ /* 0x000fe20003f64270 */
[----:B------:R-:W0:Y:S01]  /*3480*/  MUFU.TANH R24, R24 ;  /* 0x0000001800187308 */ /* 0x000e220000002400 */
[----:B--2---:R-:W-:Y:S01]  /*3490*/  FSEL R108, R13, -INF , P4 ;  /* 0xff8000000d6c7808 */ /* 0x004fe20002000000 */
[----:B------:R-:W1:Y:S01]  /*34a0*/  @P2 LDC R48, c[0x0][0x450] ;  /* 0x00011400ff302b82 */ /* 0x000e620000000800 */
[----:B------:R-:W-:Y:S01]  /*34b0*/  FMNMX.FTZ R33, R102, R33, !PT ;  /* 0x0000002166217209 */ /* 0x000fe20007810000 */
[-CC-:B------:R-:W-:Y:S01]  /*34c0*/  FFMA.FTZ R157, R46, R5.reuse, -R27.reuse ;  /* 0x000000052e9d7223 */ /* 0x180fe2000001081b */
[----:B------:R-:W-:Y:S01]  /*34d0*/  ISETP.GT.AND P4, PT, R31, 0x30, PT ;  /* 0x000000301f00780c */ /* 0x000fe20003f84270 */
[--C-:B------:R-:W-:Y:S01]  /*34e0*/  FFMA.FTZ R161, R36, R5, -R27.reuse ;  /* 0x0000000524a17223 */ /* 0x100fe2000001081b */
[----:B---3--:R-:W-:Y:S01]  /*34f0*/  FSEL R96, R15, -INF , P3 ;  /* 0xff8000000f607808 */ /* 0x008fe20001800000 */
[----:B------:R-:W2:Y:S01]  /*3500*/  MUFU.TANH R21, R21 ;  /* 0x0000001500157308 */ /* 0x000ea20000002400 */
[----:B------:R-:W-:Y:S01]  /*3510*/  FMNMX.FTZ R33, R108, R33, !PT ;  /* 0x000000216c217209 */ /* 0x000fe20007810000 */
[-CC-:B------:R-:W-:Y:S01]  /*3520*/  FFMA.FTZ R163, R40, R5.reuse, -R27.reuse ;  /* 0x0000000528a37223 */ /* 0x180fe2000001081b */
[C---:B------:R-:W-:Y:S01]  /*3530*/  ISETP.GT.AND P3, PT, R31.reuse, 0x31, PT ;  /* 0x000000311f00780c */ /* 0x040fe20003f64270 */
[--C-:B------:R-:W-:Y:S01]  /*3540*/  FFMA.FTZ R159, R50, R5, -R27.reuse ;  /* 0x00000005329f7223 */ /* 0x100fe2000001081b */
[----:B------:R-:W-:Y:S01]  /*3550*/  FMNMX.FTZ R33, R96, R33, !PT ;  /* 0x0000002160217209 */ /* 0x000fe20007810000 */
[-CC-:B------:R-:W-:Y:S01]  /*3560*/  FFMA.FTZ R36, R52, R5.reuse, -R27.reuse ;  /* 0x0000000534247223 */ /* 0x180fe2000001081b */
[-CC-:B------:R-:W-:Y:S01]  /*3570*/  FFMA.FTZ R153, R54, R5.reuse, -R27.reuse ;  /* 0x0000000536997223 */ /* 0x180fe2000001081b */
[----:B------:R-:W3:Y:S01]  /*3580*/  MUFU.TANH R25, R25 ;  /* 0x0000001900197308 */ /* 0x000ee20000002400 */
[----:B0-----:R-:W-:Y:S01]  /*3590*/  FSEL R112, R24, -INF , P3 ;  /* 0xff80000018707808 */ /* 0x001fe20001800000 */
[-CC-:B------:R-:W-:Y:S01]  /*35a0*/  FFMA.FTZ R24, R44, R5.reuse, -R27.reuse ;  /* 0x000000052c187223 */ /* 0x180fe2000001081b */
[----:B------:R-:W-:Y:S01]  /*35b0*/  ISETP.GT.AND P3, PT, R31, 0x39, PT ;  /* 0x000000391f00780c */ /* 0x000fe20003f64270 */
[-CC-:B------:R-:W-:Y:S01]  /*35c0*/  FFMA.FTZ R155, R58, R5.reuse, -R27.reuse ;  /* 0x000000053a9b7223 */ /* 0x180fe2000001081b */
[----:B------:R-:W-:-:S03]  /*35d0*/  FFMA.FTZ R40, R60, R5, -R27 ;  /* 0x000000053c287223 */ /* 0x000fc6000001081b */
[----:B------:R0:W-:Y:S08]  /*35e0*/  MUFU.TANH R86, R64 ;  /* 0x0000004000567308 */ /* 0x0001f00000002400 */
[----:B------:R-:W4:Y:S01]  /*35f0*/  MUFU.TANH R28, R28 ;  /* 0x0000001c001c7308 */ /* 0x000f220000002400 */
[-CC-:B0-----:R-:W-:Y:S01]  /*3600*/  FFMA.FTZ R64, R110, R5.reuse, -R27.reuse ;  /* 0x000000056e407223 */ /* 0x181fe2000001081b */
[----:B------:R-:W-:Y:S01]  /*3610*/  FSEL R110, R20, -INF , P4 ;  /* 0xff800000146e7808 */ /* 0x000fe20002000000 */
[----:B------:R-:W-:Y:S01]  /*3620*/  FFMA.FTZ R20, R66, R5, -R27 ;  /* 0x0000000542147223 */ /* 0x000fe2000001081b */
[----:B------:R-:W-:-:S02]  /*3630*/  ISETP.GT.AND P4, PT, R31, 0x38, PT ;  /* 0x000000381f00780c */ /* 0x000fc40003f84270 */
[----:B------:R-:W-:Y:S02]  /*3640*/  FMNMX.FTZ R33, R110, R33, !PT ;  /* 0x000000216e217209 */ /* 0x000fe40007810000 */
[----:B------:R-:W0:Y:S01]  /*3650*/  MUFU.TANH R29, R29 ;  /* 0x0000001d001d7308 */ /* 0x000e220000002400 */
[----:B--2---:R-:W-:Y:S02]  /*3660*/  FSEL R116, R21, -INF , P4 ;  /* 0xff80000015747808 */ /* 0x004fe40002000000 */
[----:B------:R-:W-:Y:S02]  /*3670*/  FMNMX.FTZ R33, R112, R33, !PT ;  /* 0x0000002170217209 */ /* 0x000fe40007810000 */
[----:B------:R-:W-:Y:S02]  /*3680*/  ISETP.GT.AND P4, PT, R31, 0x40, PT ;  /* 0x000000401f00780c */ /* 0x000fe40003f84270 */
[----:B---3--:R-:W-:Y:S01]  /*3690*/  FSEL R120, R25, -INF , P3 ;  /* 0xff80000019787808 */ /* 0x008fe20001800000 */
[----:B------:R-:W2:Y:S01]  /*36a0*/  MUFU.TANH R61, R61 ;  /* 0x0000003d003d7308 */ /* 0x000ea20000002400 */
[----:B------:R-:W-:-:S02]  /*36b0*/  FMNMX.FTZ R33, R116, R33, !PT ;  /* 0x0000002174217209 */ /* 0x000fc40007810000 */
[C---:B------:R-:W-:Y:S02]  /*36c0*/  ISETP.GT.AND P3, PT, R31.reuse, 0x41, PT ;  /* 0x000000411f00780c */ /* 0x040fe40003f64270 */
[----:B----4-:R-:W-:Y:S01]  /*36d0*/  FSEL R122, R28, -INF , P4 ;  /* 0xff8000001c7a7808 */ /* 0x010fe20002000000 */
[--C-:B------:R-:W-:Y:S01]  /*36e0*/  FFMA.FTZ R28, R30, R5, -R27.reuse ;  /* 0x000000051e1c7223 */ /* 0x100fe2000001081b */
[----:B------:R-:W-:Y:S01]  /*36f0*/  FMNMX.FTZ R33, R120, R33, !PT ;  /* 0x0000002178217209 */ /* 0x000fe20007810000 */
[----:B------:R-:W3:Y:S01]  /*3700*/  MUFU.TANH R65, R65 ;  /* 0x0000004100417308 */ /* 0x000ee20000002400 */
[----:B------:R-:W-:Y:S01]  /*3710*/  ISETP.GT.AND P4, PT, R31, 0x48, PT ;  /* 0x000000481f00780c */ /* 0x000fe20003f84270 */
[-CC-:B------:R-:W-:Y:S01]  /*3720*/  FFMA.FTZ R30, R38, R5.reuse, -R27.reuse ;  /* 0x00000005261e7223 */ /* 0x180fe2000001081b */
[----:B0-----:R-:W-:Y:S01]  /*3730*/  FSEL R118, R29, -INF , P3 ;  /* 0xff8000001d767808 */ /* 0x001fe20001800000 */
[----:B------:R-:W-:Y:S01]  /*3740*/  FFMA.FTZ R38, R56, R5, -R27 ;  /* 0x0000000538267223 */ /* 0x000fe2000001081b */
[----:B------:R-:W-:-:S02]  /*3750*/  FMNMX.FTZ R33, R122, R33, !PT ;  /* 0x000000217a217209 */ /* 0x000fc40007810000 */
[C---:B------:R-:W-:Y:S01]  /*3760*/  ISETP.GT.AND P3, PT, R31.reuse, 0x49, PT ;  /* 0x000000491f00780c */ /* 0x040fe20003f64270 */
[----:B------:R-:W0:Y:S01]  /*3770*/  MUFU.TANH R69, R69 ;  /* 0x0000004500457308 */ /* 0x000e220000002400 */
[----:B------:R-:W-:Y:S02]  /*3780*/  FSEL R114, R114, -INF , P4 ;  /* 0xff80000072727808 */ /* 0x000fe40002000000 */
[----:B------:R-:W-:Y:S02]  /*3790*/  FMNMX.FTZ R33, R118, R33, !PT ;  /* 0x0000002176217209 */ /* 0x000fe40007810000 */
[----:B------:R-:W-:Y:S02]  /*37a0*/  ISETP.GT.AND P4, PT, R31, 0x50, PT ;  /* 0x000000501f00780c */ /* 0x000fe40003f84270 */
[----:B--2---:R-:W-:Y:S01]  /*37b0*/  FSEL R94, R61, -INF , P3 ;  /* 0xff8000003d5e7808 */ /* 0x004fe20001800000 */
[----:B------:R-:W2:Y:S01]  /*37c0*/  MUFU.TANH R73, R73 ;  /* 0x0000004900497308 */ /* 0x000ea20000002400 */
[----:B------:R-:W-:-:S02]  /*37d0*/  FMNMX.FTZ R33, R114, R33, !PT ;  /* 0x0000002172217209 */ /* 0x000fc40007810000 */
[C---:B------:R-:W-:Y:S02]  /*37e0*/  ISETP.GT.AND P3, PT, R31.reuse, 0x51, PT ;  /* 0x000000511f00780c */ /* 0x040fe40003f64270 */
[----:B------:R-:W-:Y:S02]  /*37f0*/  FSEL R86, R86, -INF , P4 ;  /* 0xff80000056567808 */ /* 0x000fe40002000000 */
[----:B------:R-:W-:Y:S01]  /*3800*/  FMNMX.FTZ R33, R94, R33, !PT ;  /* 0x000000215e217209 */ /* 0x000fe20007810000 */
[----:B------:R3:W-:Y:S01]  /*3810*/  MUFU.TANH R39, R80 ;  /* 0x0000005000277308 */ /* 0x0007e20000002400 */
[----:B------:R-:W-:Y:S02]  /*3820*/  ISETP.GT.AND P4, PT, R31, 0x58, PT ;  /* 0x000000581f00780c */ /* 0x000fe40003f84270 */
[----:B------:R-:W-:Y:S02]  /*3830*/  FMNMX.FTZ R33, R86, R33, !PT ;  /* 0x0000002156217209 */ /* 0x000fe40007810000 */
[----:B------:R-:W-:-:S02]  /*3840*/  FSEL R70, R35, -INF , P4 ;  /* 0xff80000023467808 */ /* 0x000fc40002000000 */
[----:B------:R-:W-:Y:S01]  /*3850*/  ISETP.GT.AND P4, PT, R31, 0x60, PT ;  /* 0x000000601f00780c */ /* 0x000fe20003f84270 */
[----:B------:R-:W4:Y:S01]  /*3860*/  MUFU.TANH R77, R77 ;  /* 0x0000004d004d7308 */ /* 0x000f220000002400 */
[----:B---3--:R-:W-:Y:S02]  /*3870*/  FSEL R80, R65, -INF , P3 ;  /* 0xff80000041507808 */ /* 0x008fe40001800000 */
[----:B------:R-:W-:Y:S02]  /*3880*/  ISETP.GT.AND P3, PT, R31, 0x59, PT ;  /* 0x000000591f00780c */ /* 0x000fe40003f64270 */
[----:B------:R-:W-:Y:S02]  /*3890*/  FMNMX.FTZ R33, R80, R33, !PT ;  /* 0x0000002150217209 */ /* 0x000fe40007810000 */
[----:B0-----:R-:W-:Y:S01]  /*38a0*/  FSEL R78, R69, -INF , P3 ;  /* 0xff800000454e7808 */ /* 0x001fe20001800000 */
[----:B------:R-:W0:Y:S01]  /*38b0*/  MUFU.TANH R81, R81 ;  /* 0x0000005100517308 */ /* 0x000e220000002400 */
[----:B------:R-:W-:-:S02]  /*38c0*/  FMNMX.FTZ R33, R70, R33, !PT ;  /* 0x0000002146217209 */ /* 0x000fc40007810000 */
[----:B------:R-:W-:Y:S02]  /*38d0*/  ISETP.GT.AND P3, PT, R31, 0x61, PT ;  /* 0x000000611f00780c */ /* 0x000fe40003f64270 */
[----:B------:R-:W-:Y:S02]  /*38e0*/  FSEL R66, R37, -INF , P4 ;  /* 0xff80000025427808 */ /* 0x000fe40002000000 */
[----:B------:R-:W-:Y:S01]  /*38f0*/  FMNMX.FTZ R33, R78, R33, !PT ;  /* 0x000000214e217209 */ /* 0x000fe20007810000 */
[----:B------:R3:W5:Y:S01]  /*3900*/  MUFU.TANH R41, R84 ;  /* 0x0000005400297308 */ /* 0x0007620000002400 */
[----:B------:R-:W-:Y:S01]  /*3910*/  ISETP.GT.AND P4, PT, R31, 0x68, PT ;  /* 0x000000681f00780c */ /* 0x000fe20003f84270 */
[----:B------:R-:W1:Y:S01]  /*3920*/  @P2 LDC R37, c[0x0][0x44c] ;  /* 0x00011300ff252b82 */ /* 0x000e620000000800 */
[----:B--2---:R-:W-:Y:S02]  /*3930*/  FSEL R62, R73, -INF , P3 ;  /* 0xff800000493e7808 */ /* 0x004fe40001800000 */
[----:B------:R-:W-:-:S02]  /*3940*/  FMNMX.FTZ R33, R66, R33, !PT ;  /* 0x0000002142217209 */ /* 0x000fc40007810000 */
[C---:B------:R-:W-:Y:S01]  /*3950*/  ISETP.GT.AND P3, PT, R31.reuse, 0x69, PT ;  /* 0x000000691f00780c */ /* 0x040fe20003f64270 */
[----:B------:R-:W2:Y:S01]  /*3960*/  MUFU.TANH R85, R85 ;  /* 0x0000005500557308 */ /* 0x000ea20000002400 */
[----:B------:R-:W-:Y:S02]  /*3970*/  FSEL R82, R82, -INF , P4 ;  /* 0xff80000052527808 */ /* 0x000fe40002000000 */
[----:B------:R-:W-:Y:S02]  /*3980*/  FMNMX.FTZ R33, R62, R33, !PT ;  /* 0x000000213e217209 */ /* 0x000fe40007810000 */
[----:B------:R-:W-:Y:S02]  /*3990*/  ISETP.GT.AND P4, PT, R31, 0x70, PT ;  /* 0x000000701f00780c */ /* 0x000fe40003f84270 */
[----:B----4-:R-:W-:Y:S01]  /*39a0*/  FSEL R44, R77, -INF , P3 ;  /* 0xff8000004d2c7808 */ /* 0x010fe20001800000 */
[----:B------:R-:W-:Y:S01]  /*39b0*/  MUFU.EX2 R181, R181 ;  /* 0x000000b500b57308 */ /* 0x000fe20000000800 */
[----:B------:R-:W-:-:S02]  /*39c0*/  FMNMX.FTZ R33, R82, R33, !PT ;  /* 0x0000002152217209 */ /* 0x000fc40007810000 */
[----:B------:R-:W-:Y:S02]  /*39d0*/  ISETP.GT.AND P3, PT, R31, 0x71, PT ;  /* 0x000000711f00780c */ /* 0x000fe40003f64270 */
[----:B---3--:R-:W-:Y:S01]  /*39e0*/  FSEL R84, R39, -INF , P4 ;  /* 0xff80000027547808 */ /* 0x008fe20002000000 */
[----:B------:R-:W-:Y:S01]  /*39f0*/  IMAD.MOV.U32 R39, RZ, RZ, R18 ;  /* 0x000000ffff277224 */ /* 0x000fe200078e0012 */
[----:B------:R-:W-:Y:S01]  /*3a00*/  FMNMX.FTZ R33, R44, R33, !PT ;  /* 0x000000212c217209 */ /* 0x000fe20007810000 */
[----:B------:R-:W3:Y:S01]  /*3a10*/  MUFU.EX2 R64, R64 ;  /* 0x0000004000407308 */ /* 0x000ee20000000800 */
[----:B------:R-:W-:Y:S01]  /*3a20*/  ISETP.GT.AND P4, PT, R31, 0x78, PT ;  /* 0x000000781f00780c */ /* 0x000fe20003f84270 */
[----:B-1----:R-:W-:Y:S01]  /*3a30*/  @P2 IMAD.HI.U32 R37, R18, R37, RZ ;  /* 0x0000002512252227 */ /* 0x002fe200078e00ff */
[----:B0-----:R-:W-:Y:S02]  /*3a40*/  FSEL R88, R81, -INF , P3 ;  /* 0xff80000051587808 */ /* 0x001fe40001800000 */
[----:B------:R-:W-:-:S02]  /*3a50*/  FMNMX.FTZ R33, R84, R33, !PT ;  /* 0x0000002154217209 */ /* 0x000fc40007810000 */
[----:B------:R-:W-:Y:S01]  /*3a60*/  ISETP.GT.AND P3, PT, R31, 0x79, PT ;  /* 0x000000791f00780c */ /* 0x000fe20003f64270 */
[----:B------:R-:W0:Y:S01]  /*3a70*/  MUFU.EX2 R183, R183 ;  /* 0x000000b700b77308 */ /* 0x000e220000000800 */
[----:B-----5:R-:W-:Y:S02]  /*3a80*/  FSEL R90, R41, -INF , P4 ;  /* 0xff800000295a7808 */ /* 0x020fe40002000000 */
[----:B------:R-:W-:Y:S02]  /*3a90*/  FMNMX.FTZ R33, R88, R33, !PT ;  /* 0x0000002158217209 */ /* 0x000fe40007810000 */
[----:B--2---:R-:W-:Y:S02]  /*3aa0*/  FSEL R92, R85, -INF , P3 ;  /* 0xff800000555c7808 */ /* 0x004fe40001800000 */
[----:B------:R-:W-:Y:S01]  /*3ab0*/  FMNMX.FTZ R33, R90, R33, !PT ;  /* 0x000000215a217209 */ /* 0x000fe20007810000 */
[----:B------:R-:W1:Y:S01]  /*3ac0*/  MUFU.EX2 R2, R2 ;  /* 0x0000000200027308 */ /* 0x000e620000000800 */
[----:B---3--:R-:W-:Y:S01]  /*3ad0*/  FADD.FTZ R42, R181, R64 ;  /* 0x00000040b52a7221 */ /* 0x008fe20000010000 */
[----:B------:R-:W-:-:S02]  /*3ae0*/  @P2 SHF.R.U32.HI R39, RZ, R48, R37 ;  /* 0x00000030ff272219 */ /* 0x000fc40000011625 */
[----:B------:R-:W-:Y:S02]  /*3af0*/  FMNMX.FTZ R33, R92, R33, !PT ;  /* 0x000000215c217209 */ /* 0x000fe40007810000 */
[----:B------:R-:W-:Y:S02]  /*3b00*/  IADD3 R43, R39, R16, -R17 ;  /* 0x00000010272b7210 */ /* 0x000fe40007ffe811 */
[----:B------:R-:W2:Y:S01]  /*3b10*/  MUFU.EX2 R177, R177 ;  /* 0x000000b100b17308 */ /* 0x000ea20000000800 */
[----:B------:R-:W3:Y:S01]  /*3b20*/  SHFL.BFLY PT, R12, R33, 0x2, 0x1f ;  /* 0x0c401f00210c7f89 */ /* 0x000ee200000e0000 */
[----:B------:R-:W-:-:S06]  /*3b30*/  F2FP.BF16.F32.PACK_AB R181, R64, R181 ;  /* 0x000000b540b5723e */ /* 0x000fcc00000010ff */
[----:B------:R-:W4:Y:S08]  /*3b40*/  MUFU.EX2 R4, R4 ;  /* 0x0000000400047308 */ /* 0x000f300000000800 */
[----:B------:R-:W5:Y:S08]  /*3b50*/  MUFU.EX2 R179, R179 ;  /* 0x000000b300b37308 */ /* 0x000f700000000800 */
[----:B------:R-:W5:Y:S01]  /*3b60*/  MUFU.EX2 R8, R8 ;  /* 0x0000000800087308 */ /* 0x000f620000000800 */
[----:B---3--:R-:W-:-:S05]  /*3b70*/  FMNMX.FTZ R7, R33, R12, !PT ;  /* 0x0000000c21077209 */ /* 0x008fca0007810000 */
[----:B------:R-:W3:Y:S02]  /*3b80*/  SHFL.BFLY PT, R12, R7, 0x1, 0x1f ;  /* 0x0c201f00070c7f89 */ /* 0x000ee400000e0000 */
[----:B------:R-:W5:Y:S08]  /*3b90*/  MUFU.EX2 R173, R173 ;  /* 0x000000ad00ad7308 */ /* 0x000f700000000800 */
[----:B------:R-:W-:Y:S08]  /*3ba0*/  MUFU.EX2 R10, R10 ;  /* 0x0000000a000a7308 */ /* 0x000ff00000000800 */
[----:B------:R-:W-:Y:S01]  /*3bb0*/  MUFU.EX2 R175, R175 ;  /* 0x000000af00af7308 */ /* 0x000fe20000000800 */
[----:B---3--:R-:W-:-:S07]  /*3bc0*/  FMNMX.FTZ R12, R7, R12, !PT ;  /* 0x0000000c070c7209 */ /* 0x008fce0007810000 */
[----:B------:R-:W-:Y:S01]  /*3bd0*/  MUFU.EX2 R14, R14 ;  /* 0x0000000e000e7308 */ /* 0x000fe20000000800 */
[C---:B------:R-:W-:Y:S01]  /*3be0*/  FSETP.NEU.FTZ.AND P3, PT, R12.reuse, -INF , PT ;  /* 0xff8000000c00780b */ /* 0x040fe20003f7d000 */
[----:B------:R-:W-:-:S05]  /*3bf0*/  FMUL.FTZ R7, R12, R5 ;  /* 0x000000050c077220 */ /* 0x000fca0000410000 */
[----:B------:R-:W-:Y:S01]  /*3c00*/  FSEL R25, R7, RZ, P3 ;  /* 0x000000ff07197208 */ /* 0x000fe20001800000 */
[----:B------:R-:W-:Y:S04]  /*3c10*/  MUFU.EX2 R169, R169 ;  /* 0x000000a900a97308 */ /* 0x000fe80000000800 */
[-CC-:B------:R-:W-:Y:S01]  /*3c20*/  FFMA.FTZ R180, R74, R5.reuse, -R25.reuse ;  /* 0x000000054ab47223 */ /* 0x180fe20000010819 */
[-CC-:B------:R-:W-:Y:S01]  /*3c30*/  FFMA.FTZ R7, R3, R5.reuse, -R25.reuse ;  /* 0x0000000503077223 */ /* 0x180fe20000010819 */
[-CC-:B------:R-:W-:Y:S01]  /*3c40*/  FFMA.FTZ R182, R68, R5.reuse, -R25.reuse ;  /* 0x0000000544b67223 */ /* 0x180fe20000010819 */
[-CC-:B------:R-:W-:Y:S01]  /*3c50*/  FFMA.FTZ R9, R72, R5.reuse, -R25.reuse ;  /* 0x0000000548097223 */ /* 0x180fe20000010819 */
[----:B0-----:R-:W-:Y:S01]  /*3c60*/  FADD.FTZ R3, R183, R42 ;  /* 0x0000002ab7037221 */ /* 0x001fe20000010000 */
[-CC-:B------:R-:W-:Y:S01]  /*3c70*/  FFMA.FTZ R176, R76, R5.reuse, -R25.reuse ;  /* 0x000000054cb07223 */ /* 0x180fe20000010819 */
[----:B------:R-:W-:Y:S01]  /*3c80*/  MUFU.EX2 R180, R180 ;  /* 0x000000b400b47308 */ /* 0x000fe20000000800 */
[-C--:B------:R-:W-:Y:S01]  /*3c90*/  FFMA.FTZ R11, R98, R5.reuse, -R25 ;  /* 0x00000005620b7223 */ /* 0x080fe20000010819 */
[----:B-1----:R-:W-:Y:S01]  /*3ca0*/  FADD.FTZ R42, R2, R3 ;  /* 0x00000003022a7221 */ /* 0x002fe20000010000 */
[-CC-:B------:R-:W-:Y:S01]  /*3cb0*/  FFMA.FTZ R178, R100, R5.reuse, -R25.reuse ;  /* 0x0000000564b27223 */ /* 0x180fe20000010819 */
[-CC-:B------:R-:W-:Y:S01]  /*3cc0*/  FFMA.FTZ R13, R104, R5.reuse, -R25.reuse ;  /* 0x00000005680d7223 */ /* 0x180fe20000010819 */
[-CC-:B------:R-:W-:Y:S01]  /*3cd0*/  FFMA.FTZ R172, R106, R5.reuse, -R25.reuse ;  /* 0x000000056aac7223 */ /* 0x180fe20000010819 */
[----:B--2---:R-:W-:Y:S01]  /*3ce0*/  FADD.FTZ R3, R177, R42 ;  /* 0x0000002ab1037221 */ /* 0x004fe20000010000 */
[-CC-:B------:R-:W-:Y:S01]  /*3cf0*/  FFMA.FTZ R15, R102, R5.reuse, -R25.reuse ;  /* 0x00000005660f7223 */ /* 0x180fe20000010819 */
[----:B------:R-:W0:Y:S01]  /*3d00*/  MUFU.EX2 R7, R7 ;  /* 0x0000000700077308 */ /* 0x000e220000000800 */
[-C--:B------:R-:W-:Y:S01]  /*3d10*/  FFMA.FTZ R174, R108, R5.reuse, -R25 ;  /* 0x000000056cae7223 */ /* 0x080fe20000010819 */
[----:B----4-:R-:W-:Y:S01]  /*3d20*/  FADD.FTZ R42, R4, R3 ;  /* 0x00000003042a7221 */ /* 0x010fe20000010000 */
[-CC-:B------:R-:W-:Y:S01]  /*3d30*/  FFMA.FTZ R21, R96, R5.reuse, -R25.reuse ;  /* 0x0000000560157223 */ /* 0x180fe20000010819 */
[-CC-:B------:R-:W-:Y:S01]  /*3d40*/  FFMA.FTZ R168, R110, R5.reuse, -R25.reuse ;  /* 0x000000056ea87223 */ /* 0x180fe20000010819 */
[-CC-:B------:R-:W-:Y:S01]  /*3d50*/  FFMA.FTZ R27, R112, R5.reuse, -R25.reuse ;  /* 0x00000005701b7223 */ /* 0x180fe20000010819 */
[----:B-----5:R-:W-:Y:S01]  /*3d60*/  FADD.FTZ R33, R179, R42 ;  /* 0x0000002ab3217221 */ /* 0x020fe20000010000 */
[-CC-:B------:R-:W-:Y:S01]  /*3d70*/  FFMA.FTZ R170, R116, R5.reuse, -R25.reuse ;  /* 0x0000000574aa7223 */ /* 0x180fe20000010819 */
[----:B------:R-:W1:Y:S01]  /*3d80*/  MUFU.EX2 R182, R182 ;  /* 0x000000b600b67308 */ /* 0x000e620000000800 */
[-C--:B------:R-:W-:Y:S01]  /*3d90*/  FFMA.FTZ R29, R120, R5.reuse, -R25 ;  /* 0x00000005781d7223 */ /* 0x080fe20000010819 */
[----:B------:R-:W-:Y:S01]  /*3da0*/  FADD.FTZ R46, R8, R33 ;  /* 0x00000021082e7221 */ /* 0x000fe20000010000 */
[-CC-:B------:R-:W-:Y:S01]  /*3db0*/  FFMA.FTZ R164, R122, R5.reuse, -R25.reuse ;  /* 0x000000057aa47223 */ /* 0x180fe20000010819 */
[-CC-:B------:R-:W-:Y:S01]  /*3dc0*/  FFMA.FTZ R31, R118, R5.reuse, -R25.reuse ;  /* 0x00000005761f7223 */ /* 0x180fe20000010819 */
[-CC-:B------:R-:W-:Y:S01]  /*3dd0*/  FFMA.FTZ R166, R114, R5.reuse, -R25.reuse ;  /* 0x0000000572a67223 */ /* 0x180fe20000010819 */
[----:B------:R-:W-:Y:S01]  /*3de0*/  FADD.FTZ R35, R173, R46 ;  /* 0x0000002ead237221 */ /* 0x000fe20000010000 */
[-C--:B------:R-:W-:Y:S01]  /*3df0*/  FFMA.FTZ R94, R94, R5.reuse, -R25 ;  /* 0x000000055e5e7223 */ /* 0x080fe20000010819 */
[----:B------:R-:W2:Y:S01]  /*3e00*/  MUFU.EX2 R9, R9 ;  /* 0x0000000900097308 */ /* 0x000ea20000000800 */
[----:B0-----:R-:W-:Y:S01]  /*3e10*/  FADD.FTZ R3, R180, R7 ;  /* 0x00000007b4037221 */ /* 0x001fe20000010000 */
[-CC-:B------:R-:W-:Y:S01]  /*3e20*/  FFMA.FTZ R86, R86, R5.reuse, -R25.reuse ;  /* 0x0000000556567223 */ /* 0x180fe20000010819 */
[-CC-:B------:R-:W-:Y:S01]  /*3e30*/  FFMA.FTZ R80, R80, R5.reuse, -R25.reuse ;  /* 0x0000000550507223 */ /* 0x180fe20000010819 */
[-CC-:B------:R-:W-:Y:S01]  /*3e40*/  FFMA.FTZ R70, R70, R5.reuse, -R25.reuse ;  /* 0x0000000546467223 */ /* 0x180fe20000010819 */
[-CC-:B------:R-:W-:Y:S01]  /*3e50*/  FFMA.FTZ R78, R78, R5.reuse, -R25.reuse ;  /* 0x000000054e4e7223 */ /* 0x180fe20000010819 */
[----:B------:R-:W-:Y:S01]  /*3e60*/  FFMA.FTZ R66, R66, R5, -R25 ;  /* 0x0000000542427223 */ /* 0x000fe20000010819 */
[----:B------:R-:W-:Y:S01]  /*3e70*/  SHF.R.S32.HI R46, RZ, 0x1f, R43 ;  /* 0x0000001fff2e7819 */ /* 0x000fe2000001142b */
[----:B------:R-:W0:Y:S01]  /*3e80*/  MUFU.EX2 R176, R176 ;  /* 0x000000b000b07308 */ /* 0x000e220000000800 */
[----:B-1----:R-:W-:Y:S01]  /*3e90*/  FADD.FTZ R42, R182, R3 ;  /* 0x00000003b62a7221 */ /* 0x002fe20000010000 */
[----:B------:R-:W-:Y:S01]  /*3ea0*/  F2FP.BF16.F32.PACK_AB R183, R2, R183 ;  /* 0x000000b702b7723e */ /* 0x000fe200000010ff */
[-CC-:B------:R-:W-:Y:S01]  /*3eb0*/  FFMA.FTZ R62, R62, R5.reuse, -R25.reuse ;  /* 0x000000053e3e7223 */ /* 0x180fe20000010819 */
[-CC-:B------:R-:W-:Y:S01]  /*3ec0*/  FFMA.FTZ R82, R82, R5.reuse, -R25.reuse ;  /* 0x0000000552527223 */ /* 0x180fe20000010819 */
[-CC-:B------:R-:W-:Y:S01]  /*3ed0*/  FFMA.FTZ R44, R44, R5.reuse, -R25.reuse ;  /* 0x000000052c2c7223 */ /* 0x180fe20000010819 */
[-CC-:B------:R-:W-:Y:S01]  /*3ee0*/  FFMA.FTZ R84, R84, R5.reuse, -R25.reuse ;  /* 0x0000000554547223 */ /* 0x180fe20000010819 */
[-C--:B------:R-:W-:Y:S01]  /*3ef0*/  FFMA.FTZ R88, R88, R5.reuse, -R25 ;  /* 0x0000000558587223 */ /* 0x080fe20000010819 */
[----:B------:R-:W1:Y:S01]  /*3f00*/  MUFU.EX2 R11, R11 ;  /* 0x0000000b000b7308 */ /* 0x000e620000000800 */
[----:B--2---:R-:W-:Y:S01]  /*3f10*/  FADD.FTZ R3, R9, R42 ;  /* 0x0000002a09037221 */ /* 0x004fe20000010000 */
[----:B------:R-:W-:Y:S01]  /*3f20*/  FADD.FTZ R42, R10, R35 ;  /* 0x000000230a2a7221 */ /* 0x000fe20000010000 */
[-CC-:B------:R-:W-:Y:S01]  /*3f30*/  FFMA.FTZ R90, R90, R5.reuse, -R25.reuse ;  /* 0x000000055a5a7223 */ /* 0x180fe20000010819 */
[----:B------:R-:W-:Y:S01]  /*3f40*/  FFMA.FTZ R92, R92, R5, -R25 ;  /* 0x000000055c5c7223 */ /* 0x000fe20000010819 */
[----:B------:R-:W-:Y:S01]  /*3f50*/  LEA.HI R25, R46, R43, RZ, 0x7 ;  /* 0x0000002b2e197211 */ /* 0x000fe200078f38ff */
[----:B------:R-:W-:Y:S01]  /*3f60*/  FADD.FTZ R35, R175, R42 ;  /* 0x0000002aaf237221 */ /* 0x000fe20000010000 */
[----:B------:R-:W-:Y:S01]  /*3f70*/  F2FP.BF16.F32.PACK_AB R182, R9, R182 ;  /* 0x000000b609b6723e */ /* 0x000fe200000010ff */
[----:B------:R-:W2:Y:S01]  /*3f80*/  MUFU.EX2 R178, R178 ;  /* 0x000000b200b27308 */ /* 0x000ea20000000800 */
[----:B0-----:R-:W-:Y:S01]  /*3f90*/  FADD.FTZ R0, R176, R3 ;  /* 0x00000003b0007221 */ /* 0x001fe20000010000 */
[----:B------:R-:W-:Y:S01]  /*3fa0*/  FADD.FTZ R42, R14, R35 ;  /* 0x000000230e2a7221 */ /* 0x000fe20000010000 */
[----:B------:R-:W-:-:S02]  /*3fb0*/  F2FP.BF16.F32.PACK_AB R177, R4, R177 ;  /* 0x000000b104b1723e */ /* 0x000fc400000010ff */
[----:B------:R-:W-:Y:S02]  /*3fc0*/  CS2R R122, SRZ ;  /* 0x00000000007a7805 */ /* 0x000fe4000001ff00 */
[----:B------:R-:W-:Y:S01]  /*3fd0*/  F2FP.BF16.F32.PACK_AB R173, R10, R173 ;  /* 0x000000ad0aad723e */ /* 0x000fe200000010ff */
[----:B------:R-:W-:Y:S01]  /*3fe0*/  FADD.FTZ R37, R169, R42 ;  /* 0x0000002aa9257221 */ /* 0x000fe20000010000 */
[----:B------:R-:W-:Y:S01]  /*3ff0*/  VIADD R10, R95, 0xfffffffe ;  /* 0xfffffffe5f0a7836 */ /* 0x000fe20000000000 */
[----:B------:R-:W0:Y:S01]  /*4000*/  MUFU.EX2 R13, R13 ;  /* 0x0000000d000d7308 */ /* 0x000e220000000800 */
[----:B-1----:R-:W-:Y:S01]  /*4010*/  FADD.FTZ R3, R11, R0 ;  /* 0x000000000b037221 */ /* 0x002fe20000010000 */
[----:B------:R-:W-:Y:S02]  /*4020*/  F2FP.BF16.F32.PACK_AB R180, R7, R180 ;  /* 0x000000b407b4723e */ /* 0x000fe400000010ff */
[----:B------:R-:W-:Y:S02]  /*4030*/  CS2R R120, SRZ ;  /* 0x0000000000787805 */ /* 0x000fe4000001ff00 */
[----:B------:R-:W-:-:S02]  /*4040*/  F2FP.BF16.F32.PACK_AB R179, R8, R179 ;  /* 0x000000b308b3723e */ /* 0x000fc400000010ff */
[----:B------:R-:W-:Y:S02]  /*4050*/  CS2R R118, SRZ ;  /* 0x0000000000767805 */ /* 0x000fe4000001ff00 */
[----:B------:R-:W-:Y:S02]  /*4060*/  F2FP.BF16.F32.PACK_AB R175, R14, R175 ;  /* 0x000000af0eaf723e */ /* 0x000fe400000010ff */
[----:B------:R-:W-:Y:S01]  /*4070*/  CS2R R116, SRZ ;  /* 0x0000000000747805 */ /* 0x000fe2000001ff00 */
[----:B------:R-:W1:Y:S01]  /*4080*/  MUFU.EX2 R172, R172 ;  /* 0x000000ac00ac7308 */ /* 0x000e620000000800 */
[----:B--2---:R-:W-:Y:S01]  /*4090*/  FADD.FTZ R0, R178, R3 ;  /* 0x00000003b2007221 */ /* 0x004fe20000010000 */
[----:B------:R-:W-:Y:S02]  /*40a0*/  F2FP.BF16.F32.PACK_AB R176, R11, R176 ;  /* 0x000000b00bb0723e */ /* 0x000fe400000010ff */
[----:B------:R-:W-:Y:S02]  /*40b0*/  CS2R R114, SRZ ;  /* 0x0000000000727805 */ /* 0x000fe4000001ff00 */
[----:B------:R-:W-:-:S02]  /*40c0*/  CS2R R112, SRZ ;  /* 0x0000000000707805 */ /* 0x000fc4000001ff00 */
[----:B------:R-:W-:Y:S02]  /*40d0*/  CS2R R110, SRZ ;  /* 0x00000000006e7805 */ /* 0x000fe4000001ff00 */
[----:B------:R-:W-:Y:S02]  /*40e0*/  CS2R R108, SRZ ;  /* 0x00000000006c7805 */ /* 0x000fe4000001ff00 */
[----:B------:R-:W-:Y:S01]  /*40f0*/  CS2R R106, SRZ ;  /* 0x00000000006a7805 */ /* 0x000fe2000001ff00 */
[----:B------:R-:W2:Y:S01]  /*4100*/  MUFU.EX2 R20, R20 ;  /* 0x0000001400147308 */ /* 0x000ea20000000800 */
[C---:B0-----:R-:W-:Y:S01]  /*4110*/  FADD.FTZ R3, R13.reuse, R0 ;  /* 0x000000000d037221 */ /* 0x041fe20000010000 */
[----:B------:R-:W-:Y:S02]  /*4120*/  F2FP.BF16.F32.PACK_AB R178, R13, R178 ;  /* 0x000000b20db2723e */ /* 0x000fe400000010ff */
[----:B------:R-:W-:Y:S02]  /*4130*/  CS2R R104, SRZ ;  /* 0x0000000000687805 */ /* 0x000fe4000001ff00 */
[----:B------:R-:W-:-:S02]  /*4140*/  CS2R R102, SRZ ;  /* 0x0000000000667805 */ /* 0x000fc4000001ff00 */
[----:B------:R-:W-:Y:S02]  /*4150*/  CS2R R100, SRZ ;  /* 0x0000000000647805 */ /* 0x000fe4000001ff00 */
[----:B------:R-:W-:Y:S02]  /*4160*/  CS2R R98, SRZ ;  /* 0x0000000000627805 */ /* 0x000fe4000001ff00 */
[----:B------:R-:W-:Y:S01]  /*4170*/  CS2R R96, SRZ ;  /* 0x0000000000607805 */ /* 0x000fe2000001ff00 */
        /* <DEDUP_REMOVED lines=54> */
[----:B------:R-:W-:Y:S02]  /*44e0*/  F2FP.BF16.F32.PACK_AB R163, R32, R163 ;  /* 0x000000a320a3723e */ /* 0x000fe400000010ff */
[----:B--2---:R-:W-:-:S04]  /*44f0*/  CS2R R94, SRZ ;  /* 0x00000000005e7805 */ /* 0x004fc8000001ff00 */
[----:B------:R-:W1:Y:S01]  /*4500*/  MUFU.EX2 R86, R86 ;  /* 0x0000005600567308 */ /* 0x000e620000000800 */
[C---:B---3--:R-:W-:Y:S01]  /*4510*/  FADD.FTZ R3, R33.reuse, R0 ;  /* 0x0000000021037221 */ /* 0x048fe20000010000 */
        /* <DEDUP_REMOVED lines=33> */
[----:B------:R0:W3:Y:S01]  /*4730*/  MUFU.EX2 R43, R88 ;  /* 0x00000058002b7308 */ /* 0x0000e20000000800 */
[C---:B-1----:R-:W-:Y:S01]  /*4740*/  FADD.FTZ R9, R41.reuse, R0 ;  /* 0x0000000029097221 */ /* 0x042fe20000010000 */
[----:B------:R-:W-:-:S06]  /*4750*/  F2FP.BF16.F32.PACK_AB R158, R41, R82 ;  /* 0x00000052299e723e */ /* 0x000fcc00000010ff */
[----:B------:R-:W1:Y:S01]  /*4760*/  MUFU.EX2 R90, R90 ;  /* 0x0000005a005a7308 */ /* 0x000e620000000800 */
[----:B--2---:R-:W-:Y:S01]  /*4770*/  FADD.FTZ R0, R84, R9 ;  /* 0x0000000954007221 */ /* 0x004fe20000010000 */
[----:B0-----:R-:W-:-:S06]  /*4780*/  CS2R R88, SRZ ;  /* 0x0000000000587805 */ /* 0x001fcc000001ff00 */
[----:B------:R-:W0:Y:S01]  /*4790*/  MUFU.EX2 R155, R155 ;  /* 0x0000009b009b7308 */ /* 0x000e220000000800 */
[C---:B---3--:R-:W-:Y:S01]  /*47a0*/  FADD.FTZ R9, R43.reuse, R0 ;  /* 0x000000002b097221 */ /* 0x048fe20000010000 */
[----:B------:R-:W-:Y:S01]  /*47b0*/  F2FP.BF16.F32.PACK_AB R152, R43, R84 ;  /* 0x000000542b98723e */ /* 0x000fe200000010ff */
[----:B------:R-:W-:-:S05]  /*47c0*/  IMAD.MOV.U32 R0, RZ, RZ, 0x3f800000 ;  /* 0x3f800000ff007424 */ /* 0x000fca00078e00ff */
[----:B------:R2:W3:Y:S01]  /*47d0*/  MUFU.EX2 R7, R92 ;  /* 0x0000005c00077308 */ /* 0x0004e20000000800 */
[----:B-1----:R-:W-:Y:S01]  /*47e0*/  FADD.FTZ R4, R90, R9 ;  /* 0x000000095a047221 */ /* 0x002fe20000010000 */
[----:B------:R-:W-:-:S04]  /*47f0*/  SHF.R.S32.HI R9, RZ, 0x7, R25 ;  /* 0x00000007ff097819 */ /* 0x000fc80000011419 */
[----:B------:R-:W-:Y:S02]  /*4800*/  VIMNMX R9, R22, R9, !PT ;  /* 0x0000000916097248 */ /* 0x000fe40007fe0100 */
[----:B------:R-:W1:Y:S01]  /*4810*/  MUFU.EX2 R40, R40 ;  /* 0x0000002800287308 */ /* 0x000e620000000800 */
[----:B0-----:R-:W-:Y:S01]  /*4820*/  FADD.FTZ R3, R155, R2 ;  /* 0x000000029b037221 */ /* 0x001fe20000010000 */
[----:B------:R-:W-:Y:S01]  /*4830*/  ISETP.GE.AND P3, PT, R10, R9, PT ;  /* 0x000000090a00720c */ /* 0x000fe20003f66270 */
[----:B------:R-:W-:Y:S01]  /*4840*/  IMAD.MOV.U32 R2, RZ, RZ, 0x3f800000 ;  /* 0x3f800000ff027424 */ /* 0x000fe200078e00ff */
[----:B--2---:R-:W-:Y:S02]  /*4850*/  CS2R R92, SRZ ;  /* 0x00000000005c7805 */ /* 0x004fe4000001ff00 */
[C---:B---3--:R-:W-:Y:S01]  /*4860*/  F2FP.BF16.F32.PACK_AB R154, R7.reuse, R90 ;  /* 0x0000005a079a723e */ /* 0x048fe200000010ff */
[----:B------:R-:W-:Y:S01]  /*4870*/  FADD.FTZ R4, R7, R4 ;  /* 0x0000000407047221 */ /* 0x000fe20000010000 */
[----:B------:R-:W-:Y:S01]  /*4880*/  CS2R R90, SRZ ;  /* 0x00000000005a7805 */ /* 0x000fe2000001ff00 */
[C---:B-1----:R-:W-:Y:S01]  /*4890*/  FADD.FTZ R3, R40.reuse, R3 ;  /* 0x0000000328037221 */ /* 0x042fe20000010000 */
[----:B------:R-:W-:-:S05]  /*48a0*/  F2FP.BF16.F32.PACK_AB R155, R40, R155 ;  /* 0x0000009b289b723e */ /* 0x000fca00000010ff */
[----:B------:R-:W-:Y:S05]  /*48b0*/  @!P3 BRA `(.L_x_2222) ;  /* 0x000000300078b947 */ /* 0x000fea0003800000 */
[----:B------:R-:W-:Y:S01]  /*48c0*/  IMAD.MOV.U32 R7, RZ, RZ, R6 ;  /* 0x000000ffff077224 */ /* 0x000fe200078e0006 */
[----:B------:R-:W-:Y:S01]  /*48d0*/  UMOV UR61, UR38 ;  /* 0x00000026003d7c82 */ /* 0x000fe20008000000 */
[----:B------:R-:W-:Y:S01]  /*48e0*/  IMAD.MOV.U32 R8, RZ, RZ, R12 ;  /* 0x000000ffff087224 */ /* 0x000fe200078e000c */
[----:B------:R-:W-:Y:S01]  /*48f0*/  UMOV UR60, UR36 ;  /* 0x00000024003c7c82 */ /* 0x000fe20008000000 */
[----:B------:R-:W-:Y:S01]  /*4900*/  IMAD.MOV.U32 R0, RZ, RZ, 0x3f800000 ;  /* 0x3f800000ff007424 */ /* 0x000fe200078e00ff */
[----:B------:R-:W-:Y:S01]  /*4910*/  ULDC UR58, c[0x0][0x9d8] ;  /* 0x00027600003a7ab9 */ /* 0x000fe20000000800 */
[----:B------:R-:W-:-:S07]  /*4920*/  IMAD.MOV.U32 R151, RZ, RZ, RZ ;  /* 0x000000ffff977224 */ /* 0x000fce00078e00ff */
.L_x_2231:
[----:B------:R-:W-:-:S04]  /*4930*/  UIADD3 UR6, UR60, 0x1, URZ ;  /* 0x000000013c067890 */ /* 0x000fc8000fffe03f */
[----:B------:R-:W-:-:S04]  /*4940*/  UISETP.NE.AND UP0, UPT, UR6, 0x2, UPT ;  /* 0x000000020600788c */ /* 0x000fc8000bf05270 */
[----:B------:R-:W-:Y:S02]  /*4950*/  USEL UR38, URZ, 0x1, UP0 ;  /* 0x000000013f267887 */ /* 0x000fe40008000000 */
[----:B------:R-:W-:Y:S02]  /*4960*/  USEL UR36, UR6, URZ, UP0 ;  /* 0x0000003f06247287 */ /* 0x000fe40008000000 */
[----:B------:R-:W-:Y:S01]  /*4970*/  ULOP3.LUT UR38, UR61, UR38, URZ, 0x3c, !UPT ;  /* 0x000000263d267292 */ /* 0x000fe2000f8e3c3f */
[----:B------:R-:W-:Y:S11]  /*4980*/  @!P0 BRA `(.L_x_2223) ;  /* 0x0000000000048947 */ /* 0x000ff60003800000 */
[----:B------:R-:W-:Y:S01]  /*4990*/  BPT.TRAP 0x1 ;  /* 0x000000040000795c */ /* 0x000fe20000300000 */
.L_x_2223:
[----:B------:R-:W-:Y:S01]  /*49a0*/  ULEA UR59, UR36, UR37, 0x3 ;  /* 0x00000025243b7291 */ /* 0x000fe2000f8e183f */
[----:B------:R-:W-:-:S05]  /*49b0*/  IMAD.U32 R5, RZ, RZ, UR38 ;  /* 0x00000026ff057e24 */ /* 0x000fca000f8e00ff */
[----:B------:R-:W-:-:S04]  /*49c0*/  SHF.L.U32 R5, R5, 0x1f, RZ ;  /* 0x0000001f05057819 */ /* 0x000fc800000006ff */
[----:B------:R0:W1:Y:S01]  /*49d0*/  SYNCS.PHASECHK.TRANS64.TRYWAIT P3, [UR59+0x34830], R5 ;  /* 0x03483005ff0075a7 */ /* 0x000062000806017b */
[----:B------:R-:W-:Y:S05]  /*49e0*/  @!P0 BRA `(.L_x_2224) ;  /* 0x0000000000048947 */ /* 0x000fea0003800000 */
[----:B------:R-:W-:Y:S01]  /*49f0*/  BPT.TRAP 0x1 ;  /* 0x000000040000795c */ /* 0x000fe20000300000 */
.L_x_2224:
[----:B-1----:R-:W-:Y:S05]  /*4a00*/  @P3 BRA `(.L_x_2225) ;  /* 0x0000000000083947 */ /* 0x002fea0003800000 */
[----:B------:R-:W1:Y:S02]  /*4a10*/  SYNCS.PHASECHK.TRANS64.TRYWAIT P3, [UR59+0x34830], R5 ;  /* 0x03483005ff0075a7 */ /* 0x000e64000806017b */
[----:B-1----:R-:W-:Y:S05]  /*4a20*/  @!P3 BRA `(.L_x_2226) ;  /* 0x000001040068b947 */ /* 0x002fea0003800000 */
.L_x_2225:
[----:B------:R-:W-:Y:S01]  /*4a30*/  UIMAD UR54, UR36, 0xc00, UR39 ;  /* 0x00000c00243678a4 */ /* 0x000fe2000f8e0227 */
[----:B------:R-:W-:Y:S01]  /*4a40*/  WARPGROUP.ARRIVE ;  /* 0x00000000000079c5 */ /* 0x000fe20000000000 */
[----:B------:R-:W-:Y:S01]  /*4a50*/  UMOV UR55, 0x40000040 ;  /* 0x4000004000377882 */ /* 0x000fe20000000000 */
[----:B------:R-:W-:Y:S01]  /*4a60*/  UMOV UR7, 0x40000040 ;  /* 0x4000004000077882 */ /* 0x000fe20000000000 */
[----:B------:R-:W-:Y:S01]  /*4a70*/  UIADD3 UR6, UR54, 0x2, URZ ;  /* 0x0000000236067890 */ /* 0x000fe2000fffe03f */
[-C--:B------:R-:W-:Y:S01]  /*4a80*/  FMUL.FTZ R88, R88, R2.reuse ;  /* 0x0000000258587220 */ /* 0x080fe20000410000 */
[----:B------:R-:W-:Y:S01]  /*4a90*/  UIADD3 UR10, UR54, 0x4, URZ ;  /* 0x00000004360a7890 */ /* 0x000fe2000fffe03f */
[-C--:B------:R-:W-:Y:S01]  /*4aa0*/  FMUL.FTZ R89, R89, R2.reuse ;  /* 0x0000000259597220 */ /* 0x080fe20000410000 */
[----:B------:R-:W-:Y:S01]  /*4ab0*/  UMOV UR11, 0x40000040 ;  /* 0x40000040000b7882 */ /* 0x000fe20000000000 */
[----:B------:R-:W-:Y:S01]  /*4ac0*/  HGMMA.64x128x16.F32.BF16 R24, gdesc[UR52], RZ, !UPT, gsb0 ;  /* 0x01e00000341879f0 */ /* 0x000fe2000c0018ff */
        /* <DEDUP_REMOVED lines=116> */
.L_x_2227:
[----:B------:R-:W-:Y:S01]  /*5210*/  ULEA UR7, UR60, UR37, 0x3 ;  /* 0x000000253c077291 */ /* 0x000fe2000f8e183f */
[----:B------:R-:W-:-:S05]  /*5220*/  IMAD.U32 R0, RZ, RZ, UR61 ;  /* 0x0000003dff007e24 */ /* 0x000fca000f8e00ff */
[----:B------:R-:W-:-:S04]  /*5230*/  SHF.L.U32 R0, R0, 0x1f, RZ ;  /* 0x0000001f00007819 */ /* 0x000fc800000006ff */
[----:B------:R2:W3:Y:S01]  /*5240*/  SYNCS.PHASECHK.TRANS64.TRYWAIT P3, [UR7+0x34850], R0 ;  /* 0x03485000ff0075a7 */ /* 0x0004e20008060147 */
[----:B------:R-:W-:Y:S05]  /*5250*/  @!P0 BRA `(.L_x_2228) ;  /* 0x0000000000048947 */ /* 0x000fea0003800000 */
[----:B------:R-:W-:Y:S01]  /*5260*/  BPT.TRAP 0x1 ;  /* 0x000000040000795c */ /* 0x000fe20000300000 */
.L_x_2228:
[----:B---3--:R-:W-:Y:S05]  /*5270*/  @P3 BRA `(.L_x_2229) ;  /* 0x0000000000083947 */ /* 0x008fea0003800000 */
[----:B------:R-:W3:Y:S02]  /*5280*/  SYNCS.PHASECHK.TRANS64.TRYWAIT P3, [UR7+0x34850], R0 ;  /* 0x03485000ff0075a7 */ /* 0x000ee40008060147 */
[----:B---3--:R-:W-:Y:S05]  /*5290*/  @!P3 BRA `(.L_x_2230) ;  /* 0x000000fc0064b947 */ /* 0x008fea0003800000 */
.L_x_2229:
[----:B------:R-:W-:Y:S01]  /*52a0*/  UIADD3 UR6, UR37, 0x400, URZ ;  /* 0x0000040025067890 */ /* 0x000fe2000fffe03f */
[----:B------:R-:W-:Y:S01]  /*52b0*/  WARPGROUP.ARRIVE ;  /* 0x00000000000079c5 */ /* 0x000fe20000000000 */
[----:B------:R-:W-:Y:S01]  /*52c0*/  UMOV UR11, 0x40000040 ;  /* 0x40000040000b7882 */ /* 0x000fe20000000000 */
[----:B------:R-:W-:Y:S01]  /*52d0*/  FMUL.FTZ R13, R32, UR58 ;  /* 0x0000003a200d7c20 */ /* 0x000fe20008410000 */
[----:B------:R-:W-:Y:S01]  /*52e0*/  USHF.R.U32.HI UR6, URZ, 0x4, UR6 ;  /* 0x000000043f067899 */ /* 0x000fe20008011606 */
[----:B------:R-:W3:Y:S01]  /*52f0*/  @P2 LDC R32, c[0x0][0x44c] ;  /* 0x00011300ff202b82 */ /* 0x000ee20000000800 */
[----:B01----:R-:W-:Y:S01]  /*5300*/  FMUL.FTZ R5, R31, UR58 ;  /* 0x0000003a1f057c20 */ /* 0x003fe20008410000 */
[----:B------:R-:W-:Y:S01]  /*5310*/  FMUL.FTZ R15, R36, UR58 ;  /* 0x0000003a240f7c20 */ /* 0x000fe20008410000 */
[----:B------:R-:W-:Y:S01]  /*5320*/  ULOP3.LUT UR6, UR6, 0x3fff, URZ, 0xc0, !UPT ;  /* 0x00003fff06067892 */ /* 0x000fe2000f8ec03f */
[----:B------:R-:W-:Y:S01]  /*5330*/  FMUL.FTZ R20, R37, UR58 ;  /* 0x0000003a25147c20 */ /* 0x000fe20008410000 */
[----:B------:R-:W-:Y:S01]  /*5340*/  FMUL.FTZ R37, R39, UR58 ;  /* 0x0000003a27257c20 */ /* 0x000fe20008410000 */
[----:B------:R-:W-:Y:S01]  /*5350*/  IMAD.MOV.U32 R39, RZ, RZ, -0x80 ;  /* 0xffffff80ff277424 */ /* 0x000fe200078e00ff */
[----:B------:R-:W-:Y:S01]  /*5360*/  ULOP3.LUT UR6, UR6, 0x4000000, URZ, 0xfc, !UPT ;  /* 0x0400000006067892 */ /* 0x000fe2000f8efc3f */
[----:B------:R-:W0:Y:S01]  /*5370*/  @P2 LDC R31, c[0x0][0x450] ;  /* 0x00011400ff1f2b82 */ /* 0x000e220000000800 */
[----:B------:R-:W-:Y:S01]  /*5380*/  FMUL.FTZ R232, R26, UR58 ;  /* 0x0000003a1ae87c20 */ /* 0x000fe20008410000 */
[----:B------:R-:W-:Y:S01]  /*5390*/  IMAD R39, R10, R39, 0x1 ;  /* 0x000000010a277424 */ /* 0x000fe200078e0227 */
[----:B------:R-:W-:Y:S01]  /*53a0*/  ULEA UR6, UR60, UR6, 0xb ;  /* 0x000000063c067291 */ /* 0x000fe2000f8e583f */
[----:B------:R-:W-:Y:S01]  /*53b0*/  FMUL.FTZ R14, R33, UR58 ;  /* 0x0000003a210e7c20 */ /* 0x000fe20008410000 */
[----:B------:R-:W-:Y:S01]  /*53c0*/  FMUL.FTZ R33, R34, UR58 ;  /* 0x0000003a22217c20 */ /* 0x000fe20008410000 */
[----:B------:R-:W-:Y:S01]  /*53d0*/  FMUL.FTZ R6, R30, UR58 ;  /* 0x0000003a1e067c20 */ /* 0x000fe20008410000 */
[----:B------:R-:W-:Y:S01]  /*53e0*/  IADD3 R34, R16, R39, -R184 ;  /* 0x0000002710227210 */ /* 0x000fe20007ffe8b8 */
[----:B------:R-:W1:Y:S01]  /*53f0*/  MUFU.TANH R232, R232 ;  /* 0x000000e800e87308 */ /* 0x000e620000002400 */
[----:B------:R-:W-:Y:S01]  /*5400*/  FMUL.FTZ R35, R35, UR58 ;  /* 0x0000003a23237c20 */ /* 0x000fe20008410000 */
[----:B------:R-:W-:Y:S01]  /*5410*/  UMOV UR10, UR6 ;  /* 0x00000006000a7c82 */ /* 0x000fe20008000000 */
[----:B--2---:R-:W-:Y:S01]  /*5420*/  FMUL.FTZ R0, R24, UR58 ;  /* 0x0000003a18007c20 */ /* 0x004fe20008410000 */
[----:B------:R-:W-:Y:S01]  /*5430*/  HGMMA.64x128x16.F32.BF16 R88, R180, gdesc[UR8].tnspB, R88, gsb0 ;  /* 0x41e00008b4587df0 */ /* 0x000fe20008001858 */
[----:B------:R-:W-:Y:S01]  /*5440*/  UIADD3 UR10, UR6, 0x80, URZ ;  /* 0x00000080060a7890 */ /* 0x000fe2000fffe03f */
[----:B------:R-:W-:Y:S01]  /*5450*/  FMUL.FTZ R24, R41, UR58 ;  /* 0x0000003a29187c20 */ /* 0x000fe20008410000 */
[----:B------:R-:W-:Y:S01]  /*5460*/  UMOV UR11, 0x40000040 ;  /* 0x40000040000b7882 */ /* 0x000fe20000000000 */
        /* <DEDUP_REMOVED lines=29> */
[----:B------:R-:W-:Y:S01]  /*5640*/  UMOV UR61, UR38 ;  /* 0x00000026003d7c82 */ /* 0x000fe20008000000 */
[----:B------:R-:W-:-:S02]  /*5650*/  UMOV UR60, UR36 ;  /* 0x00000024003c7c82 */ /* 0x000fc40008000000 */
        /* <DEDUP_REMOVED lines=22> */
[----:B------:R-:W2:Y:S08]  /*57c0*/  MUFU.TANH R182, R182 ;  /* 0x000000b600b67308 */ /* 0x000eb00000002400 */
        /* <DEDUP_REMOVED lines=18> */
[----:B------:R-:W-:Y:S01]  /*58f0*/  UIADD3 UR10, UR6, 0x180, URZ ;  /* 0x00000180060a7890 */ /* 0x000fe2000fffe03f */
[----:B------:R-:W-:Y:S01]  /*5900*/  UMOV UR11, 0x40000040 ;  /* 0x40000040000b7882 */ /* 0x000fe20000000000 */
[----:B------:R-:W-:Y:S02]  /*5910*/  WARPGROUP.DEPBAR.LE gsb0, 0x0 ;  /* 0x00008000000079c5 */ /* 0x000fe40000010000 */
[----:B------:R-:W-:Y:S01]  /*5920*/  WARPGROUP.ARRIVE ;  /* 0x00000000000079c5 */ /* 0x000fe20000000000 */
[----:B------:R-:W-:-:S06]  /*5930*/  FMUL.FTZ R172, R38, UR58 ;  /* 0x0000003a26ac7c20 */ /* 0x000fcc0008410000 */
[----:B------:R-:W-:Y:S01]  /*5940*/  HGMMA.64x128x16.F32.BF16 R88, R168, gdesc[UR8].tnspB, R88, gsb0 ;  /* 0x41e00008a8587df0 */ /* 0x000fe20008001858 */
[----:B------:R-:W-:Y:S01]  /*5950*/  UIADD3 UR10, UR6, 0x200, URZ ;  /* 0x00000200060a7890 */ /* 0x000fe2000fffe03f */
[----:B------:R-:W4:Y:S01]  /*5960*/  MUFU.TANH R172, R172 ;  /* 0x000000ac00ac7308 */ /* 0x000f220000002400 */
[----:B------:R-:W-:Y:S01]  /*5970*/  UMOV UR11, 0x40000040 ;  /* 0x40000040000b7882 */ /* 0x000fe20000000000 */
[----:B------:R-:W-:Y:S02]  /*5980*/  WARPGROUP.DEPBAR.LE gsb0, 0x0 ;  /* 0x00008000000079c5 */ /* 0x000fe40000010000 */
[----:B------:R-:W-:Y:S01]  /*5990*/  WARPGROUP.ARRIVE ;  /* 0x00000000000079c5 */ /* 0x000fe20000000000 */
[----:B------:R-:W-:Y:S02]  /*59a0*/  IMAD.IADD R169, R185, 0x1, R18 ;  /* 0x00000001b9a97824 */ /* 0x000fe400078e0212 */
[----:B------:R-:W-:Y:S02]  /*59b0*/  FMUL.FTZ R168, R46, UR58 ;  /* 0x0000003a2ea87c20 */ /* 0x000fe40008410000 */
[----:B---3--:R-:W-:Y:S01]  /*59c0*/  @P2 IMAD.HI.U32 R32, R169, R32, RZ ;  /* 0x00000020a9202227 */ /* 0x008fe200078e00ff */
[----:B------:R-:W-:Y:S01]  /*59d0*/  HGMMA.64x128x16.F32.BF16 R88, R164, gdesc[UR8].tnspB, R88, gsb0 ;  /* 0x41e00008a4587df0 */ /* 0x000fe20008001858 */
[----:B------:R-:W-:-:S02]  /*59e0*/  UIADD3 UR10, UR6, 0x280, URZ ;  /* 0x00000280060a7890 */ /* 0x000fc4000fffe03f */
[----:B------:R-:W3:Y:S01]  /*59f0*/  MUFU.TANH R168, R168 ;  /* 0x000000a800a87308 */ /* 0x000ee20000002400 */
[----:B------:R-:W-:Y:S01]  /*5a00*/  UMOV UR11, 0x40000040 ;  /* 0x40000040000b7882 */ /* 0x000fe20000000000 */
[----:B0-----:R-:W-:Y:S01]  /*5a10*/  @P2 SHF.R.U32.HI R169, RZ, R31, R32 ;  /* 0x0000001fffa92219 */ /* 0x001fe20000011620 */
[----:B------:R-:W-:Y:S01]  /*5a20*/  FMUL.FTZ R32, R57, UR58 ;  /* 0x0000003a39207c20 */ /* 0x000fe20008410000 */
[----:B------:R-:W-:Y:S02]  /*5a30*/  IMAD.IADD R57, R34, 0x1, -R17 ;  /* 0x0000000122397824 */ /* 0x000fe400078e0a11 */
[----:B------:R-:W-:Y:S01]  /*5a40*/  FMUL.FTZ R31, R56, UR58 ;  /* 0x0000003a381f7c20 */ /* 0x000fe20008410000 */
[----:B------:R-:W0:Y:S02]  /*5a50*/  SHFL.IDX PT, R36, R169, 0x1, 0x1c1f ;  /* 0x003c1f00a9247f89 */ /* 0x000e2400000e0000 */
[----:B------:R-:W-:Y:S08]  /*5a60*/  MUFU.TANH R32, R32 ;  /* 0x0000002000207308 */ /* 0x000ff00000002400 */
[----:B------:R-:W-:Y:S01]  /*5a70*/  MUFU.TANH R31, R31 ;  /* 0x0000001f001f7308 */ /* 0x000fe20000002400 */
[----:B0-----:R-:W-:-:S05]  /*5a80*/  IMAD.IADD R39, R57, 0x1, R36 ;  /* 0x0000000139277824 */ /* 0x001fca00078e0224 */
[C---:B------:R-:W-:Y:S02]  /*5a90*/  ISETP.GT.AND P3, PT, R39.reuse, RZ, PT ;  /* 0x000000ff2700720c */ /* 0x040fe40003f64270 */
[C---:B------:R-:W-:Y:S02]  /*5aa0*/  ISETP.GT.AND P4, PT, R39.reuse, 0x1, PT ;  /* 0x000000012700780c */ /* 0x040fe40003f84270 */
[----:B-1----:R-:W-:Y:S02]  /*5ab0*/  FSEL R232, R232, -INF , P3 ;  /* 0xff800000e8e87808 */ /* 0x002fe40001800000 */
[C---:B------:R-:W-:Y:S02]  /*5ac0*/  ISETP.GT.AND P3, PT, R39.reuse, 0x8, PT ;  /* 0x000000082700780c */ /* 0x040fe40003f64270 */
[----:B--2---:R-:W-:Y:S02]  /*5ad0*/  FSEL R182, R182, -INF , P4 ;  /* 0xff800000b6b67808 */ /* 0x004fe40002000000 */
[----:B------:R-:W-:-:S02]  /*5ae0*/  ISETP.GT.AND P4, PT, R39, 0x9, PT ;  /* 0x000000092700780c */ /* 0x000fc40003f84270 */
[----:B------:R-:W-:Y:S02]  /*5af0*/  FSEL R36, R6, -INF , P3 ;  /* 0xff80000006247808 */ /* 0x000fe40001800000 */
[----:B------:R-:W-:Y:S01]  /*5b00*/  ISETP.GT.AND P3, PT, R39, 0x10, PT ;  /* 0x000000102700780c */ /* 0x000fe20003f64270 */
[----:B------:R0:W-:Y:S01]  /*5b10*/  MUFU.TANH R6, R63 ;  /* 0x0000003f00067308 */ /* 0x0001e20000002400 */
[----:B------:R-:W-:Y:S01]  /*5b20*/  FSEL R34, R5, -INF , P4 ;  /* 0xff80000005227808 */ /* 0x000fe20002000000 */
[----:B------:R-:W-:Y:S01]  /*5b30*/  FMUL.FTZ R5, R66, UR58 ;  /* 0x0000003a42057c20 */ /* 0x000fe20008410000 */
[----:B------:R-:W-:Y:S02]  /*5b40*/  ISETP.GT.AND P4, PT, R39, 0x11, PT ;  /* 0x000000112700780c */ /* 0x000fe40003f84270 */
[----:B------:R-:W-:Y:S01]  /*5b50*/  FSEL R40, R33, -INF , P3 ;  /* 0xff80000021287808 */ /* 0x000fe20001800000 */
[----:B------:R-:W-:Y:S01]  /*5b60*/  FMUL.FTZ R33, R67, UR58 ;  /* 0x0000003a43217c20 */ /* 0x000fe20008410000 */
[----:B------:R-:W-:Y:S01]  /*5b70*/  ISETP.GT.AND P3, PT, R39, 0x18, PT ;  /* 0x000000182700780c */ /* 0x000fe20003f64270 */
[----:B------:R-:W-:Y:S01]  /*5b80*/  MUFU.TANH R5, R5 ;  /* 0x0000000500057308 */ /* 0x000fe20000002400 */
[----:B------:R-:W-:Y:S01]  /*5b90*/  FSEL R38, R35, -INF , P4 ;  /* 0xff80000023267808 */ /* 0x000fe20002000000 */
[----:B------:R-:W-:Y:S01]  /*5ba0*/  FMUL.FTZ R35, R74, UR58 ;  /* 0x0000003a4a237c20 */ /* 0x000fe20008410000 */
[----:B------:R-:W-:Y:S01]  /*5bb0*/  ISETP.GT.AND P4, PT, R39, 0x19, PT ;  /* 0x000000192700780c */ /* 0x000fe20003f84270 */
[----:B0-----:R-:W-:Y:S01]  /*5bc0*/  FMUL.FTZ R63, R85, UR58 ;  /* 0x0000003a553f7c20 */ /* 0x001fe20008410000 */
[----:B----4-:R-:W-:-:S02]  /*5bd0*/  FSEL R44, R172, -INF , P3 ;  /* 0xff800000ac2c7808 */ /* 0x010fc40001800000 */
[----:B------:R-:W-:Y:S01]  /*5be0*/  ISETP.GT.AND P3, PT, R39, 0x20, PT ;  /* 0x000000202700780c */ /* 0x000fe20003f64270 */
[----:B------:R-:W-:Y:S01]  /*5bf0*/  MUFU.TANH R33, R33 ;  /* 0x0000002100217308 */ /* 0x000fe20000002400 */
        /* <DEDUP_REMOVED lines=9> */
[----:B------:R-:W-:-:S02]  /*5c90*/  ISETP.GT.AND P4, PT, R39, 0x29, PT ;  /* 0x000000292700780c */ /* 0x000fc40003f84270 */
[----:B---3--:R-:W-:Y:S02]  /*5ca0*/  FSEL R50, R168, -INF , P3 ;  /* 0xff800000a8327808 */ /* 0x008fe40001800000 */
        /* <DEDUP_REMOVED lines=12> */
[----:B------:R-:W-:Y:S01]  /*5d70*/  FSEL R58, R51, -INF , P3 ;  /* 0xff800000333a7808 */ /* 0x000fe20001800000 */
[----:B------:R-:W-:Y:S01]  /*5d80*/  FMUL.FTZ R51, R77, UR58 ;  /* 0x0000003a4d337c20 */ /* 0x000fe20008410000 */
[----:B------:R-:W-:Y:S01]  /*5d90*/  ISETP.GT.AND P3, PT, R39, 0x40, PT ;  /* 0x000000402700780c */ /* 0x000fe20003f64270 */
[----:B------:R-:W-:Y:S08]  /*5da0*/  MUFU.TANH R41, R41 ;  /* 0x0000002900297308 */ /* 0x000ff00000002400 */
[----:B------:R-:W-:Y:S08]  /*5db0*/  MUFU.TANH R43, R43 ;  /* 0x0000002b002b7308 */ /* 0x000ff00000002400 */
[----:B------:R-:W-:Y:S08]  /*5dc0*/  MUFU.TANH R45, R45 ;  /* 0x0000002d002d7308 */ /* 0x000ff00000002400 */
[----:B------:R-:W-:Y:S08]  /*5dd0*/  MUFU.TANH R47, R47 ;  /* 0x0000002f002f7308 */ /* 0x000ff00000002400 */
[----:B------:R-:W-:Y:S08]  /*5de0*/  MUFU.TANH R49, R49 ;  /* 0x0000003100317308 */ /* 0x000ff00000002400 */
[----:B------:R-:W-:Y:S01]  /*5df0*/  MUFU.TANH R51, R51 ;  /* 0x0000003300337308 */ /* 0x000fe20000002400 */
[----:B------:R-:W-:-:S02]  /*5e00*/  WARPGROUP.DEPBAR.LE gsb0, 0x0 ;  /* 0x00008000000079c5 */ /* 0x000fc40000010000 */
[----:B------:R-:W-:Y:S01]  /*5e10*/  FMNMX.FTZ R165, R232, R7, !PT ;  /* 0x00000007e8a57209 */ /* 0x000fe20007810000 */
[----:B------:R-:W-:Y:S01]  /*5e20*/  FMUL.FTZ R166, R70, UR58 ;  /* 0x0000003a46a67c20 */ /* 0x000fe20008410000 */
[----:B------:R-:W-:Y:S01]  /*5e30*/  FSEL R70, R55, -INF , P3 ;  /* 0xff80000037467808 */ /* 0x000fe20001800000 */
[----:B------:R-:W-:Y:S01]  /*5e40*/  WARPGROUP.ARRIVE ;  /* 0x00000000000079c5 */ /* 0x000fe20000000000 */
[----:B------:R-:W-:Y:S01]  /*5e50*/  FMNMX.FTZ R165, R182, R165, !PT ;  /* 0x000000a5b6a57209 */ /* 0x000fe20007810000 */
[----:B------:R0:W1:Y:S01]  /*5e60*/  MUFU.TANH R164, R62 ;  /* 0x0000003e00a47308 */ /* 0x0000620000002400 */
[----:B------:R-:W-:Y:S01]  /*5e70*/  ISETP.GT.AND P3, PT, R39, 0x48, PT ;  /* 0x000000482700780c */ /* 0x000fe20003f64270 */
[----:B------:R-:W-:Y:S01]  /*5e80*/  FMUL.FTZ R55, R81, UR58 ;  /* 0x0000003a51377c20 */ /* 0x000fe20008410000 */
[----:B------:R-:W-:Y:S01]  /*5e90*/  FMNMX.FTZ R165, R36, R165, !PT ;  /* 0x000000a524a57209 */ /* 0x000fe20007810000 */
[----:B------:R-:W-:Y:S01]  /*5ea0*/  HGMMA.64x128x16.F32.BF16 R88, R160, gdesc[UR8].tnspB, R88, gsb0 ;  /* 0x41e00008a0587df0 */ /* 0x000fe20008001858 */
[----:B------:R-:W-:-:S02]  /*5eb0*/  UIADD3 UR10, UR6, 0x300, URZ ;  /* 0x00000300060a7890 */ /* 0x000fc4000fffe03f */
[----:B------:R-:W-:Y:S01]  /*5ec0*/  FMNMX.FTZ R165, R34, R165, !PT ;  /* 0x000000a522a57209 */ /* 0x000fe20007810000 */
[----:B------:R-:W2:Y:S01]  /*5ed0*/  MUFU.TANH R166, R166 ;  /* 0x000000a600a67308 */ /* 0x000ea20000002400 */
[----:B0-----:R-:W-:Y:S01]  /*5ee0*/  FSEL R62, R53, -INF , P4 ;  /* 0xff800000353e7808 */ /* 0x001fe20002000000 */
[----:B------:R-:W-:Y:S01]  /*5ef0*/  FMUL.FTZ R53, R80, UR58 ;  /* 0x0000003a50357c20 */ /* 0x000fe20008410000 */
[----:B------:R-:W-:Y:S01]  /*5f00*/  FMNMX.FTZ R165, R40, R165, !PT ;  /* 0x000000a528a57209 */ /* 0x000fe20007810000 */
[----:B------:R-:W-:Y:S01]  /*5f10*/  UMOV UR11, 0x40000040 ;  /* 0x40000040000b7882 */ /* 0x000fe20000000000 */
[----:B------:R-:W-:Y:S01]  /*5f20*/  ISETP.GT.AND P4, PT, R39, 0x41, PT ;  /* 0x000000412700780c */ /* 0x000fe20003f84270 */
[----:B------:R-:W-:Y:S01]  /*5f30*/  UIADD3 UR6, UR6, 0x380, URZ ;  /* 0x0000038006067890 */ /* 0x000fe2000fffe03f */
[----:B------:R-:W-:Y:S01]  /*5f40*/  FMNMX.FTZ R165, R38, R165, !PT ;  /* 0x000000a526a57209 */ /* 0x000fe20007810000 */
[----:B------:R-:W-:Y:S01]  /*5f50*/  MUFU.TANH R53, R53 ;  /* 0x0000003500357308 */ /* 0x000fe20000002400 */
[----:B------:R-:W-:-:S02]  /*5f60*/  FSEL R66, R59, -INF , P4 ;  /* 0xff8000003b427808 */ /* 0x000fc40002000000 */
[----:B------:R-:W-:Y:S02]  /*5f70*/  FMNMX.FTZ R165, R44, R165, !PT ;  /* 0x000000a52ca57209 */ /* 0x000fe40007810000 */
[C---:B------:R-:W-:Y:S02]  /*5f80*/  ISETP.GT.AND P4, PT, R39.reuse, 0x49, PT ;  /* 0x000000492700780c */ /* 0x040fe40003f84270 */
[----:B------:R-:W-:Y:S01]  /*5f90*/  FMNMX.FTZ R165, R42, R165, !PT ;  /* 0x000000a52aa57209 */ /* 0x000fe20007810000 */
[----:B------:R-:W-:Y:S01]  /*5fa0*/  MUFU.TANH R55, R55 ;  /* 0x0000003700377308 */ /* 0x000fe20000002400 */
[----:B-1----:R-:W-:Y:S02]  /*5fb0*/  FSEL R74, R164, -INF , P3 ;  /* 0xff800000a44a7808 */ /* 0x002fe40001800000 */
[----:B------:R-:W-:Y:S02]  /*5fc0*/  FMNMX.FTZ R165, R48, R165, !PT ;  /* 0x000000a530a57209 */ /* 0x000fe40007810000 */
[----:B------:R-:W-:-:S02]  /*5fd0*/  ISETP.GT.AND P3, PT, R39, 0x50, PT ;  /* 0x000000502700780c */ /* 0x000fc40003f64270 */
[----:B------:R-:W-:Y:S01]  /*5fe0*/  FMNMX.FTZ R165, R46, R165, !PT ;  /* 0x000000a52ea57209 */ /* 0x000fe20007810000 */
[----:B------:R-:W-:Y:S01]  /*5ff0*/  MUFU.TANH R63, R63 ;  /* 0x0000003f003f7308 */ /* 0x000fe20000002400 */
[----:B------:R-:W-:Y:S01]  /*6000*/  FSEL R78, R6, -INF , P4 ;  /* 0xff800000064e7808 */ /* 0x000fe20002000000 */
[----:B------:R-:W-:Y:S01]  /*6010*/  FMUL.FTZ R6, R82, UR58 ;  /* 0x0000003a52067c20 */ /* 0x000fe20008410000 */
[----:B------:R-:W-:Y:S02]  /*6020*/  FMNMX.FTZ R165, R50, R165, !PT ;  /* 0x000000a532a57209 */ /* 0x000fe40007810000 */
[----:B------:R-:W-:Y:S02]  /*6030*/  ISETP.GT.AND P4, PT, R39, 0x51, PT ;  /* 0x000000512700780c */ /* 0x000fe40003f84270 */
[----:B------:R-:W-:Y:S01]  /*6040*/  FMNMX.FTZ R165, R52, R165, !PT ;  /* 0x000000a534a57209 */ /* 0x000fe20007810000 */
[----:B------:R-:W0:Y:S01]  /*6050*/  MUFU.TANH R6, R6 ;  /* 0x0000000600067308 */ /* 0x000e220000002400 */
[----:B------:R-:W-:Y:S01]  /*6060*/  FSEL R82, R5, -INF , P3 ;  /* 0xff80000005527808 */ /* 0x000fe20001800000 */
[----:B------:R-:W-:Y:S01]  /*6070*/  FMUL.FTZ R5, R86, UR58 ;  /* 0x0000003a56057c20 */ /* 0x000fe20008410000 */
[----:B------:R-:W-:-:S02]  /*6080*/  FMNMX.FTZ R165, R56, R165, !PT ;  /* 0x000000a538a57209 */ /* 0x000fc40007810000 */
[----:B------:R-:W-:Y:S02]  /*6090*/  ISETP.GT.AND P3, PT, R39, 0x58, PT ;  /* 0x000000582700780c */ /* 0x000fe40003f64270 */
[----:B------:R-:W-:Y:S01]  /*60a0*/  FMNMX.FTZ R165, R54, R165, !PT ;  /* 0x000000a536a57209 */ /* 0x000fe20007810000 */
[----:B------:R-:W1:Y:S01]  /*60b0*/  MUFU.TANH R5, R5 ;  /* 0x0000000500057308 */ /* 0x000e620000002400 */
[----:B------:R-:W-:Y:S01]  /*60c0*/  FSEL R164, R33, -INF , P4 ;  /* 0xff80000021a47808 */ /* 0x000fe20002000000 */
[----:B------:R-:W-:Y:S01]  /*60d0*/  FMUL.FTZ R33, R60, UR58 ;  /* 0x0000003a3c217c20 */ /* 0x000fe20008410000 */
[----:B------:R-:W-:Y:S02]  /*60e0*/  FMNMX.FTZ R165, R58, R165, !PT ;  /* 0x000000a53aa57209 */ /* 0x000fe40007810000 */
[----:B------:R-:W-:Y:S02]  /*60f0*/  ISETP.GT.AND P4, PT, R39, 0x59, PT ;  /* 0x000000592700780c */ /* 0x000fe40003f84270 */
[----:B------:R-:W-:Y:S01]  /*6100*/  FMNMX.FTZ R165, R62, R165, !PT ;  /* 0x000000a53ea57209 */ /* 0x000fe20007810000 */
[----:B------:R-:W3:Y:S01]  /*6110*/  MUFU.TANH R33, R33 ;  /* 0x0000002100217308 */ /* 0x000ee20000002400 */
[----:B--2---:R-:W-:-:S02]  /*6120*/  FSEL R166, R166, -INF , P3 ;  /* 0xff800000a6a67808 */ /* 0x004fc40001800000 */
[----:B------:R-:W-:Y:S02]  /*6130*/  FMNMX.FTZ R165, R70, R165, !PT ;  /* 0x000000a546a57209 */ /* 0x000fe40007810000 */
[C---:B------:R-:W-:Y:S02]  /*6140*/  ISETP.GT.AND P3, PT, R39.reuse, 0x60, PT ;  /* 0x000000602700780c */ /* 0x040fe40003f64270 */
[----:B------:R-:W-:Y:S02]  /*6150*/  FMNMX.FTZ R165, R66, R165, !PT ;  /* 0x000000a542a57209 */ /* 0x000fe40007810000 */
[----:B------:R-:W-:Y:S02]  /*6160*/  FSEL R168, R168, -INF , P4 ;  /* 0xff800000a8a87808 */ /* 0x000fe40002000000 */
[----:B------:R-:W-:Y:S02]  /*6170*/  FMNMX.FTZ R165, R74, R165, !PT ;  /* 0x000000a54aa57209 */ /* 0x000fe40007810000 */
[----:B------:R-:W-:-:S02]  /*6180*/  ISETP.GT.AND P4, PT, R39, 0x61, PT ;  /* 0x000000612700780c */ /* 0x000fc40003f84270 */
[----:B------:R-:W-:Y:S02]  /*6190*/  FMNMX.FTZ R165, R78, R165, !PT ;  /* 0x000000a54ea57209 */ /* 0x000fe40007810000 */
[----:B------:R-:W-:Y:S01]  /*61a0*/  FSEL R86, R35, -INF , P3 ;  /* 0xff80000023567808 */ /* 0x000fe20001800000 */
[----:B------:R-:W-:Y:S01]  /*61b0*/  FMUL.FTZ R35, R61, UR58 ;  /* 0x0000003a3d237c20 */ /* 0x000fe20008410000 */
[----:B------:R-:W-:Y:S02]  /*61c0*/  FMNMX.FTZ R165, R82, R165, !PT ;  /* 0x000000a552a57209 */ /* 0x000fe40007810000 */
[----:B------:R-:W-:Y:S02]  /*61d0*/  ISETP.GT.AND P3, PT, R39, 0x68, PT ;  /* 0x000000682700780c */ /* 0x000fe40003f64270 */
[----:B------:R-:W-:Y:S01]  /*61e0*/  FMNMX.FTZ R165, R164, R165, !PT ;  /* 0x000000a5a4a57209 */ /* 0x000fe20007810000 */
[----:B------:R-:W2:Y:S01]  /*61f0*/  MUFU.TANH R35, R35 ;  /* 0x0000002300237308 */ /* 0x000ea20000002400 */
[----:B------:R-:W-:-:S02]  /*6200*/  FSEL R170, R75, -INF , P4 ;  /* 0xff8000004baa7808 */ /* 0x000fc40002000000 */
[----:B------:R-:W-:Y:S02]  /*6210*/  FMNMX.FTZ R165, R166, R165, !PT ;  /* 0x000000a5a6a57209 */ /* 0x000fe40007810000 */
[----:B------:R-:W-:Y:S02]  /*6220*/  ISETP.GT.AND P4, PT, R39, 0x69, PT ;  /* 0x000000692700780c */ /* 0x000fe40003f84270 */
[----:B------:R-:W-:Y:S02]  /*6230*/  FMNMX.FTZ R165, R168, R165, !PT ;  /* 0x000000a5a8a57209 */ /* 0x000fe40007810000 */
[----:B------:R-:W-:Y:S01]  /*6240*/  FSEL R176, R37, -INF , P3 ;  /* 0xff80000025b07808 */ /* 0x000fe20001800000 */
[----:B------:R-:W-:Y:S01]  /*6250*/  FMUL.FTZ R37, R64, UR58 ;  /* 0x0000003a40257c20 */ /* 0x000fe20008410000 */
[----:B------:R-:W-:Y:S01]  /*6260*/  FMNMX.FTZ R165, R86, R165, !PT ;  /* 0x000000a556a57209 */ /* 0x000fe20007810000 */
[----:B------:R-:W4:Y:S01]  /*6270*/  SHFL.IDX PT, R64, R169, RZ, 0x1c1f ;  /* 0x001c1fffa9407589 */ /* 0x000f2200000e0000 */
[----:B------:R-:W-:-:S02]  /*6280*/  ISETP.GT.AND P3, PT, R39, 0x70, PT ;  /* 0x000000702700780c */ /* 0x000fc40003f64270 */
[----:B------:R-:W-:Y:S01]  /*6290*/  FMNMX.FTZ R165, R170, R165, !PT ;  /* 0x000000a5aaa57209 */ /* 0x000fe20007810000 */
[----:B------:R-:W5:Y:S01]  /*62a0*/  MUFU.TANH R37, R37 ;  /* 0x0000002500257308 */ /* 0x000f620000002400 */
[----:B------:R-:W-:Y:S02]  /*62b0*/  FSEL R178, R79, -INF , P4 ;  /* 0xff8000004fb27808 */ /* 0x000fe40002000000 */
[----:B------:R-:W-:Y:S02]  /*62c0*/  FMNMX.FTZ R165, R176, R165, !PT ;  /* 0x000000a5b0a57209 */ /* 0x000fe40007810000 */
[----:B------:R-:W-:Y:S02]  /*62d0*/  ISETP.GT.AND P4, PT, R39, 0x71, PT ;  /* 0x000000712700780c */ /* 0x000fe40003f84270 */
[----:B0-----:R-:W-:Y:S02]  /*62e0*/  FSEL R172, R6, -INF , P3 ;  /* 0xff80000006ac7808 */ /* 0x001fe40001800000 */
[----:B------:R-:W-:-:S02]  /*62f0*/  FMNMX.FTZ R165, R178, R165, !PT ;  /* 0x000000a5b2a57209 */ /* 0x000fc40007810000 */
[----:B------:R-:W-:Y:S02]  /*6300*/  ISETP.GT.AND P3, PT, R39, 0x78, PT ;  /* 0x000000782700780c */ /* 0x000fe40003f64270 */
[----:B------:R-:W-:Y:S02]  /*6310*/  FSEL R174, R83, -INF , P4 ;  /* 0xff80000053ae7808 */ /* 0x000fe40002000000 */
[----:B------:R-:W-:Y:S02]  /*6320*/  FMNMX.FTZ R165, R172, R165, !PT ;  /* 0x000000a5aca57209 */ /* 0x000fe40007810000 */
[----:B------:R-:W-:Y:S01]  /*6330*/  ISETP.GT.AND P4, PT, R39, 0x79, PT ;  /* 0x000000792700780c */ /* 0x000fe20003f84270 */
[----:B------:R-:W-:Y:S01]  /*6340*/  FMUL.FTZ R39, R65, UR58 ;  /* 0x0000003a41277c20 */ /* 0x000fe20008410000 */
[----:B-1----:R-:W-:Y:S01]  /*6350*/  FSEL R180, R5, -INF , P3 ;  /* 0xff80000005b47808 */ /* 0x002fe20001800000 */
[----:B----4-:R-:W-:Y:S01]  /*6360*/  IMAD.IADD R61, R57, 0x1, R64 ;  /* 0x00000001393d7824 */ /* 0x010fe200078e0240 */
[----:B------:R-:W-:Y:S01]  /*6370*/  FMNMX.FTZ R165, R174, R165, !PT ;  /* 0x000000a5aea57209 */ /* 0x000fe20007810000 */
[----:B------:R-:W0:Y:S01]  /*6380*/  LDC R5, c[0x0][0x988] ;  /* 0x00026200ff057b82 */ /* 0x000e220000000800 */
[----:B------:R-:W-:Y:S01]  /*6390*/  FSEL R60, R87, -INF , P4 ;  /* 0xff800000573c7808 */ /* 0x000fe20002000000 */
[----:B------:R-:W1:Y:S01]  /*63a0*/  MUFU.TANH R39, R39 ;  /* 0x0000002700277308 */ /* 0x000e620000002400 */
[----:B------:R-:W-:-:S02]  /*63b0*/  FMNMX.FTZ R165, R180, R165, !PT ;  /* 0x000000a5b4a57209 */ /* 0x000fc40007810000 */
[C---:B------:R-:W-:Y:S02]  /*63c0*/  ISETP.GT.AND P4, PT, R61.reuse, RZ, PT ;  /* 0x000000ff3d00720c */ /* 0x040fe40003f84270 */
[----:B------:R-:W-:Y:S02]  /*63d0*/  FMNMX.FTZ R165, R60, R165, !PT ;  /* 0x000000a53ca57209 */ /* 0x000fe40007810000 */
[C---:B------:R-:W-:Y:S02]  /*63e0*/  ISETP.GT.AND P5, PT, R61.reuse, 0x1, PT ;  /* 0x000000013d00780c */ /* 0x040fe40003fa4270 */
[----:B------:R-:W-:Y:S01]  /*63f0*/  FSEL R0, R0, -INF , P4 ;  /* 0xff80000000007808 */ /* 0x000fe20002000000 */
[----:B------:R-:W4:Y:S01]  /*6400*/  SHFL.BFLY PT, R6, R165, 0x2, 0x1f ;  /* 0x0c401f00a5067f89 */ /* 0x000f2200000e0000 */
[----:B------:R-:W-:Y:S02]  /*6410*/  ISETP.GT.AND P4, PT, R61, 0x8, PT ;  /* 0x000000083d00780c */ /* 0x000fe40003f84270 */
[----:B------:R-:W-:-:S02]  /*6420*/  FSEL R2, R2, -INF , P5 ;  /* 0xff80000002027808 */ /* 0x000fc40002800000 */
[----:B------:R-:W-:Y:S02]  /*6430*/  ISETP.GT.AND P5, PT, R61, 0x9, PT ;  /* 0x000000093d00780c */ /* 0x000fe40003fa4270 */
[----:B------:R-:W-:Y:S02]  /*6440*/  FSEL R68, R11, -INF , P4 ;  /* 0xff8000000b447808 */ /* 0x000fe40002000000 */
[C---:B------:R-:W-:Y:S02]  /*6450*/  ISETP.GT.AND P4, PT, R61.reuse, 0x10, PT ;  /* 0x000000103d00780c */ /* 0x040fe40003f84270 */
[----:B------:R-:W-:Y:S02]  /*6460*/  FSEL R72, R12, -INF , P5 ;  /* 0xff8000000c487808 */ /* 0x000fe40002800000 */
[----:B------:R-:W-:Y:S01]  /*6470*/  ISETP.GT.AND P5, PT, R61, 0x11, PT ;  /* 0x000000113d00780c */ /* 0x000fe20003fa4270 */
[----:B------:R-:W-:-:S03]  /*6480*/  WARPGROUP.DEPBAR.LE gsb0, 0x0 ;  /* 0x00008000000079c5 */ /* 0x000fc60000010000 */
[----:B------:R-:W-:Y:S01]  /*6490*/  FSEL R76, R14, -INF , P5 ;  /* 0xff8000000e4c7808 */ /* 0x000fe20002800000 */
[----:B------:R-:W-:Y:S01]  /*64a0*/  WARPGROUP.ARRIVE ;  /* 0x00000000000079c5 */ /* 0x000fe20000000000 */
[----:B------:R-:W-:Y:S02]  /*64b0*/  ISETP.GT.AND P5, PT, R61, 0x19, PT ;  /* 0x000000193d00780c */ /* 0x000fe40003fa4270 */
[----:B----4-:R-:W-:-:S03]  /*64c0*/  FMNMX.FTZ R6, R165, R6, !PT ;  /* 0x00000006a5067209 */ /* 0x010fc60007810000 */
[----:B------:R-:W-:Y:S01]  /*64d0*/  HGMMA.64x128x16.F32.BF16 R88, R156, gdesc[UR8].tnspB, R88, gsb0 ;  /* 0x41e000089c587df0 */ /* 0x000fe20008001858 */
[----:B------:R-:W-:Y:S02]  /*64e0*/  FSEL R20, R20, -INF , P5 ;  /* 0xff80000014147808 */ /* 0x000fe40002800000 */
[C---:B------:R-:W-:Y:S01]  /*64f0*/  ISETP.GT.AND P5, PT, R61.reuse, 0x21, PT ;  /* 0x000000213d00780c */ /* 0x040fe20003fa4270 */
[----:B------:R-:W4:Y:S03]  /*6500*/  SHFL.BFLY PT, R59, R6, 0x1, 0x1f ;  /* 0x0c201f00063b7f89 */ /* 0x000f2600000e0000 */
[----:B------:R-:W-:Y:S02]  /*6510*/  FSEL R80, R24, -INF , P5 ;  /* 0xff80000018507808 */ /* 0x000fe40002800000 */
[----:B------:R-:W-:Y:S02]  /*6520*/  ISETP.GT.AND P5, PT, R61, 0x29, PT ;  /* 0x000000293d00780c */ /* 0x000fe40003fa4270 */
[----:B----4-:R-:W-:Y:S01]  /*6530*/  FMNMX.FTZ R6, R6, R59, !PT ;  /* 0x0000003b06067209 */ /* 0x010fe20007810000 */
[----:B------:R-:W-:Y:S01]  /*6540*/  FMUL.FTZ R59, R84, UR58 ;  /* 0x0000003a543b7c20 */ /* 0x000fe20008410000 */
[----:B------:R-:W-:-:S02]  /*6550*/  FSEL R84, R26, -INF , P5 ;  /* 0xff8000001a547808 */ /* 0x000fc40002800000 */
[C---:B------:R-:W-:Y:S01]  /*6560*/  FSETP.NEU.FTZ.AND P3, PT, R6.reuse, -INF , PT ;  /* 0xff8000000600780b */ /* 0x040fe20003f7d000 */
[-C--:B0-----:R-:W-:Y:S01]  /*6570*/  FMUL.FTZ R65, R6, R5.reuse ;  /* 0x0000000506417220 */ /* 0x081fe20000410000 */
[----:B------:R-:W-:Y:S01]  /*6580*/  ISETP.GT.AND P5, PT, R61, 0x31, PT ;  /* 0x000000313d00780c */ /* 0x000fe20003fa4270 */
[----:B------:R-:W0:Y:S03]  /*6590*/  MUFU.TANH R59, R59 ;  /* 0x0000003b003b7308 */ /* 0x000e260000002400 */
[----:B------:R-:W-:Y:S02]  /*65a0*/  FSEL R57, R65, RZ, P3 ;  /* 0x000000ff41397208 */ /* 0x000fe40001800000 */
[----:B------:R-:W-:Y:S02]  /*65b0*/  FMNMX.FTZ R65, R0, R8, !PT ;  /* 0x0000000800417209 */ /* 0x000fe40007810000 */
[----:B------:R-:W-:Y:S01]  /*65c0*/  FSEL R160, R28, -INF , P5 ;  /* 0xff8000001ca07808 */ /* 0x000fe20002800000 */
        /* <DEDUP_REMOVED lines=22> */
[----:B------:R-:W-:Y:S01]  /*6730*/  MUFU.EX2 R181, R181 ;  /* 0x000000b500b57308 */ /* 0x000fe20000000800 */
        /* <DEDUP_REMOVED lines=16> */
[C---:B------:R-:W-:Y:S01]  /*6840*/  ISETP.GT.AND P4, PT, R61.reuse, 0x38, PT ;  /* 0x000000383d00780c */ /* 0x040fe20003f84270 */
        /* <DEDUP_REMOVED lines=11> */
[C---:B------:R-:W-:Y:S01]  /*6900*/  ISETP.GT.AND P4, PT, R61.reuse, 0x40, PT ;  /* 0x000000403d00780c */ /* 0x040fe20003f84270 */
[--C-:B------:R-:W-:Y:S01]  /*6910*/  FFMA.FTZ R66, R170, R5, -R57.reuse ;  /* 0x00000005aa427223 */ /* 0x100fe20000010839 */
[----:B------:R-:W-:Y:S01]  /*6920*/  FSEL R162, R30, -INF , P5 ;  /* 0xff8000001ea27808 */ /* 0x000fe20002800000 */
[----:B------:R-:W-:Y:S01]  /*6930*/  MUFU.EX2 R177, R177 ;  /* 0x000000b100b17308 */ /* 0x000fe20000000800 */
[----:B------:R-:W-:Y:S01]  /*6940*/  FMNMX.FTZ R65, R42, R65, !PT ;  /* 0x000000412a417209 */ /* 0x000fe20007810000 */
[-CC-:B------:R-:W-:Y:S01]  /*6950*/  FFMA.FTZ R30, R52, R5.reuse, -R57.reuse ;  /* 0x00000005341e7223 */ /* 0x180fe20000010839 */
[----:B------:R-:W-:Y:S01]  /*6960*/  ISETP.GT.AND P5, PT, R61, 0x41, PT ;  /* 0x000000413d00780c */ /* 0x000fe20003fa4270 */
[-CC-:B------:R-:W-:Y:S01]  /*6970*/  FFMA.FTZ R52, R62, R5.reuse, -R57.reuse ;  /* 0x000000053e347223 */ /* 0x180fe20000010839 */
[----:B------:R-:W-:Y:S01]  /*6980*/  FSEL R48, R31, -INF , P4 ;  /* 0xff8000001f307808 */ /* 0x000fe20002000000 */
[--C-:B------:R-:W-:Y:S01]  /*6990*/  FFMA.FTZ R62, R164, R5, -R57.reuse ;  /* 0x00000005a43e7223 */ /* 0x100fe20000010839 */
[----:B------:R-:W-:Y:S01]  /*69a0*/  FMNMX.FTZ R65, R162, R65, !PT ;  /* 0x00000041a2417209 */ /* 0x000fe20007810000 */
[----:B------:R-:W-:Y:S01]  /*69b0*/  MUFU.EX2 R24, R24 ;  /* 0x0000001800187308 */ /* 0x000fe20000000800 */
[C---:B------:R-:W-:Y:S01]  /*69c0*/  ISETP.GT.AND P4, PT, R61.reuse, 0x48, PT ;  /* 0x000000483d00780c */ /* 0x040fe20003f84270 */
[-CC-:B------:R-:W-:Y:S01]  /*69d0*/  FFMA.FTZ R163, R166, R5.reuse, -R57.reuse ;  /* 0x00000005a6a37223 */ /* 0x180fe20000010839 */
[----:B------:R-:W-:Y:S01]  /*69e0*/  FSEL R32, R32, -INF , P5 ;  /* 0xff80000020207808 */ /* 0x000fe20002800000 */
[--C-:B------:R-:W-:Y:S01]  /*69f0*/  FFMA.FTZ R56, R78, R5, -R57.reuse ;  /* 0x000000054e387223 */ /* 0x100fe20000010839 */
[----:B------:R-:W-:Y:S01]  /*6a00*/  FMNMX.FTZ R65, R48, R65, !PT ;  /* 0x0000004130417209 */ /* 0x000fe20007810000 */
[----:B------:R-:W-:Y:S01]  /*6a10*/  FFMA.FTZ R161, R82, R5, -R57 ;  /* 0x0000000552a17223 */ /* 0x000fe20000010839 */
[----:B------:R-:W-:Y:S01]  /*6a20*/  ISETP.GT.AND P5, PT, R61, 0x49, PT ;  /* 0x000000493d00780c */ /* 0x000fe20003fa4270 */
[----:B------:R-:W-:Y:S01]  /*6a30*/  MUFU.EX2 R179, R179 ;  /* 0x000000b300b37308 */ /* 0x000fe20000000800 */
[----:B---3--:R-:W-:-:S02]  /*6a40*/  FSEL R182, R33, -INF , P4 ;  /* 0xff80000021b67808 */ /* 0x008fc40002000000 */
[----:B------:R-:W-:Y:S02]  /*6a50*/  FMNMX.FTZ R65, R32, R65, !PT ;  /* 0x0000004120417209 */ /* 0x000fe40007810000 */
[----:B------:R-:W-:Y:S02]  /*6a60*/  ISETP.GT.AND P4, PT, R61, 0x50, PT ;  /* 0x000000503d00780c */ /* 0x000fe40003f84270 */
[----:B--2---:R-:W-:Y:S01]  /*6a70*/  FSEL R232, R35, -INF , P5 ;  /* 0xff80000023e87808 */ /* 0x004fe20002800000 */
[----:B------:R-:W-:Y:S01]  /*6a80*/  MUFU.EX2 R26, R26 ;  /* 0x0000001a001a7308 */ /* 0x000fe20000000800 */
[----:B------:R-:W-:Y:S02]  /*6a90*/  FMNMX.FTZ R65, R182, R65, !PT ;  /* 0x00000041b6417209 */ /* 0x000fe40007810000 */
[----:B------:R-:W-:Y:S02]  /*6aa0*/  ISETP.GT.AND P5, PT, R61, 0x51, PT ;  /* 0x000000513d00780c */ /* 0x000fe40003fa4270 */
[----:B-----5:R-:W-:-:S02]  /*6ab0*/  FSEL R50, R37, -INF , P4 ;  /* 0xff80000025327808 */ /* 0x020fc40002000000 */
[----:B------:R-:W-:Y:S01]  /*6ac0*/  FMNMX.FTZ R65, R232, R65, !PT ;  /* 0x00000041e8417209 */ /* 0x000fe20007810000 */
[----:B------:R-:W-:Y:S01]  /*6ad0*/  MUFU.EX2 R173, R173 ;  /* 0x000000ad00ad7308 */ /* 0x000fe20000000800 */
[----:B------:R-:W-:Y:S02]  /*6ae0*/  ISETP.GT.AND P4, PT, R61, 0x58, PT ;  /* 0x000000583d00780c */ /* 0x000fe40003f84270 */
[----:B-1----:R-:W-:Y:S02]  /*6af0*/  FSEL R234, R39, -INF , P5 ;  /* 0xff80000027ea7808 */ /* 0x002fe40002800000 */
[----:B------:R-:W-:Y:S02]  /*6b00*/  FMNMX.FTZ R65, R50, R65, !PT ;  /* 0x0000004132417209 */ /* 0x000fe40007810000 */
[----:B------:R-:W-:Y:S01]  /*6b10*/  ISETP.GT.AND P5, PT, R61, 0x59, PT ;  /* 0x000000593d00780c */ /* 0x000fe20003fa4270 */
[----:B------:R-:W-:Y:S01]  /*6b20*/  MUFU.EX2 R28, R28 ;  /* 0x0000001c001c7308 */ /* 0x000fe20000000800 */
[----:B------:R-:W-:-:S02]  /*6b30*/  FSEL R236, R41, -INF , P4 ;  /* 0xff80000029ec7808 */ /* 0x000fc40002000000 */
[----:B------:R-:W-:Y:S02]  /*6b40*/  FMNMX.FTZ R65, R234, R65, !PT ;  /* 0x00000041ea417209 */ /* 0x000fe40007810000 */
[----:B------:R-:W-:Y:S01]  /*6b50*/  ISETP.GT.AND P4, PT, R61, 0x60, PT ;  /* 0x000000603d00780c */ /* 0x000fe20003f84270 */
[----:B------:R-:W-:Y:S02]  /*6b60*/  WARPGROUP.DEPBAR.LE gsb0, 0x0 ;  /* 0x00008000000079c5 */ /* 0x000fe40000010000 */
[----:B------:R-:W-:Y:S01]  /*6b70*/  FSEL R43, R43, -INF , P5 ;  /* 0xff8000002b2b7808 */ /* 0x000fe20002800000 */
[----:B------:R-:W-:Y:S01]  /*6b80*/  WARPGROUP.ARRIVE ;  /* 0x00000000000079c5 */ /* 0x000fe20000000000 */
[----:B------:R-:W-:Y:S01]  /*6b90*/  FMNMX.FTZ R12, R236, R65, !PT ;  /* 0x00000041ec0c7209 */ /* 0x000fe20007810000 */
[----:B------:R-:W-:Y:S01]  /*6ba0*/  MUFU.EX2 R175, R175 ;  /* 0x000000af00af7308 */ /* 0x000fe20000000800 */
[----:B------:R-:W-:Y:S02]  /*6bb0*/  ISETP.GT.AND P5, PT, R61, 0x61, PT ;  /* 0x000000613d00780c */ /* 0x000fe40003fa4270 */
[----:B------:R-:W-:-:S02]  /*6bc0*/  FSEL R45, R45, -INF , P4 ;  /* 0xff8000002d2d7808 */ /* 0x000fc40002000000 */
[----:B------:R-:W-:Y:S02]  /*6bd0*/  FMNMX.FTZ R12, R43, R12, !PT ;  /* 0x0000000c2b0c7209 */ /* 0x000fe40007810000 */
[----:B------:R-:W-:Y:S01]  /*6be0*/  ISETP.GT.AND P4, PT, R61, 0x68, PT ;  /* 0x000000683d00780c */ /* 0x000fe20003f84270 */
[----:B------:R-:W-:Y:S01]  /*6bf0*/  MUFU.EX2 R30, R30 ;  /* 0x0000001e001e7308 */ /* 0x000fe20000000800 */
[----:B------:R-:W-:Y:S02]  /*6c00*/  FSEL R47, R47, -INF , P5 ;  /* 0xff8000002f2f7808 */ /* 0x000fe40002800000 */
[----:B------:R-:W-:Y:S02]  /*6c10*/  FMNMX.FTZ R12, R45, R12, !PT ;  /* 0x0000000c2d0c7209 */ /* 0x000fe40007810000 */
[----:B------:R-:W-:Y:S02]  /*6c20*/  ISETP.GT.AND P5, PT, R61, 0x69, PT ;  /* 0x000000693d00780c */ /* 0x000fe40003fa4270 */
[----:B------:R-:W-:Y:S01]  /*6c30*/  FSEL R49, R49, -INF , P4 ;  /* 0xff80000031317808 */ /* 0x000fe20002000000 */
[----:B------:R-:W-:Y:S01]  /*6c40*/  MUFU.EX2 R169, R169 ;  /* 0x000000a900a97308 */ /* 0x000fe20000000800 */
[----:B------:R-:W-:-:S02]  /*6c50*/  FMNMX.FTZ R12, R47, R12, !PT ;  /* 0x0000000c2f0c7209 */ /* 0x000fc40007810000 */
[----:B------:R-:W-:Y:S02]  /*6c60*/  ISETP.GT.AND P4, PT, R61, 0x70, PT ;  /* 0x000000703d00780c */ /* 0x000fe40003f84270 */
[----:B------:R-:W-:Y:S02]  /*6c70*/  FSEL R51, R51, -INF , P5 ;  /* 0xff80000033337808 */ /* 0x000fe40002800000 */
[----:B------:R-:W-:Y:S01]  /*6c80*/  FMNMX.FTZ R12, R49, R12, !PT ;  /* 0x0000000c310c7209 */ /* 0x000fe20007810000 */
[----:B------:R-:W-:Y:S01]  /*6c90*/  MUFU.EX2 R46, R46 ;  /* 0x0000002e002e7308 */ /* 0x000fe20000000800 */
[----:B------:R-:W-:Y:S02]  /*6ca0*/  ISETP.GT.AND P5, PT, R61, 0x71, PT ;  /* 0x000000713d00780c */ /* 0x000fe40003fa4270 */
[----:B------:R-:W-:Y:S02]  /*6cb0*/  FSEL R53, R53, -INF , P4 ;  /* 0xff80000035357808 */ /* 0x000fe40002000000 */
[----:B------:R-:W-:-:S02]  /*6cc0*/  FMNMX.FTZ R12, R51, R12, !PT ;  /* 0x0000000c330c7209 */ /* 0x000fc40007810000 */
[----:B------:R-:W-:Y:S01]  /*6cd0*/  ISETP.GT.AND P4, PT, R61, 0x78, PT ;  /* 0x000000783d00780c */ /* 0x000fe20003f84270 */
[----:B------:R-:W-:Y:S01]  /*6ce0*/  MUFU.EX2 R171, R171 ;  /* 0x000000ab00ab7308 */ /* 0x000fe20000000800 */
[----:B------:R-:W-:Y:S02]  /*6cf0*/  FSEL R55, R55, -INF , P5 ;  /* 0xff80000037377808 */ /* 0x000fe40002800000 */
[----:B------:R-:W-:Y:S02]  /*6d00*/  FMNMX.FTZ R12, R53, R12, !PT ;  /* 0x0000000c350c7209 */ /* 0x000fe40007810000 */
[----:B------:R-:W-:Y:S02]  /*6d10*/  ISETP.GT.AND P5, PT, R61, 0x79, PT ;  /* 0x000000793d00780c */ /* 0x000fe40003fa4270 */
[----:B0-----:R-:W-:Y:S01]  /*6d20*/  FSEL R59, R59, -INF , P4 ;  /* 0xff8000003b3b7808 */ /* 0x001fe20002000000 */
[----:B------:R-:W-:Y:S01]  /*6d30*/  MUFU.EX2 R52, R52 ;  /* 0x0000003400347308 */ /* 0x000fe20000000800 */
[----:B------:R-:W-:-:S02]  /*6d40*/  FMNMX.FTZ R12, R55, R12, !PT ;  /* 0x0000000c370c7209 */ /* 0x000fc40007810000 */
[----:B------:R-:W-:Y:S02]  /*6d50*/  FSEL R63, R63, -INF , P5 ;  /* 0xff8000003f3f7808 */ /* 0x000fe40002800000 */
[----:B------:R-:W-:-:S03]  /*6d60*/  FMNMX.FTZ R12, R59, R12, !PT ;  /* 0x0000000c3b0c7209 */ /* 0x000fc60007810000 */
[----:B------:R-:W-:Y:S01]  /*6d70*/  MUFU.EX2 R165, R165 ;  /* 0x000000a500a57308 */ /* 0x000fe20000000800 */
[----:B------:R-:W-:-:S05]  /*6d80*/  FMNMX.FTZ R12, R63, R12, !PT ;  /* 0x0000000c3f0c7209 */ /* 0x000fca0007810000 */
[----:B------:R-:W0:Y:S02]  /*6d90*/  SHFL.BFLY PT, R11, R12, 0x2, 0x1f ;  /* 0x0c401f000c0b7f89 */ /* 0x000e2400000e0000 */
[----:B------:R-:W-:Y:S08]  /*6da0*/  MUFU.EX2 R54, R54 ;  /* 0x0000003600367308 */ /* 0x000ff00000000800 */
[----:B------:R-:W-:Y:S08]  /*6db0*/  MUFU.EX2 R167, R167 ;  /* 0x000000a700a77308 */ /* 0x000ff00000000800 */
[----:B------:R-:W-:Y:S01]  /*6dc0*/  MUFU.EX2 R56, R56 ;  /* 0x0000003800387308 */ /* 0x000fe20000000800 */
[----:B0-----:R-:W-:Y:S01]  /*6dd0*/  FMNMX.FTZ R15, R12, R11, !PT ;  /* 0x0000000b0c0f7209 */ /* 0x001fe20007810000 */
[----:B------:R-:W-:-:S06]  /*6de0*/  FFMA.FTZ R11, R86, R5, -R57 ;  /* 0x00000005560b7223 */ /* 0x000fcc0000010839 */
[----:B------:R-:W-:Y:S01]  /*6df0*/  MUFU.EX2 R161, R161 ;  /* 0x000000a100a17308 */ /* 0x000fe20000000800 */
[----:B------:R-:W0:Y:S07]  /*6e00*/  SHFL.BFLY PT, R12, R15, 0x1, 0x1f ;  /* 0x0c201f000f0c7f89 */ /* 0x000e2e00000e0000 */
[----:B------:R-:W-:Y:S08]  /*6e10*/  MUFU.EX2 R62, R62 ;  /* 0x0000003e003e7308 */ /* 0x000ff00000000800 */
[----:B------:R-:W-:Y:S08]  /*6e20*/  MUFU.EX2 R163, R163 ;  /* 0x000000a300a37308 */ /* 0x000ff00000000800 */
[----:B------:R-:W-:Y:S01]  /*6e30*/  MUFU.EX2 R58, R58 ;  /* 0x0000003a003a7308 */ /* 0x000fe20000000800 */
[----:B0-----:R-:W-:Y:S01]  /*6e40*/  FMNMX.FTZ R12, R15, R12, !PT ;  /* 0x0000000c0f0c7209 */ /* 0x001fe20007810000 */
[-CC-:B------:R-:W-:Y:S01]  /*6e50*/  FFMA.FTZ R15, R172, R5.reuse, -R57.reuse ;  /* 0x00000005ac0f7223 */ /* 0x180fe20000010839 */
[----:B------:R-:W-:-:S02]  /*6e60*/  FFMA.FTZ R57, R60, R5, -R57 ;  /* 0x000000053c397223 */ /* 0x000fc40000010839 */
[C---:B------:R-:W-:Y:S01]  /*6e70*/  FSETP.NEU.FTZ.AND P4, PT, R12.reuse, -INF , PT ;  /* 0xff8000000c00780b */ /* 0x040fe20003f9d000 */
[----:B------:R-:W-:Y:S02]  /*6e80*/  FMUL.FTZ R27, R12, R5 ;  /* 0x000000050c1b7220 */ /* 0x000fe40000410000 */
[----:B------:R-:W-:Y:S03]  /*6e90*/  MUFU.EX2 R11, R11 ;  /* 0x0000000b000b7308 */ /* 0x000fe60000000800 */
[----:B------:R-:W-:-:S05]  /*6ea0*/  FSEL R27, R27, RZ, P4 ;  /* 0x000000ff1b1b7208 */ /* 0x000fca0002000000 */
[----:B------:R-:W-:Y:S01]  /*6eb0*/  MUFU.EX2 R66, R66 ;  /* 0x0000004200427308 */ /* 0x000fe20000000800 */
[-CC-:B------:R-:W-:Y:S01]  /*6ec0*/  FFMA.FTZ R33, R20, R5.reuse, -R27.reuse ;  /* 0x0000000514217223 */ /* 0x180fe2000001081b */
[----:B------:R-:W-:Y:S01]  /*6ed0*/  IMAD.U32 R20, RZ, RZ, UR7 ;  /* 0x00000007ff147e24 */ /* 0x000fe2000f8e00ff */
[----:B------:R-:W-:Y:S01]  /*6ee0*/  UMOV UR7, 0x40000040 ;  /* 0x4000004000077882 */ /* 0x000fe20000000000 */
[-CC-:B------:R-:W-:Y:S01]  /*6ef0*/  FFMA.FTZ R25, R0, R5.reuse, -R27.reuse ;  /* 0x0000000500197223 */ /* 0x180fe2000001081b */
[----:B------:R-:W-:Y:S01]  /*6f00*/  HGMMA.64x128x16.F32.BF16 R88, R152, gdesc[UR4].tnspB, R88, gsb0 ;  /* 0x41e0000498587df0 */ /* 0x000fe20008001858 */
[----:B------:R-:W-:Y:S01]  /*6f10*/  FSEL R0, R6, RZ, P3 ;  /* 0x000000ff06007208 */ /* 0x000fe20001800000 */
[-CC-:B------:R-:W-:Y:S01]  /*6f20*/  FFMA.FTZ R180, R2, R5.reuse, -R27.reuse ;  /* 0x0000000502b47223 */ /* 0x180fe2000001081b */
[-CC-:B------:R-:W-:Y:S01]  /*6f30*/  FFMA.FTZ R29, R68, R5.reuse, -R27.reuse ;  /* 0x00000005441d7223 */ /* 0x180fe2000001081b */
[-C--:B------:R-:W-:Y:S01]  /*6f40*/  FFMA.FTZ R68, R72, R5.reuse, -R27 ;  /* 0x0000000548447223 */ /* 0x080fe2000001081b */
[----:B------:R-:W-:Y:S01]  /*6f50*/  MUFU.EX2 R25, R25 ;  /* 0x0000001900197308 */ /* 0x000fe20000000800 */
[----:B------:R-:W-:Y:S01]  /*6f60*/  FADD.FTZ R0, -R0, R7 ;  /* 0x0000000700007221 */ /* 0x000fe20000010100 */
[----:B------:R-:W-:Y:S01]  /*6f70*/  FSEL R7, R12, RZ, P4 ;  /* 0x000000ff0c077208 */ /* 0x000fe20002000000 */
[-CC-:B------:R-:W-:Y:S01]  /*6f80*/  FFMA.FTZ R176, R36, R5.reuse, -R27.reuse ;  /* 0x0000000524b07223 */ /* 0x180fe2000001081b */
[-CC-:B------:R-:W-:Y:S01]  /*6f90*/  FFMA.FTZ R31, R76, R5.reuse, -R27.reuse ;  /* 0x000000054c1f7223 */ /* 0x180fe2000001081b */
[-C--:B------:R-:W-:Y:S01]  /*6fa0*/  FMUL.FTZ R0, R0, R5.reuse ;  /* 0x0000000500007220 */ /* 0x080fe20000410000 */
[-CC-:B------:R-:W-:Y:S01]  /*6fb0*/  FFMA.FTZ R178, R34, R5.reuse, -R27.reuse ;  /* 0x0000000522b27223 */ /* 0x180fe2000001081b */
[----:B------:R-:W-:Y:S01]  /*6fc0*/  FADD.FTZ R2, -R7, R8 ;  /* 0x0000000807027221 */ /* 0x000fe20000010100 */
[----:B------:R-:W-:Y:S01]  /*6fd0*/  IMAD.U32 R8, RZ, RZ, UR59 ;  /* 0x0000003bff087e24 */ /* 0x000fe2000f8e00ff */
[----:B------:R-:W-:Y:S01]  /*6fe0*/  MUFU.EX2 R180, R180 ;  /* 0x000000b400b47308 */ /* 0x000fe20000000800 */
[-C--:B------:R-:W-:Y:S01]  /*6ff0*/  FFMA.FTZ R172, R40, R5.reuse, -R27 ;  /* 0x0000000528ac7223 */ /* 0x080fe2000001081b */
[----:B------:R-:W-:Y:S01]  /*7000*/  FMUL.FTZ R2, R2, R5 ;  /* 0x0000000502027220 */ /* 0x000fe20000410000 */
[----:B------:R-:W-:-:S02]  /*7010*/  @!P1 VIADD R8, R8, 0x34840 ;  /* 0x0003484008089836 */ /* 0x000fc40000000000 */
[-CC-:B------:R-:W-:Y:S01]  /*7020*/  FFMA.FTZ R35, R80, R5.reuse, -R27.reuse ;  /* 0x0000000550237223 */ /* 0x180fe2000001081b */
[-CC-:B------:R-:W-:Y:S01]  /*7030*/  FFMA.FTZ R174, R38, R5.reuse, -R27.reuse ;  /* 0x0000000526ae7223 */ /* 0x180fe2000001081b */
[-CC-:B------:R-:W-:Y:S01]  /*7040*/  FFMA.FTZ R37, R84, R5.reuse, -R27.reuse ;  /* 0x0000000554257223 */ /* 0x180fe2000001081b */
[-CC-:B------:R-:W-:Y:S01]  /*7050*/  FFMA.FTZ R156, R45, R5.reuse, -R27.reuse ;  /* 0x000000052d9c7223 */ /* 0x180fe2000001081b */
[----:B------:R-:W0:Y:S01]  /*7060*/  MUFU.EX2 R2, R2 ;  /* 0x0000000200027308 */ /* 0x000e220000000800 */
[----:B------:R-:W-:Y:S01]  /*7070*/  @!P1 PRMT R8, RZ, 0x654, R8 ;  /* 0x00000654ff089816 */ /* 0x000fe20000000008 */
        /* <DEDUP_REMOVED lines=13> */
[-C--:B------:R-:W-:Y:S01]  /*7150*/  FFMA.FTZ R49, R49, R5.reuse, -R27 ;  /* 0x0000000531317223 */ /* 0x080fe2000001081b */
[----:B------:R-:W2:Y:S01]  /*7160*/  MUFU.EX2 R29, R29 ;  /* 0x0000001d001d7308 */ /* 0x000ea20000000800 */
[----:B0-----:R-:W-:Y:S01]  /*7170*/  FFMA.FTZ R61, R2, R4, R25 ;  /* 0x00000004023d7223 */ /* 0x001fe20000010019 */
[-CC-:B------:R-:W-:Y:S01]  /*7180*/  FFMA.FTZ R51, R51, R5.reuse, -R27.reuse ;  /* 0x0000000533337223 */ /* 0x180fe2000001081b */
[-CC-:B------:R-:W-:Y:S01]  /*7190*/  FFMA.FTZ R53, R53, R5.reuse, -R27.reuse ;  /* 0x0000000535357223 */ /* 0x180fe2000001081b */
[-C--:B------:R-:W-:Y:S01]  /*71a0*/  FFMA.FTZ R55, R55, R5.reuse, -R27 ;  /* 0x0000000537377223 */ /* 0x080fe2000001081b */
[C---:B------:R-:W-:Y:S01]  /*71b0*/  FADD.FTZ R4, R180.reuse, R61 ;  /* 0x0000003db4047221 */ /* 0x040fe20000010000 */
[----:B------:R-:W-:Y:S01]  /*71c0*/  FFMA.FTZ R59, R59, R5, -R27 ;  /* 0x000000053b3b7223 */ /* 0x000fe2000001081b */
[----:B------:R-:W-:Y:S01]  /*71d0*/  F2FP.BF16.F32.PACK_AB R180, R180, R25 ;  /* 0x00000019b4b4723e */ /* 0x000fe200000010ff */
[----:B------:R-:W0:Y:S01]  /*71e0*/  MUFU.EX2 R68, R68 ;  /* 0x0000004400447308 */ /* 0x000e220000000800 */
[----:B-1----:R-:W-:Y:S01]  /*71f0*/  FFMA.FTZ R65, R0, R3, R181 ;  /* 0x0000000300417223 */ /* 0x002fe200000100b5 */
[----:B------:R-:W-:-:S02]  /*7200*/  ISETP.GT.AND P3, PT, R10, R9, PT ;  /* 0x000000090a00720c */ /* 0x000fc40003f64270 */
[----:B------:R-:W-:Y:S02]  /*7210*/  F2FP.BF16.F32.PACK_AB R181, R64, R181 ;  /* 0x000000b540b5723e */ /* 0x000fe400000010ff */
[----:B------:R-:W-:Y:S02]  /*7220*/  F2FP.BF16.F32.PACK_AB R157, R66, R11 ;  /* 0x0000000b429d723e */ /* 0x000fe400000010ff */
[----:B------:R-:W1:Y:S01]  /*7230*/  MUFU.EX2 R176, R176 ;  /* 0x000000b000b07308 */ /* 0x000e620000000800 */
[----:B--2---:R-:W-:Y:S01]  /*7240*/  FADD.FTZ R61, R29, R4 ;  /* 0x000000041d3d7221 */ /* 0x004fe20000010000 */
[----:B------:R-:W-:-:S06]  /*7250*/  IADD3 R10, R10, -0x1, RZ ;  /* 0xffffffff0a0a7810 */ /* 0x000fcc0007ffe0ff */
[----:B------:R-:W2:Y:S01]  /*7260*/  MUFU.EX2 R31, R31 ;  /* 0x0000001f001f7308 */ /* 0x000ea20000000800 */
[C---:B0-----:R-:W-:Y:S01]  /*7270*/  FADD.FTZ R61, R68.reuse, R61 ;  /* 0x0000003d443d7221 */ /* 0x041fe20000010000 */
[----:B------:R-:W-:-:S06]  /*7280*/  F2FP.BF16.F32.PACK_AB R182, R68, R29 ;  /* 0x0000001d44b6723e */ /* 0x000fcc00000010ff */
[----:B------:R-:W0:Y:S08]  /*7290*/  MUFU.EX2 R178, R178 ;  /* 0x000000b200b27308 */ /* 0x000e300000000800 */
[----:B------:R-:W3:Y:S08]  /*72a0*/  MUFU.EX2 R33, R33 ;  /* 0x0000002100217308 */ /* 0x000ef00000000800 */
[----:B------:R-:W4:Y:S08]  /*72b0*/  MUFU.EX2 R172, R172 ;  /* 0x000000ac00ac7308 */ /* 0x000f300000000800 */
        /* <DEDUP_REMOVED lines=9> */
[----:B-1----:R-:W-:-:S07]  /*7350*/  @!P1 VIADD R8, R20, 0x34860 ;  /* 0x0003486014089836 */ /* 0x002fce0000000000 */
[----:B------:R-:W1:Y:S01]  /*7360*/  MUFU.EX2 R164, R164 ;  /* 0x000000a400a47308 */ /* 0x000e620000000800 */
[----:B------:R-:W-:Y:S01]  /*7370*/  @!P1 PRMT R20, RZ, 0x654, R8 ;  /* 0x00000654ff149816 */ /* 0x000fe20000000008 */
[----:B------:R-:W-:-:S03]  /*7380*/  FADD.FTZ R8, R64, R65 ;  /* 0x0000004140087221 */ /* 0x000fc60000010000 */
[----:B------:R0:W-:Y:S01]  /*7390*/  @!P1 SYNCS.ARRIVE.TRANS64.RED.A1T0 RZ, [R20+URZ], RZ ;  /* 0x000000ff14ff99a7 */ /* 0x0001e2000810043f */
[----:B------:R-:W-:Y:S01]  /*73a0*/  FADD.FTZ R65, R183, R8 ;  /* 0x00000008b7417221 */ /* 0x000fe20000010000 */
[----:B------:R-:W-:Y:S01]  /*73b0*/  FADD.FTZ R8, R176, R61 ;  /* 0x0000003db0087221 */ /* 0x000fe20000010000 */
[----:B------:R-:W1:Y:S01]  /*73c0*/  MUFU.EX2 R7, R7 ;  /* 0x0000000700077308 */ /* 0x000e620000000800 */
[C---:B--2---:R-:W-:Y:S01]  /*73d0*/  F2FP.BF16.F32.PACK_AB R176, R31.reuse, R176 ;  /* 0x000000b01fb0723e */ /* 0x044fe200000010ff */
[C---:B------:R-:W-:Y:S01]  /*73e0*/  FADD.FTZ R4, R14.reuse, R65 ;  /* 0x000000410e047221 */ /* 0x040fe20000010000 */
[----:B------:R-:W-:Y:S01]  /*73f0*/  FADD.FTZ R65, R31, R8 ;  /* 0x000000081f417221 */ /* 0x000fe20000010000 */
[----:B------:R-:W-:Y:S02]  /*7400*/  F2FP.BF16.F32.PACK_AB R183, R14, R183 ;  /* 0x000000b70eb7723e */ /* 0x000fe400000010ff */
[----:B------:R-:W-:Y:S01]  /*7410*/  FADD.FTZ R61, R177, R4 ;  /* 0x00000004b13d7221 */ /* 0x000fe20000010000 */
[----:B0-----:R-:W-:Y:S01]  /*7420*/  FADD.FTZ R20, R178, R65 ;  /* 0x00000041b2147221 */ /* 0x001fe20000010000 */
[-CC-:B------:R-:W-:Y:S01]  /*7430*/  FFMA.FTZ R4, R43, R5.reuse, -R27.reuse ;  /* 0x000000052b047223 */ /* 0x180fe2000001081b */
[----:B------:R-:W-:Y:S01]  /*7440*/  FFMA.FTZ R27, R63, R5, -R27 ;  /* 0x000000053f1b7223 */ /* 0x000fe2000001081b */
[C---:B------:R-:W-:Y:S01]  /*7450*/  FADD.FTZ R8, R24.reuse, R61 ;  /* 0x0000003d18087221 */ /* 0x040fe20000010000 */
[----:B---3--:R-:W-:Y:S01]  /*7460*/  FADD.FTZ R61, R33, R20 ;  /* 0x00000014213d7221 */ /* 0x008fe20000010000 */
[----:B------:R-:W0:Y:S01]  /*7470*/  MUFU.EX2 R166, R166 ;  /* 0x000000a600a67308 */ /* 0x000e220000000800 */
[----:B------:R-:W-:Y:S01]  /*7480*/  F2FP.BF16.F32.PACK_AB R177, R24, R177 ;  /* 0x000000b118b1723e */ /* 0x000fe200000010ff */
[----:B------:R-:W-:Y:S01]  /*7490*/  FADD.FTZ R45, R179, R8 ;  /* 0x00000008b32d7221 */ /* 0x000fe20000010000 */
[----:B----4-:R-:W-:Y:S01]  /*74a0*/  FADD.FTZ R20, R172, R61 ;  /* 0x0000003dac147221 */ /* 0x010fe20000010000 */
[----:B------:R-:W-:-:S02]  /*74b0*/  F2FP.BF16.F32.PACK_AB R178, R33, R178 ;  /* 0x000000b221b2723e */ /* 0x000fc400000010ff */
[C---:B------:R-:W-:Y:S01]  /*74c0*/  FADD.FTZ R8, R26.reuse, R45 ;  /* 0x0000002d1a087221 */ /* 0x040fe20000010000 */
[----:B-----5:R-:W-:Y:S01]  /*74d0*/  FADD.FTZ R65, R35, R20 ;  /* 0x0000001423417221 */ /* 0x020fe20000010000 */
[----:B------:R2:W-:Y:S01]  /*74e0*/  MUFU.EX2 R45, R4 ;  /* 0x00000004002d7308 */ /* 0x0005e20000000800 */
[----:B------:R-:W-:Y:S01]  /*74f0*/  F2FP.BF16.F32.PACK_AB R179, R26, R179 ;  /* 0x000000b31ab3723e */ /* 0x000fe200000010ff */
[----:B------:R-:W-:Y:S01]  /*7500*/  FADD.FTZ R61, R173, R8 ;  /* 0x00000008ad3d7221 */ /* 0x000fe20000010000 */
[----:B------:R-:W-:Y:S01]  /*7510*/  FADD.FTZ R20, R174, R65 ;  /* 0x00000041ae147221 */ /* 0x000fe20000010000 */
[----:B------:R-:W-:Y:S02]  /*7520*/  F2FP.BF16.F32.PACK_AB R172, R35, R172 ;  /* 0x000000ac23ac723e */ /* 0x000fe400000010ff */
[C---:B------:R-:W-:Y:S01]  /*7530*/  FADD.FTZ R8, R28.reuse, R61 ;  /* 0x0000003d1c087221 */ /* 0x040fe20000010000 */
[----:B------:R-:W-:Y:S01]  /*7540*/  FADD.FTZ R63, R37, R20 ;  /* 0x00000014253f7221 */ /* 0x000fe20000010000 */
[----:B------:R-:W3:Y:S01]  /*7550*/  MUFU.EX2 R3, R232 ;  /* 0x000000e800037308 */ /* 0x000ee20000000800 */
[----:B------:R-:W-:Y:S01]  /*7560*/  F2FP.BF16.F32.PACK_AB R173, R28, R173 ;  /* 0x000000ad1cad723e */ /* 0x000fe200000010ff */
[----:B------:R-:W-:Y:S01]  /*7570*/  FADD.FTZ R61, R175, R8 ;  /* 0x00000008af3d7221 */ /* 0x000fe20000010000 */
[----:B--2---:R-:W-:Y:S01]  /*7580*/  FADD.FTZ R4, R168, R63 ;  /* 0x0000003fa8047221 */ /* 0x004fe20000010000 */
[----:B------:R-:W-:-:S02]  /*7590*/  F2FP.BF16.F32.PACK_AB R174, R37, R174 ;  /* 0x000000ae25ae723e */ /* 0x000fc400000010ff */
[C---:B------:R-:W-:Y:S01]  /*75a0*/  FADD.FTZ R8, R30.reuse, R61 ;  /* 0x0000003d1e087221 */ /* 0x040fe20000010000 */
[----:B------:R-:W-:Y:S01]  /*75b0*/  FADD.FTZ R63, R39, R4 ;  /* 0x00000004273f7221 */ /* 0x000fe20000010000 */
[----:B------:R-:W2:Y:S01]  /*75c0*/  MUFU.EX2 R160, R160 ;  /* 0x000000a000a07308 */ /* 0x000ea20000000800 */
[----:B------:R-:W-:Y:S01]  /*75d0*/  F2FP.BF16.F32.PACK_AB R175, R30, R175 ;  /* 0x000000af1eaf723e */ /* 0x000fe200000010ff */
[----:B------:R-:W-:Y:S01]  /*75e0*/  FADD.FTZ R61, R169, R8 ;  /* 0x00000008a93d7221 */ /* 0x000fe20000010000 */
[----:B------:R-:W-:Y:S01]  /*75f0*/  FADD.FTZ R8, R170, R63 ;  /* 0x0000003faa087221 */ /* 0x000fe20000010000 */
[----:B------:R-:W-:Y:S02]  /*7600*/  F2FP.BF16.F32.PACK_AB R168, R39, R168 ;  /* 0x000000a827a8723e */ /* 0x000fe400000010ff */
[C---:B------:R-:W-:Y:S01]  /*7610*/  FADD.FTZ R4, R46.reuse, R61 ;  /* 0x0000003d2e047221 */ /* 0x040fe20000010000 */
[----:B------:R-:W-:Y:S01]  /*7620*/  FADD.FTZ R31, R41, R8 ;  /* 0x00000008291f7221 */ /* 0x000fe20000010000 */
[----:B------:R-:W4:Y:S01]  /*7630*/  MUFU.EX2 R43, R234 ;  /* 0x000000ea002b7308 */ /* 0x000f220000000800 */
[----:B------:R-:W-:Y:S01]  /*7640*/  F2FP.BF16.F32.PACK_AB R169, R46, R169 ;  /* 0x000000a92ea9723e */ /* 0x000fe200000010ff */
[----:B------:R-:W-:Y:S01]  /*7650*/  FADD.FTZ R29, R171, R4 ;  /* 0x00000004ab1d7221 */ /* 0x000fe20000010000 */
[----:B-1----:R-:W-:Y:S01]  /*7660*/  FADD.FTZ R8, R164, R31 ;  /* 0x0000001fa4087221 */ /* 0x002fe20000010000 */
[----:B------:R-:W-:-:S02]  /*7670*/  F2FP.BF16.F32.PACK_AB R164, R7, R164 ;  /* 0x000000a407a4723e */ /* 0x000fc400000010ff */
[----:B------:R-:W-:Y:S01]  /*7680*/  FADD.FTZ R4, R52, R29 ;  /* 0x0000001d34047221 */ /* 0x000fe20000010000 */
[----:B------:R-:W-:Y:S01]  /*7690*/  FADD.FTZ R31, R7, R8 ;  /* 0x00000008071f7221 */ /* 0x000fe20000010000 */
[----:B------:R-:W1:Y:S01]  /*76a0*/  MUFU.EX2 R162, R162 ;  /* 0x000000a200a27308 */ /* 0x000e620000000800 */
[----:B------:R-:W-:Y:S01]  /*76b0*/  F2FP.BF16.F32.PACK_AB R170, R41, R170 ;  /* 0x000000aa29aa723e */ /* 0x000fe200000010ff */
[----:B------:R-:W-:Y:S01]  /*76c0*/  FADD.FTZ R29, R165, R4 ;  /* 0x00000004a51d7221 */ /* 0x000fe20000010000 */
[----:B0-----:R-:W-:Y:S01]  /*76d0*/  FADD.FTZ R8, R166, R31 ;  /* 0x0000001fa6087221 */ /* 0x001fe20000010000 */
[C---:B---3--:R-:W-:Y:S02]  /*76e0*/  F2FP.BF16.F32.PACK_AB R166, R3.reuse, R166 ;  /* 0x000000a603a6723e */ /* 0x048fe400000010ff */
[----:B------:R-:W-:Y:S01]  /*76f0*/  FADD.FTZ R4, R54, R29 ;  /* 0x0000001d36047221 */ /* 0x000fe20000010000 */
[----:B------:R-:W-:Y:S01]  /*7700*/  FADD.FTZ R31, R3, R8 ;  /* 0x00000008031f7221 */ /* 0x000fe20000010000 */
[----:B------:R-:W0:Y:S01]  /*7710*/  MUFU.EX2 R156, R156 ;  /* 0x0000009c009c7308 */ /* 0x000e220000000800 */
[----:B------:R-:W-:Y:S01]  /*7720*/  F2FP.BF16.F32.PACK_AB R171, R52, R171 ;  /* 0x000000ab34ab723e */ /* 0x000fe200000010ff */
[----:B------:R-:W-:Y:S01]  /*7730*/  FADD.FTZ R29, R167, R4 ;  /* 0x00000004a71d7221 */ /* 0x000fe20000010000 */
[----:B--2---:R-:W-:Y:S01]  /*7740*/  FADD.FTZ R8, R160, R31 ;  /* 0x0000001fa0087221 */ /* 0x004fe20000010000 */
[----:B------:R-:W-:-:S02]  /*7750*/  F2FP.BF16.F32.PACK_AB R165, R54, R165 ;  /* 0x000000a536a5723e */ /* 0x000fc400000010ff */
[C---:B------:R-:W-:Y:S01]  /*7760*/  FADD.FTZ R4, R56.reuse, R29 ;  /* 0x0000001d38047221 */ /* 0x040fe20000010000 */
[----:B----4-:R-:W-:Y:S01]  /*7770*/  FADD.FTZ R31, R43, R8 ;  /* 0x000000082b1f7221 */ /* 0x010fe20000010000 */
[----:B------:R-:W2:Y:S01]  /*7780*/  MUFU.EX2 R25, R47 ;  /* 0x0000002f00197308 */ /* 0x000ea20000000800 */
[----:B------:R-:W-:Y:S01]  /*7790*/  F2FP.BF16.F32.PACK_AB R167, R56, R167 ;  /* 0x000000a738a7723e */ /* 0x000fe200000010ff */
[----:B------:R-:W-:Y:S01]  /*77a0*/  FADD.FTZ R29, R161, R4 ;  /* 0x00000004a11d7221 */ /* 0x000fe20000010000 */
[----:B-1----:R-:W-:Y:S01]  /*77b0*/  FADD.FTZ R8, R162, R31 ;  /* 0x0000001fa2087221 */ /* 0x002fe20000010000 */
[----:B------:R-:W-:Y:S02]  /*77c0*/  F2FP.BF16.F32.PACK_AB R160, R43, R160 ;  /* 0x000000a02ba0723e */ /* 0x000fe400000010ff */
[C---:B------:R-:W-:Y:S01]  /*77d0*/  FADD.FTZ R4, R62.reuse, R29 ;  /* 0x0000001d3e047221 */ /* 0x040fe20000010000 */
[----:B------:R-:W-:Y:S01]  /*77e0*/  FADD.FTZ R3, R45, R8 ;  /* 0x000000082d037221 */ /* 0x000fe20000010000 */
[----:B------:R-:W1:Y:S01]  /*77f0*/  MUFU.EX2 R49, R49 ;  /* 0x0000003100317308 */ /* 0x000e620000000800 */
[----:B------:R-:W-:Y:S01]  /*7800*/  F2FP.BF16.F32.PACK_AB R161, R62, R161 ;  /* 0x000000a13ea1723e */ /* 0x000fe200000010ff */
[----:B------:R-:W-:Y:S01]  /*7810*/  FADD.FTZ R7, R163, R4 ;  /* 0x00000004a3077221 */ /* 0x000fe20000010000 */
[----:B0-----:R-:W-:Y:S01]  /*7820*/  FADD.FTZ R8, R156, R3 ;  /* 0x000000039c087221 */ /* 0x001fe20000010000 */
[----:B------:R-:W-:-:S02]  /*7830*/  F2FP.BF16.F32.PACK_AB R162, R45, R162 ;  /* 0x000000a22da2723e */ /* 0x000fc400000010ff */
[C---:B------:R-:W-:Y:S01]  /*7840*/  FADD.FTZ R4, R58.reuse, R7 ;  /* 0x000000073a047221 */ /* 0x040fe20000010000 */
[----:B------:R-:W-:Y:S01]  /*7850*/  F2FP.BF16.F32.PACK_AB R163, R58, R163 ;  /* 0x000000a33aa3723e */ /* 0x000fe200000010ff */
[----:B------:R-:W0:Y:S01]  /*7860*/  MUFU.EX2 R13, R13 ;  /* 0x0000000d000d7308 */ /* 0x000e220000000800 */
[----:B--2---:R-:W-:Y:S01]  /*7870*/  FADD.FTZ R8, R25, R8 ;  /* 0x0000000819087221 */ /* 0x004fe20000010000 */
[----:B------:R-:W-:Y:S01]  /*7880*/  FADD.FTZ R3, R11, R4 ;  /* 0x000000040b037221 */ /* 0x000fe20000010000 */
[----:B------:R-:W-:Y:S01]  /*7890*/  F2FP.BF16.F32.PACK_AB R156, R25, R156 ;  /* 0x0000009c199c723e */ /* 0x000fe200000010ff */
[----:B------:R-:W-:Y:S02]  /*78a0*/  IMAD.MOV.U32 R7, RZ, RZ, R6 ;  /* 0x000000ffff077224 */ /* 0x000fe400078e0006 */
[----:B------:R-:W-:Y:S02]  /*78b0*/  FADD.FTZ R4, R66, R3 ;  /* 0x0000000342047221 */ /* 0x000fe40000010000 */
[----:B------:R-:W2:Y:S01]  /*78c0*/  MUFU.EX2 R51, R51 ;  /* 0x0000003300337308 */ /* 0x000ea20000000800 */
[----:B-1----:R-:W-:-:S07]  /*78d0*/  FADD.FTZ R8, R49, R8 ;  /* 0x0000000831087221 */ /* 0x002fce0000010000 */
        /* <DEDUP_REMOVED lines=21> */
[----:B-1----:R-:W-:Y:S01]  /*7a30*/  FADD.FTZ R3, R21, R4 ;  /* 0x0000000415037221 */ /* 0x002fe20000010000 */
[C---:B0-----:R-:W-:Y:S01]  /*7a40*/  FADD.FTZ R4, R27.reuse, R8 ;  /* 0x000000081b047221 */ /* 0x041fe20000010000 */
[----:B------:R-:W-:Y:S01]  /*7a50*/  F2FP.BF16.F32.PACK_AB R154, R27, R59 ;  /* 0x0000003b1b9a723e */ /* 0x000fe200000010ff */
[----:B------:R-:W-:Y:S02]  /*7a60*/  IMAD.MOV.U32 R8, RZ, RZ, R12 ;  /* 0x000000ffff087224 */ /* 0x000fe400078e000c */
[C---:B--2---:R-:W-:Y:S01]  /*7a70*/  FADD.FTZ R3, R14.reuse, R3 ;  /* 0x000000030e037221 */ /* 0x044fe20000010000 */
[----:B------:R-:W-:Y:S01]  /*7a80*/  F2FP.BF16.F32.PACK_AB R155, R14, R21 ;  /* 0x000000150e9b723e */ /* 0x000fe200000010ff */
[----:B------:R-:W-:Y:S06]  /*7a90*/  @P3 BRA `(.L_x_2231) ;  /* 0xffffffcc00a43947 */ /* 0x000fec000383ffff */
.L_x_2222:
[----:B------:R-:W-:-:S13]  /*7aa0*/  ISETP.GE.AND P2, PT, R10, R22, PT ;  /* 0x000000160a00720c */ /* 0x000fda0003f46270 */
[----:B------:R-:W-:Y:S05]  /*7ab0*/  @!P2 BRA `(.L_x_2232) ;  /* 0x000000280028a947 */ /* 0x000fea0003800000 */
[----:B------:R-:W-:Y:S01]  /*7ac0*/  IMAD.MOV.U32 R7, RZ, RZ, R6 ;  /* 0x000000ffff077224 */ /* 0x000fe200078e0006 */
[----:B------:R-:W-:Y:S01]  /*7ad0*/  UMOV UR60, UR38 ;  /* 0x00000026003c7c82 */ /* 0x000fe20008000000 */
[----:B------:R-:W-:Y:S01]  /*7ae0*/  IMAD.MOV.U32 R9, RZ, RZ, R12 ;  /* 0x000000ffff097224 */ /* 0x000fe200078e000c */
[----:B------:R-:W-:Y:S01]  /*7af0*/  UMOV UR59, UR36 ;  /* 0x00000024003b7c82 */ /* 0x000fe20008000000 */
[----:B------:R-:W-:-:S05]  /*7b00*/  ULDC UR58, c[0x0][0x9d8] ;  /* 0x00027600003a7ab9 */ /* 0x000fca0000000800 */
.L_x_2241:
[----:B------:R-:W-:-:S04]  /*7b10*/  UIADD3 UR36, UR59, 0x1, URZ ;  /* 0x000000013b247890 */ /* 0x000fc8000fffe03f */
[----:B------:R-:W-:-:S04]  /*7b20*/  UISETP.NE.AND UP0, UPT, UR36, 0x2, UPT ;  /* 0x000000022400788c */ /* 0x000fc8000bf05270 */
[----:B------:R-:W-:Y:S02]  /*7b30*/  USEL UR38, URZ, 0x1, UP0 ;  /* 0x000000013f267887 */ /* 0x000fe40008000000 */
[----:B------:R-:W-:Y:S02]  /*7b40*/  USEL UR36, UR36, URZ, UP0 ;  /* 0x0000003f24247287 */ /* 0x000fe40008000000 */
[----:B------:R-:W-:Y:S01]  /*7b50*/  ULOP3.LUT UR38, UR60, UR38, URZ, 0x3c, !UPT ;  /* 0x000000263c267292 */ /* 0x000fe2000f8e3c3f */
[----:B------:R-:W-:Y:S11]  /*7b60*/  @!P0 BRA `(.L_x_2233) ;  /* 0x0000000000048947 */ /* 0x000ff60003800000 */
[----:B------:R-:W-:Y:S01]  /*7b70*/  BPT.TRAP 0x1 ;  /* 0x000000040000795c */ /* 0x000fe20000300000 */
.L_x_2233:
[----:B------:R-:W-:Y:S01]  /*7b80*/  ULEA UR6, UR36, UR37, 0x3 ;  /* 0x0000002524067291 */ /* 0x000fe2000f8e183f */
[----:B------:R-:W-:-:S05]  /*7b90*/  IMAD.U32 R5, RZ, RZ, UR38 ;  /* 0x00000026ff057e24 */ /* 0x000fca000f8e00ff */
[----:B------:R-:W-:-:S04]  /*7ba0*/  SHF.L.U32 R5, R5, 0x1f, RZ ;  /* 0x0000001f05057819 */ /* 0x000fc800000006ff */
[----:B------:R0:W1:Y:S01]  /*7bb0*/  SYNCS.PHASECHK.TRANS64.TRYWAIT P2, [UR6+0x34830], R5 ;  /* 0x03483005ff0075a7 */ /* 0x0000620008040146 */
[----:B------:R-:W-:Y:S05]  /*7bc0*/  @!P0 BRA `(.L_x_2234) ;  /* 0x0000000000048947 */ /* 0x000fea0003800000 */
[----:B------:R-:W-:Y:S01]  /*7bd0*/  BPT.TRAP 0x1 ;  /* 0x000000040000795c */ /* 0x000fe20000300000 */
.L_x_2234:
[----:B-1----:R-:W-:Y:S05]  /*7be0*/  @P2 BRA `(.L_x_2235) ;  /* 0x0000000000082947 */ /* 0x002fea0003800000 */
[----:B------:R-:W1:Y:S02]  /*7bf0*/  SYNCS.PHASECHK.TRANS64.TRYWAIT P2, [UR6+0x34830], R5 ;  /* 0x03483005ff0075a7 */ /* 0x000e640008040146 */
[----:B-1----:R-:W-:Y:S05]  /*7c00*/  @!P2 BRA `(.L_x_2236) ;  /* 0x000000d40020a947 */ /* 0x002fea0003800000 */
.L_x_2235:
        /* <DEDUP_REMOVED lines=126> */
.L_x_2237:
[----:B------:R-:W-:Y:S01]  /*83f0*/  ULEA UR7, UR59, UR37, 0x3 ;  /* 0x000000253b077291 */ /* 0x000fe2000f8e183f */
[----:B------:R-:W-:-:S05]  /*8400*/  IMAD.U32 R0, RZ, RZ, UR60 ;  /* 0x0000003cff007e24 */ /* 0x000fca000f8e00ff */
[----:B------:R-:W-:-:S04]  /*8410*/  SHF.L.U32 R0, R0, 0x1f, RZ ;  /* 0x0000001f00007819 */ /* 0x000fc800000006ff */
[----:B------:R2:W3:Y:S01]  /*8420*/  SYNCS.PHASECHK.TRANS64.TRYWAIT P2, [UR7+0x34850], R0 ;  /* 0x03485000ff0075a7 */ /* 0x0004e20008040147 */
[----:B------:R-:W-:Y:S05]  /*8430*/  @!P0 BRA `(.L_x_2238) ;  /* 0x0000000000048947 */ /* 0x000fea0003800000 */
[----:B------:R-:W-:Y:S01]  /*8440*/  BPT.TRAP 0x1 ;  /* 0x000000040000795c */ /* 0x000fe20000300000 */
.L_x_2238:
[----:B---3--:R-:W-:Y:S05]  /*8450*/  @P2 BRA `(.L_x_2239) ;  /* 0x0000000000082947 */ /* 0x008fea0003800000 */
[----:B------:R-:W3:Y:S02]  /*8460*/  SYNCS.PHASECHK.TRANS64.TRYWAIT P2, [UR7+0x34850], R0 ;  /* 0x03485000ff0075a7 */ /* 0x000ee40008040147 */
[----:B---3--:R-:W-:Y:S05]  /*8470*/  @!P2 BRA `(.L_x_2240) ;  /* 0x000000cc001ca947 */ /* 0x008fea0003800000 */
.L_x_2239:
        /* <DEDUP_REMOVED lines=27> */
[----:B------:R-:W2:Y:S01]  /*8630*/  MUFU.TANH R16, R16 ;  /* 0x0000001000107308 */ /* 0x000ea20000002400 */
[----:B------:R-:W-:Y:S01]  /*8640*/  UMOV UR11, 0x40000040 ;  /* 0x40000040000b7882 */ /* 0x000fe20000000000 */
[----:B0-----:R-:W-:Y:S01]  /*8650*/  FMNMX.FTZ R5, R0, R9, !PT ;  /* 0x0000000900057209 */ /* 0x001fe20007810000 */
[----:B------:R-:W-:Y:S01]  /*8660*/  FMUL.FTZ R17, R56, UR58 ;  /* 0x0000003a38117c20 */ /* 0x000fe20008410000 */
[----:B------:R-:W-:Y:S01]  /*8670*/  FMUL.FTZ R21, R57, UR58 ;  /* 0x0000003a39157c20 */ /* 0x000fe20008410000 */
[----:B------:R-:W-:Y:S01]  /*8680*/  FMUL.FTZ R25, R60, UR58 ;  /* 0x0000003a3c197c20 */ /* 0x000fe20008410000 */
[----:B------:R-:W-:Y:S01]  /*8690*/  FMUL.FTZ R14, R27, UR58 ;  /* 0x0000003a1b0e7c20 */ /* 0x000fe20008410000 */
[----:B-1----:R-:W-:Y:S01]  /*86a0*/  FMNMX.FTZ R5, R6, R5, !PT ;  /* 0x0000000506057209 */ /* 0x002fe20007810000 */
        /* <DEDUP_REMOVED lines=9> */
[----:B--2---:R-:W-:Y:S01]  /*8740*/  FMNMX.FTZ R5, R16, R5, !PT ;  /* 0x0000000510057209 */ /* 0x004fe20007810000 */
[----:B------:R-:W-:Y:S01]  /*8750*/  FMUL.FTZ R29, R77, UR58 ;  /* 0x0000003a4d1d7c20 */ /* 0x000fe20008410000 */
[----:B------:R-:W-:Y:S01]  /*8760*/  FMUL.FTZ R80, R80, UR58 ;  /* 0x0000003a50507c20 */ /* 0x000fe20008410000 */
[----:B------:R-:W-:Y:S01]  /*8770*/  FMUL.FTZ R24, R31, UR58 ;  /* 0x0000003a1f187c20 */ /* 0x000fe20008410000 */
[----:B------:R-:W-:Y:S01]  /*8780*/  FMUL.FTZ R31, R81, UR58 ;  /* 0x0000003a511f7c20 */ /* 0x000fe20008410000 */
[----:B------:R-:W-:Y:S01]  /*8790*/  FMUL.FTZ R33, R84, UR58 ;  /* 0x0000003a54217c20 */ /* 0x000fe20008410000 */
[----:B------:R-:W-:Y:S01]  /*87a0*/  FMUL.FTZ R28, R34, UR58 ;  /* 0x0000003a221c7c20 */ /* 0x000fe20008410000 */
[----:B------:R-:W2:Y:S01]  /*87b0*/  MUFU.TANH R32, R32 ;  /* 0x0000002000207308 */ /* 0x000ea20000002400 */
        /* <DEDUP_REMOVED lines=18> */
[----:B------:R-:W-:Y:S01]  /*88e0*/  FMUL.FTZ R78, R78, UR58 ;  /* 0x0000003a4e4e7c20 */ /* 0x000fe20008410000 */
[----:B------:R-:W-:Y:S01]  /*88f0*/  FMUL.FTZ R82, R82, UR58 ;  /* 0x0000003a52527c20 */ /* 0x000fe20008410000 */
[----:B------:R-:W-:Y:S01]  /*8900*/  FMUL.FTZ R41, R83, UR58 ;  /* 0x0000003a53297c20 */ /* 0x000fe20008410000 */
[----:B------:R-:W-:Y:S01]  /*8910*/  FMUL.FTZ R86, R86, UR58 ;  /* 0x0000003a56567c20 */ /* 0x000fe20008410000 */
[----:B------:R-:W-:Y:S01]  /*8920*/  FMUL.FTZ R43, R87, UR58 ;  /* 0x0000003a572b7c20 */ /* 0x000fe20008410000 */
[----:B------:R-:W-:Y:S01]  /*8930*/  MUFU.TANH R44, R44 ;  /* 0x0000002c002c7308 */ /* 0x000fe20000002400 */
[C---:B------:R-:W-:Y:S01]  /*8940*/  ISETP.GT.AND P2, PT, R10.reuse, R22, PT ;  /* 0x000000160a00720c */ /* 0x040fe20003f44270 */
[----:B------:R-:W-:Y:S01]  /*8950*/  UMOV UR60, UR38 ;  /* 0x00000026003c7c82 */ /* 0x000fe20008000000 */
[----:B------:R-:W-:Y:S01]  /*8960*/  UMOV UR59, UR36 ;  /* 0x00000024003b7c82 */ /* 0x000fe20008000000 */
[----:B------:R-:W-:-:S04]  /*8970*/  VIADD R10, R10, 0xffffffff ;  /* 0xffffffff0a0a7836 */ /* 0x000fc80000000000 */
        /* <DEDUP_REMOVED lines=17> */
[----:B------:R-:W-:Y:S01]  /*8a90*/  FMUL.FTZ R38, R39, UR58 ;  /* 0x0000003a27267c20 */ /* 0x000fe20008410000 */
[----:B------:R-:W-:Y:S01]  /*8aa0*/  HGMMA.64x128x16.F32.BF16 R88, R176, gdesc[UR8].tnspB, R88, gsb0 ;  /* 0x41e00008b0587df0 */ /* 0x000fe20008001858 */
[----:B------:R-:W-:Y:S01]  /*8ab0*/  UIADD3 UR10, UR6, 0x100, URZ ;  /* 0x00000100060a7890 */ /* 0x000fe2000fffe03f */
[----:B------:R-:W-:Y:S01]  /*8ac0*/  FMUL.FTZ R37, R75, UR58 ;  /* 0x0000003a4b257c20 */ /* 0x000fe20008410000 */
[----:B------:R-:W-:Y:S01]  /*8ad0*/  UMOV UR11, 0x40000040 ;  /* 0x40000040000b7882 */ /* 0x000fe20000000000 */
[----:B------:R-:W-:Y:S01]  /*8ae0*/  FMUL.FTZ R39, R79, UR58 ;  /* 0x0000003a4f277c20 */ /* 0x000fe20008410000 */
[----:B------:R-:W0:Y:S08]  /*8af0*/  MUFU.TANH R180, R180 ;  /* 0x000000b400b47308 */ /* 0x000e300000002400 */
[----:B------:R-:W1:Y:S08]  /*8b00*/  MUFU.TANH R182, R182 ;  /* 0x000000b600b67308 */ /* 0x000e700000002400 */
[----:B------:R-:W-:Y:S01]  /*8b10*/  MUFU.TANH R76, R76 ;  /* 0x0000004c004c7308 */ /* 0x000fe20000002400 */
[----:B0-----:R-:W-:-:S07]  /*8b20*/  FMNMX.FTZ R5, R180, R5, !PT ;  /* 0x00000005b4057209 */ /* 0x001fce0007810000 */
[----:B------:R-:W-:Y:S01]  /*8b30*/  MUFU.TANH R29, R29 ;  /* 0x0000001d001d7308 */ /* 0x000fe20000002400 */
[----:B-1----:R-:W-:-:S04]  /*8b40*/  FMNMX.FTZ R5, R182, R5, !PT ;  /* 0x00000005b6057209 */ /* 0x002fc80007810000 */
[----:B------:R-:W-:-:S03]  /*8b50*/  FMNMX.FTZ R5, R232, R5, !PT ;  /* 0x00000005e8057209 */ /* 0x000fc60007810000 */
[----:B------:R-:W-:Y:S01]  /*8b60*/  MUFU.TANH R80, R80 ;  /* 0x0000005000507308 */ /* 0x000fe20000002400 */
[----:B------:R-:W-:-:S04]  /*8b70*/  FMNMX.FTZ R5, R234, R5, !PT ;  /* 0x00000005ea057209 */ /* 0x000fc80007810000 */
[----:B------:R-:W-:-:S03]  /*8b80*/  FMNMX.FTZ R5, R44, R5, !PT ;  /* 0x000000052c057209 */ /* 0x000fc60007810000 */
[----:B------:R-:W-:Y:S01]  /*8b90*/  MUFU.TANH R31, R31 ;  /* 0x0000001f001f7308 */ /* 0x000fe20000002400 */
[----:B------:R-:W-:-:S07]  /*8ba0*/  FMNMX.FTZ R5, R236, R5, !PT ;  /* 0x00000005ec057209 */ /* 0x000fce0007810000 */
[----:B------:R-:W-:Y:S08]  /*8bb0*/  MUFU.TANH R33, R33 ;  /* 0x0000002100217308 */ /* 0x000ff00000002400 */
[----:B------:R-:W0:Y:S08]  /*8bc0*/  MUFU.TANH R8, R8 ;  /* 0x0000000800087308 */ /* 0x000e300000002400 */
[----:B------:R-:W-:Y:S08]  /*8bd0*/  MUFU.TANH R35, R35 ;  /* 0x0000002300237308 */ /* 0x000ff00000002400 */
[----:B------:R-:W1:Y:S08]  /*8be0*/  MUFU.TANH R14, R14 ;  /* 0x0000000e000e7308 */ /* 0x000e700000002400 */
[----:B------:R-:W2:Y:S08]  /*8bf0*/  MUFU.TANH R20, R20 ;  /* 0x0000001400147308 */ /* 0x000eb00000002400 */
[----:B------:R-:W3:Y:S08]  /*8c00*/  MUFU.TANH R24, R24 ;  /* 0x0000001800187308 */ /* 0x000ef00000002400 */
[----:B------:R-:W4:Y:S08]  /*8c10*/  MUFU.TANH R28, R28 ;  /* 0x0000001c001c7308 */ /* 0x000f300000002400 */
[----:B------:R-:W5:Y:S08]  /*8c20*/  MUFU.TANH R34, R34 ;  /* 0x0000002200227308 */ /* 0x000f700000002400 */
[----:B------:R-:W5:Y:S08]  /*8c30*/  MUFU.TANH R36, R36 ;  /* 0x0000002400247308 */ /* 0x000f700000002400 */
[----:B------:R-:W-:Y:S08]  /*8c40*/  MUFU.TANH R38, R38 ;  /* 0x0000002600267308 */ /* 0x000ff00000002400 */
[----:B------:R-:W-:Y:S08]  /*8c50*/  MUFU.TANH R40, R40 ;  /* 0x0000002800287308 */ /* 0x000ff00000002400 */
[----:B------:R-:W-:Y:S01]  /*8c60*/  MUFU.TANH R42, R42 ;  /* 0x0000002a002a7308 */ /* 0x000fe20000002400 */
[----:B------:R-:W-:-:S02]  /*8c70*/  WARPGROUP.DEPBAR.LE gsb0, 0x0 ;  /* 0x00008000000079c5 */ /* 0x000fc40000010000 */
[----:B------:R-:W-:Y:S01]  /*8c80*/  WARPGROUP.ARRIVE ;  /* 0x00000000000079c5 */ /* 0x000fe20000000000 */
[----:B------:R-:W-:Y:S01]  /*8c90*/  FMUL.FTZ R178, R48, UR58 ;  /* 0x0000003a30b27c20 */ /* 0x000fe20008410000 */
[----:B------:R-:W-:Y:S01]  /*8ca0*/  FMUL.FTZ R176, R47, UR58 ;  /* 0x0000003a2fb07c20 */ /* 0x000fe20008410000 */
[----:B0-----:R-:W-:Y:S01]  /*8cb0*/  FMNMX.FTZ R47, R8, R7, !PT ;  /* 0x00000007082f7209 */ /* 0x001fe20007810000 */
[----:B------:R-:W-:Y:S01]  /*8cc0*/  FMUL.FTZ R48, R50, UR58 ;  /* 0x0000003a32307c20 */ /* 0x000fe20008410000 */
[----:B------:R-:W-:Y:S01]  /*8cd0*/  MUFU.TANH R46, R46 ;  /* 0x0000002e002e7308 */ /* 0x000fe20000002400 */
[----:B------:R-:W-:Y:S01]  /*8ce0*/  HGMMA.64x128x16.F32.BF16 R88, R172, gdesc[UR8].tnspB, R88, gsb0 ;  /* 0x41e00008ac587df0 */ /* 0x000fe20008001858 */
[----:B------:R-:W-:Y:S01]  /*8cf0*/  UIADD3 UR10, UR6, 0x180, URZ ;  /* 0x00000180060a7890 */ /* 0x000fe2000fffe03f */
[----:B-1----:R-:W-:Y:S01]  /*8d00*/  FMNMX.FTZ R47, R14, R47, !PT ;  /* 0x0000002f0e2f7209 */ /* 0x002fe20007810000 */
[----:B------:R-:W-:Y:S01]  /*8d10*/  UMOV UR11, 0x40000040 ;  /* 0x40000040000b7882 */ /* 0x000fe20000000000 */
[----:B------:R-:W-:-:S02]  /*8d20*/  FMUL.FTZ R50, R51, UR58 ;  /* 0x0000003a33327c20 */ /* 0x000fc40008410000 */
[----:B--2---:R-:W-:Y:S01]  /*8d30*/  FMNMX.FTZ R47, R20, R47, !PT ;  /* 0x0000002f142f7209 */ /* 0x004fe20007810000 */
[----:B------:R-:W0:Y:S03]  /*8d40*/  MUFU.TANH R178, R178 ;  /* 0x000000b200b27308 */ /* 0x000e260000002400 */
[----:B---3--:R-:W-:-:S04]  /*8d50*/  FMNMX.FTZ R47, R24, R47, !PT ;  /* 0x0000002f182f7209 */ /* 0x008fc80007810000 */
[----:B----4-:R-:W-:Y:S01]  /*8d60*/  FMNMX.FTZ R49, R28, R47, !PT ;  /* 0x0000002f1c317209 */ /* 0x010fe20007810000 */
[----:B------:R-:W1:Y:S03]  /*8d70*/  MUFU.TANH R176, R176 ;  /* 0x000000b000b07308 */ /* 0x000e660000002400 */
[----:B-----5:R-:W-:-:S04]  /*8d80*/  FMNMX.FTZ R49, R34, R49, !PT ;  /* 0x0000003122317209 */ /* 0x020fc80007810000 */
[----:B------:R-:W-:Y:S01]  /*8d90*/  FMNMX.FTZ R49, R36, R49, !PT ;  /* 0x0000003124317209 */ /* 0x000fe20007810000 */
[----:B------:R-:W2:Y:S01]  /*8da0*/  MUFU.TANH R48, R48 ;  /* 0x0000003000307308 */ /* 0x000ea20000002400 */
[----:B0-----:R-:W-:Y:S02]  /*8db0*/  FMNMX.FTZ R2, R178, R5, !PT ;  /* 0x00000005b2027209 */ /* 0x001fe40007810000 */
[----:B------:R-:W-:Y:S02]  /*8dc0*/  FMNMX.FTZ R49, R38, R49, !PT ;  /* 0x0000003126317209 */ /* 0x000fe40007810000 */
[----:B------:R-:W-:Y:S02]  /*8dd0*/  FMNMX.FTZ R2, R11, R2, !PT ;  /* 0x000000020b027209 */ /* 0x000fe40007810000 */
[----:B------:R-:W-:Y:S01]  /*8de0*/  FMNMX.FTZ R49, R40, R49, !PT ;  /* 0x0000003128317209 */ /* 0x000fe20007810000 */
[----:B------:R-:W0:Y:S01]  /*8df0*/  MUFU.TANH R50, R50 ;  /* 0x0000003200327308 */ /* 0x000e220000002400 */
[----:B------:R-:W-:-:S02]  /*8e00*/  FMNMX.FTZ R2, R13, R2, !PT ;  /* 0x000000020d027209 */ /* 0x000fc40007810000 */
[----:B------:R-:W-:Y:S02]  /*8e10*/  FMNMX.FTZ R49, R42, R49, !PT ;  /* 0x000000312a317209 */ /* 0x000fe40007810000 */
[----:B------:R-:W-:Y:S02]  /*8e20*/  FMNMX.FTZ R2, R15, R2, !PT ;  /* 0x000000020f027209 */ /* 0x000fe40007810000 */
[----:B------:R-:W-:Y:S01]  /*8e30*/  FMNMX.FTZ R51, R46, R49, !PT ;  /* 0x000000312e337209 */ /* 0x000fe20007810000 */
[----:B------:R-:W3:Y:S01]  /*8e40*/  MUFU.TANH R52, R52 ;  /* 0x0000003400347308 */ /* 0x000ee20000002400 */
[----:B------:R-:W-:Y:S02]  /*8e50*/  FMNMX.FTZ R2, R17, R2, !PT ;  /* 0x0000000211027209 */ /* 0x000fe40007810000 */
[----:B-1----:R-:W-:Y:S02]  /*8e60*/  FMNMX.FTZ R51, R176, R51, !PT ;  /* 0x00000033b0337209 */ /* 0x002fe40007810000 */
[----:B------:R-:W-:-:S02]  /*8e70*/  FMNMX.FTZ R2, R21, R2, !PT ;  /* 0x0000000215027209 */ /* 0x000fc40007810000 */
[----:B--2---:R-:W-:Y:S01]  /*8e80*/  FMNMX.FTZ R51, R48, R51, !PT ;  /* 0x0000003330337209 */ /* 0x004fe20007810000 */
[----:B------:R-:W1:Y:S01]  /*8e90*/  MUFU.TANH R54, R54 ;  /* 0x0000003600367308 */ /* 0x000e620000002400 */
[----:B------:R-:W-:Y:S02]  /*8ea0*/  FMNMX.FTZ R2, R25, R2, !PT ;  /* 0x0000000219027209 */ /* 0x000fe40007810000 */
[----:B0-----:R-:W-:Y:S02]  /*8eb0*/  FMNMX.FTZ R51, R50, R51, !PT ;  /* 0x0000003332337209 */ /* 0x001fe40007810000 */
[----:B------:R-:W-:-:S03]  /*8ec0*/  FMNMX.FTZ R5, R27, R2, !PT ;  /* 0x000000021b057209 */ /* 0x000fc60007810000 */
[----:B------:R-:W0:Y:S01]  /*8ed0*/  MUFU.TANH R56, R56 ;  /* 0x0000003800387308 */ /* 0x000e220000002400 */
[----:B------:R-:W-:Y:S02]  /*8ee0*/  FMNMX.FTZ R5, R62, R5, !PT ;  /* 0x000000053e057209 */ /* 0x000fe40007810000 */
[----:B---3--:R-:W-:Y:S02]  /*8ef0*/  FMNMX.FTZ R53, R52, R51, !PT ;  /* 0x0000003334357209 */ /* 0x008fe40007810000 */
[----:B------:R-:W-:-:S03]  /*8f00*/  FMNMX.FTZ R5, R64, R5, !PT ;  /* 0x0000000540057209 */ /* 0x000fc60007810000 */
[----:B------:R-:W2:Y:S01]  /*8f10*/  MUFU.TANH R58, R58 ;  /* 0x0000003a003a7308 */ /* 0x000ea20000002400 */
[----:B------:R-:W-:Y:S02]  /*8f20*/  FMNMX.FTZ R5, R68, R5, !PT ;  /* 0x0000000544057209 */ /* 0x000fe40007810000 */
[----:B-1----:R-:W-:-:S05]  /*8f30*/  FMNMX.FTZ R53, R54, R53, !PT ;  /* 0x0000003536357209 */ /* 0x002fca0007810000 */
[----:B------:R-:W-:Y:S01]  /*8f40*/  MUFU.TANH R60, R60 ;  /* 0x0000003c003c7308 */ /* 0x000fe20000002400 */
[----:B0-----:R-:W-:-:S07]  /*8f50*/  FMNMX.FTZ R53, R56, R53, !PT ;  /* 0x0000003538357209 */ /* 0x001fce0007810000 */
[----:B------:R-:W-:Y:S01]  /*8f60*/  MUFU.TANH R84, R84 ;  /* 0x0000005400547308 */ /* 0x000fe20000002400 */
[----:B--2---:R-:W-:-:S07]  /*8f70*/  FMNMX.FTZ R53, R58, R53, !PT ;  /* 0x000000353a357209 */ /* 0x004fce0007810000 */
        /* <DEDUP_REMOVED lines=33> */
[C---:B0-----:R-:W-:Y:S01]  /*9190*/  FMUL.FTZ R59, R12.reuse, R5 ;  /* 0x000000050c3b7220 */ /* 0x041fe20000410000 */
[----:B------:R-:W-:-:S03]  /*91a0*/  FADD.FTZ R2, -R12, R9 ;  /* 0x000000090c027221 */ /* 0x000fc60000010100 */
        /* <DEDUP_REMOVED lines=8> */
[-C--:B------:R-:W-:Y:S01]  /*9230*/  FMUL.FTZ R2, R2, R5.reuse ;  /* 0x0000000502027220 */ /* 0x080fe20000410000 */
[--C-:B------:R-:W-:Y:S01]  /*9240*/  FFMA.FTZ R16, R16, R5, -R59.reuse ;  /* 0x0000000510107223 */ /* 0x100fe2000001083b */
[----:B------:R-:W-:Y:S01]  /*9250*/  FMNMX.FTZ R13, R66, R11, !PT ;  /* 0x0000000b420d7209 */ /* 0x000fe20007810000 */
        /* <DEDUP_REMOVED lines=12> */
[----:B------:R-:W-:Y:S01]  /*9320*/  FMUL.FTZ R168, R67, UR58 ;  /* 0x0000003a43a87c20 */ /* 0x000fe20008410000 */
[----:B------:R-:W-:Y:S01]  /*9330*/  FMUL.FTZ R170, R71, UR58 ;  /* 0x0000003a47aa7c20 */ /* 0x000fe20008410000 */
[-CC-:B0-----:R-:W-:Y:S01]  /*9340*/  FFMA.FTZ R234, R27, R5.reuse, -R59.reuse ;  /* 0x000000051bea7223 */ /* 0x181fe2000001083b */
[----:B------:R-:W-:Y:S01]  /*9350*/  MUFU.EX2 R11, R6 ;  /* 0x00000006000b7308 */ /* 0x000fe20000000800 */
[----:B------:R-:W-:Y:S01]  /*9360*/  FFMA.FTZ R25, R172, R5, -R59 ;  /* 0x00000005ac197223 */ /* 0x000fe2000001083b */
[----:B------:R-:W-:Y:S01]  /*9370*/  HGMMA.64x128x16.F32.BF16 R88, R164, gdesc[UR8].tnspB, R88, gsb0 ;  /* 0x41e00008a4587df0 */ /* 0x000fe20008001858 */
[----:B------:R-:W-:Y:S01]  /*9380*/  UIADD3 UR10, UR6, 0x280, URZ ;  /* 0x00000280060a7890 */ /* 0x000fe2000fffe03f */
[----:B------:R-:W-:-:S04]  /*9390*/  UMOV UR11, 0x40000040 ;  /* 0x40000040000b7882 */ /* 0x000fc80000000000 */
[----:B------:R-:W0:Y:S08]  /*93a0*/  MUFU.TANH R168, R168 ;  /* 0x000000a800a87308 */ /* 0x000e300000002400 */
        /* <DEDUP_REMOVED lines=10> */
[----:B------:R-:W-:Y:S01]  /*9450*/  MUFU.EX2 R16, R16 ;  /* 0x0000001000107308 */ /* 0x000fe20000000800 */
[----:B------:R-:W-:Y:S01]  /*9460*/  FMNMX.FTZ R13, R39, R0, !PT ;  /* 0x00000000270d7209 */ /* 0x000fe20007810000 */
[----:B0-----:R-:W-:-:S03]  /*9470*/  FFMA.FTZ R4, R2, R4, R9 ;  /* 0x0000000402047223 */ /* 0x001fc60000010009 */
[----:B------:R-:W-:-:S03]  /*9480*/  FMNMX.FTZ R0, R82, R13, !PT ;  /* 0x0000000d52007209 */ /* 0x000fc60007810000 */
[----:B------:R-:W-:Y:S01]  /*9490*/  MUFU.EX2 R55, R55 ;  /* 0x0000003700377308 */ /* 0x000fe20000000800 */
[----:B------:R-:W-:-:S04]  /*94a0*/  FMNMX.FTZ R13, R41, R0, !PT ;  /* 0x00000000290d7209 */ /* 0x000fc80007810000 */
[----:B------:R-:W-:Y:S01]  /*94b0*/  FMNMX.FTZ R0, R86, R13, !PT ;  /* 0x0000000d56007209 */ /* 0x000fe20007810000 */
[-CC-:B------:R-:W-:Y:S01]  /*94c0*/  FFMA.FTZ R13, R72, R5.reuse, -R59.reuse ;  /* 0x00000005480d7223 */ /* 0x180fe2000001083b */
[----:B------:R-:W-:Y:S01]  /*94d0*/  FFMA.FTZ R72, R35, R5, -R59 ;  /* 0x0000000523487223 */ /* 0x000fe2000001083b */
[----:B------:R-:W-:Y:S01]  /*94e0*/  IMAD.U32 R35, RZ, RZ, UR7 ;  /* 0x00000007ff237e24 */ /* 0x000fe2000f8e00ff */
[----:B------:R-:W-:Y:S01]  /*94f0*/  UMOV UR7, 0x40000040 ;  /* 0x4000004000077882 */ /* 0x000fe20000000000 */
[----:B------:R-:W-:Y:S01]  /*9500*/  FMNMX.FTZ R0, R43, R0, !PT ;  /* 0x000000002b007209 */ /* 0x000fe20007810000 */
[----:B------:R-:W-:Y:S04]  /*9510*/  MUFU.EX2 R57, R57 ;  /* 0x0000003900397308 */ /* 0x000fe80000000800 */
[----:B------:R-:W0:Y:S04]  /*9520*/  SHFL.BFLY PT, R27, R0, 0x2, 0x1f ;  /* 0x0c401f00001b7f89 */ /* 0x000e2800000e0000 */
[----:B------:R1:W-:Y:S08]  /*9530*/  MUFU.EX2 R47, R180 ;  /* 0x000000b4002f7308 */ /* 0x0003f00000000800 */
[----:B------:R-:W-:Y:S01]  /*9540*/  MUFU.EX2 R30, R30 ;  /* 0x0000001e001e7308 */ /* 0x000fe20000000800 */
[----:B-1----:R-:W-:-:S07]  /*9550*/  F2FP.BF16.F32.PACK_AB R180, R45, R9 ;  /* 0x000000092db4723e */ /* 0x002fce00000010ff */
        /* <DEDUP_REMOVED lines=22> */
[----:B------:R-:W-:Y:S01]  /*96c0*/  FFMA.FTZ R24, R38, R5, -R7 ;  /* 0x0000000526187223 */ /* 0x000fe20000010807 */
[----:B------:R-:W-:-:S02]  /*96d0*/  WARPGROUP.DEPBAR.LE gsb0, 0x0 ;  /* 0x00008000000079c5 */ /* 0x000fc40000010000 */
[----:B------:R-:W-:Y:S01]  /*96e0*/  WARPGROUP.ARRIVE ;  /* 0x00000000000079c5 */ /* 0x000fe20000000000 */
[----:B------:R-:W0:Y:S01]  /*96f0*/  MUFU.EX2 R181, R181 ;  /* 0x000000b500b57308 */ /* 0x000e220000000800 */
[-CC-:B------:R-:W-:Y:S01]  /*9700*/  FFMA.FTZ R166, R32, R5.reuse, -R59.reuse ;  /* 0x0000000520a67223 */ /* 0x180fe2000001083b */
[-C--:B------:R-:W-:Y:S01]  /*9710*/  FFMA.FTZ R164, R182, R5.reuse, -R59 ;  /* 0x00000005b6a47223 */ /* 0x080fe2000001083b */
[-C--:B------:R-:W-:Y:S01]  /*9720*/  FFMA.FTZ R175, R46, R5.reuse, -R7 ;  /* 0x000000052eaf7223 */ /* 0x080fe20000010807 */
[-C--:B------:R-:W-:Y:S01]  /*9730*/  FFMA.FTZ R32, R232, R5.reuse, -R59 ;  /* 0x00000005e8207223 */ /* 0x080fe2000001083b */
[----:B------:R-:W-:Y:S01]  /*9740*/  HGMMA.64x128x16.F32.BF16 R88, R160, gdesc[UR8].tnspB, R88, gsb0 ;  /* 0x41e00008a0587df0 */ /* 0x000fe20008001858 */
[----:B------:R-:W-:Y:S01]  /*9750*/  UIADD3 UR10, UR6, 0x300, URZ ;  /* 0x00000300060a7890 */ /* 0x000fe2000fffe03f */
[-CC-:B------:R-:W-:Y:S01]  /*9760*/  FFMA.FTZ R173, R40, R5.reuse, -R7.reuse ;  /* 0x0000000528ad7223 */ /* 0x180fe20000010807 */
[----:B------:R-:W-:Y:S01]  /*9770*/  UMOV UR11, 0x40000040 ;  /* 0x40000040000b7882 */ /* 0x000fe20000000000 */
[----:B------:R-:W-:Y:S01]  /*9780*/  UIADD3 UR6, UR6, 0x380, URZ ;  /* 0x0000038006067890 */ /* 0x000fe2000fffe03f */
[----:B------:R-:W1:Y:S01]  /*9790*/  MUFU.EX2 R8, R8 ;  /* 0x0000000800087308 */ /* 0x000e620000000800 */
[-CC-:B------:R-:W-:Y:S01]  /*97a0*/  FFMA.FTZ R169, R48, R5.reuse, -R7.reuse ;  /* 0x0000000530a97223 */ /* 0x180fe20000010807 */
[-CC-:B------:R-:W-:Y:S01]  /*97b0*/  FFMA.FTZ R36, R50, R5.reuse, -R7.reuse ;  /* 0x0000000532247223 */ /* 0x180fe20000010807 */
[-CC-:B------:R-:W-:Y:S01]  /*97c0*/  FFMA.FTZ R34, R176, R5.reuse, -R7.reuse ;  /* 0x00000005b0227223 */ /* 0x180fe20000010807 */
[-CC-:B------:R-:W-:Y:S01]  /*97d0*/  FFMA.FTZ R171, R52, R5.reuse, -R7.reuse ;  /* 0x0000000534ab7223 */ /* 0x180fe20000010807 */
[-CC-:B------:R-:W-:Y:S01]  /*97e0*/  FFMA.FTZ R38, R54, R5.reuse, -R7.reuse ;  /* 0x0000000536267223 */ /* 0x180fe20000010807 */
[----:B------:R-:W-:Y:S01]  /*97f0*/  FFMA.FTZ R165, R56, R5, -R7 ;  /* 0x0000000538a57223 */ /* 0x000fe20000010807 */
[----:B0-----:R-:W-:Y:S01]  /*9800*/  FFMA.FTZ R3, R0, R3, R181 ;  /* 0x0000000300037223 */ /* 0x001fe200000100b5 */
[----:B------:R-:W0:Y:S01]  /*9810*/  MUFU.EX2 R183, R183 ;  /* 0x000000b700b77308 */ /* 0x000e220000000800 */
[-C--:B------:R-:W-:Y:S01]  /*9820*/  FFMA.FTZ R232, R21, R5.reuse, -R59 ;  /* 0x0000000515e87223 */ /* 0x080fe2000001083b */
[-CC-:B------:R-:W-:Y:S01]  /*9830*/  FFMA.FTZ R40, R58, R5.reuse, -R7.reuse ;  /* 0x000000053a287223 */ /* 0x180fe20000010807 */
[----:B------:R-:W-:Y:S01]  /*9840*/  F2FP.BF16.F32.PACK_AB R182, R55, R16 ;  /* 0x0000001037b6723e */ /* 0x000fe200000010ff */
[-C--:B------:R-:W-:Y:S01]  /*9850*/  FFMA.FTZ R167, R60, R5.reuse, -R7 ;  /* 0x000000053ca77223 */ /* 0x080fe20000010807 */
[-C--:B------:R-:W-:Y:S01]  /*9860*/  FFMA.FTZ R21, R64, R5.reuse, -R59 ;  /* 0x0000000540157223 */ /* 0x080fe2000001083b */
[-CC-:B------:R-:W-:Y:S01]  /*9870*/  FFMA.FTZ R37, R37, R5.reuse, -R7.reuse ;  /* 0x0000000525257223 */ /* 0x180fe20000010807 */
[----:B------:R-:W-:Y:S01]  /*9880*/  FFMA.FTZ R78, R78, R5, -R7 ;  /* 0x000000054e4e7223 */ /* 0x000fe20000010807 */
[----:B------:R-:W2:Y:S01]  /*9890*/  MUFU.EX2 R14, R14 ;  /* 0x0000000e000e7308 */ /* 0x000ea20000000800 */
[C---:B-1----:R-:W-:Y:S01]  /*98a0*/  FADD.FTZ R42, R8.reuse, R3 ;  /* 0x00000003082a7221 */ /* 0x042fe20000010000 */
[----:B------:R-:W-:Y:S01]  /*98b0*/  F2FP.BF16.F32.PACK_AB R181, R8, R181 ;  /* 0x000000b508b5723e */ /* 0x000fe200000010ff */
[-C--:B------:R-:W-:Y:S01]  /*98c0*/  FFMA.FTZ R64, R29, R5.reuse, -R59 ;  /* 0x000000051d407223 */ /* 0x080fe2000001083b */
[-C--:B------:R-:W-:Y:S01]  /*98d0*/  FFMA.FTZ R39, R39, R5.reuse, -R7 ;  /* 0x0000000527277223 */ /* 0x080fe20000010807 */
[-C--:B------:R-:W-:Y:S01]  /*98e0*/  FFMA.FTZ R29, R80, R5.reuse, -R59 ;  /* 0x00000005501d7223 */ /* 0x080fe2000001083b */
[-CC-:B------:R-:W-:Y:S01]  /*98f0*/  FFMA.FTZ R82, R82, R5.reuse, -R7.reuse ;  /* 0x0000000552527223 */ /* 0x180fe20000010807 */
[-CC-:B------:R-:W-:Y:S01]  /*9900*/  FFMA.FTZ R41, R41, R5.reuse, -R7.reuse ;  /* 0x0000000529297223 */ /* 0x180fe20000010807 */
[----:B------:R-:W-:Y:S01]  /*9910*/  MUFU.EX2 R177, R177 ;  /* 0x000000b100b17308 */ /* 0x000fe20000000800 */
[----:B0-----:R-:W-:Y:S01]  /*9920*/  FADD.FTZ R3, R183, R42 ;  /* 0x0000002ab7037221 */ /* 0x001fe20000010000 */
[-CC-:B------:R-:W-:Y:S01]  /*9930*/  FFMA.FTZ R42, R168, R5.reuse, -R7.reuse ;  /* 0x00000005a82a7223 */ /* 0x180fe20000010807 */
[----:B------:R-:W-:Y:S01]  /*9940*/  FFMA.FTZ R86, R86, R5, -R7 ;  /* 0x0000000556567223 */ /* 0x000fe20000010807 */
[----:B------:R-:W-:-:S04]  /*9950*/  F2FP.BF16.F32.PACK_AB R168, R53, R26 ;  /* 0x0000001a35a8723e */ /* 0x000fc800000010ff */
[----:B------:R-:W0:Y:S01]  /*9960*/  MUFU.EX2 R166, R166 ;  /* 0x000000a600a67308 */ /* 0x000e220000000800 */
[C---:B--2---:R-:W-:Y:S01]  /*9970*/  FADD.FTZ R48, R14.reuse, R3 ;  /* 0x000000030e307221 */ /* 0x044fe20000010000 */
[----:B------:R-:W-:-:S06]  /*9980*/  F2FP.BF16.F32.PACK_AB R183, R14, R183 ;  /* 0x000000b70eb7723e */ /* 0x000fcc00000010ff */
[----:B------:R-:W-:Y:S08]  /*9990*/  MUFU.EX2 R20, R20 ;  /* 0x0000001400147308 */ /* 0x000ff00000000800 */
[----:B------:R-:W-:Y:S01]  /*99a0*/  MUFU.EX2 R179, R179 ;  /* 0x000000b300b37308 */ /* 0x000fe20000000800 */
[----:B0-----:R-:W-:-:S07]  /*99b0*/  F2FP.BF16.F32.PACK_AB R176, R166, R57 ;  /* 0x00000039a6b0723e */ /* 0x001fce00000010ff */
[----:B------:R-:W0:Y:S08]  /*99c0*/  MUFU.EX2 R164, R164 ;  /* 0x000000a400a47308 */ /* 0x000e300000000800 */
[----:B------:R-:W-:Y:S08]  /*99d0*/  MUFU.EX2 R24, R24 ;  /* 0x0000001800187308 */ /* 0x000ff00000000800 */
[----:B------:R-:W1:Y:S01]  /*99e0*/  MUFU.EX2 R32, R32 ;  /* 0x0000002000207308 */ /* 0x000e620000000800 */
[----:B0-----:R-:W-:-:S07]  /*99f0*/  F2FP.BF16.F32.PACK_AB R178, R164, R47 ;  /* 0x0000002fa4b2723e */ /* 0x001fce00000010ff */
[----:B------:R-:W-:Y:S08]  /*9a00*/  MUFU.EX2 R173, R173 ;  /* 0x000000ad00ad7308 */ /* 0x000ff00000000800 */
[----:B------:R-:W-:Y:S01]  /*9a10*/  MUFU.EX2 R28, R28 ;  /* 0x0000001c001c7308 */ /* 0x000fe20000000800 */
[----:B-1----:R-:W-:-:S07]  /*9a20*/  F2FP.BF16.F32.PACK_AB R172, R49, R32 ;  /* 0x0000002031ac723e */ /* 0x002fce00000010ff */
        /* <DEDUP_REMOVED lines=11> */
[----:B------:R-:W-:Y:S01]  /*9ae0*/  IMAD.U32 R33, RZ, RZ, UR36 ;  /* 0x00000024ff217e24 */ /* 0x000fe2000f8e00ff */
[----:B------:R-:W-:Y:S01]  /*9af0*/  MUFU.EX2 R165, R165 ;  /* 0x000000a500a57308 */ /* 0x000fe20000000800 */
[----:B------:R-:W-:Y:S01]  /*9b00*/  HGMMA.64x128x16.F32.BF16 R88, R156, gdesc[UR8].tnspB, R88, gsb0 ;  /* 0x41e000089c587df0 */ /* 0x000fe20008001858 */
[-C--:B------:R-:W-:Y:S01]  /*9b10*/  FFMA.FTZ R160, R62, R5.reuse, -R59 ;  /* 0x000000053ea07223 */ /* 0x080fe2000001083b */
[-CC-:B------:R-:W-:Y:S01]  /*9b20*/  FFMA.FTZ R161, R66, R5.reuse, -R7.reuse ;  /* 0x0000000542a17223 */ /* 0x180fe20000010807 */
[----:B------:R-:W-:Y:S01]  /*9b30*/  @!P1 LEA R33, R33, UR37, 0x3 ;  /* 0x0000002521219c11 */ /* 0x000fe2000f8e18ff */
[-C--:B------:R-:W-:Y:S01]  /*9b40*/  FFMA.FTZ R163, R70, R5.reuse, -R7 ;  /* 0x0000000546a37223 */ /* 0x080fe20000010807 */
[----:B------:R-:W-:Y:S01]  /*9b50*/  FFMA.FTZ R62, R174, R5, -R59 ;  /* 0x00000005ae3e7223 */ /* 0x000fe2000001083b */
[----:B------:R-:W-:Y:S01]  /*9b60*/  F2FP.BF16.F32.PACK_AB R174, R51, R30 ;  /* 0x0000001e33ae723e */ /* 0x000fe200000010ff */
[----:B------:R-:W-:Y:S01]  /*9b70*/  MUFU.EX2 R232, R232 ;  /* 0x000000e800e87308 */ /* 0x000fe20000000800 */
[----:B------:R-:W-:-:S05]  /*9b80*/  @!P1 VIADD R33, R33, 0x34840 ;  /* 0x0003484021219836 */ /* 0x000fca0000000000 */
[----:B------:R-:W-:Y:S02]  /*9b90*/  @!P1 PRMT R33, RZ, 0x654, R33 ;  /* 0x00000654ff219816 */ /* 0x000fe40000000021 */
        /* <DEDUP_REMOVED lines=12> */
[----:B------:R-:W-:Y:S08]  /*9c60*/  MUFU.EX2 R27, R27 ;  /* 0x0000001b001b7308 */ /* 0x000ff00000000800 */
[----:B------:R-:W1:Y:S08]  /*9c70*/  MUFU.EX2 R64, R64 ;  /* 0x0000004000407308 */ /* 0x000e700000000800 */
[----:B------:R-:W-:Y:S08]  /*9c80*/  MUFU.EX2 R39, R39 ;  /* 0x0000002700277308 */ /* 0x000ff00000000800 */
[----:B------:R-:W-:Y:S01]  /*9c90*/  MUFU.EX2 R29, R29 ;  /* 0x0000001d001d7308 */ /* 0x000fe20000000800 */
[----:B------:R-:W-:-:S02]  /*9ca0*/  WARPGROUP.DEPBAR.LE gsb0, 0x0 ;  /* 0x00008000000079c5 */ /* 0x000fc40000010000 */
[----:B------:R-:W-:Y:S01]  /*9cb0*/  WARPGROUP.ARRIVE ;  /* 0x00000000000079c5 */ /* 0x000fe20000000000 */
[----:B------:R-:W-:-:S04]  /*9cc0*/  FFMA.FTZ R157, R74, R5, -R7 ;  /* 0x000000054a9d7223 */ /* 0x000fc80000010807 */
[----:B------:R-:W-:Y:S01]  /*9cd0*/  MUFU.EX2 R159, R78 ;  /* 0x0000004e009f7308 */ /* 0x000fe20000000800 */
[----:B0-----:R-:W-:Y:S02]  /*9ce0*/  F2FP.BF16.F32.PACK_AB R156, R62, R13 ;  /* 0x0000000d3e9c723e */ /* 0x001fe400000010ff */
[----:B-1----:R-:W-:Y:S01]  /*9cf0*/  F2FP.BF16.F32.PACK_AB R158, R64, R27 ;  /* 0x0000001b409e723e */ /* 0x002fe200000010ff */
[----:B------:R-:W-:Y:S04]  /*9d00*/  HGMMA.64x128x16.F32.BF16 R88, R152, gdesc[UR4].tnspB, R88, gsb0 ;  /* 0x41e0000498587df0 */ /* 0x000fe80008001858 */
[----:B------:R-:W-:Y:S08]  /*9d10*/  MUFU.EX2 R157, R157 ;  /* 0x0000009d009d7308 */ /* 0x000ff00000000800 */
        /* <DEDUP_REMOVED lines=9> */
[----:B--2---:R-:W-:-:S04]  /*9db0*/  @!P1 VIADD R33, R35, 0x34860 ;  /* 0x0003486023219836 */ /* 0x004fc80000000000 */
[----:B------:R-:W-:Y:S01]  /*9dc0*/  MUFU.EX2 R155, R86 ;  /* 0x00000056009b7308 */ /* 0x000fe20000000800 */
[----:B------:R-:W-:Y:S01]  /*9dd0*/  @!P1 PRMT R35, RZ, 0x654, R33 ;  /* 0x00000654ff239816 */ /* 0x000fe20000000021 */
[----:B------:R-:W-:Y:S01]  /*9de0*/  FADD.FTZ R33, R45, R4 ;  /* 0x000000042d217221 */ /* 0x000fe20000010000 */
[----:B------:R-:W-:Y:S02]  /*9df0*/  FFMA.FTZ R4, R84, R5, -R7 ;  /* 0x0000000554047223 */ /* 0x000fe40000010807 */
[----:B------:R0:W-:Y:S01]  /*9e00*/  @!P1 SYNCS.ARRIVE.TRANS64.RED.A1T0 RZ, [R35+URZ], RZ ;  /* 0x000000ff23ff99a7 */ /* 0x0001e2000810043f */
[----:B------:R-:W-:Y:S01]  /*9e10*/  FADD.FTZ R46, R16, R33 ;  /* 0x00000021102e7221 */ /* 0x000fe20000010000 */
[----:B------:R-:W-:Y:S01]  /*9e20*/  FADD.FTZ R33, R177, R48 ;  /* 0x00000030b1217221 */ /* 0x000fe20000010000 */
[C---:B------:R-:W-:Y:S01]  /*9e30*/  F2FP.BF16.F32.PACK_AB R177, R20.reuse, R177 ;  /* 0x000000b114b1723e */ /* 0x040fe200000010ff */
[----:B------:R-:W1:Y:S01]  /*9e40*/  MUFU.EX2 R4, R4 ;  /* 0x0000000400047308 */ /* 0x000e620000000800 */
[----:B------:R-:W-:Y:S01]  /*9e50*/  FADD.FTZ R46, R55, R46 ;  /* 0x0000002e372e7221 */ /* 0x000fe20000010000 */
[----:B------:R-:W-:-:S03]  /*9e60*/  FADD.FTZ R50, R20, R33 ;  /* 0x0000002114327221 */ /* 0x000fc60000010000 */
[----:B------:R-:W-:Y:S01]  /*9e70*/  FADD.FTZ R3, R57, R46 ;  /* 0x0000002e39037221 */ /* 0x000fe20000010000 */
[----:B------:R-:W-:Y:S01]  /*9e80*/  FADD.FTZ R33, R179, R50 ;  /* 0x00000032b3217221 */ /* 0x000fe20000010000 */
[-CC-:B------:R-:W-:Y:S01]  /*9e90*/  FFMA.FTZ R46, R170, R5.reuse, -R7.reuse ;  /* 0x00000005aa2e7223 */ /* 0x180fe20000010807 */
[----:B------:R-:W-:Y:S01]  /*9ea0*/  FFMA.FTZ R7, R43, R5, -R7 ;  /* 0x000000052b077223 */ /* 0x000fe20000010807 */
[----:B------:R-:W-:Y:S01]  /*9eb0*/  FADD.FTZ R48, R166, R3 ;  /* 0x00000003a6307221 */ /* 0x000fe20000010000 */
[----:B------:R-:W-:Y:S02]  /*9ec0*/  F2FP.BF16.F32.PACK_AB R179, R24, R179 ;  /* 0x000000b318b3723e */ /* 0x000fe400000010ff */
[----:B------:R-:W-:Y:S01]  /*9ed0*/  F2FP.BF16.F32.PACK_AB R170, R44, R11 ;  /* 0x0000000b2caa723e */ /* 0x000fe200000010ff */
[----:B------:R-:W-:Y:S01]  /*9ee0*/  FADD.FTZ R3, R47, R48 ;  /* 0x000000302f037221 */ /* 0x000fe20000010000 */
[----:B------:R-:W-:Y:S01]  /*9ef0*/  FADD.FTZ R48, R24, R33 ;  /* 0x0000002118307221 */ /* 0x000fe20000010000 */
[----:B------:R-:W2:Y:S01]  /*9f00*/  MUFU.EX2 R46, R46 ;  /* 0x0000002e002e7308 */ /* 0x000ea20000000800 */
[----:B------:R-:W-:Y:S01]  /*9f10*/  F2FP.BF16.F32.PACK_AB R166, R234, R15 ;  /* 0x0000000feaa6723e */ /* 0x000fe200000010ff */
[----:B------:R-:W-:Y:S01]  /*9f20*/  FADD.FTZ R3, R164, R3 ;  /* 0x00000003a4037221 */ /* 0x000fe20000010000 */
[----:B------:R-:W-:-:S03]  /*9f30*/  F2FP.BF16.F32.PACK_AB R164, R232, R17 ;  /* 0x00000011e8a4723e */ /* 0x000fc600000010ff */
[----:B------:R-:W-:Y:S01]  /*9f40*/  FADD.FTZ R50, R32, R3 ;  /* 0x0000000320327221 */ /* 0x000fe20000010000 */
[----:B------:R-:W-:Y:S01]  /*9f50*/  FADD.FTZ R3, R173, R48 ;  /* 0x00000030ad037221 */ /* 0x000fe20000010000 */
[----:B------:R-:W3:Y:S01]  /*9f60*/  MUFU.EX2 R7, R7 ;  /* 0x0000000700077308 */ /* 0x000ee20000000800 */
[C---:B------:R-:W-:Y:S01]  /*9f70*/  F2FP.BF16.F32.PACK_AB R173, R28.reuse, R173 ;  /* 0x000000ad1cad723e */ /* 0x040fe200000010ff */
        /* <DEDUP_REMOVED lines=24> */
[----:B-1----:R-:W-:Y:S02]  /*a100*/  F2FP.BF16.F32.PACK_AB R167, R4, R167 ;  /* 0x000000a704a7723e */ /* 0x002fe400000010ff */
[----:B------:R-:W-:Y:S01]  /*a110*/  FADD.FTZ R3, R234, R3 ;  /* 0x00000003ea037221 */ /* 0x000fe20000010000 */
[----:B------:R-:W-:-:S03]  /*a120*/  FADD.FTZ R8, R4, R9 ;  /* 0x0000000904087221 */ /* 0x000fc60000010000 */
        /* <DEDUP_REMOVED lines=8> */
[----:B------:R-:W-:Y:S01]  /*a1b0*/  F2FP.BF16.F32.PACK_AB R162, R25, R162 ;  /* 0x000000a219a2723e */ /* 0x000fe200000010ff */
[----:B------:R-:W-:-:S02]  /*a1c0*/  IMAD.MOV.U32 R9, RZ, RZ, R12 ;  /* 0x000000ffff097224 */ /* 0x000fc400078e000c */
[----:B------:R-:W-:Y:S01]  /*a1d0*/  FADD.FTZ R14, R25, R14 ;  /* 0x0000000e190e7221 */ /* 0x000fe20000010000 */
[C---:B--2---:R-:W-:Y:S01]  /*a1e0*/  FADD.FTZ R8, R46.reuse, R3 ;  /* 0x000000032e087221 */ /* 0x044fe20000010000 */
[----:B------:R-:W-:Y:S02]  /*a1f0*/  F2FP.BF16.F32.PACK_AB R163, R46, R163 ;  /* 0x000000a32ea3723e */ /* 0x000fe400000010ff */
        /* <DEDUP_REMOVED lines=17> */
[C---:B---3--:R-:W-:Y:S02]  /*a310*/  F2FP.BF16.F32.PACK_AB R155, R7.reuse, R155 ;  /* 0x0000009b079b723e */ /* 0x048fe400000010ff */
[----:B------:R-:W-:Y:S01]  /*a320*/  FADD.FTZ R4, R72, R3 ;  /* 0x0000000348047221 */ /* 0x000fe20000010000 */
[----:B------:R-:W-:Y:S01]  /*a330*/  FADD.FTZ R3, R7, R8 ;  /* 0x0000000807037221 */ /* 0x000fe20000010000 */
[----:B------:R-:W-:Y:S01]  /*a340*/  IMAD.MOV.U32 R7, RZ, RZ, R6 ;  /* 0x000000ffff077224 */ /* 0x000fe200078e0006 */
[----:B0-----:R-:W-:Y:S06]  /*a350*/  @P2 BRA `(.L_x_2241) ;  /* 0xffffffd400ec2947 */ /* 0x001fec000383ffff */
.L_x_2232:
        /* <DEDUP_REMOVED lines=67> */
.L_x_2242:
[----:B------:R-:W-:Y:S01]  /*a790*/  ULEA UR5, UR36, UR37, 0x3 ;  /* 0x0000002524057291 */ /* 0x000fe2000f8e183f */
[----:B------:R-:W-:-:S05]  /*a7a0*/  IMAD.U32 R0, RZ, RZ, UR38 ;  /* 0x00000026ff007e24 */ /* 0x000fca000f8e00ff */
[----:B------:R-:W-:-:S04]  /*a7b0*/  SHF.L.U32 R0, R0, 0x1f, RZ ;  /* 0x0000001f00007819 */ /* 0x000fc800000006ff */
[----:B------:R0:W1:Y:S01]  /*a7c0*/  SYNCS.PHASECHK.TRANS64.TRYWAIT P2, [UR5+0x34850], R0 ;  /* 0x03485000ff0075a7 */ /* 0x0000620008040145 */
[----:B------:R-:W-:Y:S05]  /*a7d0*/  @!P0 BRA `(.L_x_2243) ;  /* 0x0000000000048947 */ /* 0x000fea0003800000 */
[----:B------:R-:W-:Y:S01]  /*a7e0*/  BPT.TRAP 0x1 ;  /* 0x000000040000795c */ /* 0x000fe20000300000 */
.L_x_2243:
[----:B-1----:R-:W-:Y:S05]  /*a7f0*/  @P2 BRA `(.L_x_2244) ;  /* 0x0000000000082947 */ /* 0x002fea0003800000 */
[----:B------:R-:W1:Y:S02]  /*a800*/  SYNCS.PHASECHK.TRANS64.TRYWAIT P0, [UR5+0x34850], R0 ;  /* 0x03485000ff0075a7 */ /* 0x000e640008000145 */
[----:B-1----:R-:W-:Y:S05]  /*a810*/  @!P0 BRA `(.L_x_2245) ;  /* 0x000000a8004c8947 */ /* 0x002fea0003800000 */
.L_x_2244:
[----:B------:R-:W-:Y:S01]  /*a820*/  UIADD3 UR37, UR37, 0x400, URZ ;  /* 0x0000040025257890 */ /* 0x000fe2000fffe03f */
[----:B------:R-:W-:Y:S01]  /*a830*/  WARPGROUP.ARRIVE ;  /* 0x00000000000079c5 */ /* 0x000fe20000000000 */
[----:B------:R-:W-:Y:S01]  /*a840*/  UMOV UR7, 0x40000040 ;  /* 0x4000004000077882 */ /* 0x000fe20000000000 */
[----:B-1----:R-:W1:Y:S01]  /*a850*/  SHFL.BFLY PT, R7, R4, 0x2, 0x1f ;  /* 0x0c401f0004077f89 */ /* 0x002e6200000e0000 */
[----:B------:R-:W-:Y:S01]  /*a860*/  USHF.R.U32.HI UR37, URZ, 0x4, UR37 ;  /* 0x000000043f257899 */ /* 0x000fe20008011625 */
[----:B------:R-:W-:Y:S02]  /*a870*/  IMAD.MOV.U32 R94, RZ, RZ, -0x800000 ;  /* 0xff800000ff5e7424 */ /* 0x000fe400078e00ff */
[----:B0-----:R-:W0:Y:S01]  /*a880*/  SHFL.BFLY PT, R0, R3, 0x2, 0x1f ;  /* 0x0c401f0003007f89 */ /* 0x001e2200000e0000 */
[----:B------:R-:W-:Y:S01]  /*a890*/  ULOP3.LUT UR37, UR37, 0x3fff, URZ, 0xc0, !UPT ;  /* 0x00003fff25257892 */ /* 0x000fe2000f8ec03f */
[----:B------:R-:W-:-:S03]  /*a8a0*/  VIADD R209, R209, 0x1 ;  /* 0x00000001d1d17836 */ /* 0x000fc60000000000 */
[----:B------:R-:W-:-:S04]  /*a8b0*/  ULOP3.LUT UR4, UR37, 0x4000000, URZ, 0xfc, !UPT ;  /* 0x0400000025047892 */ /* 0x000fc8000f8efc3f */
[----:B------:R-:W-:Y:S02]  /*a8c0*/  ULEA UR4, UR36, UR4, 0xb ;  /* 0x0000000424047291 */ /* 0x000fe4000f8e583f */
[----:B------:R-:W-:-:S04]  /*a8d0*/  UIADD3 UR36, UR36, 0x1, URZ ;  /* 0x0000000124247890 */ /* 0x000fc8000fffe03f */
[----:B------:R-:W-:Y:S01]  /*a8e0*/  UISETP.NE.AND UP0, UPT, UR36, 0x2, UPT ;  /* 0x000000022400788c */ /* 0x000fe2000bf05270 */
[----:B------:R-:W-:Y:S02]  /*a8f0*/  UMOV UR6, UR4 ;  /* 0x0000000400067c82 */ /* 0x000fe40008000000 */
[----:B------:R-:W-:Y:S01]  /*a900*/  HGMMA.64x128x16.F32.BF16 R24, R180, gdesc[UR4].tnspB, R24, gsb0 ;  /* 0x41e00004b4187df0 */ /* 0x000fe20008001818 */
[----:B------:R-:W-:Y:S01]  /*a910*/  UIADD3 UR6, UR4, 0x80, URZ ;  /* 0x0000008004067890 */ /* 0x000fe2000fffe03f */
[----:B-1----:R-:W-:Y:S01]  /*a920*/  FADD.FTZ R7, R7, R4 ;  /* 0x0000000407077221 */ /* 0x002fe20000010000 */
[----:B------:R-:W-:Y:S01]  /*a930*/  UMOV UR7, 0x40000040 ;  /* 0x4000004000077882 */ /* 0x000fe20000000000 */
[----:B------:R-:W-:Y:S02]  /*a940*/  IMAD.MOV.U32 R4, RZ, RZ, RZ ;  /* 0x000000ffff047224 */ /* 0x000fe400078e00ff */
[----:B0-----:R-:W-:Y:S01]  /*a950*/  FADD.FTZ R2, R0, R3 ;  /* 0x0000000300027221 */ /* 0x001fe20000010000 */
[----:B------:R-:W-:Y:S01]  /*a960*/  IMAD.U32 R3, RZ, RZ, UR5 ;  /* 0x00000005ff037e24 */ /* 0x000fe2000f8e00ff */
[----:B------:R-:W0:Y:S01]  /*a970*/  SHFL.BFLY PT, R0, R7, 0x1, 0x1f ;  /* 0x0c201f0007007f89 */ /* 0x000e2200000e0000 */
[----:B------:R-:W-:-:S03]  /*a980*/  USEL UR36, UR36, URZ, UP0 ;  /* 0x0000003f24247287 */ /* 0x000fc60008000000 */
[----:B------:R-:W1:Y:S01]  /*a990*/  SHFL.BFLY PT, R9, R2, 0x1, 0x1f ;  /* 0x0c201f0002097f89 */ /* 0x000e6200000e0000 */
[----:B0-----:R-:W-:Y:S01]  /*a9a0*/  FADD.FTZ R11, R7, R0 ;  /* 0x00000000070b7221 */ /* 0x001fe20000010000 */
[----:B------:R-:W-:Y:S02]  /*a9b0*/  IMAD.MOV.U32 R0, RZ, RZ, -0x800000 ;  /* 0xff800000ff007424 */ /* 0x000fe400078e00ff */
[----:B-1----:R-:W-:Y:S02]  /*a9c0*/  FADD.FTZ R13, R2, R9 ;  /* 0x00000009020d7221 */ /* 0x002fe40000010000 */
[----:B------:R-:W-:Y:S01]  /*a9d0*/  FSETP.NE.FTZ.AND P0, PT, R11, RZ, PT ;  /* 0x000000ff0b00720b */ /* 0x000fe20003f15000 */
[----:B------:R-:W-:Y:S02]  /*a9e0*/  IMAD.MOV.U32 R9, RZ, RZ, RZ ;  /* 0x000000ffff097224 */ /* 0x000fe400078e00ff */
[----:B------:R-:W-:Y:S01]  /*a9f0*/  @!P1 VIADD R2, R3, 0x34860 ;  /* 0x0003486003029836 */ /* 0x000fe20000000000 */
[----:B------:R-:W-:-:S04]  /*aa00*/  FSETP.NE.FTZ.AND P2, PT, R13, RZ, PT ;  /* 0x000000ff0d00720b */ /* 0x000fc80003f55000 */
[----:B------:R-:W-:-:S05]  /*aa10*/  @!P1 PRMT R2, RZ, 0x654, R2 ;  /* 0x00000654ff029816 */ /* 0x000fca0000000002 */
        /* <DEDUP_REMOVED lines=56> */
[-C--:B-1----:R-:W-:Y:S01]  /*ada0*/  FMUL.FTZ R2, R24, R4.reuse ;  /* 0x0000000418027220 */ /* 0x082fe20000410000 */
        /* <DEDUP_REMOVED lines=55> */
[----:B------:R-:W-:-:S07]  /*b120*/  FMUL.FTZ R87, R87, R9 ;  /* 0x0000000957577220 */ /* 0x000fce0000410000 */
.L_x_2215:
        /* <DEDUP_REMOVED lines=8> */
[----:B------:R-:W2:Y:S01]  /*b1b0*/  S2R R5, SR_SWINHI ;  /* 0x0000000000057919 */ /* 0x000ea20000002f00 */
[----:B------:R-:W-:Y:S01]  /*b1c0*/  F2FP.BF16.F32.PACK_AB R36, R73, R72 ;  /* 0x000000484924723e */ /* 0x000fe200000010ff */
[C---:B------:R-:W-:Y:S01]  /*b1d0*/  IMAD.SHL.U32 R107, R186.reuse, 0x4, RZ ;  /* 0x00000004ba6b7824 */ /* 0x040fe200078e00ff */
[----:B------:R-:W-:Y:S01]  /*b1e0*/  SHF.L.U64.HI R106, R186, 0x2, R191 ;  /* 0x00000002ba6a7819 */ /* 0x000fe200000102bf */
[----:B------:R-:W-:Y:S06]  /*b1f0*/  BAR.SYNC.DEFER_BLOCKING 0x1, 0x100 ;  /* 0x0044000000007b1d */ /* 0x000fec0000010000 */
[----:B------:R-:W-:Y:S01]  /*b200*/  ULDC.64 UR4, c[0x0][0xc08] ;  /* 0x0003020000047ab9 */ /* 0x000fe20000000a00 */
[----:B------:R-:W-:-:S02]  /*b210*/  MOV R16, R22 ;  /* 0x0000001600107202 */ /* 0x000fc40000000f00 */
[----:B--2---:R-:W-:-:S03]  /*b220*/  MOV R17, R5 ;  /* 0x0000000500117202 */ /* 0x004fc60000000f00 */
[----:B------:R-:W-:-:S03]  /*b230*/  IMAD.WIDE R8, R228, 0x2, R16 ;  /* 0x00000002e4087825 */ /* 0x000fc600078e0210 */
[C---:B------:R-:W-:Y:S02]  /*b240*/  IADD3 R11, P3, R8.reuse, 0x4000, RZ ;  /* 0x00004000080b7810 */ /* 0x040fe40007f7e0ff */
[C---:B------:R-:W-:Y:S02]  /*b250*/  IADD3 R95, P2, R8.reuse, 0x4020, RZ ;  /* 0x00004020085f7810 */ /* 0x040fe40007f5e0ff */
[----:B------:R-:W-:Y:S01]  /*b260*/  LOP3.LUT R4, R11, 0x380, RZ, 0xc0, !PT ;  /* 0x000003800b047812 */ /* 0x000fe200078ec0ff */
[--C-:B------:R-:W-:Y:S01]  /*b270*/  IMAD.X R29, RZ, RZ, R9.reuse, P3 ;  /* 0x000000ffff1d7224 */ /* 0x100fe200018e0609 */
[----:B------:R-:W-:Y:S01]  /*b280*/  LOP3.LUT R6, R95, 0x380, RZ, 0xc0, !PT ;  /* 0x000003805f067812 */ /* 0x000fe200078ec0ff */
[----:B------:R-:W-:Y:S01]  /*b290*/  IMAD.X R33, RZ, RZ, R9, P2 ;  /* 0x000000ffff217224 */ /* 0x000fe200010e0609 */
[----:B------:R-:W-:Y:S02]  /*b2a0*/  IADD3 R105, P0, R8, 0x4060, RZ ;  /* 0x0000406008697810 */ /* 0x000fe40007f1e0ff */
[----:B------:R-:W-:-:S02]  /*b2b0*/  SHF.R.U64 R4, R4, 0x3, RZ ;  /* 0x0000000304047819 */ /* 0x000fc400000012ff */
[C---:B------:R-:W-:Y:S01]  /*b2c0*/  LOP3.LUT R5, R8.reuse, 0x380, RZ, 0xc0, !PT ;  /* 0x0000038008057812 */ /* 0x040fe200078ec0ff */
[--C-:B------:R-:W-:Y:S01]  /*b2d0*/  IMAD.X R31, RZ, RZ, R9.reuse, P0 ;  /* 0x000000ffff1f7224 */ /* 0x100fe200000e0609 */
[C---:B------:R-:W-:Y:S02]  /*b2e0*/  IADD3 R103, P1, R8.reuse, 0x4040, RZ ;  /* 0x0000404008677810 */ /* 0x040fe40007f3e0ff */
[----:B------:R-:W-:Y:S02]  /*b2f0*/  IADD3 R35, P6, R8, 0x20, RZ ;  /* 0x0000002008237810 */ /* 0x000fe40007fde0ff */
[----:B------:R-:W-:Y:S01]  /*b300*/  SHF.R.U64 R6, R6, 0x3, RZ ;  /* 0x0000000306067819 */ /* 0x000fe200000012ff */
[--C-:B------:R-:W-:Y:S01]  /*b310*/  IMAD.X R15, RZ, RZ, R9.reuse, P1 ;  /* 0x000000ffff0f7224 */ /* 0x100fe200008e0609 */
[C---:B------:R-:W-:Y:S01]  /*b320*/  IADD3 R39, P4, R8.reuse, 0x60, RZ ;  /* 0x0000006008277810 */ /* 0x040fe20007f9e0ff */
[----:B------:R-:W-:Y:S01]  /*b330*/  IMAD.X R13, RZ, RZ, R9, P6 ;  /* 0x000000ffff0d7224 */ /* 0x000fe200030e0609 */
[----:B------:R-:W-:-:S02]  /*b340*/  IADD3 R37, P5, R8, 0x40, RZ ;  /* 0x0000004008257810 */ /* 0x000fc40007fbe0ff */
[----:B------:R-:W-:Y:S01]  /*b350*/  LOP3.LUT R12, R105, 0x380, RZ, 0xc0, !PT ;  /* 0x00000380690c7812 */ /* 0x000fe200078ec0ff */
[----:B------:R-:W-:Y:S01]  /*b360*/  IMAD.X R7, RZ, RZ, R9, P4 ;  /* 0x000000ffff077224 */ /* 0x000fe200020e0609 */
[----:B------:R-:W-:Y:S02]  /*b370*/  LOP3.LUT R28, R4, R11, RZ, 0x3c, !PT ;  /* 0x0000000b041c7212 */ /* 0x000fe400078e3cff */
[----:B------:R-:W-:Y:S02]  /*b380*/  SHF.R.U64 R5, R5, 0x3, RZ ;  /* 0x0000000305057819 */ /* 0x000fe400000012ff */
[----:B------:R-:W-:Y:S02]  /*b390*/  LOP3.LUT R10, R103, 0x380, RZ, 0xc0, !PT ;  /* 0x00000380670a7812 */ /* 0x000fe400078ec0ff */
[----:B------:R-:W-:Y:S02]  /*b3a0*/  LOP3.LUT R32, R6, R95, RZ, 0x3c, !PT ;  /* 0x0000005f06207212 */ /* 0x000fe400078e3cff */
[----:B------:R-:W-:-:S02]  /*b3b0*/  LOP3.LUT R4, R35, 0x380, RZ, 0xc0, !PT ;  /* 0x0000038023047812 */ /* 0x000fc400078ec0ff */
[----:B------:R-:W-:Y:S02]  /*b3c0*/  LOP3.LUT R6, R39, 0x380, RZ, 0xc0, !PT ;  /* 0x0000038027067812 */ /* 0x000fe400078ec0ff */
[----:B------:R-:W-:Y:S02]  /*b3d0*/  LOP3.LUT R34, R37, 0x380, RZ, 0xc0, !PT ;  /* 0x0000038025227812 */ /* 0x000fe400078ec0ff */
[----:B------:R-:W-:Y:S02]  /*b3e0*/  SHF.R.U64 R12, R12, 0x3, RZ ;  /* 0x000000030c0c7819 */ /* 0x000fe400000012ff */
[----:B------:R-:W-:Y:S01]  /*b3f0*/  LOP3.LUT R8, R5, R8, RZ, 0x3c, !PT ;  /* 0x0000000805087212 */ /* 0x000fe200078e3cff */
[----:B------:R-:W-:Y:S01]  /*b400*/  IMAD.X R5, RZ, RZ, R9, P5 ;  /* 0x000000ffff057224 */ /* 0x000fe200028e0609 */
[----:B------:R-:W-:Y:S02]  /*b410*/  SHF.R.U64 R10, R10, 0x3, RZ ;  /* 0x000000030a0a7819 */ /* 0x000fe400000012ff */
[----:B------:R-:W-:-:S02]  /*b420*/  SHF.R.U64 R4, R4, 0x3, RZ ;  /* 0x0000000304047819 */ /* 0x000fc400000012ff */
[----:B------:R-:W-:Y:S02]  /*b430*/  SHF.R.U64 R6, R6, 0x3, RZ ;  /* 0x0000000306067819 */ /* 0x000fe400000012ff */
[----:B------:R-:W-:Y:S02]  /*b440*/  SHF.R.U64 R34, R34, 0x3, RZ ;  /* 0x0000000322227819 */ /* 0x000fe400000012ff */
[----:B------:R-:W-:Y:S02]  /*b450*/  LOP3.LUT R30, R12, R105, RZ, 0x3c, !PT ;  /* 0x000000690c1e7212 */ /* 0x000fe400078e3cff */
[----:B------:R-:W-:Y:S02]  /*b460*/  LOP3.LUT R14, R10, R103, RZ, 0x3c, !PT ;  /* 0x000000670a0e7212 */ /* 0x000fe400078e3cff */
[----:B-1----:R-:W-:Y:S01]  /*b470*/  MOV R24, R8 ;  /* 0x0000000800187202 */ /* 0x002fe20000000f00 */
[----:B------:R-:W1:Y:S01]  /*b480*/  LDC.64 R102, c[0x0][0xc00] ;  /* 0x00030000ff667b82 */ /* 0x000e620000000a00 */
[----:B------:R-:W-:-:S02]  /*b490*/  LOP3.LUT R12, R4, R35, RZ, 0x3c, !PT ;  /* 0x00000023040c7212 */ /* 0x000fc400078e3cff */
        /* <DEDUP_REMOVED lines=16> */
[----:B------:R-:W-:Y:S01]  /*b5a0*/  STSM.16.M88.4 [R104], R4 ;  /* 0x0000000468007844 */ /* 0x000fe20000000200 */
        /* <DEDUP_REMOVED lines=21> */
[----:B--2---:R-:W-:Y:S02]  /*b700*/  F2FP.BF16.F32.PACK_AB R37, R75, R74 ;  /* 0x0000004a4b25723e */ /* 0x004fe400000010ff */
[----:B---3--:R-:W-:Y:S01]  /*b710*/  F2FP.BF16.F32.PACK_AB R38, R77, R76 ;  /* 0x0000004c4d26723e */ /* 0x008fe200000010ff */
[----:B------:R-:W-:Y:S01]  /*b720*/  STSM.16.M88.4 [R24], R32 ;  /* 0x0000002018007844 */ /* 0x000fe20000000200 */
[----:B------:R-:W-:Y:S02]  /*b730*/  F2FP.BF16.F32.PACK_AB R4, R81, R80 ;  /* 0x000000505104723e */ /* 0x000fe400000010ff */
[----:B------:R-:W-:-:S02]  /*b740*/  F2FP.BF16.F32.PACK_AB R5, R83, R82 ;  /* 0x000000525305723e */ /* 0x000fc400000010ff */
[----:B------:R-:W-:Y:S02]  /*b750*/  F2FP.BF16.F32.PACK_AB R6, R85, R84 ;  /* 0x000000545506723e */ /* 0x000fe400000010ff */
[----:B----4-:R-:W-:Y:S02]  /*b760*/  F2FP.BF16.F32.PACK_AB R39, R79, R78 ;  /* 0x0000004e4f27723e */ /* 0x010fe400000010ff */
[----:B------:R-:W-:Y:S02]  /*b770*/  F2FP.BF16.F32.PACK_AB R7, R87, R86 ;  /* 0x000000565707723e */ /* 0x000fe400000010ff */
[----:B-1----:R-:W-:Y:S01]  /*b780*/  ISETP.NE.U32.AND P0, PT, R102, RZ, PT ;  /* 0x000000ff6600720c */ /* 0x002fe20003f05070 */
[----:B------:R-:W-:Y:S01]  /*b790*/  STSM.16.M88.4 [R105], R36 ;  /* 0x0000002469007844 */ /* 0x000fe20000000200 */
[----:B------:R-:W-:Y:S02]  /*b7a0*/  IADD3 R8, P1, R107, R102, RZ ;  /* 0x000000666b087210 */ /* 0x000fe40007f3e0ff */
[----:B------:R-:W-:Y:S01]  /*b7b0*/  ISETP.NE.AND.EX P0, PT, R103, RZ, PT, P0 ;  /* 0x000000ff6700720c */ /* 0x000fe20003f05300 */
[----:B------:R1:W-:Y:S01]  /*b7c0*/  STSM.16.M88.4 [R95], R4 ;  /* 0x000000045f007844 */ /* 0x0003e20000000200 */
[----:B------:R-:W-:Y:S01]  /*b7d0*/  MOV R104, RZ ;  /* 0x000000ff00687202 */ /* 0x000fe20000000f00 */
[----:B------:R-:W-:Y:S01]  /*b7e0*/  IMAD.X R9, R106, 0x1, R103, P1 ;  /* 0x000000016a097824 */ /* 0x000fe200008e0667 */
[----:B------:R-:W-:Y:S08]  /*b7f0*/  BAR.SYNC.DEFER_BLOCKING 0x1, 0x100 ;  /* 0x0044000000007b1d */ /* 0x000ff00000010000 */
[----:B-1----:R-:W1:Y:S08]  /*b800*/  LDC R5, c[0x0][0xad4] ;  /* 0x0002b500ff057b82 */ /* 0x002e700000000800 */
[----:B------:R-:W2:Y:S01]  /*b810*/  LDC R95, c[0x0][0xbe8] ;  /* 0x0002fa00ff5f7b82 */ /* 0x000ea20000000800 */
[----:B------:R-:W3:Y:S01]  /*b820*/  @P0 LDG.E R104, desc[UR56][R8.64] ;  /* 0x0000003808680981 */ /* 0x000ee2000c1e1900 */
[----:B------:R-:W-:-:S04]  /*b830*/  ISETP.NE.U32.AND P1, PT, RZ, UR4, PT ;  /* 0x00000004ff007c0c */ /* 0x000fc8000bf25070 */
[----:B------:R-:W-:Y:S01]  /*b840*/  ISETP.NE.AND.EX P1, PT, RZ, UR5, PT, P1 ;  /* 0x00000005ff007c0c */ /* 0x000fe2000bf25310 */
[----:B------:R-:W-:-:S12]  /*b850*/  IMAD.MOV.U32 R30, RZ, RZ, 0x9b8 ;  /* 0x000009b8ff1e7424 */ /* 0x000fd800078e00ff */
[----:B------:R-:W-:Y:S01]  /*b860*/  @P1 IADD3 R12, P2, R107, UR4, RZ ;  /* 0x000000046b0c1c10 */ /* 0x000fe2000ff5e0ff */
[----:B------:R-:W-:Y:S01]  /*b870*/  ULDC UR4, c[0x0][0xa88] ;  /* 0x0002a20000047ab9 */ /* 0x000fe20000000800 */
[----:B--2---:R-:W-:Y:S01]  /*b880*/  ISETP.NE.AND P4, PT, R95, 0x1, PT ;  /* 0x000000015f00780c */ /* 0x004fe20003f85270 */
[----:B------:R-:W-:Y:S01]  /*b890*/  IMAD.U32 R24, RZ, RZ, UR4 ;  /* 0x00000004ff187e24 */ /* 0x000fe2000f8e00ff */
[----:B------:R-:W-:Y:S02]  /*b8a0*/  @P1 IADD3.X R13, R106, UR5, RZ, P2, !PT ;  /* 0x000000056a0d1c10 */ /* 0x000fe400097fe4ff */
[----:B------:R-:W-:-:S03]  /*b8b0*/  ISETP.NE.AND P2, PT, R190, RZ, PT ;  /* 0x000000ffbe00720c */ /* 0x000fc60003f45270 */
[----:B------:R2:W5:Y:S01]  /*b8c0*/  @P1 LDG.E R24, desc[UR56][R12.64] ;  /* 0x000000380c181981 */ /* 0x000562000c1e1900 */
[----:B-1----:R-:W-:Y:S01]  /*b8d0*/  SEL R5, R190, R5, P2 ;  /* 0x00000005be057207 */ /* 0x002fe20001000000 */
[----:B------:R-:W-:Y:S01]  /*b8e0*/  IMAD.IADD R35, R185, 0x1, R18 ;  /* 0x00000001b9237824 */ /* 0x000fe200078e0212 */
[----:B------:R-:W-:Y:S02]  /*b8f0*/  ISETP.NE.U32.AND P2, PT, R102, RZ, PT ;  /* 0x000000ff6600720c */ /* 0x000fe40003f45070 */
[----:B------:R-:W-:Y:S01]  /*b900*/  ISETP.GT.AND P3, PT, R5, 0x1, PT ;  /* 0x000000010500780c */ /* 0x000fe20003f64270 */
[----:B------:R-:W1:Y:S01]  /*b910*/  @P4 LDC R32, c[0x0][0xbec] ;  /* 0x0002fb00ff204b82 */ /* 0x000e620000000800 */
[----:B------:R-:W-:Y:S02]  /*b920*/  ISETP.NE.AND.EX P2, PT, R103, RZ, PT, P2 ;  /* 0x000000ff6700720c */ /* 0x000fe40003f45320 */
[----:B------:R-:W-:Y:S02]  /*b930*/  SEL R30, R30, 0x978, P3 ;  /* 0x000009781e1e7807 */ /* 0x000fe40001800000 */
[----:B------:R-:W-:-:S02]  /*b940*/  SEL R186, R186, RZ, !P2 ;  /* 0x000000ffbaba7207 */ /* 0x000fc40005000000 */
[----:B------:R-:W-:Y:S01]  /*b950*/  SEL R191, R191, RZ, !P2 ;  /* 0x000000ffbfbf7207 */ /* 0x000fe20005000000 */
[----:B------:R-:W4:Y:S01]  /*b960*/  LDC.64 R10, c[0x0][R30+0x220] ;  /* 0x000088001e0a7b82 */ /* 0x000f220000000a00 */
[----:B------:R-:W-:-:S07]  /*b970*/  SEL R29, R207, RZ, P3 ;  /* 0x000000ffcf1d7207 */ /* 0x000fce0001800000 */
[----:B------:R-:W0:Y:S08]  /*b980*/  LDC.64 R6, c[0x0][R30+0x218] ;  /* 0x000086001e067b82 */ /* 0x000e300000000a00 */
[----:B------:R-:W1:Y:S08]  /*b990*/  @P4 LDC R33, c[0x0][0xbf0] ;  /* 0x0002fc00ff214b82 */ /* 0x000e700000000800 */
[----:B------:R-:W1:Y:S01]  /*b9a0*/  LDC.64 R4, c[0x0][0xba8] ;  /* 0x0002ea00ff047b82 */ /* 0x000e620000000a00 */
[----:B----4-:R-:W-:-:S04]  /*b9b0*/  IMAD R11, R11, R186, RZ ;  /* 0x000000ba0b0b7224 */ /* 0x010fc800078e02ff */
[C---:B------:R-:W-:Y:S02]  /*b9c0*/  IMAD R191, R10.reuse, R191, R11 ;  /* 0x000000bf0abf7224 */ /* 0x040fe400078e020b */
[----:B------:R-:W-:Y:S01]  /*b9d0*/  IMAD.WIDE.U32 R10, R10, R186, RZ ;  /* 0x000000ba0a0a7225 */ /* 0x000fe200078e00ff */
[----:B--2---:R-:W2:Y:S03]  /*b9e0*/  LDC.64 R12, c[0x0][R30+0x228] ;  /* 0x00008a001e0c7b82 */ /* 0x004ea60000000a00 */
[----:B0-----:R-:W-:-:S04]  /*b9f0*/  IMAD.WIDE.U32 R14, R6, R189, RZ ;  /* 0x000000bd060e7225 */ /* 0x001fc800078e00ff */
[----:B------:R-:W-:Y:S02]  /*ba00*/  IMAD R31, R7, R189, RZ ;  /* 0x000000bd071f7224 */ /* 0x000fe400078e02ff */
[----:B------:R-:W0:Y:S01]  /*ba10*/  LDC.64 R6, c[0x0][R30+0x210] ;  /* 0x000084001e067b82 */ /* 0x000e220000000a00 */
[----:B------:R-:W-:Y:S02]  /*ba20*/  IMAD.IADD R191, R11, 0x1, R191 ;  /* 0x000000010bbf7824 */ /* 0x000fe400078e02bf */
[----:B------:R-:W-:Y:S02]  /*ba30*/  IMAD.IADD R31, R15, 0x1, R31 ;  /* 0x000000010f1f7824 */ /* 0x000fe400078e021f */
[----:B------:R-:W-:-:S03]  /*ba40*/  IMAD.MOV.U32 R15, RZ, RZ, R35 ;  /* 0x000000ffff0f7224 */ /* 0x000fc600078e0023 */
[----:B-1----:R-:W1:Y:S01]  /*ba50*/  @!P3 LDC R4, c[0x0][0xb50] ;  /* 0x0002d400ff04bb82 */ /* 0x002e620000000800 */
[----:B--2---:R-:W-:-:S07]  /*ba60*/  IMAD R13, R13, R29, RZ ;  /* 0x0000001d0d0d7224 */ /* 0x004fce00078e02ff */
[----:B------:R-:W2:Y:S01]  /*ba70*/  @!P3 LDC R5, c[0x0][0xb54] ;  /* 0x0002d500ff05bb82 */ /* 0x000ea20000000800 */
[--C-:B---3--:R-:W-:Y:S01]  /*ba80*/  IADD3 R28, P2, P5, R10, R14, R104.reuse ;  /* 0x0000000e0a1c7210 */ /* 0x108fe20007d5e068 */
[----:B------:R-:W-:Y:S01]  /*ba90*/  @P4 IMAD.HI.U32 R14, R35, R32, RZ ;  /* 0x00000020230e4227 */ /* 0x000fe200078e00ff */
[----:B------:R-:W-:-:S03]  /*baa0*/  SHF.R.S32.HI R102, RZ, 0x1f, R104 ;  /* 0x0000001fff667819 */ /* 0x000fc60000011468 */
[----:B------:R-:W-:Y:S01]  /*bab0*/  IMAD.WIDE.U32 R10, R12, R29, RZ ;  /* 0x0000001d0c0a7225 */ /* 0x000fe200078e00ff */
[----:B------:R-:W-:Y:S02]  /*bac0*/  @P4 SHF.R.U32.HI R15, RZ, R33, R14 ;  /* 0x00000021ff0f4219 */ /* 0x000fe4000001160e */
[----:B------:R-:W-:Y:S01]  /*bad0*/  IADD3.X R12, R191, R31, R102, P2, P5 ;  /* 0x0000001fbf0c7210 */ /* 0x000fe200017ea466 */
[----:B------:R-:W-:Y:S01]  /*bae0*/  IMAD.IADD R29, R11, 0x1, R13 ;  /* 0x000000010b1d7824 */ /* 0x000fe200078e020d */
[----:B------:R-:W-:Y:S01]  /*baf0*/  IADD3 R10, P2, P5, R15, R28, R10 ;  /* 0x0000001c0f0a7210 */ /* 0x000fe20007d5e00a */
[--C-:B------:R-:W-:Y:S01]  /*bb00*/  IMAD.MOV R14, RZ, RZ, -R15.reuse ;  /* 0x000000ffff0e7224 */ /* 0x100fe200078e0a0f */
[----:B------:R-:W-:-:S03]  /*bb10*/  SHF.R.S32.HI R11, RZ, 0x1f, R15 ;  /* 0x0000001fff0b7819 */ /* 0x000fc6000001140f */
[----:B------:R-:W-:Y:S01]  /*bb20*/  IMAD R13, R95, R14, R35 ;  /* 0x0000000e5f0d7224 */ /* 0x000fe200078e0223 */
[----:B------:R-:W-:-:S03]  /*bb30*/  IADD3.X R11, R11, R12, R29, P2, P5 ;  /* 0x0000000c0b0b7210 */ /* 0x000fc600017ea41d */
        /* <DEDUP_REMOVED lines=12> */
.L_x_2248:
[----:B------:R-:W-:Y:S01]  /*bc00*/  SHFL.IDX PT, R4, R10, RZ, 0x1c1f ;  /* 0x001c1fff0a047589 */ /* 0x000fe200000e0000 */
[----:B------:R-:W-:Y:S01]  /*bc10*/  IMAD.IADD R13, R227, 0x1, R18 ;  /* 0x00000001e30d7824 */ /* 0x000fe200078e0212 */
        /* <DEDUP_REMOVED lines=11> */
[----:B------:R-:W-:Y:S01]  /*bcd0*/  IMAD R3, R208, 0x40, R23 ;  /* 0x00000040d0037824 */ /* 0x000fe200078e0217 */
[----:B------:R-:W1:Y:S01]  /*bce0*/  @P4 LDC R49, c[0x0][0xbec] ;  /* 0x0002fb00ff314b82 */ /* 0x000e620000000800 */
[----:B------:R-:W-:Y:S02]  /*bcf0*/  ULDC.64 UR4, c[0x0][0xaa0] ;  /* 0x0002a80000047ab9 */ /* 0x000fe40000000a00 */
[----:B------:R-:W-:-:S03]  /*bd00*/  IMAD.WIDE R16, R3, 0x2, R16 ;  /* 0x0000000203107825 */ /* 0x000fc600078e0210 */
[C---:B------:R-:W-:Y:S02]  /*bd10*/  IADD3 R9, P6, R16.reuse, 0x1000, RZ ;  /* 0x0000100010097810 */ /* 0x040fe40007fde0ff */
[----:B------:R-:W2:Y:S01]  /*bd20*/  @P4 LDC R51, c[0x0][0xbf0] ;  /* 0x0002fc00ff334b82 */ /* 0x000ea20000000800 */
[C---:B------:R-:W-:Y:S02]  /*bd30*/  IADD3 R13, P5, R16.reuse, 0x2000, RZ ;  /* 0x00002000100d7810 */ /* 0x040fe40007fbe0ff */
[----:B------:R-:W-:Y:S02]  /*bd40*/  LOP3.LUT R8, R9, 0x380, RZ, 0xc0, !PT ;  /* 0x0000038009087812 */ /* 0x000fe400078ec0ff */
[----:B------:R-:W-:Y:S02]  /*bd50*/  IADD3 R29, P3, R16, 0x3000, RZ ;  /* 0x00003000101d7810 */ /* 0x000fe40007f7e0ff */
[----:B------:R-:W-:Y:S02]  /*bd60*/  SHF.R.U64 R8, R8, 0x3, RZ ;  /* 0x0000000308087819 */ /* 0x000fe400000012ff */
[----:B------:R-:W-:-:S02]  /*bd70*/  IADD3 R33, P2, R16, 0x4000, RZ ;  /* 0x0000400010217810 */ /* 0x000fc40007f5e0ff */
[----:B------:R-:W-:Y:S01]  /*bd80*/  LOP3.LUT R8, R8, R9, RZ, 0x3c, !PT ;  /* 0x0000000908087212 */ /* 0x000fe200078e3cff */
[--C-:B------:R-:W-:Y:S01]  /*bd90*/  IMAD.X R9, RZ, RZ, R17.reuse, P6 ;  /* 0x000000ffff097224 */ /* 0x100fe200030e0611 */
[C---:B------:R-:W-:Y:S02]  /*bda0*/  IADD3 R3, P6, R16.reuse, 0x7000, RZ ;  /* 0x0000700010037810 */ /* 0x040fe40007fde0ff */
[C---:B------:R-:W-:Y:S02]  /*bdb0*/  IADD3 R37, P1, R16.reuse, 0x5000, RZ ;  /* 0x0000500010257810 */ /* 0x040fe40007f3e0ff */
[C---:B------:R-:W-:Y:S01]  /*bdc0*/  IADD3 R41, P0, R16.reuse, 0x6000, RZ ;  /* 0x0000600010297810 */ /* 0x040fe20007f1e0ff */
[----:B------:R-:W-:Y:S01]  /*bdd0*/  IMAD.X R45, RZ, RZ, R17, P6 ;  /* 0x000000ffff2d7224 */ /* 0x000fe200030e0611 */
[----:B0-----:R-:W-:Y:S01]  /*bde0*/  LOP3.LUT R5, R16, 0x380, RZ, 0xc0, !PT ;  /* 0x0000038010057812 */ /* 0x001fe200078ec0ff */
[----:B------:R-:W5:Y:S01]  /*bdf0*/  LD.E.128 R8, desc[UR56][R8.64] ;  /* 0x0000003808087980 */ /* 0x000f62000c101d00 */
[----:B------:R-:W-:-:S02]  /*be00*/  LOP3.LUT R0, R3, 0x380, RZ, 0xc0, !PT ;  /* 0x0000038003007812 */ /* 0x000fc400078ec0ff */
[----:B------:R-:W-:Y:S02]  /*be10*/  LOP3.LUT R12, R13, 0x380, RZ, 0xc0, !PT ;  /* 0x000003800d0c7812 */ /* 0x000fe400078ec0ff */
[----:B------:R-:W-:Y:S02]  /*be20*/  LOP3.LUT R28, R29, 0x380, RZ, 0xc0, !PT ;  /* 0x000003801d1c7812 */ /* 0x000fe400078ec0ff */
[----:B------:R-:W-:Y:S02]  /*be30*/  LOP3.LUT R32, R33, 0x380, RZ, 0xc0, !PT ;  /* 0x0000038021207812 */ /* 0x000fe400078ec0ff */
[----:B------:R-:W-:Y:S02]  /*be40*/  LOP3.LUT R36, R37, 0x380, RZ, 0xc0, !PT ;  /* 0x0000038025247812 */ /* 0x000fe400078ec0ff */
[----:B------:R-:W-:Y:S02]  /*be50*/  LOP3.LUT R40, R41, 0x380, RZ, 0xc0, !PT ;  /* 0x0000038029287812 */ /* 0x000fe400078ec0ff */
[----:B------:R-:W-:-:S02]  /*be60*/  SHF.R.U64 R5, R5, 0x3, RZ ;  /* 0x0000000305057819 */ /* 0x000fc400000012ff */
[----:B------:R-:W-:Y:S02]  /*be70*/  SHF.R.U64 R0, R0, 0x3, RZ ;  /* 0x0000000300007819 */ /* 0x000fe400000012ff */
[----:B------:R-:W-:Y:S02]  /*be80*/  SHF.R.U64 R12, R12, 0x3, RZ ;  /* 0x000000030c0c7819 */ /* 0x000fe400000012ff */
[----:B------:R-:W-:Y:S02]  /*be90*/  SHF.R.U64 R28, R28, 0x3, RZ ;  /* 0x000000031c1c7819 */ /* 0x000fe400000012ff */
[----:B------:R-:W-:Y:S02]  /*bea0*/  SHF.R.U64 R32, R32, 0x3, RZ ;  /* 0x0000000320207819 */ /* 0x000fe400000012ff */
[----:B------:R-:W-:Y:S02]  /*beb0*/  SHF.R.U64 R36, R36, 0x3, RZ ;  /* 0x0000000324247819 */ /* 0x000fe400000012ff */
[----:B------:R-:W-:-:S02]  /*bec0*/  SHF.R.U64 R40, R40, 0x3, RZ ;  /* 0x0000000328287819 */ /* 0x000fc400000012ff */
[----:B------:R-:W-:Y:S02]  /*bed0*/  LOP3.LUT R16, R5, R16, RZ, 0x3c, !PT ;  /* 0x0000001005107212 */ /* 0x000fe400078e3cff */
[----:B------:R-:W-:Y:S01]  /*bee0*/  LOP3.LUT R44, R0, R3, RZ, 0x3c, !PT ;  /* 0x00000003002c7212 */ /* 0x000fe200078e3cff */
[----:B------:R-:W-:Y:S01]  /*bef0*/  IMAD R3, R102, UR4, RZ ;  /* 0x0000000466037c24 */ /* 0x000fe2000f8e02ff */
        /* <DEDUP_REMOVED lines=10> */
[----:B------:R0:W5:Y:S01]  /*bfa0*/  LD.E.128 R4, desc[UR56][R16.64] ;  /* 0x0000003810047980 */ /* 0x000162000c101d00 */
[----:B------:R-:W-:-:S03]  /*bfb0*/  SHF.R.S32.HI R21, RZ, 0x1f, R186 ;  /* 0x0000001fff157819 */ /* 0x000fc600000114ba */
[----:B------:R-:W5:Y:S04]  /*bfc0*/  LD.E.128 R12, desc[UR56][R12.64] ;  /* 0x000000380c0c7980 */ /* 0x000f68000c101d00 */
[----:B------:R-:W5:Y:S01]  /*bfd0*/  LD.E.128 R28, desc[UR56][R28.64] ;  /* 0x000000381c1c7980 */ /* 0x000f62000c101d00 */
[C---:B0-----:R-:W-:Y:S02]  /*bfe0*/  IMAD R17, R104.reuse, UR5, R3 ;  /* 0x0000000568117c24 */ /* 0x041fe4000f8e0203 */
[----:B------:R-:W-:Y:S01]  /*bff0*/  IMAD.WIDE.U32 R2, R104, UR4, RZ ;  /* 0x0000000468027c25 */ /* 0x000fe2000f8e00ff */
[----:B------:R-:W-:Y:S01]  /*c000*/  ULDC.64 UR4, c[0x0][0xae8] ;  /* 0x0002ba0000047ab9 */ /* 0x000fe20000000a00 */
[----:B------:R-:W5:Y:S02]  /*c010*/  LD.E.128 R32, desc[UR56][R32.64] ;  /* 0x0000003820207980 */ /* 0x000f64000c101d00 */
[----:B------:R-:W-:-:S02]  /*c020*/  IMAD.IADD R3, R3, 0x1, R17 ;  /* 0x0000000103037824 */ /* 0x000fc400078e0211 */
[----:B------:R-:W-:Y:S01]  /*c030*/  IMAD R17, R188, 0x20, R208 ;  /* 0x00000020bc117824 */ /* 0x000fe200078e02d0 */
[----:B------:R-:W5:Y:S03]  /*c040*/  LD.E.128 R36, desc[UR56][R36.64] ;  /* 0x0000003824247980 */ /* 0x000f66000c101d00 */
[----:B------:R-:W-:Y:S01]  /*c050*/  IMAD.IADD R20, R18, 0x1, R17 ;  /* 0x0000000112147824 */ /* 0x000fe200078e0211 */
[----:B------:R-:W5:Y:S01]  /*c060*/  LD.E.128 R40, desc[UR56][R40.64] ;  /* 0x0000003828287980 */ /* 0x000f62000c101d00 */
[----:B------:R-:W-:-:S03]  /*c070*/  IMAD.WIDE.U32 R2, R189, UR4, R2 ;  /* 0x00000004bd027c25 */ /* 0x000fc6000f8e0002 */
[----:B------:R-:W5:Y:S01]  /*c080*/  LD.E.128 R44, desc[UR56][R44.64] ;  /* 0x000000382c2c7980 */ /* 0x000f62000c101d00 */
[----:B-1----:R-:W-:Y:S01]  /*c090*/  @P4 IMAD.HI.U32 R0, R20, R49, RZ ;  /* 0x0000003114004227 */ /* 0x002fe200078e00ff */
[----:B------:R-:W-:Y:S01]  /*c0a0*/  @!PT LDS RZ, [RZ] ;  /* 0x00000000fffff984 */ /* 0x000fe20000000800 */
[----:B------:R-:W-:Y:S01]  /*c0b0*/  @!PT LDS RZ, [RZ] ;  /* 0x00000000fffff984 */ /* 0x000fe20000000800 */
[----:B------:R-:W-:Y:S01]  /*c0c0*/  @!PT LDS RZ, [RZ] ;  /* 0x00000000fffff984 */ /* 0x000fe20000000800 */
[----:B------:R-:W-:Y:S01]  /*c0d0*/  @!PT LDS RZ, [RZ] ;  /* 0x00000000fffff984 */ /* 0x000fe20000000800 */
[----:B------:R0:W-:Y:S06]  /*c0e0*/  MEMBAR.ALL.CTA ;  /* 0x0000000000007992 */ /* 0x0001ec0000008000 */
[----:B0-----:R-:W0:Y:S01]  /*c0f0*/  FENCE.VIEW.ASYNC.S ;  /* 0x00000000000073c6 */ /* 0x001e220000000000 */
[----:B------:R-:W-:Y:S01]  /*c100*/  IMAD R3, R189, UR5, R3 ;  /* 0x00000005bd037c24 */ /* 0x000fe2000f8e0203 */
[----:B------:R-:W-:Y:S01]  /*c110*/  ULDC.64 UR4, c[0x0][0xaf0] ;  /* 0x0002bc0000047ab9 */ /* 0x000fe20000000a00 */
[----:B------:R-:W-:Y:S01]  /*c120*/  IMAD.MOV.U32 R17, RZ, RZ, R20 ;  /* 0x000000ffff117224 */ /* 0x000fe200078e0014 */
[----:B--2---:R-:W-:Y:S01]  /*c130*/  @P4 SHF.R.U32.HI R17, RZ, R51, R0 ;  /* 0x00000033ff114219 */ /* 0x004fe20000011600 */
[----:B------:R-:W-:-:S03]  /*c140*/  IMAD R21, R21, UR4, RZ ;  /* 0x0000000415157c24 */ /* 0x000fc6000f8e02ff */
[--C-:B------:R-:W-:Y:S01]  /*c150*/  SHF.R.S32.HI R0, RZ, 0x1f, R17.reuse ;  /* 0x0000001fff007819 */ /* 0x100fe20000011411 */
[----:B------:R-:W-:Y:S02]  /*c160*/  IMAD.MOV R16, RZ, RZ, -R17 ;  /* 0x000000ffff107224 */ /* 0x000fe400078e0a11 */
[C---:B------:R-:W-:Y:S02]  /*c170*/  IMAD R21, R186.reuse, UR5, R21 ;  /* 0x00000005ba157c24 */ /* 0x040fe4000f8e0215 */
[----:B------:R-:W-:Y:S01]  /*c180*/  IMAD.WIDE.U32 R2, R186, UR4, R2 ;  /* 0x00000004ba027c25 */ /* 0x000fe2000f8e0002 */
[----:B------:R-:W-:-:S03]  /*c190*/  ULDC.64 UR4, c[0x0][0xae0] ;  /* 0x0002b80000047ab9 */ /* 0x000fc60000000a00 */
[----:B------:R-:W-:Y:S02]  /*c1a0*/  IMAD R0, R0, UR4, RZ ;  /* 0x0000000400007c24 */ /* 0x000fe4000f8e02ff */
[----:B------:R-:W-:Y:S02]  /*c1b0*/  IMAD R95, R95, R16, R20 ;  /* 0x000000105f5f7224 */ /* 0x000fe400078e0214 */
[----:B------:R-:W-:Y:S02]  /*c1c0*/  IMAD.IADD R3, R3, 0x1, R21 ;  /* 0x0000000103037824 */ /* 0x000fe400078e0215 */
[C---:B------:R-:W-:Y:S01]  /*c1d0*/  IMAD R21, R17.reuse, UR5, R0 ;  /* 0x0000000511157c24 */ /* 0x040fe2000f8e0200 */
[----:B------:R-:W-:Y:S01]  /*c1e0*/  SHF.R.S32.HI R0, RZ, 0x1f, R95 ;  /* 0x0000001fff007819 */ /* 0x000fe2000001145f */
[----:B------:R-:W-:Y:S01]  /*c1f0*/  IMAD.WIDE.U32 R2, R17, UR4, R2 ;  /* 0x0000000411027c25 */ /* 0x000fe2000f8e0002 */
[----:B------:R-:W-:-:S03]  /*c200*/  ULDC.64 UR4, c[0x0][0xad8] ;  /* 0x0002b60000047ab9 */ /* 0x000fc60000000a00 */
[----:B------:R-:W-:Y:S02]  /*c210*/  IMAD.IADD R3, R3, 0x1, R21 ;  /* 0x0000000103037824 */ /* 0x000fe400078e0215 */
[----:B------:R-:W-:Y:S02]  /*c220*/  IMAD R0, R0, UR4, RZ ;  /* 0x0000000400007c24 */ /* 0x000fe4000f8e02ff */
[----:B------:R-:W-:Y:S02]  /*c230*/  IMAD.IADD R49, R208, 0x1, R18 ;  /* 0x00000001d0317824 */ /* 0x000fe400078e0212 */
        /* <DEDUP_REMOVED lines=11> */
[----:B0-----:R0:W1:Y:S01]  /*c2f0*/  SHFL.IDX PT, R16, R0, RZ, 0x181f ;  /* 0x00181fff00107589 */ /* 0x00106200000e0000 */
[----:B------:R-:W-:Y:S01]  /*c300*/  IADD3 R17, R49, 0x40, RZ ;  /* 0x0000004031117810 */ /* 0x000fe20007ffe0ff */
[----:B------:R0:W-:Y:S01]  /*c310*/  SYNCS.ARRIVE.TRANS64.RED.A1T0 RZ, [R22+URZ], RZ ;  /* 0x000000ff16ff79a7 */ /* 0x0001e2000810043f */
[----:B------:R-:W-:Y:S01]  /*c320*/  BSSY B1, `(.L_x_2250) ;  /* 0x000000d000017945 */ /* 0x000fe20003800000 */
[----:B------:R0:W2:Y:S01]  /*c330*/  SHFL.IDX PT, R20, R18, RZ, 0x181f ;  /* 0x00181fff12147589 */ /* 0x0000a200000e0000 */
[----:B------:R-:W-:-:S02]  /*c340*/  ISETP.GE.AND P1, PT, R17, R24, PT ;  /* 0x000000181100720c */ /* 0x000fc40003f26270 */
[----:B------:R-:W-:Y:S11]  /*c350*/  @P2 BRA `(.L_x_2251) ;  /* 0x0000000000242947 */ /* 0x000ff60003800000 */
        /* <DEDUP_REMOVED lines=9> */
.L_x_2251:
[----:B------:R-:W-:Y:S05]  /*c3f0*/  BSYNC B1 ;  /* 0x0000000000017941 */ /* 0x000fea0003800000 */
.L_x_2250:
[----:B---3-5:R3:W4:Y:S01]  /*c400*/  SHFL.IDX PT, R6, R18, 0x1, 0x181f ;  /* 0x00381f0012067f89 */ /* 0x02872200000e0000 */
        /* <DEDUP_REMOVED lines=12> */
.L_x_2253:
[----:B------:R-:W-:Y:S05]  /*c4d0*/  BSYNC B1 ;  /* 0x0000000000017941 */ /* 0x000fea0003800000 */
.L_x_2252:
[----:B----4-:R4:W1:Y:S01]  /*c4e0*/  SHFL.IDX PT, R6, R18, 0x2, 0x181f ;  /* 0x00581f0012067f89 */ /* 0x01086200000e0000 */
[----:B------:R-:W-:Y:S03]  /*c4f0*/  BSSY B1, `(.L_x_2254) ;  /* 0x000000c000017945 */ /* 0x000fe60003800000 */
[----:B0-----:R4:W0:Y:S01]  /*c500*/  SHFL.IDX PT, R4, R0, 0x2, 0x181f ;  /* 0x00581f0000047f89 */ /* 0x00182200000e0000 */
[----:B------:R-:W-:Y:S05]  /*c510*/  @P1 BRA `(.L_x_2255) ;  /* 0x0000000000241947 */ /* 0x000fea0003800000 */
[----:B------:R-:W-:Y:S02]  /*c520*/  ULDC UR4, c[0x0][0xac8] ;  /* 0x0002b20000047ab9 */ /* 0x000fe40000000800 */
[----:B------:R-:W-:Y:S02]  /*c530*/  ISETP.GE.AND P2, PT, R23, UR4, PT ;  /* 0x0000000417007c0c */ /* 0x000fe4000bf46270 */
[----:B------:R-:W-:-:S11]  /*c540*/  ISETP.GE.AND P3, PT, R187, UR4, PT ;  /* 0x00000004bb007c0c */ /* 0x000fd6000bf66270 */
[-C--:B0-----:R-:W-:Y:S02]  /*c550*/  @!P2 LEA R2, P0, R23, R4.reuse, 0x1 ;  /* 0x000000041702a211 */ /* 0x081fe400078008ff */
[----:B------:R-:W-:Y:S02]  /*c560*/  @!P3 LEA R4, P1, R187, R4, 0x1 ;  /* 0x00000004bb04b211 */ /* 0x000fe400078208ff */
[-C--:B-1----:R-:W-:Y:S02]  /*c570*/  @!P2 LEA.HI.X R3, R23, R6.reuse, R230, 0x1, P0 ;  /* 0x000000061703a211 */ /* 0x082fe400000f0ce6 */
[----:B------:R-:W-:-:S03]  /*c580*/  @!P3 LEA.HI.X R5, R187, R6, R229, 0x1, P1 ;  /* 0x00000006bb05b211 */ /* 0x000fc600008f0ce5 */
[----:B------:R0:W-:Y:S04]  /*c590*/  @!P2 ST.E.128 desc[UR56][R2.64], R12 ;  /* 0x0000000c0200a985 */ /* 0x0001e8000c101d38 */
[----:B------:R0:W-:Y:S02]  /*c5a0*/  @!P3 ST.E.128 desc[UR56][R4.64], R40 ;  /* 0x000000280400b985 */ /* 0x0001e4000c101d38 */
.L_x_2255:
[----:B------:R-:W-:Y:S05]  /*c5b0*/  BSYNC B1 ;  /* 0x0000000000017941 */ /* 0x000fea0003800000 */
.L_x_2254:
[----:B0-----:R-:W-:Y:S01]  /*c5c0*/  VIADD R3, R49, 0x60 ;  /* 0x0000006031037836 */ /* 0x001fe20000000000 */
[----:B---34-:R-:W0:Y:S04]  /*c5d0*/  SHFL.IDX PT, R18, R18, 0x3, 0x181f ;  /* 0x00781f0012127f89 */ /* 0x018e2800000e0000 */
[----:B------:R-:W-:Y:S01]  /*c5e0*/  ISETP.GE.AND P0, PT, R3, R24, PT ;  /* 0x000000180300720c */ /* 0x000fe20003f06270 */
[----:B------:R-:W3:-:S12]  /*c5f0*/  SHFL.IDX PT, R0, R0, 0x3, 0x181f ;  /* 0x00781f0000007f89 */ /* 0x000ed800000e0000 */
[----:B------:R-:W-:Y:S05]  /*c600*/  @P0 BRA `(.L_x_2256) ;  /* 0x0000001400dc0947 */ /* 0x000fea0003800000 */
        /* <DEDUP_REMOVED lines=11> */
.L_x_2249:
[----:B0-----:R-:W0:Y:S01]  /*c6c0*/  @P4 LDC R0, c[0x0][0xbec] ;  /* 0x0002fb00ff004b82 */ /* 0x001e220000000800 */
[----:B------:R-:W-:Y:S01]  /*c6d0*/  ULDC.64 UR4, c[0x0][0xb08] ;  /* 0x0002c20000047ab9 */ /* 0x000fe20000000a00 */
[----:B------:R-:W-:Y:S01]  /*c6e0*/  ULDC.64 UR6, c[0x0][0xb30] ;  /* 0x0002cc0000067ab9 */ /* 0x000fe20000000a00 */
[----:B------:R-:W-:Y:S01]  /*c6f0*/  IMAD R7, R102, UR4, RZ ;  /* 0x0000000466077c24 */ /* 0x000fe2000f8e02ff */
[----:B------:R-:W-:Y:S01]  /*c700*/  ISETP.GE.AND P0, PT, R13, R24, PT ;  /* 0x000000180d00720c */ /* 0x000fe20003f06270 */
[C---:B------:R-:W-:Y:S01]  /*c710*/  IMAD.WIDE.U32 R4, R104.reuse, UR4, RZ ;  /* 0x0000000468047c25 */ /* 0x040fe2000f8e00ff */
[----:B------:R-:W-:Y:S02]  /*c720*/  BSSY B1, `(.L_x_2257) ;  /* 0x0000069000017945 */ /* 0x000fe40003800000 */
[----:B------:R-:W1:Y:S01]  /*c730*/  @P4 LDC R11, c[0x0][0xbf0] ;  /* 0x0002fc00ff0b4b82 */ /* 0x000e620000000800 */
[----:B------:R-:W-:Y:S01]  /*c740*/  IMAD R7, R104, UR5, R7 ;  /* 0x0000000568077c24 */ /* 0x000fe2000f8e0207 */
[----:B------:R-:W-:Y:S01]  /*c750*/  ULDC.64 UR4, c[0x0][0xb38] ;  /* 0x0002ce0000047ab9 */ /* 0x000fe20000000a00 */
[----:B------:R-:W-:-:S02]  /*c760*/  VIADD R22, R22, 0x34820 ;  /* 0x0003482016167836 */ /* 0x000fc40000000000 */
[----:B------:R-:W-:Y:S01]  /*c770*/  IMAD.IADD R5, R5, 0x1, R7 ;  /* 0x0000000105057824 */ /* 0x000fe200078e0207 */
[----:B------:R-:W-:Y:S02]  /*c780*/  SHF.R.S32.HI R7, RZ, 0x1f, R186 ;  /* 0x0000001fff077819 */ /* 0x000fe400000114ba */
[----:B------:R-:W-:Y:S01]  /*c790*/  PRMT R22, RZ, 0x654, R22 ;  /* 0x00000654ff167816 */ /* 0x000fe20000000016 */
[----:B------:R-:W-:-:S03]  /*c7a0*/  IMAD.WIDE.U32 R4, R189, UR4, R4 ;  /* 0x00000004bd047c25 */ /* 0x000fc6000f8e0004 */
[----:B------:R2:W-:Y:S01]  /*c7b0*/  SYNCS.ARRIVE.TRANS64.RED.A1T0 RZ, [R22+URZ], RZ ;  /* 0x000000ff16ff79a7 */ /* 0x0005e2000810043f */
[----:B------:R-:W-:Y:S01]  /*c7c0*/  IMAD R5, R189, UR5, R5 ;  /* 0x00000005bd057c24 */ /* 0x000fe2000f8e0205 */
[----:B------:R-:W-:Y:S02]  /*c7d0*/  ULDC.64 UR4, c[0x0][0xb40] ;  /* 0x0002d00000047ab9 */ /* 0x000fe40000000a00 */
[----:B------:R-:W-:Y:S02]  /*c7e0*/  IMAD R7, R7, UR4, RZ ;  /* 0x0000000407077c24 */ /* 0x000fe4000f8e02ff */
[----:B0-----:R-:W-:-:S04]  /*c7f0*/  @P4 IMAD.HI.U32 R0, R35, R0, RZ ;  /* 0x0000000023004227 */ /* 0x001fc800078e00ff */
[C---:B------:R-:W-:Y:S02]  /*c800*/  IMAD R9, R186.reuse, UR5, R7 ;  /* 0x00000005ba097c24 */ /* 0x040fe4000f8e0207 */
[----:B------:R-:W-:Y:S01]  /*c810*/  IMAD.WIDE.U32 R4, R186, UR4, R4 ;  /* 0x00000004ba047c25 */ /* 0x000fe2000f8e0004 */
[----:B------:R-:W-:-:S03]  /*c820*/  ULDC.64 UR4, c[0x0][0xb48] ;  /* 0x0002d20000047ab9 */ /* 0x000fc60000000a00 */
[----:B------:R-:W-:Y:S01]  /*c830*/  IMAD.MOV.U32 R7, RZ, RZ, R35 ;  /* 0x000000ffff077224 */ /* 0x000fe200078e0023 */
[----:B-1----:R-:W-:Y:S01]  /*c840*/  @P4 SHF.R.U32.HI R7, RZ, R11, R0 ;  /* 0x0000000bff074219 */ /* 0x002fe20000011600 */
        /* <DEDUP_REMOVED lines=86> */
.L_x_2258:
[----:B------:R-:W-:Y:S05]  /*cdb0*/  BSYNC B1 ;  /* 0x0000000000017941 */ /* 0x000fea0003800000 */
.L_x_2257:
[----:B------:R-:W-:Y:S01]  /*cdc0*/  ISETP.GE.AND P0, PT, R29, R24, PT ;  /* 0x000000181d00720c */ /* 0x000fe20003f06270 */
[----:B----4-:R3:W4:Y:S04]  /*cdd0*/  SHFL.IDX PT, R5, R16, 0x1, 0x1c1f ;  /* 0x003c1f0010057f89 */ /* 0x01072800000e0000 */
[----:B------:R3:W0:Y:S08]  /*cde0*/  SHFL.IDX PT, R4, R0, 0x1, 0x1c1f ;  /* 0x003c1f0000047f89 */ /* 0x00063000000e0000 */
[----:B---3--:R-:W-:Y:S05]  /*cdf0*/  @P0 BRA `(.L_x_2256) ;  /* 0x0000000c00e00947 */ /* 0x008fea0003800000 */
[----:B------:R-:W-:Y:S02]  /*ce00*/  ULDC UR4, c[0x0][0xac8] ;  /* 0x0002b20000047ab9 */ /* 0x000fe40000000800 */
[----:B------:R-:W-:Y:S02]  /*ce10*/  ISETP.GE.AND P1, PT, R206, UR4, PT ;  /* 0x00000004ce007c0c */ /* 0x000fe4000bf26270 */
[----:B------:R-:W-:Y:S02]  /*ce20*/  ISETP.GE.AND P0, PT, R205, UR4, PT ;  /* 0x00000004cd007c0c */ /* 0x000fe4000bf06270 */
[----:B------:R-:W-:Y:S02]  /*ce30*/  ISETP.GE.AND P2, PT, R184, UR4, PT ;  /* 0x00000004b8007c0c */ /* 0x000fe4000bf46270 */
[----:B------:R-:W-:Y:S02]  /*ce40*/  ISETP.GE.AND P4, PT, R203, UR4, PT ;  /* 0x00000004cb007c0c */ /* 0x000fe4000bf86270 */
[----:B------:R-:W-:-:S05]  /*ce50*/  ISETP.GE.AND P3, PT, R204, UR4, PT ;  /* 0x00000004cc007c0c */ /* 0x000fca000bf66270 */
[CC--:B0-----:R-:W-:Y:S02]  /*ce60*/  @!P1 LEA R6, P5, R206.reuse, R4.reuse, 0x2 ;  /* 0x00000004ce069211 */ /* 0x0c1fe400078a10ff */
[CC--:B------:R-:W-:Y:S02]  /*ce70*/  @!P0 LEA R8, P6, R205.reuse, R4.reuse, 0x2 ;  /* 0x00000004cd088211 */ /* 0x0c0fe400078c10ff */
[-C--:B-1--4-:R-:W-:Y:S01]  /*ce80*/  @!P1 LEA.HI.X R7, R206, R5.reuse, R225, 0x2, P5 ;  /* 0x00000005ce079211 */ /* 0x092fe200028f14e1 */
        /* <DEDUP_REMOVED lines=53> */
[----:B---3--:R-:W-:-:S04]  /*d1e0*/  LEA R2, P0, R192, R4, 0x2 ;  /* 0x00000004c0027211 */ /* 0x008fc800078010ff */
[----:B------:R-:W-:-:S05]  /*d1f0*/  LEA.HI.X R3, R192, R5, R211, 0x2, P0 ;  /* 0x00000005c0037211 */ /* 0x000fca00000f14d3 */
[----:B------:R0:W-:Y:S01]  /*d200*/  ST.E.64 desc[UR56][R2.64], R86 ;  /* 0x0000005602007985 */ /* 0x0001e2000c101b38 */
[----:B------:R-:W-:Y:S05]  /*d210*/  BRA `(.L_x_2256) ;  /* 0x0000000800d87947 */ /* 0x000fea0003800000 */
.L_x_2247:
        /* <DEDUP_REMOVED lines=24> */
.L_x_2259:
[----:B------:R-:W-:Y:S01]  /*d3a0*/  BSSY B1, `(.L_x_2260) ;  /* 0x0000036000017945 */ /* 0x000fe20003800000 */
[----:B------:R-:W-:Y:S02]  /*d3b0*/  SEL R21, R186, RZ, !P0 ;  /* 0x000000ffba157207 */ /* 0x000fe40004000000 */
[----:B------:R-:W-:Y:S02]  /*d3c0*/  SEL R191, R191, RZ, !P0 ;  /* 0x000000ffbfbf7207 */ /* 0x000fe40004000000 */
[----:B-----5:R-:W-:Y:S01]  /*d3d0*/  SHF.R.S32.HI R16, RZ, 0x1f, R13 ;  /* 0x0000001fff107819 */ /* 0x020fe2000001140d */
[----:B------:R-:W-:Y:S06]  /*d3e0*/  @P3 BRA `(.L_x_2261) ;  /* 0x0000000000c43947 */ /* 0x000fec0003800000 */
[----:B------:R-:W2:Y:S01]  /*d3f0*/  S2R R3, SR_TID.X ;  /* 0x0000000000037919 */ /* 0x000ea20000002100 */
[----:B------:R-:W3:Y:S02]  /*d400*/  LDC R33, c[0x0][0xbe8] ;  /* 0x0002fa00ff217b82 */ /* 0x000ee40000000800 */
[----:B---3--:R-:W-:Y:S01]  /*d410*/  IMAD R2, R0, R33, RZ ;  /* 0x0000002100027224 */ /* 0x008fe200078e02ff */
[----:B--2---:R-:W-:-:S04]  /*d420*/  IADD3 R29, R18, -0x80, R3 ;  /* 0xffffff80121d7810 */ /* 0x004fc80007ffe003 */
[----:B------:R-:W-:-:S13]  /*d430*/  ISETP.GE.AND P0, PT, R29, R2, PT ;  /* 0x000000021d00720c */ /* 0x000fda0003f06270 */
[----:B------:R-:W-:Y:S05]  /*d440*/  @P0 BRA `(.L_x_2261) ;  /* 0x0000000000ac0947 */ /* 0x000fea0003800000 */
[----:B------:R-:W-:Y:S01]  /*d450*/  ISETP.NE.AND P1, PT, R33, 0x1, PT ;  /* 0x000000012100780c */ /* 0x000fe20003f25270 */
[----:B------:R-:W-:Y:S01]  /*d460*/  IMAD.MOV.U32 R14, RZ, RZ, 0x9b8 ;  /* 0x000009b8ff0e7424 */ /* 0x000fe200078e00ff */
[----:B------:R-:W-:Y:S01]  /*d470*/  ISETP.GT.AND P0, PT, R190, 0x1, PT ;  /* 0x00000001be00780c */ /* 0x000fe20003f04270 */
[----:B------:R-:W2:Y:S01]  /*d480*/  LDC.64 R30, c[0x0][0xba8] ;  /* 0x0002ea00ff1e7b82 */ /* 0x000ea20000000a00 */
[----:B------:R-:W-:Y:S02]  /*d490*/  IMAD.MOV.U32 R15, RZ, RZ, R29 ;  /* 0x000000ffff0f7224 */ /* 0x000fe400078e001d */
[----:B------:R-:W-:Y:S02]  /*d4a0*/  SEL R14, R14, 0x978, P0 ;  /* 0x000009780e0e7807 */ /* 0x000fe40000000000 */
[----:B------:R-:W-:-:S03]  /*d4b0*/  SEL R207, R207, RZ, P0 ;  /* 0x000000ffcfcf7207 */ /* 0x000fc60000000000 */
[----:B------:R-:W3:Y:S08]  /*d4c0*/  LDC.64 R4, c[0x0][R14+0x220] ;  /* 0x000088000e047b82 */ /* 0x000ef00000000a00 */
[----:B------:R-:W4:Y:S08]  /*d4d0*/  @P1 LDC R12, c[0x0][0xbec] ;  /* 0x0002fb00ff0c1b82 */ /* 0x000f300000000800 */
[----:B------:R-:W5:Y:S08]  /*d4e0*/  LDC.64 R2, c[0x0][R14+0x218] ;  /* 0x000086000e027b82 */ /* 0x000f700000000a00 */
[----:B------:R-:W0:Y:S01]  /*d4f0*/  @P1 LDC R35, c[0x0][0xbf0] ;  /* 0x0002fc00ff231b82 */ /* 0x000e220000000800 */
[----:B---3--:R-:W-:-:S02]  /*d500*/  IMAD R5, R5, R21, RZ ;  /* 0x0000001505057224 */ /* 0x008fc400078e02ff */
[----:B------:R-:W-:-:S04]  /*d510*/  IMAD.WIDE.U32 R10, R4, R21, RZ ;  /* 0x00000015040a7225 */ /* 0x000fc800078e00ff */
[----:B------:R-:W-:Y:S01]  /*d520*/  IMAD R5, R4, R191, R5 ;  /* 0x000000bf04057224 */ /* 0x000fe200078e0205 */
[----:B------:R-:W3:Y:S01]  /*d530*/  LDC.64 R6, c[0x0][R14+0x228] ;  /* 0x00008a000e067b82 */ /* 0x000ee20000000a00 */
[----:B----4-:R-:W-:-:S04]  /*d540*/  @P1 IMAD.HI.U32 R12, R29, R12, RZ ;  /* 0x0000000c1d0c1227 */ /* 0x010fc800078e00ff */
[----:B------:R-:W-:-:S03]  /*d550*/  IMAD.IADD R11, R11, 0x1, R5 ;  /* 0x000000010b0b7824 */ /* 0x000fc600078e0205 */
[----:B------:R-:W4:Y:S01]  /*d560*/  LDC.64 R8, c[0x0][R14+0x210] ;  /* 0x000084000e087b82 */ /* 0x000f220000000a00 */
[-C--:B-----5:R-:W-:Y:S02]  /*d570*/  IMAD R17, R3, R189.reuse, RZ ;  /* 0x000000bd03117224 */ /* 0x0a0fe400078e02ff */
[----:B------:R-:W-:-:S04]  /*d580*/  IMAD.WIDE.U32 R2, R2, R189, RZ ;  /* 0x000000bd02027225 */ /* 0x000fc800078e00ff */
[----:B------:R-:W-:Y:S01]  /*d590*/  IMAD.IADD R17, R3, 0x1, R17 ;  /* 0x0000000103117824 */ /* 0x000fe200078e0211 */
[----:B0-----:R-:W-:Y:S01]  /*d5a0*/  @P1 SHF.R.U32.HI R15, RZ, R35, R12 ;  /* 0x00000023ff0f1219 */ /* 0x001fe2000001160c */
[----:B--2---:R-:W0:Y:S01]  /*d5b0*/  @!P0 LDC R30, c[0x0][0xb50] ;  /* 0x0002d400ff1e8b82 */ /* 0x004e220000000800 */
[----:B------:R-:W-:-:S03]  /*d5c0*/  IADD3 R4, P1, P3, R10, R2, R13 ;  /* 0x000000020a047210 */ /* 0x000fc60007b3e00d */
[----:B------:R-:W-:Y:S02]  /*d5d0*/  IMAD.MOV R10, RZ, RZ, -R15 ;  /* 0x000000ffff0a7224 */ /* 0x000fe400078e0a0f */
[----:B---3--:R-:W-:Y:S02]  /*d5e0*/  IMAD.WIDE.U32 R2, R6, R207, RZ ;  /* 0x000000cf06027225 */ /* 0x008fe400078e00ff */
[----:B------:R-:W2:Y:S01]  /*d5f0*/  @!P0 LDC R31, c[0x0][0xb54] ;  /* 0x0002d500ff1f8b82 */ /* 0x000ea20000000800 */
[----:B------:R-:W-:Y:S01]  /*d600*/  IADD3.X R6, R11, R17, R16, P1, P3 ;  /* 0x000000110b067210 */ /* 0x000fe20000fe6410 */
[----:B------:R-:W-:Y:S01]  /*d610*/  IMAD R7, R7, R207, RZ ;  /* 0x000000cf07077224 */ /* 0x000fe200078e02ff */
[----:B------:R-:W-:Y:S01]  /*d620*/  IADD3 R2, P0, P1, R15, R4, R2 ;  /* 0x000000040f027210 */ /* 0x000fe2000791e002 */
[----:B------:R-:W-:Y:S01]  /*d630*/  IMAD R5, R33, R10, R29 ;  /* 0x0000000a21057224 */ /* 0x000fe200078e021d */
[----:B------:R-:W-:Y:S01]  /*d640*/  SHF.R.S32.HI R15, RZ, 0x1f, R15 ;  /* 0x0000001fff0f7819 */ /* 0x000fe2000001140f */
[----:B------:R-:W-:-:S02]  /*d650*/  IMAD.IADD R7, R3, 0x1, R7 ;  /* 0x0000000103077824 */ /* 0x000fc400078e0207 */
[----:B----4-:R-:W-:-:S03]  /*d660*/  IMAD R4, R9, R5, RZ ;  /* 0x0000000509047224 */ /* 0x010fc600078e02ff */
[----:B------:R-:W-:Y:S02]  /*d670*/  IADD3.X R3, R15, R6, R7, P0, P1 ;  /* 0x000000060f037210 */ /* 0x000fe400007e2407 */
[----:B------:R-:W-:Y:S01]  /*d680*/  SHF.R.S32.HI R7, RZ, 0x1f, R5 ;  /* 0x0000001fff077819 */ /* 0x000fe20000011405 */
[----:B------:R-:W-:-:S04]  /*d690*/  IMAD.WIDE.U32 R2, R8, R5, R2 ;  /* 0x0000000508027225 */ /* 0x000fc800078e0002 */
[----:B------:R-:W-:Y:S01]  /*d6a0*/  IMAD R7, R8, R7, R4 ;  /* 0x0000000708077224 */ /* 0x000fe200078e0204 */
[----:B0-----:R-:W-:-:S03]  /*d6b0*/  LEA R4, P0, R2, R30, 0x2 ;  /* 0x0000001e02047211 */ /* 0x001fc600078010ff */
[----:B------:R-:W-:-:S05]  /*d6c0*/  IMAD.IADD R3, R3, 0x1, R7 ;  /* 0x0000000103037824 */ /* 0x000fca00078e0207 */
[----:B--2---:R-:W-:Y:S01]  /*d6d0*/  LEA.HI.X R5, R2, R31, R3, 0x2, P0 ;  /* 0x0000001f02057211 */ /* 0x004fe200000f1403 */
[----:B------:R-:W-:-:S05]  /*d6e0*/  IMAD.MOV.U32 R3, RZ, RZ, -0x800000 ;  /* 0xff800000ff037424 */ /* 0x000fca00078e00ff */
[----:B------:R2:W-:Y:S02]  /*d6f0*/  STG.E desc[UR56][R4.64], R3 ;  /* 0x0000000304007986 */ /* 0x0005e4000c101938 */
.L_x_2261:
[----:B------:R-:W-:Y:S05]  /*d700*/  BSYNC B1 ;  /* 0x0000000000017941 */ /* 0x000fea0003800000 */
.L_x_2260:
[----:B------:R-:W-:Y:S05]  /*d710*/  @P2 BRA `(.L_x_2256) ;  /* 0x0000000400982947 */ /* 0x000fea0003800000 */
[----:B------:R-:W3:Y:S01]  /*d720*/  LDC R11, c[0x0][0xbe8] ;  /* 0x0002fa00ff0b7b82 */ /* 0x000ee20000000800 */
[----:B------:R-:W-:Y:S01]  /*d730*/  ULDC.64 UR4, c[0x0][0xaa0] ;  /* 0x0002a80000047ab9 */ /* 0x000fe20000000a00 */
[----:B------:R-:W-:Y:S01]  /*d740*/  IMAD R7, R188, 0x20, R208 ;  /* 0x00000020bc077824 */ /* 0x000fe200078e02d0 */
[----:B------:R-:W-:Y:S01]  /*d750*/  ULDC.64 UR6, c[0x0][0xaf0] ;  /* 0x0002bc0000067ab9 */ /* 0x000fe20000000a00 */
[----:B------:R-:W-:Y:S01]  /*d760*/  IMAD R2, R16, UR4, RZ ;  /* 0x0000000410027c24 */ /* 0x000fe2000f8e02ff */
[----:B------:R-:W-:Y:S01]  /*d770*/  BSSY B1, `(.L_x_2262) ;  /* 0x0000036000017945 */ /* 0x000fe20003800000 */
[----:B------:R-:W-:Y:S02]  /*d780*/  IMAD.IADD R9, R18, 0x1, R7 ;  /* 0x0000000112097824 */ /* 0x000fe400078e0207 */
[C---:B--2---:R-:W-:Y:S02]  /*d790*/  IMAD R5, R13.reuse, UR5, R2 ;  /* 0x000000050d057c24 */ /* 0x044fe4000f8e0202 */
[----:B------:R-:W-:Y:S01]  /*d7a0*/  IMAD.WIDE.U32 R2, R13, UR4, RZ ;  /* 0x000000040d027c25 */ /* 0x000fe2000f8e00ff */
[----:B------:R-:W-:-:S03]  /*d7b0*/  ULDC.64 UR4, c[0x0][0xae8] ;  /* 0x0002ba0000047ab9 */ /* 0x000fc60000000a00 */
[----:B------:R-:W-:Y:S02]  /*d7c0*/  IMAD.IADD R3, R3, 0x1, R5 ;  /* 0x0000000103037824 */ /* 0x000fe400078e0205 */
[----:B------:R-:W-:Y:S02]  /*d7d0*/  IMAD.MOV.U32 R5, RZ, RZ, R9 ;  /* 0x000000ffff057224 */ /* 0x000fe400078e0009 */
[----:B------:R-:W-:-:S04]  /*d7e0*/  IMAD.WIDE.U32 R2, R189, UR4, R2 ;  /* 0x00000004bd027c25 */ /* 0x000fc8000f8e0002 */
[----:B------:R-:W-:Y:S01]  /*d7f0*/  IMAD R6, R191, UR6, RZ ;  /* 0x00000006bf067c24 */ /* 0x000fe2000f8e02ff */
[----:B---3--:R-:W-:Y:S01]  /*d800*/  ISETP.NE.AND P0, PT, R11, 0x1, PT ;  /* 0x000000010b00780c */ /* 0x008fe20003f05270 */
[----:B------:R-:W-:Y:S01]  /*d810*/  IMAD R3, R189, UR5, R3 ;  /* 0x00000005bd037c24 */ /* 0x000fe2000f8e0203 */
[----:B------:R-:W-:Y:S01]  /*d820*/  ULDC.64 UR4, c[0x0][0xae0] ;  /* 0x0002b80000047ab9 */ /* 0x000fe20000000a00 */
[C---:B------:R-:W-:Y:S02]  /*d830*/  IMAD R7, R21.reuse, UR7, R6 ;  /* 0x0000000715077c24 */ /* 0x040fe4000f8e0206 */
[----:B------:R-:W-:-:S04]  /*d840*/  IMAD.WIDE.U32 R2, R21, UR6, R2 ;  /* 0x0000000615027c25 */ /* 0x000fc8000f8e0002 */
[----:B------:R-:W-:Y:S02]  /*d850*/  IMAD.IADD R3, R3, 0x1, R7 ;  /* 0x0000000103037824 */ /* 0x000fe400078e0207 */
[----:B------:R-:W-:Y:S02]  /*d860*/  IMAD.IADD R18, R208, 0x1, R18 ;  /* 0x00000001d0127824 */ /* 0x000fe400078e0212 */
[----:B------:R-:W2:Y:S08]  /*d870*/  @P0 LDC R4, c[0x0][0xbec] ;  /* 0x0002fb00ff040b82 */ /* 0x000eb00000000800 */
[----:B------:R-:W3:Y:S01]  /*d880*/  @P0 LDC R15, c[0x0][0xbf0] ;  /* 0x0002fc00ff0f0b82 */ /* 0x000ee20000000800 */
[----:B--2---:R-:W-:-:S05]  /*d890*/  @P0 IMAD.HI.U32 R4, R9, R4, RZ ;  /* 0x0000000409040227 */ /* 0x004fca00078e00ff */
        /* <DEDUP_REMOVED lines=19> */
[----:B------:R-:W-:Y:S02]  /*d9d0*/  LEA R4, P3, R2, UR4, 0x1 ;  /* 0x0000000402047c11 */ /* 0x000fe4000f8608ff */
[----:B------:R-:W-:Y:S02]  /*d9e0*/  IADD3 R3, R3, R5, RZ ;  /* 0x0000000503037210 */ /* 0x000fe40007ffe0ff */
[----:B------:R-:W-:Y:S02]  /*d9f0*/  ISETP.GE.AND P0, PT, R0, R11, PT ;  /* 0x0000000b0000720c */ /* 0x000fe40003f06270 */
[----:B------:R-:W-:Y:S02]  /*da00*/  LEA.HI.X R5, R2, UR5, R3, 0x1, P3 ;  /* 0x0000000502057c11 */ /* 0x000fe400098f0c03 */
[----:B------:R2:W3:Y:S04]  /*da10*/  SHFL.IDX PT, R2, R4, RZ, 0x181f ;  /* 0x00181fff04027589 */ /* 0x0004e800000e0000 */
[----:B------:R2:W4:Y:S01]  /*da20*/  SHFL.IDX PT, R0, R5, RZ, 0x181f ;  /* 0x00181fff05007589 */ /* 0x00052200000e0000 */
        /* <DEDUP_REMOVED lines=10> */
.L_x_2263:
[----:B------:R-:W-:Y:S05]  /*dad0*/  BSYNC B1 ;  /* 0x0000000000017941 */ /* 0x000fea0003800000 */
.L_x_2262:
        /* <DEDUP_REMOVED lines=11> */
[----:B------:R0:W-:Y:S04]  /*db90*/  @!P3 ST.E.128 desc[UR56][R6.64], RZ ;  /* 0x000000ff0600b985 */ /* 0x0001e8000c101d38 */
[----:B------:R0:W-:Y:S02]  /*dba0*/  @!P4 ST.E.128 desc[UR56][R2.64], RZ ;  /* 0x000000ff0200c985 */ /* 0x0001e4000c101d38 */
.L_x_2265:
[----:B------:R-:W-:Y:S05]  /*dbb0*/  BSYNC B1 ;  /* 0x0000000000017941 */ /* 0x000fea0003800000 */
.L_x_2264:
[----:B0-----:R0:W0:Y:S01]  /*dbc0*/  SHFL.IDX PT, R0, R5, 0x2, 0x181f ;  /* 0x00581f0005007f89 */ /* 0x00102200000e0000 */
[----:B------:R-:W-:Y:S03]  /*dbd0*/  BSSY B1, `(.L_x_2266) ;  /* 0x000000c000017945 */ /* 0x000fe60003800000 */
[----:B---3--:R3:W0:Y:S01]  /*dbe0*/  SHFL.IDX PT, R2, R4, 0x2, 0x181f ;  /* 0x00581f0004027f89 */ /* 0x00862200000e0000 */
[----:B------:R-:W-:Y:S05]  /*dbf0*/  @P0 BRA `(.L_x_2267) ;  /* 0x0000000000240947 */ /* 0x000fea0003800000 */
[----:B------:R-:W-:Y:S02]  /*dc00*/  ULDC UR4, c[0x0][0xac8] ;  /* 0x0002b20000047ab9 */ /* 0x000fe40000000800 */
[----:B------:R-:W-:Y:S02]  /*dc10*/  ISETP.GE.AND P2, PT, R23, UR4, PT ;  /* 0x0000000417007c0c */ /* 0x000fe4000bf46270 */
[----:B------:R-:W-:-:S11]  /*dc20*/  ISETP.GE.AND P3, PT, R187, UR4, PT ;  /* 0x00000004bb007c0c */ /* 0x000fd6000bf66270 */
[-C--:B0-----:R-:W-:Y:S02]  /*dc30*/  @!P2 LEA R6, P0, R23, R2.reuse, 0x1 ;  /* 0x000000021706a211 */ /* 0x081fe400078008ff */
[----:B------:R-:W-:Y:S02]  /*dc40*/  @!P3 LEA R2, P1, R187, R2, 0x1 ;  /* 0x00000002bb02b211 */ /* 0x000fe400078208ff */
[-C--:B------:R-:W-:Y:S02]  /*dc50*/  @!P2 LEA.HI.X R7, R23, R0.reuse, R230, 0x1, P0 ;  /* 0x000000001707a211 */ /* 0x080fe400000f0ce6 */
[----:B------:R-:W-:-:S03]  /*dc60*/  @!P3 LEA.HI.X R3, R187, R0, R229, 0x1, P1 ;  /* 0x00000000bb03b211 */ /* 0x000fc600008f0ce5 */
[----:B------:R0:W-:Y:S04]  /*dc70*/  @!P2 ST.E.128 desc[UR56][R6.64], RZ ;  /* 0x000000ff0600a985 */ /* 0x0001e8000c101d38 */
[----:B------:R0:W-:Y:S02]  /*dc80*/  @!P3 ST.E.128 desc[UR56][R2.64], RZ ;  /* 0x000000ff0200b985 */ /* 0x0001e4000c101d38 */
.L_x_2267:
[----:B------:R-:W-:Y:S05]  /*dc90*/  BSYNC B1 ;  /* 0x0000000000017941 */ /* 0x000fea0003800000 */
.L_x_2266:
[----:B0-----:R-:W-:Y:S01]  /*dca0*/  VIADD R0, R18, 0x60 ;  /* 0x0000006012007836 */ /* 0x001fe20000000000 */
[----:B------:R0:W0:Y:S04]  /*dcb0*/  SHFL.IDX PT, R6, R5, 0x3, 0x181f ;  /* 0x00781f0005067f89 */ /* 0x00002800000e0000 */
[----:B------:R-:W-:Y:S01]  /*dcc0*/  ISETP.GE.AND P0, PT, R0, R11, PT ;  /* 0x0000000b0000720c */ /* 0x000fe20003f06270 */
[----:B------:R0:W0:-:S12]  /*dcd0*/  SHFL.IDX PT, R2, R4, 0x3, 0x181f ;  /* 0x00781f0004027f89 */ /* 0x00001800000e0000 */
[----:B------:R-:W-:Y:S05]  /*dce0*/  @P0 BRA `(.L_x_2256) ;  /* 0x0000000000240947 */ /* 0x000fea0003800000 */
[----:B------:R-:W-:Y:S02]  /*dcf0*/  ULDC UR4, c[0x0][0xac8] ;  /* 0x0002b20000047ab9 */ /* 0x000fe40000000800 */
[----:B------:R-:W-:Y:S02]  /*dd00*/  ISETP.GE.AND P2, PT, R23, UR4, PT ;  /* 0x0000000417007c0c */ /* 0x000fe4000bf46270 */
[----:B------:R-:W-:-:S11]  /*dd10*/  ISETP.GE.AND P3, PT, R187, UR4, PT ;  /* 0x00000004bb007c0c */ /* 0x000fd6000bf66270 */
[-C--:B0-234-:R-:W-:Y:S02]  /*dd20*/  @!P2 LEA R4, P0, R23, R2.reuse, 0x1 ;  /* 0x000000021704a211 */ /* 0x09dfe400078008ff */
[----:B------:R-:W-:Y:S02]  /*dd30*/  @!P3 LEA R2, P1, R187, R2, 0x1 ;  /* 0x00000002bb02b211 */ /* 0x000fe400078208ff */
[-C--:B------:R-:W-:Y:S02]  /*dd40*/  @!P2 LEA.HI.X R5, R23, R6.reuse, R230, 0x1, P0 ;  /* 0x000000061705a211 */ /* 0x080fe400000f0ce6 */
[----:B------:R-:W-:-:S03]  /*dd50*/  @!P3 LEA.HI.X R3, R187, R6, R229, 0x1, P1 ;  /* 0x00000006bb03b211 */ /* 0x000fc600008f0ce5 */
[----:B------:R0:W-:Y:S04]  /*dd60*/  @!P2 ST.E.128 desc[UR56][R4.64], RZ ;  /* 0x000000ff0400a985 */ /* 0x0001e8000c101d38 */
[----:B------:R0:W-:Y:S02]  /*dd70*/  @!P3 ST.E.128 desc[UR56][R2.64], RZ ;  /* 0x000000ff0200b985 */ /* 0x0001e4000c101d38 */
.L_x_2256:
[----:B------:R-:W-:Y:S05]  /*dd80*/  BSYNC B0 ;  /* 0x0000000000007941 */ /* 0x000fea0003800000 */
.L_x_2246:
[----:B------:R-:W-:Y:S02]  /*dd90*/  ULDC UR4, c[0x0][0xc3c] ;  /* 0x00030f0000047ab9 */ /* 0x000fe40000000800 */
[----:B-1----:R-:W-:-:S13]  /*dda0*/  ISETP.GE.AND P0, PT, R27, UR4, PT ;  /* 0x000000041b007c0c */ /* 0x002fda000bf06270 */
[----:B------:R-:W-:Y:S05]  /*ddb0*/  @!P0 BRA `(.L_x_2268) ;  /* 0xffffff3000788947 */ /* 0x000fea000383ffff */
[----:B------:R-:W-:Y:S05]  /*ddc0*/  EXIT ;  /* 0x000000000000794d */ /* 0x000fea0003800000 */
.L_x_2209:
        /* <DEDUP_REMOVED lines=18> */
.L_x_2269:
[----:B0-----:R-:W0:Y:S01]  /*def0*/  S2R R0, SR_TID.X ;  /* 0x0000000000007919 */ /* 0x001e220000002100 */
[----:B------:R-:W-:Y:S01]  /*df00*/  ULDC UR4, c[0x0][0xc3c] ;  /* 0x00030f0000047ab9 */ /* 0x000fe20000000800 */
        /* <DEDUP_REMOVED lines=9> */
[----:B--2---:R-:W-:-:S04]  /*dfa0*/  @!P1 IMAD.WIDE.U32 R2, R0, 0x4, R4 ;  /* 0x0000000400029825 */ /* 0x004fc800078e0004 */
[----:B------:R-:W-:-:S06]  /*dfb0*/  IMAD.MOV.U32 R5, RZ, RZ, RZ ;  /* 0x000000ffff057224 */ /* 0x000fcc00078e00ff */
        /* <DEDUP_REMOVED lines=31> */
.L_x_2273:
        /* <DEDUP_REMOVED lines=39> */
.L_x_2271:
        /* <DEDUP_REMOVED lines=10> */
[----:B------:R-:W-:-:S06]  /*e4c0*/  VIADD R8, R10, 0xffffffff ;  /* 0xffffffff0a087836 */ /* 0x000fcc0000000000 */
[----:B------:R3:W4:Y:S02]  /*e4d0*/  SHFL.IDX PT, R8, R3, R8, 0x1f ;  /* 0x00001f0803087589 */ /* 0x00072400000e0000 */
.L_x_2274:
[----:B---34-:R-:W-:Y:S01]  /*e4e0*/  IMAD R3, R8, UR5, R9 ;  /* 0x0000000508037c24 */ /* 0x018fe2000f8e0209 */
[----:B-1----:R-:W-:Y:S01]  /*e4f0*/  ISETP.NE.AND P0, PT, R7, 0x1, PT ;  /* 0x000000010700780c */ /* 0x002fe20003f05270 */
[----:B------:R-:W-:-:S03]  /*e500*/  VIADD R13, R10, UR4 ;  /* 0x000000040a0d7c36 */ /* 0x000fc60008000000 */
[----:B------:R1:W-:Y:S01]  /*e510*/  STL [R1], R3 ;  /* 0x0000000301007387 */ /* 0x0003e20000100800 */
[----:B0-----:R-:W-:-:S03]  /*e520*/  IADD3 R5, -R3, UR6, RZ ;  /* 0x0000000603057c10 */ /* 0x001fc6000fffe1ff */
[----:B------:R1:W-:Y:S05]  /*e530*/  STL [R1+0xc], R13 ;  /* 0x00000c0d01007387 */ /* 0x0003ea0000100800 */
[----:B------:R-:W-:Y:S05]  /*e540*/  @!P0 BRA `(.L_x_2275) ;  /* 0x0000000000e08947 */ /* 0x000fea0003800000 */
[----:B--2---:R-:W-:Y:S01]  /*e550*/  IABS R6, R4 ;  /* 0x0000000400067213 */ /* 0x004fe20000000000 */
[----:B------:R-:W-:Y:S01]  /*e560*/  IMAD.MOV.U32 R2, RZ, RZ, RZ ;  /* 0x000000ffff027224 */ /* 0x000fe200078e00ff */
[----:B------:R-:W-:Y:S02]  /*e570*/  IABS R8, R7 ;  /* 0x0000000700087213 */ /* 0x000fe40000000000 */
[----:B------:R-:W0:Y:S08]  /*e580*/  I2F.RP R9, R6 ;  /* 0x0000000600097306 */ /* 0x000e300000209400 */
[----:B------:R-:W-:Y:S08]  /*e590*/  I2F.RP R12, R8 ;  /* 0x00000008000c7306 */ /* 0x000ff00000209400 */
[----:B0-----:R-:W1:Y:S02]  /*e5a0*/  MUFU.RCP R9, R9 ;  /* 0x0000000900097308 */ /* 0x001e640000001000 */
[----:B-1----:R-:W-:-:S06]  /*e5b0*/  VIADD R3, R9, 0xffffffe ;  /* 0x0ffffffe09037836 */ /* 0x002fcc0000000000 */
[----:B------:R-:W0:Y:S02]  /*e5c0*/  F2I.FTZ.U32.TRUNC.NTZ R3, R3 ;  /* 0x0000000300037305 */ /* 0x000e24000021f000 */
[----:B0-----:R-:W-:-:S04]  /*e5d0*/  IMAD.MOV R11, RZ, RZ, -R3 ;  /* 0x000000ffff0b7224 */ /* 0x001fc800078e0a03 */
[----:B------:R-:W-:-:S04]  /*e5e0*/  IMAD R11, R11, R6, RZ ;  /* 0x000000060b0b7224 */ /* 0x000fc800078e02ff */
[----:B------:R-:W-:Y:S01]  /*e5f0*/  IMAD.HI.U32 R10, R3, R11, R2 ;  /* 0x0000000b030a7227 */ /* 0x000fe200078e0002 */
[----:B------:R-:W-:Y:S01]  /*e600*/  IABS R11, R5 ;  /* 0x00000005000b7213 */ /* 0x000fe20000000000 */
[----:B------:R-:W0:Y:S01]  /*e610*/  MUFU.RCP R2, R12 ;  /* 0x0000000c00027308 */ /* 0x000e220000001000 */
[----:B------:R-:W-:-:S03]  /*e620*/  IABS R3, R4 ;  /* 0x0000000400037213 */ /* 0x000fc60000000000 */
[----:B------:R-:W-:-:S04]  /*e630*/  IMAD.HI.U32 R9, R10, R11, RZ ;  /* 0x0000000b0a097227 */ /* 0x000fc800078e00ff */
[----:B------:R-:W-:-:S04]  /*e640*/  IMAD.MOV R14, RZ, RZ, -R3 ;  /* 0x000000ffff0e7224 */ /* 0x000fc800078e0a03 */
[----:B------:R-:W-:Y:S01]  /*e650*/  IMAD R11, R9, R14, R11 ;  /* 0x0000000e090b7224 */ /* 0x000fe200078e020b */
[----:B0-----:R-:W-:Y:S01]  /*e660*/  IADD3 R3, R2, 0xffffffe, RZ ;  /* 0x0ffffffe02037810 */ /* 0x001fe20007ffe0ff */
[----:B------:R-:W-:-:S03]  /*e670*/  IMAD.MOV.U32 R2, RZ, RZ, RZ ;  /* 0x000000ffff027224 */ /* 0x000fc600078e00ff */
[----:B------:R-:W-:Y:S02]  /*e680*/  ISETP.GT.U32.AND P1, PT, R6, R11, PT ;  /* 0x0000000b0600720c */ /* 0x000fe40003f24070 */
[----:B------:R-:W0:Y:S11]  /*e690*/  F2I.FTZ.U32.TRUNC.NTZ R3, R3 ;  /* 0x0000000300037305 */ /* 0x000e36000021f000 */
[----:B------:R-:W-:-:S02]  /*e6a0*/  @!P1 IMAD.IADD R11, R11, 0x1, -R6 ;  /* 0x000000010b0b9824 */ /* 0x000fc400078e0a06 */
[----:B------:R-:W-:Y:S01]  /*e6b0*/  @!P1 VIADD R9, R9, 0x1 ;  /* 0x0000000109099836 */ /* 0x000fe20000000000 */
[----:B------:R-:W-:Y:S02]  /*e6c0*/  ISETP.NE.AND P1, PT, R4, RZ, PT ;  /* 0x000000ff0400720c */ /* 0x000fe40003f25270 */
[----:B------:R-:W-:Y:S01]  /*e6d0*/  ISETP.GE.U32.AND P0, PT, R11, R6, PT ;  /* 0x000000060b00720c */ /* 0x000fe20003f06070 */
[----:B0-----:R-:W-:-:S04]  /*e6e0*/  IMAD.MOV R11, RZ, RZ, -R3 ;  /* 0x000000ffff0b7224 */ /* 0x001fc800078e0a03 */
[----:B------:R-:W-:-:S04]  /*e6f0*/  IMAD R11, R11, R8, RZ ;  /* 0x000000080b0b7224 */ /* 0x000fc800078e02ff */
[----:B------:R-:W-:Y:S01]  /*e700*/  IMAD.HI.U32 R6, R3, R11, R2 ;  /* 0x0000000b03067227 */ /* 0x000fe200078e0002 */
[----:B------:R-:W-:-:S03]  /*e710*/  LOP3.LUT R2, R5, R4, RZ, 0x3c, !PT ;  /* 0x0000000405027212 */ /* 0x000fc600078e3cff */
[----:B------:R-:W-:Y:S01]  /*e720*/  @P0 VIADD R9, R9, 0x1 ;  /* 0x0000000109090836 */ /* 0x000fe20000000000 */
[----:B------:R-:W-:Y:S02]  /*e730*/  ISETP.GE.AND P2, PT, R2, RZ, PT ;  /* 0x000000ff0200720c */ /* 0x000fe40003f46270 */
[----:B------:R-:W-:-:S05]  /*e740*/  IABS R2, R7 ;  /* 0x0000000700027213 */ /* 0x000fca0000000000 */
[----:B------:R-:W-:-:S06]  /*e750*/  IMAD.MOV R2, RZ, RZ, -R2 ;  /* 0x000000ffff027224 */ /* 0x000fcc00078e0a02 */
[----:B------:R-:W-:Y:S01]  /*e760*/  @!P2 IMAD.MOV R9, RZ, RZ, -R9 ;  /* 0x000000ffff09a224 */ /* 0x000fe200078e0a09 */
[----:B------:R-:W-:-:S04]  /*e770*/  @!P1 LOP3.LUT R9, RZ, R4, RZ, 0x33, !PT ;  /* 0x00000004ff099212 */ /* 0x000fc800078e33ff */
[----:B------:R-:W-:-:S05]  /*e780*/  IABS R3, R9 ;  /* 0x0000000900037213 */ /* 0x000fca0000000000 */
        /* <DEDUP_REMOVED lines=12> */
[--C-:B------:R-:W-:Y:S02]  /*e850*/  IMAD.MOV R2, RZ, RZ, -R6.reuse ;  /* 0x000000ffff027224 */ /* 0x100fe400078e0a06 */
[C---:B------:R-:W-:Y:S02]  /*e860*/  IMAD R6, R7.reuse, 0x1000000, R6 ;  /* 0x0100000007067824 */ /* 0x040fe400078e0206 */
[--C-:B------:R-:W-:Y:S02]  /*e870*/  IMAD R7, R7, R2, R9.reuse ;  /* 0x0000000207077224 */ /* 0x100fe400078e0209 */
[----:B------:R-:W-:Y:S02]  /*e880*/  IMAD.MOV R2, RZ, RZ, -R9 ;  /* 0x000000ffff027224 */ /* 0x000fe400078e0a09 */
[----:B------:R-:W-:Y:S02]  /*e890*/  IMAD R3, R7, 0x10000, R6 ;  /* 0x0001000007037824 */ /* 0x000fe400078e0206 */
[----:B------:R-:W-:-:S03]  /*e8a0*/  IMAD R2, R4, R2, R5 ;  /* 0x0000000204027224 */ /* 0x000fc600078e0205 */
[----:B------:R0:W-:Y:S01]  /*e8b0*/  STL [R1+0x8], R3 ;  /* 0x0000080301007387 */ /* 0x0001e20000100800 */
[----:B------:R-:W-:Y:S05]  /*e8c0*/  BRA `(.L_x_2276) ;  /* 0x0000000000f47947 */ /* 0x000fea0003800000 */
.L_x_2275:
[----:B-1----:R-:W0:Y:S02]  /*e8d0*/  LDC.64 R2, c[0x0][0xc90] ;  /* 0x00032400ff027b82 */ /* 0x002e240000000a00 */
[----:B0-----:R-:W-:-:S05]  /*e8e0*/  IMAD.WIDE R2, R13, 0x4, R2 ;  /* 0x000000040d027825 */ /* 0x001fca00078e0202 */
[----:B------:R0:W2:Y:S02]  /*e8f0*/  LDG.E R7, desc[UR56][R2.64] ;  /* 0x0000003802077981 */ /* 0x0000a4000c1e1900 */
        /* <DEDUP_REMOVED lines=29> */
[----:B------:R-:W-:-:S04]  /*ead0*/  VIADDMNMX R7, R10, UR5, R7, PT ;  /* 0x000000050a077c46 */ /* 0x000fc8000b800107 */
[-C--:B------:R-:W-:Y:S02]  /*eae0*/  IABS R9, R7.reuse ;  /* 0x0000000700097213 */ /* 0x080fe40000000000 */
        /* <DEDUP_REMOVED lines=11> */
[----:B------:R-:W-:Y:S02]  /*eba0*/  LOP3.LUT R3, R5, R7, RZ, 0x3c, !PT ;  /* 0x0000000705037212 */ /* 0x000fe400078e3cff */
[----:B------:R-:W-:Y:S01]  /*ebb0*/  IADD3 R5, R8, 0x1000000, R5 ;  /* 0x0100000008057810 */ /* 0x000fe20007ffe005 */
[----:B------:R-:W-:Y:S01]  /*ebc0*/  IMAD.HI.U32 R2, R2, R11, RZ ;  /* 0x0000000b02027227 */ /* 0x000fe200078e00ff */
[----:B------:R-:W-:-:S03]  /*ebd0*/  ISETP.GE.AND P2, PT, R3, RZ, PT ;  /* 0x000000ff0300720c */ /* 0x000fc60003f46270 */
        /* <DEDUP_REMOVED lines=8> */
[----:B------:R-:W-:Y:S01]  /*ec60*/  @!P1 LOP3.LUT R2, RZ, R7, RZ, 0x33, !PT ;  /* 0x00000007ff029212 */ /* 0x000fe200078e33ff */
[----:B------:R-:W-:-:S04]  /*ec70*/  IMAD.MOV R7, RZ, RZ, -R7 ;  /* 0x000000ffff077224 */ /* 0x000fc800078e0a07 */
[----:B------:R-:W-:-:S05]  /*ec80*/  IMAD R3, R2, R7, R5 ;  /* 0x0000000702037224 */ /* 0x000fca00078e0205 */
[----:B------:R1:W-:Y:S02]  /*ec90*/  STL [R1+0x8], R3 ;  /* 0x0000080301007387 */ /* 0x0003e40000100800 */
.L_x_2276:
[----:B01----:R-:W-:-:S05]  /*eca0*/  LOP3.LUT R3, RZ, R2, RZ, 0x33, !PT ;  /* 0x00000002ff037212 */ /* 0x003fca00078e33ff */
[----:B------:R-:W-:-:S05]  /*ecb0*/  IMAD.IADD R2, R4, 0x1, R3 ;  /* 0x0000000104027824 */ /* 0x000fca00078e0203 */
[----:B------:R1:W-:Y:S01]  /*ecc0*/  STL [R1+0x4], R2 ;  /* 0x0000040201007387 */ /* 0x0003e20000100800 */
[----:B------:R-:W-:Y:S05]  /*ecd0*/  BRA `(.L_x_2277) ;  /* 0x0000000000107947 */ /* 0x000fea0003800000 */
.L_x_2272:
[----:B------:R-:W-:Y:S01]  /*ece0*/  IMAD.U32 R2, RZ, RZ, UR6 ;  /* 0x00000006ff027e24 */ /* 0x000fe2000f8e00ff */
[----:B------:R0:W-:Y:S04]  /*ecf0*/  STL [R1+0x4], RZ ;  /* 0x000004ff01007387 */ /* 0x0001e80000100800 */
[----:B------:R0:W-:Y:S04]  /*ed00*/  STL [R1+0x8], RZ ;  /* 0x000008ff01007387 */ /* 0x0001e80000100800 */
[----:B------:R0:W-:Y:S02]  /*ed10*/  STL [R1], R2 ;  /* 0x0000000201007387 */ /* 0x0001e40000100800 */
.L_x_2277:
        /* <DEDUP_REMOVED lines=10> */
.L_x_2270:
[----:B0-2---:R-:W2:Y:S01]  /*edc0*/  LDL R0, [R1+0xc] ;  /* 0x00000c0001007983 */ /* 0x005ea20000100800 */
[----:B------:R-:W-:Y:S01]  /*edd0*/  ULDC UR4, c[0x0][0xc3c] ;  /* 0x00030f0000047ab9 */ /* 0x000fe20000000800 */
[----:B------:R-:W-:Y:S02]  /*ede0*/  IMAD.MOV.U32 R19, RZ, RZ, RZ ;  /* 0x000000ffff137224 */ /* 0x000fe400078e00ff */
[----:B------:R0:W-:Y:S01]  /*edf0*/  STL [R1+0x48], RZ ;  /* 0x000048ff01007387 */ /* 0x0001e20000100800 */
[----:B--2---:R-:W-:Y:S01]  /*ee00*/  ISETP.GE.AND P0, PT, R0, UR4, PT ;  /* 0x0000000400007c0c */ /* 0x004fe2000bf06270 */
[----:B------:R-:W-:-:S05]  /*ee10*/  IMAD.MOV.U32 R0, RZ, RZ, 0x1 ;  /* 0x00000001ff007424 */ /* 0x000fca00078e00ff */
[----:B------:R0:W-:Y:S07]  /*ee20*/  STL [R1+0x14], R0 ;  /* 0x0000140001007387 */ /* 0x0001ee0000100800 */
[----:B------:R-:W-:Y:S05]  /*ee30*/  @P0 BRA `(.L_x_2278) ;  /* 0x0000005c004c0947 */ /* 0x000fea0003800000 */
[----:B---3--:R-:W2:Y:S01]  /*ee40*/  S2R R5, SR_TID.X ;  /* 0x0000000000057919 */ /* 0x008ea20000002100 */
[----:B------:R-:W3:Y:S01]  /*ee50*/  S2UR UR5, SR_CgaCtaId ;  /* 0x00000000000579c3 */ /* 0x000ee20000008800 */
[----:B------:R-:W-:Y:S01]  /*ee60*/  UMOV UR4, 0x400 ;  /* 0x0000040000047882 */ /* 0x000fe20000000000 */
[----:B------:R-:W-:Y:S01]  /*ee70*/  BSSY B8, `(.L_x_2278) ;  /* 0x00005cf000087945 */ /* 0x000fe20003800000 */
[----:B------:R-:W-:Y:S01]  /*ee80*/  IMAD.MOV.U32 R19, RZ, RZ, RZ ;  /* 0x000000ffff137224 */ /* 0x000fe200078e00ff */
[----:B------:R-:W-:Y:S01]  /*ee90*/  ULDC UR36, c[0x0][0xc] ;  /* 0x0000030000247ab9 */ /* 0x000fe20000000800 */
[----:B------:R-:W-:Y:S01]  /*eea0*/  ULDC.64 UR38, c[0x0][0x198] ;  /* 0x0000660000267ab9 */ /* 0x000fe20000000a00 */
[----:B---3--:R-:W-:-:S06]  /*eeb0*/  ULEA UR4, UR5, UR4, 0x18 ;  /* 0x0000000405047291 */ /* 0x008fcc000f8ec03f */
[----:B------:R-:W-:Y:S01]  /*eec0*/  IMAD.U32 R18, RZ, RZ, UR4 ;  /* 0x00000004ff127e24 */ /* 0x000fe2000f8e00ff */
[C---:B--2---:R-:W-:Y:S01]  /*eed0*/  LOP3.LUT R4, R5.reuse, 0x7f, RZ, 0xc0, !PT ;  /* 0x0000007f05047812 */ /* 0x044fe200078ec0ff */
[----:B0-----:R-:W-:-:S05]  /*eee0*/  IMAD.SHL.U32 R0, R5, 0x8, RZ ;  /* 0x0000000805007824 */ /* 0x001fca00078e00ff */
[C---:B-1----:R-:W-:Y:S02]  /*eef0*/  LOP3.LUT R2, R0.reuse, 0x1f8, RZ, 0xc0, !PT ;  /* 0x000001f800027812 */ /* 0x042fe400078ec0ff */
[----:B------:R-:W-:Y:S02]  /*ef00*/  LOP3.LUT R0, R0, 0x38, RZ, 0xc0, !PT ;  /* 0x0000003800007812 */ /* 0x000fe400078ec0ff */
[----:B------:R-:W-:Y:S01]  /*ef10*/  LOP3.LUT R3, R2, 0x38, R5, 0x78, !PT ;  /* 0x0000003802037812 */ /* 0x000fe200078e7805 */
[----:B------:R-:W-:Y:S01]  /*ef20*/  IMAD.SHL.U32 R2, R4, 0x8, RZ ;  /* 0x0000000804027824 */ /* 0x000fe200078e00ff */
[----:B------:R-:W-:-:S04]  /*ef30*/  SHF.R.U32.HI R4, RZ, 0x3, R4 ;  /* 0x00000003ff047819 */ /* 0x000fc80000011604 */
        /* <DEDUP_REMOVED lines=10> */
.L_x_2382:
[----:B------:R-:W2:Y:S01]  /*efe0*/  LDL R0, [R1+0xc] ;  /* 0x00000c0001007983 */ /* 0x000ea20000100800 */
[----:B------:R-:W2:Y:S01]  /*eff0*/  LDC.64 R2, c[0x0][0xc88] ;  /* 0x00032200ff027b82 */ /* 0x000ea20000000a00 */
[----:B------:R-:W-:Y:S05]  /*f000*/  YIELD ;  /* 0x0000000000007946 */ /* 0x000fea0003800000 */
[----:B------:R-:W-:Y:S01]  /*f010*/  ULDC.64 UR4, c[0x0][0xa28] ;  /* 0x00028a0000047ab9 */ /* 0x000fe20000000a00 */
[----:B01----:R-:W-:Y:S01]  /*f020*/  IMAD.MOV.U32 R6, RZ, RZ, RZ ;  /* 0x000000ffff067224 */ /* 0x003fe200078e00ff */
        /* <DEDUP_REMOVED lines=47> */
[----:B------:R-:W0:Y:S04]  /*f320*/  LDG.E R7, desc[UR56][R2.64] ;  /* 0x0000003802077981 */ /* 0x000e28000c1e1900 */
[----:B------:R-:W0:Y:S02]  /*f330*/  LDG.E R2, desc[UR56][R2.64+0x4] ;  /* 0x0000043802027981 */ /* 0x000e24000c1e1900 */
[----:B0-----:R-:W-:-:S05]  /*f340*/  IMAD.IADD R9, R2, 0x1, -R7 ;  /* 0x0000000102097824 */ /* 0x001fca00078e0a07 */
[----:B------:R1:W-:Y:S02]  /*f350*/  STL [R1+0x38], R9 ;  /* 0x0000380901007387 */ /* 0x0003e40000100800 */
.L_x_2279:
[----:B------:R-:W2:Y:S01]  /*f360*/  LDL.LU R7, [R1+0x8] ;  /* 0x0000080001077983 */ /* 0x000ea20000300800 */
[----:B------:R-:W-:Y:S02]  /*f370*/  ULDC.64 UR4, c[0x0][0xa20] ;  /* 0x0002880000047ab9 */ /* 0x000fe40000000a00 */
[----:B------:R-:W-:-:S04]  /*f380*/  ISETP.NE.U32.AND P1, PT, RZ, UR4, PT ;  /* 0x00000004ff007c0c */ /* 0x000fc8000bf25070 */
[----:B------:R-:W-:Y:S02]  /*f390*/  ISETP.NE.AND.EX P1, PT, RZ, UR5, PT, P1 ;  /* 0x00000005ff007c0c */ /* 0x000fe4000bf25310 */
[C---:B--2---:R-:W-:Y:S02]  /*f3a0*/  LOP3.LUT R2, R7.reuse, 0xff000000, RZ, 0xc0, !PT ;  /* 0xff00000007027812 */ /* 0x044fe400078ec0ff */
        /* <DEDUP_REMOVED lines=10> */
[----:B--2---:R-:W-:-:S05]  /*f450*/  IADD3.X R7, R10, UR5, RZ, P0, !PT ;  /* 0x000000050a077c10 */ /* 0x004fca00087fe4ff */
[----:B------:R3:W5:Y:S01]  /*f460*/  LDG.E R6, desc[UR56][R6.64] ;  /* 0x0000003806067981 */ /* 0x000762000c1e1900 */
[----:B------:R-:W-:Y:S05]  /*f470*/  BRA `(.L_x_2281) ;  /* 0x0000000000107947 */ /* 0x000fea0003800000 */
.L_x_2280:
[----:B------:R-:W-:Y:S05]  /*f480*/  @!P0 BRA `(.L_x_2281) ;  /* 0x00000000000c8947 */ /* 0x000fea0003800000 */
[----:B------:R-:W3:Y:S04]  /*f490*/  LDG.E R6, desc[UR56][R4.64] ;  /* 0x0000003804067981 */ /* 0x000ee8000c1e1900 */
[----:B------:R-:W3:Y:S02]  /*f4a0*/  LDG.E R4, desc[UR56][R4.64+0x4] ;  /* 0x0000043804047981 */ /* 0x000ee4000c1e1900 */
[----:B---3--:R-:W-:-:S07]  /*f4b0*/  IMAD.IADD R6, R4, 0x1, -R6 ;  /* 0x0000000104067824 */ /* 0x008fce00078e0a06 */
.L_x_2281:
[----:B------:R-:W4:Y:S01]  /*f4c0*/  LDL R5, [R1+0x4] ;  /* 0x0000040001057983 */ /* 0x000f220000100800 */
[----:B-----5:R-:W-:Y:S01]  /*f4d0*/  IMAD.IADD R6, R6, 0x1, -R0 ;  /* 0x0000000106067824 */ /* 0x020fe200078e0a00 */
[----:B------:R-:W-:Y:S01]  /*f4e0*/  BSSY B0, `(.L_x_2282) ;  /* 0x000003a000007945 */ /* 0x000fe20003800000 */
[----:B------:R-:W0:Y:S02]  /*f4f0*/  LDC R0, c[0x0][0x448] ;  /* 0x00011200ff007b82 */ /* 0x000e240000000800 */
[----:B0-----:R-:W-:-:S13]  /*f500*/  ISETP.NE.AND P0, PT, R0, 0x1, PT ;  /* 0x000000010000780c */ /* 0x001fda0003f05270 */
[----:B--2---:R-:W0:Y:S08]  /*f510*/  @P0 LDC R3, c[0x0][0x44c] ;  /* 0x00011300ff030b82 */ /* 0x004e300000000800 */
[----:B------:R-:W2:Y:S01]  /*f520*/  @P0 LDC R4, c[0x0][0x450] ;  /* 0x00011400ff040b82 */ /* 0x000ea20000000800 */
[----:B----4-:R-:W-:Y:S02]  /*f530*/  IMAD.SHL.U32 R0, R5, 0x80, RZ ;  /* 0x0000008005007824 */ /* 0x010fe400078e00ff */
[----:B------:R-:W-:-:S02]  /*f540*/  IMAD.MOV.U32 R5, RZ, RZ, RZ ;  /* 0x000000ffff057224 */ /* 0x000fc400078e00ff */
[----:B------:R-:W-:Y:S02]  /*f550*/  VIADD R0, R0, 0x7f ;  /* 0x0000007f00007836 */ /* 0x000fe40000000000 */
[----:B------:R-:W-:Y:S02]  /*f560*/  IMAD.MOV.U32 R10, RZ, RZ, R5 ;  /* 0x000000ffff0a7224 */ /* 0x000fe400078e0005 */
[----:B0-----:R-:W-:-:S05]  /*f570*/  @P0 IMAD.HI.U32 R3, R0, R3, RZ ;  /* 0x0000000300030227 */ /* 0x001fca00078e00ff */
[----:B--2---:R-:W-:Y:S02]  /*f580*/  @P0 SHF.R.U32.HI R0, RZ, R4, R3 ;  /* 0x00000004ff000219 */ /* 0x004fe40000011603 */
[C---:B------:R-:W-:Y:S01]  /*f590*/  IADD3 R3, R6.reuse, 0x80, -R9 ;  /* 0x0000008006037810 */ /* 0x040fe20007ffe809 */
[----:B------:R-:W-:Y:S01]  /*f5a0*/  VIADD R6, R6, 0x7f ;  /* 0x0000007f06067836 */ /* 0x000fe20000000000 */
[----:B-1----:R-:W-:Y:S02]  /*f5b0*/  LOP3.LUT R9, R2, 0xff, RZ, 0xc0, !PT ;  /* 0x000000ff02097812 */ /* 0x002fe400078ec0ff */
[----:B------:R-:W-:Y:S02]  /*f5c0*/  IADD3 R0, R3, R0, RZ ;  /* 0x0000000003007210 */ /* 0x000fe40007ffe0ff */
[----:B------:R-:W-:Y:S02]  /*f5d0*/  SHF.R.S32.HI R3, RZ, 0x1f, R6 ;  /* 0x0000001fff037819 */ /* 0x000fe40000011406 */
[----:B------:R-:W-:-:S02]  /*f5e0*/  SHF.R.S32.HI R4, RZ, 0x1f, R0 ;  /* 0x0000001fff047819 */ /* 0x000fc40000011400 */
[----:B------:R-:W-:Y:S02]  /*f5f0*/  LEA.HI R3, R3, R6, RZ, 0x7 ;  /* 0x0000000603037211 */ /* 0x000fe400078f38ff */
[----:B------:R-:W-:Y:S02]  /*f600*/  LEA.HI R4, R4, R0, RZ, 0x7 ;  /* 0x0000000004047211 */ /* 0x000fe400078f38ff */
[----:B------:R-:W-:Y:S02]  /*f610*/  SHF.R.U32.HI R0, RZ, 0x10, R2 ;  /* 0x00000010ff007819 */ /* 0x000fe40000011602 */
[----:B------:R-:W-:Y:S02]  /*f620*/  SHF.R.S32.HI R3, RZ, 0x7, R3 ;  /* 0x00000007ff037819 */ /* 0x000fe40000011403 */
[----:B------:R-:W-:Y:S02]  /*f630*/  ISETP.NE.AND P0, PT, R0, RZ, PT ;  /* 0x000000ff0000720c */ /* 0x000fe40003f05270 */
[----:B------:R-:W-:-:S04]  /*f640*/  SHF.R.S32.HI R4, RZ, 0x7, R4 ;  /* 0x00000007ff047819 */ /* 0x000fc80000011404 */
[----:B------:R-:W-:-:S04]  /*f650*/  VIMNMX R8, R3, R4, PT ;  /* 0x0000000403087248 */ /* 0x000fc80003fe0100 */
[----:B------:R-:W-:Y:S01]  /*f660*/  ISETP.GE.AND P1, PT, R8, 0x1, PT ;  /* 0x000000010800780c */ /* 0x000fe20003f26270 */
[----:B------:R0:W-:Y:S02]  /*f670*/  STL [R1+0x30], R8 ;  /* 0x0000300801007387 */ /* 0x0001e40000100800 */
[----:B------:R-:W1:Y:S02]  /*f680*/  @!P0 LDC R0, c[0x0][0x9f0] ;  /* 0x00027c00ff008b82 */ /* 0x000e640000000800 */
[----:B------:R0:W-:Y:S04]  /*f690*/  STL [R1+0x3c], R5 ;  /* 0x00003c0501007387 */ /* 0x0001e80000100800 */
[----:B------:R0:W-:Y:S04]  /*f6a0*/  STL [R1+0x58], R9 ;  /* 0x0000580901007387 */ /* 0x0001e80000100800 */
[----:B------:R-:W-:Y:S05]  /*f6b0*/  @!P1 BRA `(.L_x_2283) ;  /* 0x0000000000709947 */ /* 0x000fea0003800000 */
[----:B-1----:R-:W-:-:S04]  /*f6c0*/  IABS R4, R0 ;  /* 0x0000000000047213 */ /* 0x002fc80000000000 */
[----:B------:R-:W1:Y:S08]  /*f6d0*/  I2F.RP R2, R4 ;  /* 0x0000000400027306 */ /* 0x000e700000209400 */
[----:B-1----:R-:W1:Y:S02]  /*f6e0*/  MUFU.RCP R2, R2 ;  /* 0x0000000200027308 */ /* 0x002e640000001000 */
[----:B-1----:R-:W-:-:S06]  /*f6f0*/  VIADD R2, R2, 0xffffffe ;  /* 0x0ffffffe02027836 */ /* 0x002fcc0000000000 */
[----:B------:R-:W1:Y:S02]  /*f700*/  F2I.FTZ.U32.TRUNC.NTZ R3, R2 ;  /* 0x0000000200037305 */ /* 0x000e64000021f000 */
[----:B-1----:R-:W-:-:S04]  /*f710*/  IMAD.MOV R2, RZ, RZ, -R3 ;  /* 0x000000ffff027224 */ /* 0x002fc800078e0a03 */
[----:B0-----:R-:W-:Y:S02]  /*f720*/  IMAD R5, R2, R4, RZ ;  /* 0x0000000402057224 */ /* 0x001fe400078e02ff */
[----:B------:R-:W-:-:S04]  /*f730*/  IMAD.MOV.U32 R2, RZ, RZ, RZ ;  /* 0x000000ffff027224 */ /* 0x000fc800078e00ff */
[----:B---3--:R-:W-:Y:S01]  /*f740*/  IMAD.HI.U32 R7, R3, R5, R2 ;  /* 0x0000000503077227 */ /* 0x008fe200078e0002 */
        /* <DEDUP_REMOVED lines=19> */
.L_x_2283:
[----:B------:R-:W-:Y:S05]  /*f880*/  BSYNC B0 ;  /* 0x0000000000007941 */ /* 0x000fea0003800000 */
.L_x_2282:
[----:B-1----:R-:W-:Y:S01]  /*f890*/  IMAD.MOV.U32 R0, RZ, RZ, R10 ;  /* 0x000000ffff007224 */ /* 0x002fe200078e000a */
[----:B------:R-:W-:Y:S03]  /*f8a0*/  BSSY B7, `(.L_x_2284) ;  /* 0x000040d000077945 */ /* 0x000fe60003800000 */
[----:B------:R-:W-:-:S05]  /*f8b0*/  IMAD R2, R9, R0, RZ ;  /* 0x0000000009027224 */ /* 0x000fca00078e02ff */
[----:B------:R-:W-:Y:S01]  /*f8c0*/  VIADDMNMX R0, R2, R0, R8, PT ;  /* 0x0000000002007246 */ /* 0x000fe20003800108 */
[----:B------:R1:W-:Y:S03]  /*f8d0*/  STL [R1+0x28], R2 ;  /* 0x0000280201007387 */ /* 0x0003e60000100800 */
[----:B------:R-:W-:Y:S01]  /*f8e0*/  ISETP.GT.AND P0, PT, R0, R2, PT ;  /* 0x000000020000720c */ /* 0x000fe20003f04270 */
[----:B------:R1:W-:-:S12]  /*f8f0*/  STL [R1+0x40], R0 ;  /* 0x0000400001007387 */ /* 0x0003d80000100800 */
[----:B------:R-:W-:Y:S05]  /*f900*/  @P0 BRA `(.L_x_2285) ;  /* 0x0000000000480947 */ /* 0x000fea0003800000 */
[----:B-1----:R-:W1:Y:S02]  /*f910*/  S2R R0, SR_TID.X ;  /* 0x0000000000007919 */ /* 0x002e640000002100 */
[----:B-1----:R-:W-:-:S04]  /*f920*/  LOP3.LUT R0, R0, 0x7f, RZ, 0xc0, !PT ;  /* 0x0000007f00007812 */ /* 0x002fc800078ec0ff */
[----:B------:R-:W-:-:S13]  /*f930*/  ISETP.NE.AND P0, PT, R0, RZ, PT ;  /* 0x000000ff0000720c */ /* 0x000fda0003f05270 */
[----:B------:R-:W-:Y:S05]  /*f940*/  @P0 BRA `(.L_x_2286) ;  /* 0x0000004000080947 */ /* 0x000fea0003800000 */
[----:B------:R-:W1:Y:S01]  /*f950*/  S2R R3, SR_LANEID ;  /* 0x0000000000037919 */ /* 0x000e620000000000 */
[----:B------:R-:W-:Y:S02]  /*f960*/  VOTEU.ANY UR4, UPT, PT ;  /* 0x0000000000047886 */ /* 0x000fe400038e0100 */
[----:B------:R-:W1:Y:S08]  /*f970*/  FLO.U32 R0, UR4 ;  /* 0x0000000400007d00 */ /* 0x000e7000080e0000 */
[----:B0-----:R-:W0:Y:S01]  /*f980*/  POPC R5, UR4 ;  /* 0x0000000400057d09 */ /* 0x001e220008000000 */
[----:B-1----:R-:W-:-:S02]  /*f990*/  ISETP.EQ.U32.AND P0, PT, R0, R3, PT ;  /* 0x000000030000720c */ /* 0x002fc40003f02070 */
[----:B------:R-:W0:Y:S11]  /*f9a0*/  LDC.64 R2, c[0x0][0xc60] ;  /* 0x00031800ff027b82 */ /* 0x000e360000000a00 */
[----:B0-----:R-:W4:Y:S01]  /*f9b0*/  @P0 ATOMG.E.ADD.STRONG.GPU PT, R3, desc[UR56][R2.64], R5 ;  /* 0x00000005020309a8 */ /* 0x001f2200081ee1f8 */
[----:B------:R-:W0:Y:S02]  /*f9c0*/  S2R R4, SR_LTMASK ;  /* 0x0000000000047919 */ /* 0x000e240000003900 */
[----:B0-----:R-:W-:-:S04]  /*f9d0*/  LOP3.LUT R4, R4, UR4, RZ, 0xc0, !PT ;  /* 0x0000000404047c12 */ /* 0x001fc8000f8ec0ff */
[----:B---3--:R-:W0:Y:S01]  /*f9e0*/  POPC R7, R4 ;  /* 0x0000000400077309 */ /* 0x008e220000000000 */
[----:B----4-:R-:W0:Y:S02]  /*f9f0*/  SHFL.IDX PT, R0, R3, R0, 0x1f ;  /* 0x00001f0003007589 */ /* 0x010e2400000e0000 */
[----:B0-----:R-:W-:-:S05]  /*fa00*/  IADD3 R0, R0, UR36, R7 ;  /* 0x0000002400007c10 */ /* 0x001fca000fffe007 */
[----:B------:R4:W-:Y:S01]  /*fa10*/  STL [R1], R0 ;  /* 0x0000000001007387 */ /* 0x0009e20000100800 */
[----:B------:R-:W-:Y:S05]  /*fa20*/  BRA `(.L_x_2286) ;  /* 0x0000003c00d07947 */ /* 0x000fea0003800000 */
.L_x_2285:
[----:B-1----:R-:W-:Y:S01]  /*fa30*/  VIADD R0, R18, 0x1c400 ;  /* 0x0001c40012007836 */ /* 0x002fe20000000000 */
        /* <DEDUP_REMOVED lines=11> */
[----:B---3--:R-:W-:-:S02]  /*faf0*/  IMAD.U32 R7, RZ, RZ, UR9 ;  /* 0x00000009ff077e24 */ /* 0x008fc4000f8e00ff */
[----:B--2---:R-:W-:Y:S02]  /*fb00*/  IMAD.U32 R10, RZ, RZ, UR4 ;  /* 0x00000004ff0a7e24 */ /* 0x004fe4000f8e00ff */
[----:B------:R-:W-:Y:S02]  /*fb10*/  IMAD.U32 R11, RZ, RZ, UR5 ;  /* 0x00000005ff0b7e24 */ /* 0x000fe4000f8e00ff */
[----:B------:R-:W-:Y:S02]  /*fb20*/  IMAD.MOV.U32 R8, RZ, RZ, 0x70 ;  /* 0x00000070ff087424 */ /* 0x000fe400078e00ff */
[----:B------:R-:W-:Y:S02]  /*fb30*/  IMAD.MOV.U32 R12, RZ, RZ, 0x1 ;  /* 0x00000001ff0c7424 */ /* 0x000fe400078e00ff */
[----:B------:R-:W-:-:S07]  /*fb40*/  IMAD.MOV.U32 R13, RZ, RZ, RZ ;  /* 0x000000ffff0d7224 */ /* 0x000fce00078e00ff */
[----:B------:R-:W-:-:S07]  /*fb50*/  LEPC R20, `(.L_x_2288) ;  /* 0x000000001014794e */ /* 0x000fce0000000000 */
[----:B-1----:R-:W-:Y:S05]  /*fb60*/  CALL.ABS.NOINC R2 ;  /* 0x0000000002007343 */ /* 0x002fea0003c00000 */
.L_x_2288:
[----:B------:R-:W-:Y:S05]  /*fb70*/  BSYNC B6 ;  /* 0x0000000000067941 */ /* 0x000fea0003800000 */
.L_x_2287:
        /* <DEDUP_REMOVED lines=9> */
[----:B------:R-:W-:Y:S01]  /*fc10*/  IMAD.U32 R4, RZ, RZ, UR6 ;  /* 0x00000006ff047e24 */ /* 0x000fe2000f8e00ff */
[----:B------:R-:W-:Y:S01]  /*fc20*/  MOV R11, UR5 ;  /* 0x00000005000b7c02 */ /* 0x000fe20008000f00 */
[----:B0-----:R-:W-:Y:S02]  /*fc30*/  IMAD.U32 R5, RZ, RZ, UR7 ;  /* 0x00000007ff057e24 */ /* 0x001fe4000f8e00ff */
[----:B------:R-:W-:Y:S02]  /*fc40*/  IMAD.U32 R6, RZ, RZ, UR8 ;  /* 0x00000008ff067e24 */ /* 0x000fe4000f8e00ff */
[----:B---3--:R-:W-:-:S02]  /*fc50*/  IMAD.U32 R7, RZ, RZ, UR9 ;  /* 0x00000009ff077e24 */ /* 0x008fc4000f8e00ff */
[----:B--2---:R-:W-:Y:S02]  /*fc60*/  IMAD.U32 R10, RZ, RZ, UR4 ;  /* 0x00000004ff0a7e24 */ /* 0x004fe4000f8e00ff */
[----:B------:R-:W-:Y:S02]  /*fc70*/  IMAD.MOV.U32 R8, RZ, RZ, 0x70 ;  /* 0x00000070ff087424 */ /* 0x000fe400078e00ff */
[----:B------:R-:W-:Y:S02]  /*fc80*/  IMAD.MOV.U32 R12, RZ, RZ, 0x1 ;  /* 0x00000001ff0c7424 */ /* 0x000fe400078e00ff */
[----:B-1----:R-:W-:-:S07]  /*fc90*/  IMAD.MOV.U32 R13, RZ, RZ, RZ ;  /* 0x000000ffff0d7224 */ /* 0x002fce00078e00ff */
[----:B------:R-:W-:-:S07]  /*fca0*/  LEPC R20, `(.L_x_2291) ;  /* 0x000000001014794e */ /* 0x000fce0000000000 */
[----:B----4-:R-:W-:Y:S05]  /*fcb0*/  CALL.ABS.NOINC R2 ;  /* 0x0000000002007343 */ /* 0x010fea0003c00000 */
.L_x_2291:
        /* <DEDUP_REMOVED lines=16> */
.L_x_2290:
[----:B------:R-:W-:Y:S05]  /*fdc0*/  BSYNC B6 ;  /* 0x0000000000067941 */ /* 0x000fea0003800000 */
.L_x_2289:
[----:B------:R-:W4:Y:S01]  /*fdd0*/  LDL.LU R4, [R1+0x1c] ;  /* 0x00001c0001047983 */ /* 0x000f220000300800 */
[----:B------:R-:W-:-:S03]  /*fde0*/  ULDC.64 UR4, c[0x0][0x9f8] ;  /* 0x00027e0000047ab9 */ /* 0x000fc60000000a00 */
[----:B---3--:R-:W3:Y:S01]  /*fdf0*/  LDL R7, [R1+0x10] ;  /* 0x0000100001077983 */ /* 0x008ee20000100800 */
[----:B------:R-:W-:-:S03]  /*fe00*/  ISETP.NE.U32.AND P0, PT, RZ, UR4, PT ;  /* 0x00000004ff007c0c */ /* 0x000fc6000bf05070 */
[----:B------:R-:W5:Y:S01]  /*fe10*/  LDL R0, [R1+0x40] ;  /* 0x0000400001007983 */ /* 0x000f620000100800 */
[----:B------:R-:W-:-:S13]  /*fe20*/  ISETP.NE.AND.EX P0, PT, RZ, UR5, PT, P0 ;  /* 0x00000005ff007c0c */ /* 0x000fda000bf05300 */
[----:B------:R-:W-:-:S04]  /*fe30*/  @P0 IADD3 R2, P1, R17, UR4, RZ ;  /* 0x0000000411020c10 */ /* 0x000fc8000ff3e0ff */
[----:B----4-:R-:W-:Y:S01]  /*fe40*/  @P0 IADD3.X R3, R4, UR5, RZ, P1, !PT ;  /* 0x0000000504030c10 */ /* 0x010fe20008ffe4ff */
[----:B------:R-:W-:-:S04]  /*fe50*/  ULDC.64 UR4, c[0x0][0xa08] ;  /* 0x0002820000047ab9 */ /* 0x000fc80000000a00 */
[----:B---3--:R1:W0:Y:S02]  /*fe60*/  @P0 LDG.E R7, desc[UR56][R2.64] ;  /* 0x0000003802070981 */ /* 0x008224000c1e1900 */
[----:B-1----:R-:W1:Y:S01]  /*fe70*/  LDC.64 R2, c[0x0][0x418] ;  /* 0x00010600ff027b82 */ /* 0x002e620000000a00 */
[----:B-----5:R-:W-:Y:S01]  /*fe80*/  VIADD R0, R0, 0xffffffff ;  /* 0xffffffff00007836 */ /* 0x020fe20000000000 */
[----:B0-----:R-:W-:Y:S01]  /*fe90*/  SHF.R.S32.HI R8, RZ, 0x1f, R7 ;  /* 0x0000001fff087819 */ /* 0x001fe20000011407 */
[----:B------:R0:W-:Y:S04]  /*fea0*/  @P0 STL [R1+0x10], R7 ;  /* 0x0000100701000387 */ /* 0x0001e80000100800 */
[----:B------:R0:W-:Y:S01]  /*feb0*/  STL [R1+0x1c], R8 ;  /* 0x00001c0801007387 */ /* 0x0001e20000100800 */
[----:B-1----:R-:W-:Y:S01]  /*fec0*/  LOP3.LUT P0, RZ, R2, UR4, RZ, 0xfc, !PT ;  /* 0x0000000402ff7c12 */ /* 0x002fe2000f80fcff */
[----:B------:R-:W-:-:S03]  /*fed0*/  UMOV UR4, 0xffffffff ;  /* 0xffffffff00047882 */ /* 0x000fc60000000000 */
[----:B------:R-:W-:-:S04]  /*fee0*/  LOP3.LUT P0, RZ, R3, UR5, RZ, 0xfc, P0 ;  /* 0x0000000503ff7c12 */ /* 0x000fc8000800fcff */
[----:B------:R-:W-:Y:S01]  /*fef0*/  SEL R17, R7, RZ, !P0 ;  /* 0x000000ff07117207 */ /* 0x000fe20004000000 */
[----:B0-----:R-:W-:Y:S08]  /*ff00*/  BRA.DIV UR4, `(.L_x_2292) ;  /* 0x0000005204a87947 */ /* 0x001ff0000b800000 */
[----:B------:R-:W0:Y:S02]  /*ff10*/  S2R R4, SR_TID.X ;  /* 0x0000000000047919 */ /* 0x000e240000002100 */
[----:B0-----:R-:W-:-:S04]  /*ff20*/  SHF.R.U32.HI R4, RZ, 0x5, R4 ;  /* 0x00000005ff047819 */ /* 0x001fc80000011604 */
[----:B------:R-:W-:-:S05]  /*ff30*/  LOP3.LUT R4, R4, 0x3, RZ, 0xc0, !PT ;  /* 0x0000000304047812 */ /* 0x000fca00078ec0ff */
[----:B------:R0:W1:Y:S02]  /*ff40*/  SHFL.IDX PT, R14, R4, RZ, 0x1f ;  /* 0x00001fff040e7589 */ /* 0x00006400000e0000 */
.L_x_2398:
[----:B------:R-:W-:Y:S01]  /*ff50*/  PLOP3.LUT P1, PT, PT, PT, PT, 0x8, 0x0 ;  /* 0x000000000000781c */ /* 0x000fe20003f2e170 */
[----:B------:R3:W-:Y:S01]  /*ff60*/  STL [R1+0x8], R0 ;  /* 0x0000080001007387 */ /* 0x0007e20000100800 */
[----:B-1----:R-:W-:Y:S02]  /*ff70*/  ISETP.NE.AND P0, PT, R14, RZ, PT ;  /* 0x000000ff0e00720c */ /* 0x002fe40003f05270 */
[----:B0-----:R-:W-:-:S05]  /*ff80*/  P2R R4, PR, RZ, 0x2 ;  /* 0x00000002ff047803 */ /* 0x001fca0000000000 */
[----:B------:R3:W-:Y:S06]  /*ff90*/  STL [R1+0x20], R4 ;  /* 0x0000200401007387 */ /* 0x0007ec0000100800 */
[----:B------:R-:W-:Y:S05]  /*ffa0*/  @P0 BRA `(.L_x_2293) ;  /* 0x0000000400300947 */ /* 0x000fea0003800000 */
[----:B------:R-:W-:-:S03]  /*ffb0*/  UMOV UR4, 0xffffffff ;  /* 0xffffffff00047882 */ /* 0x000fc60000000000 */
[----:B------:R-:W-:Y:S05]  /*ffc0*/  BRA.DIV UR4, `(.L_x_2294) ;  /* 0x0000005204ac7947 */ /* 0x000fea000b800000 */
[----:B------:R-:W-:-:S13]  /*ffd0*/  ELECT P6, URZ, PT ;  /* 0x00000000003f782f */ /* 0x000fda00038c0000 */
.L_x_2401:
[----:B------:R-:W-:Y:S05]  /*ffe0*/  @!P6 BRA `(.L_x_2293) ;  /* 0x000000040020e947 */ /* 0x000fea0003800000 */
[----:B------:R-:W-:-:S04]  /*fff0*/  ISETP.NE.U32.AND P0, PT, R2, RZ, PT ;  /* 0x000000ff0200720c */ /* 0x000fc80003f05070 */
[----:B------:R-:W-:-:S13]  /*10000*/  ISETP.NE.AND.EX P0, PT, R3, RZ, PT, P0 ;  /* 0x000000ff0300720c */ /* 0x000fda0003f05300 */
[----:B------:R-:W-:Y:S05]  /*10010*/  @!P0 BRA `(.L_x_2295) ;  /* 0x0000000000508947 */ /* 0x000fea0003800000 */
[----:B------:R-:W0:Y:S01]  /*10020*/  LDC R6, c[0x0][0x43c] ;  /* 0x00010f00ff067b82 */ /* 0x000e220000000800 */
[----:B------:R-:W-:Y:S01]  /*10030*/  IMAD.MOV.U32 R9, RZ, RZ, R0 ;  /* 0x000000ffff097224 */ /* 0x000fe200078e0000 */
[----:B------:R-:W-:-:S03]  /*10040*/  ULDC.64 UR4, c[0x0][0x428] ;  /* 0x00010a0000047ab9 */ /* 0x000fc60000000a00 */
[----:B---3--:R-:W-:Y:S01]  /*10050*/  IMAD.MOV.U32 R0, RZ, RZ, R9 ;  /* 0x000000ffff007224 */ /* 0x008fe200078e0009 */
[----:B0-----:R-:W-:-:S13]  /*10060*/  ISETP.NE.AND P0, PT, R6, 0x1, PT ;  /* 0x000000010600780c */ /* 0x001fda0003f05270 */
[----:B------:R-:W0:Y:S02]  /*10070*/  @P0 LDC.64 R4, c[0x0][0x440] ;  /* 0x00011000ff040b82 */ /* 0x000e240000000a00 */
[----:B0-----:R-:W-:-:S05]  /*10080*/  @P0 IMAD.HI.U32 R4, R9, R4, RZ ;  /* 0x0000000409040227 */ /* 0x001fca00078e00ff */
        /* <DEDUP_REMOVED lines=13> */
.L_x_2295:
[----:B0-----:R-:W4:Y:S01]  /*10160*/  LDL R2, [R1+0x14] ;  /* 0x0000140001027983 */ /* 0x001f220000100800 */
[----:B---3--:R-:W-:Y:S01]  /*10170*/  IMAD R0, R19, 0x8, R18 ;  /* 0x0000000813007824 */ /* 0x008fe200078e0212 */
[----:B----4-:R-:W-:-:S04]  /*10180*/  SHF.L.U32 R2, R2, 0x1f, RZ ;  /* 0x0000001f02027819 */ /* 0x010fc800000006ff */
[----:B------:R-:W0:Y:S02]  /*10190*/  SYNCS.PHASECHK.TRANS64.TRYWAIT P0, [R0+URZ+0x34840], R2 ;  /* 0x03484002000075a7 */ /* 0x000e24000800017f */
[----:B0-----:R-:W-:Y:S05]  /*101a0*/  @!P0 BRA `(.L_x_2296) ;  /* 0x0000005000548947 */ /* 0x001fea0003800000 */
.L_x_2402:
[----:B------:R-:W1:Y:S02]  /*101b0*/  S2R R3, SR_TID.X ;  /* 0x0000000000037919 */ /* 0x000e640000002100 */
[----:B-1----:R-:W-:-:S04]  /*101c0*/  LOP3.LUT R3, R3, 0x7f, RZ, 0xc0, !PT ;  /* 0x0000007f03037812 */ /* 0x002fc800078ec0ff */
[----:B------:R-:W-:-:S13]  /*101d0*/  ISETP.NE.AND P0, PT, R3, RZ, PT ;  /* 0x000000ff0300720c */ /* 0x000fda0003f05270 */
[----:B------:R-:W-:Y:S05]  /*101e0*/  @P0 BRA `(.L_x_2297) ;  /* 0x00000000001c0947 */ /* 0x000fea0003800000 */
[----:B------:R-:W1:Y:S01]  /*101f0*/  S2R R3, SR_TID.X ;  /* 0x0000000000037919 */ /* 0x000e620000002100 */
[----:B0-----:R-:W-:-:S04]  /*10200*/  IMAD.MOV.U32 R2, RZ, RZ, 0xc000 ;  /* 0x0000c000ff027424 */ /* 0x001fc800078e00ff */
[----:B------:R3:W-:Y:S01]  /*10210*/  SYNCS.ARRIVE.TRANS64 RZ, [R0+URZ+0x34830], R2 ;  /* 0x0348300200ff79a7 */ /* 0x0007e2000800003f */
[----:B-1----:R-:W-:-:S04]  /*10220*/  LOP3.LUT R3, R3, 0x1f, RZ, 0xc0, !PT ;  /* 0x0000001f03037812 */ /* 0x002fc800078ec0ff */
[----:B------:R-:W-:-:S13]  /*10230*/  ISETP.NE.AND P0, PT, R3, RZ, PT ;  /* 0x000000ff0300720c */ /* 0x000fda0003f05270 */
[----:B---3--:R-:W-:Y:S05]  /*10240*/  @!P0 BRA `(.L_x_2297) ;  /* 0x0000000000048947 */ /* 0x008fea0003800000 */
[----:B------:R-:W-:Y:S01]  /*10250*/  BPT.TRAP 0x1 ;  /* 0x000000040000795c */ /* 0x000fe20000300000 */
.L_x_2297:
[----:B------:R-:W3:Y:S04]  /*10260*/  LDL R3, [R1+0x8] ;  /* 0x0000080001037983 */ /* 0x000ee80000100800 */
[----:B0-----:R-:W4:Y:S01]  /*10270*/  LDL R2, [R1+0x18] ;  /* 0x0000180001027983 */ /* 0x001f220000100800 */
        /* <DEDUP_REMOVED lines=20> */
[----:B----4-:R-:W-:-:S13]  /*103c0*/  R2UR UR5, R2 ;  /* 0x00000000020572ca */ /* 0x010fda00000e0000 */
[----:B------:R-:W-:Y:S02]  /*103d0*/  ULEA UR11, UR11, UR5, 0x7 ;  /* 0x000000050b0b7291 */ /* 0x000fe4000f8e383f */
        /* <DEDUP_REMOVED lines=8> */
[----:B0-----:R-:W-:Y:S01]  /*10460*/  NOP ;  /* 0x0000000000007918 */ /* 0x001fe20000000000 */
.L_x_2293:
[----:B------:R-:W4:Y:S04]  /*10470*/  LDL.LU R3, [R1+0x34] ;  /* 0x0000340001037983 */ /* 0x000f280000300800 */
[----:B------:R-:W5:Y:S04]  /*10480*/  LDL.LU R5, [R1+0x2c] ;  /* 0x00002c0001057983 */ /* 0x000f680000300800 */
[----:B---3--:R-:W3:Y:S01]  /*10490*/  LDL.LU R4, [R1+0x44] ;  /* 0x0000440001047983 */ /* 0x008ee20000300800 */
        /* <DEDUP_REMOVED lines=9> */
[----:B----4-:R-:W-:Y:S02]  /*10530*/  SHF.R.S32.HI R0, RZ, 0x1f, R3 ;  /* 0x0000001fff007819 */ /* 0x010fe40000011403 */
[----:B-----5:R-:W-:-:S03]  /*10540*/  SEL R5, R5, RZ, !P0 ;  /* 0x000000ff05057207 */ /* 0x020fc60004000000 */
[----:B------:R-:W-:Y:S01]  /*10550*/  IMAD R0, R0, UR4, RZ ;  /* 0x0000000400007c24 */ /* 0x000fe2000f8e02ff */
[----:B---3--:R-:W-:-:S03]  /*10560*/  SEL R4, R4, RZ, !P0 ;  /* 0x000000ff04047207 */ /* 0x008fc60004000000 */
        /* <DEDUP_REMOVED lines=8> */
[----:B0-----:R-:W-:Y:S01]  /*105f0*/  MOV R2, 0x0 ;  /* 0x0000000000027802 */ /* 0x001fe20000000f00 */
[----:B------:R-:W-:Y:S01]  /*10600*/  ULDC.64 UR6, c[0x4][0xb8] ;  /* 0x01002e0000067ab9 */ /* 0x000fe20000000a00 */
[----:B------:R-:W-:Y:S01]  /*10610*/  ULDC.64 UR8, c[0x4][0xc0] ;  /* 0x0100300000087ab9 */ /* 0x000fe20000000a00 */
[----:B------:R-:W-:Y:S01]  /*10620*/  ULDC.64 UR4, c[0x4][0x20] ;  /* 0x0100080000047ab9 */ /* 0x000fe20000000a00 */
[----:B------:R-:W-:Y:S01]  /*10630*/  IMAD.U32 R4, RZ, RZ, UR6 ;  /* 0x00000006ff047e24 */ /* 0x000fe2000f8e00ff */
[----:B------:R-:W-:Y:S01]  /*10640*/  MOV R12, 0x1 ;  /* 0x00000001000c7802 */ /* 0x000fe20000000f00 */
[----:B------:R-:W0:Y:S01]  /*10650*/  LDC.64 R2, c[0x4][R2] ;  /* 0x0100000002027b82 */ /* 0x000e220000000a00 */
[----:B------:R-:W-:Y:S02]  /*10660*/  IMAD.U32 R5, RZ, RZ, UR7 ;  /* 0x00000007ff057e24 */ /* 0x000fe4000f8e00ff */
[----:B------:R-:W-:Y:S02]  /*10670*/  IMAD.U32 R6, RZ, RZ, UR8 ;  /* 0x00000008ff067e24 */ /* 0x000fe4000f8e00ff */
[----:B------:R-:W-:-:S02]  /*10680*/  IMAD.U32 R7, RZ, RZ, UR9 ;  /* 0x00000009ff077e24 */ /* 0x000fc4000f8e00ff */
[----:B--2---:R-:W-:Y:S02]  /*10690*/  IMAD.U32 R10, RZ, RZ, UR4 ;  /* 0x00000004ff0a7e24 */ /* 0x004fe4000f8e00ff */
[----:B------:R-:W-:Y:S02]  /*106a0*/  IMAD.U32 R11, RZ, RZ, UR5 ;  /* 0x00000005ff0b7e24 */ /* 0x000fe4000f8e00ff */
[----:B------:R-:W-:Y:S02]  /*106b0*/  IMAD.MOV.U32 R8, RZ, RZ, 0x70 ;  /* 0x00000070ff087424 */ /* 0x000fe400078e00ff */
[----:B------:R-:W-:-:S07]  /*106c0*/  IMAD.MOV.U32 R13, RZ, RZ, RZ ;  /* 0x000000ffff0d7224 */ /* 0x000fce00078e00ff */
[----:B------:R-:W-:-:S07]  /*106d0*/  LEPC R20, `(.L_x_2299) ;  /* 0x000000001014794e */ /* 0x000fce0000000000 */
[----:B0-----:R-:W-:Y:S05]  /*106e0*/  CALL.ABS.NOINC R2 ;  /* 0x0000000002007343 */ /* 0x001fea0003c00000 */
.L_x_2299:
[----:B------:R-:W-:Y:S05]  /*106f0*/  BSYNC B6 ;  /* 0x0000000000067941 */ /* 0x000fea0003800000 */
.L_x_2298:
[----:B0-----:R-:W3:Y:S01]  /*10700*/  LDL.LU R0, [R1+0x44] ;  /* 0x0000440001007983 */ /* 0x001ee20000300800 */
[----:B------:R-:W-:Y:S01]  /*10710*/  ULDC.64 UR4, c[0x0][0x2d8] ;  /* 0x0000b60000047ab9 */ /* 0x000fe20000000a00 */
[----:B------:R-:W0:Y:S01]  /*10720*/  LDC R7, c[0x0][0x448] ;  /* 0x00011200ff077b82 */ /* 0x000e220000000800 */
[----:B------:R-:W-:Y:S01]  /*10730*/  ULDC.64 UR6, c[0x0][0x280] ;  /* 0x0000a00000067ab9 */ /* 0x000fe20000000a00 */
[----:B------:R-:W4:Y:S04]  /*10740*/  LDL.LU R5, [R1+0x34] ;  /* 0x0000340001057983 */ /* 0x000f280000300800 */
[----:B------:R-:W4:Y:S04]  /*10750*/  LDL.LU.64 R2, [R1+0x50] ;  /* 0x0000500001027983 */ /* 0x000f280000300a00 */
[----:B------:R-:W3:Y:S04]  /*10760*/  LDL.LU R4, [R1+0x2c] ;  /* 0x00002c0001047983 */ /* 0x000ee80000300800 */
[----:B------:R-:W3:Y:S01]  /*10770*/  LDL R9, [R1+0x4] ;  /* 0x0000040001097983 */ /* 0x000ee20000100800 */
[----:B--2---:R-:W1:Y:S01]  /*10780*/  S2R R10, SR_TID.X ;  /* 0x00000000000a7919 */ /* 0x004e620000002100 */
[----:B0-----:R-:W-:-:S13]  /*10790*/  ISETP.NE.AND P0, PT, R7, 0x1, PT ;  /* 0x000000010700780c */ /* 0x001fda0003f05270 */
[----:B------:R-:W0:Y:S01]  /*107a0*/  @P0 LDC R6, c[0x0][0x450] ;  /* 0x00011400ff060b82 */ /* 0x000e220000000800 */
[----:B-1----:R-:W-:-:S05]  /*107b0*/  IMAD.SHL.U32 R10, R10, 0x8, RZ ;  /* 0x000000080a0a7824 */ /* 0x002fca00078e00ff */
[----:B------:R-:W-:-:S04]  /*107c0*/  LOP3.LUT R10, R10, 0x38, RZ, 0xc0, !PT ;  /* 0x000000380a0a7812 */ /* 0x000fc800078ec0ff */
[C---:B------:R-:W-:Y:S02]  /*107d0*/  LOP3.LUT R11, R10.reuse, 0x40, RZ, 0xfc, !PT ;  /* 0x000000400a0b7812 */ /* 0x040fe400078efcff */
[----:B------:R-:W-:Y:S01]  /*107e0*/  LOP3.LUT R10, R10, 0x80, RZ, 0xfc, !PT ;  /* 0x000000800a0a7812 */ /* 0x000fe200078efcff */
[----:B----4-:R-:W-:Y:S02]  /*107f0*/  IMAD.MOV.U32 R3, RZ, RZ, R5 ;  /* 0x000000ffff037224 */ /* 0x010fe400078e0005 */
[----:B------:R-:W1:Y:S01]  /*10800*/  S2R R5, SR_TID.X ;  /* 0x0000000000057919 */ /* 0x000e620000002100 */
[----:B------:R-:W-:-:S04]  /*10810*/  IMAD.WIDE.U32 R2, R16, UR4, R2 ;  /* 0x0000000410027c25 */ /* 0x000fc8000f8e0002 */
[----:B------:R-:W-:Y:S01]  /*10820*/  IMAD R3, R16, UR5, R3 ;  /* 0x0000000510037c24 */ /* 0x000fe2000f8e0203 */
[----:B------:R-:W-:Y:S02]  /*10830*/  ULDC.64 UR4, c[0x0][0x2e0] ;  /* 0x0000b80000047ab9 */ /* 0x000fe40000000a00 */
[----:B---3--:R-:W-:Y:S02]  /*10840*/  IMAD R0, R0, UR4, RZ ;  /* 0x0000000400007c24 */ /* 0x008fe4000f8e02ff */
[----:B------:R-:W-:-:S04]  /*10850*/  IMAD.WIDE.U32 R2, R4, UR4, R2 ;  /* 0x0000000404027c25 */ /* 0x000fc8000f8e0002 */
[----:B------:R-:W-:Y:S01]  /*10860*/  IMAD R0, R4, UR5, R0 ;  /* 0x0000000504007c24 */ /* 0x000fe2000f8e0200 */
[----:B------:R-:W-:Y:S01]  /*10870*/  ULDC.64 UR4, c[0x0][0x2d0] ;  /* 0x0000b40000047ab9 */ /* 0x000fe20000000a00 */
[----:B------:R-:W2:Y:S02]  /*10880*/  S2R R4, SR_TID.X ;  /* 0x0000000000047919 */ /* 0x000ea40000002100 */
[----:B------:R-:W-:Y:S01]  /*10890*/  IMAD.IADD R3, R3, 0x1, R0 ;  /* 0x0000000103037824 */ /* 0x000fe200078e0200 */
[----:B-1----:R-:W-:-:S04]  /*108a0*/  LOP3.LUT R5, R5, 0x7f, RZ, 0xc0, !PT ;  /* 0x0000007f05057812 */ /* 0x002fc800078ec0ff */
[----:B------:R-:W-:Y:S01]  /*108b0*/  SHF.R.U32.HI R5, RZ, 0x3, R5 ;  /* 0x00000003ff057819 */ /* 0x000fe20000011605 */
[----:B--2---:R-:W-:-:S05]  /*108c0*/  IMAD.SHL.U32 R4, R4, 0x10, RZ ;  /* 0x0000001004047824 */ /* 0x004fca00078e00ff */
[----:B------:R-:W-:Y:S02]  /*108d0*/  LOP3.LUT R4, R5, 0x70, R4, 0xf8, !PT ;  /* 0x0000007005047812 */ /* 0x000fe400078ef804 */
[----:B------:R-:W1:Y:S03]  /*108e0*/  @P0 LDC R5, c[0x0][0x44c] ;  /* 0x00011300ff050b82 */ /* 0x000e660000000800 */
[----:B------:R-:W-:-:S04]  /*108f0*/  IMAD R0, R9, 0x80, R4 ;  /* 0x0000008009007824 */ /* 0x000fc800078e0204 */
[----:B------:R-:W-:Y:S02]  /*10900*/  IMAD.MOV.U32 R4, RZ, RZ, R0 ;  /* 0x000000ffff047224 */ /* 0x000fe400078e0000 */
[----:B-1----:R-:W-:-:S05]  /*10910*/  @P0 IMAD.HI.U32 R5, R0, R5, RZ ;  /* 0x0000000500050227 */ /* 0x002fca00078e00ff */
[----:B0-----:R-:W-:-:S05]  /*10920*/  @P0 SHF.R.U32.HI R4, RZ, R6, R5 ;  /* 0x00000006ff040219 */ /* 0x001fca0000011605 */
[----:B------:R-:W-:Y:S02]  /*10930*/  IMAD.MOV R5, RZ, RZ, -R4 ;  /* 0x000000ffff057224 */ /* 0x000fe400078e0a04 */
[----:B------:R-:W-:-:S04]  /*10940*/  IMAD.WIDE.U32 R2, R4, UR4, R2 ;  /* 0x0000000404027c25 */ /* 0x000fc8000f8e0002 */
[----:B------:R-:W-:Y:S01]  /*10950*/  IMAD R0, R7, R5, R0 ;  /* 0x0000000507007224 */ /* 0x000fe200078e0200 */
[----:B------:R-:W-:-:S05]  /*10960*/  SHF.R.S32.HI R5, RZ, 0x1f, R4 ;  /* 0x0000001fff057819 */ /* 0x000fca0000011404 */
[----:B------:R-:W-:-:S04]  /*10970*/  IMAD R5, R5, UR4, RZ ;  /* 0x0000000405057c24 */ /* 0x000fc8000f8e02ff */
[----:B------:R-:W-:Y:S01]  /*10980*/  IMAD R4, R4, UR5, R5 ;  /* 0x0000000504047c24 */ /* 0x000fe2000f8e0205 */
[----:B------:R-:W-:Y:S01]  /*10990*/  ULDC.64 UR4, c[0x0][0x2c8] ;  /* 0x0000b20000047ab9 */ /* 0x000fe20000000a00 */
[----:B------:R-:W0:Y:S02]  /*109a0*/  S2R R5, SR_TID.X ;  /* 0x0000000000057919 */ /* 0x000e240000002100 */
        /* <DEDUP_REMOVED lines=8> */
[----:B------:R-:W-:Y:S02]  /*10a30*/  LEA R4, P3, R2, UR6, 0x1 ;  /* 0x0000000602047c11 */ /* 0x000fe4000f8608ff */
[----:B------:R-:W-:Y:S01]  /*10a40*/  IMAD.IADD R0, R3, 0x1, R0 ;  /* 0x0000000103007824 */ /* 0x000fe200078e0200 */
[----:B------:R-:W-:Y:S01]  /*10a50*/  ISETP.GE.AND P1, PT, R11, UR4, PT ;  /* 0x000000040b007c0c */ /* 0x000fe2000bf26270 */
[----:B0-----:R-:W-:-:S05]  /*10a60*/  IMAD.SHL.U32 R8, R5, 0x8, RZ ;  /* 0x0000000805087824 */ /* 0x001fca00078e00ff */
[----:B------:R-:W-:-:S04]  /*10a70*/  LOP3.LUT R8, R8, 0x38, RZ, 0xc0, !PT ;  /* 0x0000003808087812 */ /* 0x000fc800078ec0ff */
[----:B------:R-:W-:Y:S01]  /*10a80*/  ISETP.GE.AND P2, PT, R8, UR4, PT ;  /* 0x0000000408007c0c */ /* 0x000fe2000bf46270 */
[----:B------:R-:W-:Y:S01]  /*10a90*/  UMOV UR4, 0xffffffff ;  /* 0xffffffff00047882 */ /* 0x000fe20000000000 */
[----:B------:R-:W-:Y:S02]  /*10aa0*/  LEA.HI.X R3, R2, UR7, R0, 0x1, P3 ;  /* 0x0000000702037c11 */ /* 0x000fe400098f0c00 */
[----:B-1----:R-:W-:Y:S09]  /*10ab0*/  BRA.DIV UR4, `(.L_x_2300) ;  /* 0x0000004a04247947 */ /* 0x002ff2000b800000 */
[----:B------:R-:W0:Y:S02]  /*10ac0*/  S2R R6, SR_TID.X ;  /* 0x0000000000067919 */ /* 0x000e240000002100 */
[----:B0-----:R-:W-:-:S04]  /*10ad0*/  LOP3.LUT R6, R6, 0x7f, RZ, 0xc0, !PT ;  /* 0x0000007f06067812 */ /* 0x001fc800078ec0ff */
[----:B------:R-:W-:Y:S02]  /*10ae0*/  SHF.R.U32.HI R9, RZ, 0x3, R6 ;  /* 0x00000003ff097819 */ /* 0x000fe40000011606 */
[----:B------:R-:W2:Y:S04]  /*10af0*/  LDL.LU R6, [R1+0x4] ;  /* 0x0000040001067983 */ /* 0x000ea80000300800 */
[----:B------:R-:W3:Y:S01]  /*10b00*/  LDL.LU R8, [R1+0x38] ;  /* 0x0000380001087983 */ /* 0x000ee20000300800 */
[----:B--2---:R-:W-:Y:S02]  /*10b10*/  IMAD R2, R6, 0x80, R9 ;  /* 0x0000008006027824 */ /* 0x004fe400078e0209 */
[----:B------:R-:W0:Y:S01]  /*10b20*/  S2R R6, SR_TID.X ;  /* 0x0000000000067919 */ /* 0x000e220000002100 */
[----:B---3--:R-:W-:-:S02]  /*10b30*/  IMAD R0, R8, R7, RZ ;  /* 0x0000000708007224 */ /* 0x008fc400078e02ff */
[----:B------:R-:W1:Y:S01]  /*10b40*/  SHFL.IDX PT, R7, R4, RZ, 0x181f ;  /* 0x00181fff04077589 */ /* 0x000e6200000e0000 */
[C---:B------:R-:W-:Y:S02]  /*10b50*/  VIADD R5, R2.reuse, 0x10 ;  /* 0x0000001002057836 */ /* 0x040fe40000000000 */
[-C--:B------:R-:W-:Y:S01]  /*10b60*/  ISETP.GE.AND P4, PT, R2, R0.reuse, PT ;  /* 0x000000000200720c */ /* 0x080fe20003f86270 */
[----:B------:R-:W-:Y:S02]  /*10b70*/  SHFL.IDX PT, R9, R3, 0x1, 0x181f ;  /* 0x00381f0003097f89 */ /* 0x000fe400000e0000 */
[----:B------:R-:W-:Y:S02]  /*10b80*/  ISETP.GE.AND P3, PT, R5, R0, PT ;  /* 0x000000000500720c */ /* 0x000fe40003f66270 */
[----:B------:R-:W-:Y:S01]  /*10b90*/  SHFL.IDX PT, R5, R4, 0x1, 0x181f ;  /* 0x00381f0004057f89 */ /* 0x000fe200000e0000 */
[----:B0-----:R-:W-:-:S03]  /*10ba0*/  IMAD.SHL.U32 R11, R6, 0x8, RZ ;  /* 0x00000008060b7824 */ /* 0x001fc600078e00ff */
[----:B------:R-:W0:Y:S02]  /*10bb0*/  SHFL.IDX PT, R6, R3, RZ, 0x181f ;  /* 0x00181fff03067589 */ /* 0x000e2400000e0000 */
[----:B------:R-:W-:-:S04]  /*10bc0*/  LOP3.LUT R11, R11, 0x38, RZ, 0xc0, !PT ;  /* 0x000000380b0b7812 */ /* 0x000fc800078ec0ff */
[----:B-1----:R-:W-:-:S05]  /*10bd0*/  @!P4 LEA R7, P5, R11, R7, 0x1 ;  /* 0x000000070b07c211 */ /* 0x002fca00078a08ff */
[----:B0-----:R-:W-:Y:S01]  /*10be0*/  @!P4 IMAD.X R6, RZ, RZ, R6, P5 ;  /* 0x000000ffff06c224 */ /* 0x001fe200028e0606 */
[----:B------:R-:W-:-:S04]  /*10bf0*/  @!P3 LEA R8, P5, R11, R5, 0x1 ;  /* 0x000000050b08b211 */ /* 0x000fc800078a08ff */
[----:B------:R-:W-:Y:S01]  /*10c00*/  @!P4 LOP3.LUT R7, R7, R6, RZ, 0x3c, !PT ;  /* 0x000000060707c212 */ /* 0x000fe200078e3cff */
[----:B------:R-:W-:-:S03]  /*10c10*/  @!P3 IMAD.X R5, RZ, RZ, R9, P5 ;  /* 0x000000ffff05b224 */ /* 0x000fc600028e0609 */
[----:B------:R-:W-:-:S04]  /*10c20*/  @!P4 LOP3.LUT R6, R7, R6, RZ, 0x3c, !PT ;  /* 0x000000060706c212 */ /* 0x000fc800078e3cff */
        /* <DEDUP_REMOVED lines=37> */
[----:B------:R-:W-:Y:S01]  /*10e80*/  @!P3 IMAD.MOV.U32 R7, RZ, RZ, R6 ;  /* 0x000000ffff07b224 */ /* 0x000fe200078e0006 */
[----:B------:R-:W-:Y:S01]  /*10e90*/  @!P3 MOV R6, R5 ;  /* 0x000000050006b202 */ /* 0x000fe20000000f00 */
[----:B------:R-:W-:-:S04]  /*10ea0*/  VIADD R5, R2, 0x50 ;  /* 0x0000005002057836 */ /* 0x000fc80000000000 */
        /* <DEDUP_REMOVED lines=26> */
.L_x_2419:
[----:B------:R-:W-:Y:S01]  /*11050*/  VIADD R2, R2, 0x70 ;  /* 0x0000007002027836 */ /* 0x000fe20000000000 */
[----:B------:R-:W-:Y:S04]  /*11060*/  BSSY B0, `(.L_x_2301) ;  /* 0x000000e000007945 */ /* 0x000fe80003800000 */
[----:B------:R-:W-:-:S13]  /*11070*/  ISETP.GE.AND P3, PT, R2, R0, PT ;  /* 0x000000000200720c */ /* 0x000fda0003f66270 */
[----:B------:R-:W-:Y:S05]  /*11080*/  @P3 BRA `(.L_x_2302) ;  /* 0x00000000002c3947 */ /* 0x000fea0003800000 */
[----:B0-----:R-:W0:Y:S02]  /*11090*/  S2R R4, SR_TID.X ;  /* 0x0000000000047919 */ /* 0x001e240000002100 */
        /* <DEDUP_REMOVED lines=10> */
.L_x_2302:
[----:B------:R-:W-:Y:S05]  /*11140*/  BSYNC B0 ;  /* 0x0000000000007941 */ /* 0x000fea0003800000 */
.L_x_2301:
[----:B------:R-:W-:Y:S01]  /*11150*/  NOP ;  /* 0x0000000000007918 */ /* 0x000fe20000000000 */
[----:B------:R-:W-:Y:S01]  /*11160*/  PLOP3.LUT P0, PT, PT, PT, PT, 0x80, 0x0 ;  /* 0x000000000000781c */ /* 0x000fe20003f0f070 */
[----:B0--3--:R-:W-:-:S12]  /*11170*/  VIADD R6, R18, 0x34800 ;  /* 0x0003480012067836 */ /* 0x009fd80000000000 */
.L_x_2303:
[----:B------:R-:W-:Y:S02]  /*11180*/  PLOP3.LUT P1, PT, P1, P0, PT, 0xa2, 0x0 ;  /* 0x000000000000781c */ /* 0x000fe40000f21472 */
[----:B------:R-:W-:-:S08]  /*11190*/  @P0 R2UR P1, UR4, R18 ;  /* 0x00000000120402ca */ /* 0x000fd00000020000 */
[----:B------:R-:W-:-:S05]  /*111a0*/  @P0 PLOP3.LUT P0, PT, P1, PT, PT, 0x80, 0x0 ;  /* 0x000000000000081c */ /* 0x000fca0000f0f070 */
[----:B------:R-:W-:Y:S01]  /*111b0*/  @!P1 SYNCS.ARRIVE.TRANS64.RED.A0T1 RZ, [UR4+0x34800], RZ ;  /* 0x034800ffffff99a7 */ /* 0x000fe20008200404 */
[----:B------:R-:W-:Y:S07]  /*111c0*/  @!P1 ARRIVES.LDGSTSBAR.64.TRANSCNT [UR4+0x34800] ;  /* 0x03480000ff0099b0 */ /* 0x000fee0008000a84 */
[----:B------:R-:W-:Y:S05]  /*111d0*/  @P0 BRA.U.ANY `(.L_x_2303) ;  /* 0xfffffffd00e80947 */ /* 0x000fea000393ffff */
[----:B----4-:R-:W3:Y:S02]  /*111e0*/  LDL.LU R2, [R1+0x48] ;  /* 0x0000480001027983 */ /* 0x010ee40000300800 */
        /* <DEDUP_REMOVED lines=11> */
.L_x_2420:
[----:B------:R-:W-:Y:S05]  /*112a0*/  BSYNC B0 ;  /* 0x0000000000007941 */ /* 0x000fea0003800000 */
.L_x_2304:
[----:B------:R-:W0:Y:S04]  /*112b0*/  LDL R2, [R1+0x40] ;  /* 0x0000400001027983 */ /* 0x000e280000100800 */
[----:B--2---:R-:W2:Y:S01]  /*112c0*/  LDL R3, [R1+0x28] ;  /* 0x0000280001037983 */ /* 0x004ea20000100800 */
[----:B------:R-:W-:Y:S01]  /*112d0*/  BSSY B0, `(.L_x_2306) ;  /* 0x0000213000007945 */ /* 0x000fe20003800000 */
[----:B0-----:R-:W-:-:S05]  /*112e0*/  VIADD R0, R2, 0xfffffffe ;  /* 0xfffffffe02007836 */ /* 0x001fca0000000000 */
[----:B--2---:R-:W-:-:S13]  /*112f0*/  ISETP.GE.AND P0, PT, R0, R3, PT ;  /* 0x000000030000720c */ /* 0x004fda0003f06270 */
[----:B------:R-:W-:Y:S05]  /*11300*/  @!P0 BRA `(.L_x_2307) ;  /* 0x00000020003c8947 */ /* 0x000fea0003800000 */
[----:B------:R-:W2:Y:S04]  /*11310*/  LDL.LU R2, [R1+0x58] ;  /* 0x0000580001027983 */ /* 0x000ea80000300800 */
[----:B-1----:R-:W3:Y:S04]  /*11320*/  LDL.LU R5, [R1+0x3c] ;  /* 0x00003c0001057983 */ /* 0x002ee80000300800 */
[----:B------:R-:W4:Y:S01]  /*11330*/  LDL.LU R4, [R1+0x30] ;  /* 0x0000300001047983 */ /* 0x000f220000300800 */
[----:B------:R-:W-:Y:S01]  /*11340*/  LOP3.LUT R12, RZ, R3, RZ, 0x33, !PT ;  /* 0x00000003ff0c7212 */ /* 0x000fe200078e33ff */
[----:B------:R-:W-:Y:S01]  /*11350*/  BSSY B2, `(.L_x_2308) ;  /* 0x00000b5000027945 */ /* 0x000fe20003800000 */
[----:B--2---:R-:W-:-:S04]  /*11360*/  VIADD R2, R2, 0x1 ;  /* 0x0000000102027836 */ /* 0x004fc80000000000 */
[----:B---3--:R-:W-:-:S05]  /*11370*/  IMAD R2, R2, R5, RZ ;  /* 0x0000000502027224 */ /* 0x008fca00078e02ff */
        /* <DEDUP_REMOVED lines=41> */
.L_x_2312:
[----:B------:R-:W-:Y:S01]  /*11610*/  IMAD R3, R9, 0x8, R18 ;  /* 0x0000000809037824 */ /* 0x000fe200078e0212 */
[----:B------:R-:W-:Y:S01]  /*11620*/  SHF.L.U32 R2, R13, 0x1f, RZ ;  /* 0x0000001f0d027819 */ /* 0x000fe200000006ff */
[----:B------:R-:W-:Y:S03]  /*11630*/  BSSY B3, `(.L_x_2313) ;  /* 0x0000003000037945 */ /* 0x000fe60003800000 */
[----:B------:R-:W1:Y:S02]  /*11640*/  SYNCS.PHASECHK.TRANS64.TRYWAIT P0, [R3+URZ+0x34840], R2 ;  /* 0x03484002030075a7 */ /* 0x000e64000800017f */
[----:B-1----:R-:W-:Y:S05]  /*11650*/  @!P0 BRA `(.L_x_2314) ;  /* 0x0000004800508947 */ /* 0x002fea0003800000 */
.L_x_2421:
[----:B------:R-:W-:Y:S05]  /*11660*/  BSYNC B3 ;  /* 0x0000000000037941 */ /* 0x000fea0003800000 */
.L_x_2313:
        /* <DEDUP_REMOVED lines=12> */
.L_x_2316:
[----:B------:R-:W-:Y:S05]  /*11730*/  BSYNC B3 ;  /* 0x0000000000037941 */ /* 0x000fea0003800000 */
.L_x_2315:
        /* <DEDUP_REMOVED lines=12> */
.L_x_2317:
        /* <DEDUP_REMOVED lines=10> */
[----:B------:R-:W-:Y:S01]  /*118a0*/  MOV R15, 0x40 ;  /* 0x00000040000f7802 */ /* 0x000fe20000000f00 */
[----:B------:R-:W-:Y:S01]  /*118b0*/  VIADD R7, R8, 0x20400 ;  /* 0x0002040008077836 */ /* 0x000fe20000000000 */
[----:B------:R-:W-:Y:S01]  /*118c0*/  PLOP3.LUT P0, PT, PT, PT, PT, 0x80, 0x0 ;  /* 0x000000000000781c */ /* 0x000fe20003f0f070 */
[----:B------:R-:W-:Y:S01]  /*118d0*/  UMOV UR6, 0x0 ;  /* 0x0000000000067882 */ /* 0x000fe20000000000 */
[----:B------:R-:W-:Y:S01]  /*118e0*/  R2UR UR10, R15 ;  /* 0x000000000f0a72ca */ /* 0x000fe200000e0000 */
[----:B------:R-:W-:-:S14]  /*118f0*/  UMOV UR7, 0x14f00000 ;  /* 0x14f0000000077882 */ /* 0x000fdc0000000000 */
.L_x_2318:
        /* <DEDUP_REMOVED lines=15> */
.L_x_2319:
        /* <DEDUP_REMOVED lines=16> */
.L_x_2422:
[----:B------:R-:W-:Y:S05]  /*11af0*/  BSYNC B3 ;  /* 0x0000000000037941 */ /* 0x000fea0003800000 */
.L_x_2320:
        /* <DEDUP_REMOVED lines=12> */
.L_x_2323:
[----:B------:R-:W-:Y:S05]  /*11bc0*/  BSYNC B3 ;  /* 0x0000000000037941 */ /* 0x000fea0003800000 */
.L_x_2322:
[----:B------:R-:W2:Y:S04]  /*11bd0*/  LDL R7, [R1+0x18] ;  /* 0x0000180001077983 */ /* 0x000ea80000100800 */
[----:B-1----:R-:W2:Y:S01]  /*11be0*/  LDL.LU R2, [R1+0x8] ;  /* 0x0000080001027983 */ /* 0x002ea20000300800 */
        /* <DEDUP_REMOVED lines=11> */
.L_x_2324:
        /* <DEDUP_REMOVED lines=15> */
.L_x_2325:
        /* <DEDUP_REMOVED lines=12> */
.L_x_2311:
[----:B------:R-:W-:Y:S05]  /*11e50*/  BSYNC B1 ;  /* 0x0000000000017941 */ /* 0x000fea0003800000 */
.L_x_2310:
[----:B0-----:R-:W2:Y:S01]  /*11e60*/  LDL.LU R0, [R1+0x40] ;  /* 0x0000400001007983 */ /* 0x001ea20000300800 */
[----:B------:R-:W-:-:S03]  /*11e70*/  IMAD.MOV.U32 R19, RZ, RZ, R9 ;  /* 0x000000ffff137224 */ /* 0x000fc600078e0009 */
[----:B------:R0:W-:Y:S02]  /*11e80*/  STL [R1+0x14], R13 ;  /* 0x0000140d01007387 */ /* 0x0001e40000100800 */
[----:B0-2---:R-:W-:-:S07]  /*11e90*/  VIADD R0, R0, 0xfffffffd ;  /* 0xfffffffd00007836 */ /* 0x005fce0000000000 */
.L_x_2309:
[----:B------:R-:W-:Y:S05]  /*11ea0*/  BSYNC B2 ;  /* 0x0000000000027941 */ /* 0x000fea0003800000 */
.L_x_2308:
[----:B------:R-:W-:Y:S01]  /*11eb0*/  VIADD R12, R12, 0xfffffffe ;  /* 0xfffffffe0c0c7836 */ /* 0x000fe20000000000 */
[----:B------:R-:W-:-:S04]  /*11ec0*/  LOP3.LUT R4, RZ, R4, RZ, 0x33, !PT ;  /* 0x00000004ff047212 */ /* 0x000fc800078e33ff */
[----:B------:R-:W-:-:S13]  /*11ed0*/  ISETP.NE.AND P0, PT, R12, R4, PT ;  /* 0x000000040c00720c */ /* 0x000fda0003f05270 */
[----:B------:R-:W-:Y:S05]  /*11ee0*/  @!P0 BRA `(.L_x_2307) ;  /* 0x0000001400448947 */ /* 0x000fea0003800000 */
[----:B------:R-:W-:-:S07]  /*11ef0*/  IMAD.MOV.U32 R9, RZ, RZ, R17 ;  /* 0x000000ffff097224 */ /* 0x000fce00078e0011 */
.L_x_2358:
        /* <DEDUP_REMOVED lines=35> */
.L_x_2328:
[----:B------:R-:W-:Y:S01]  /*12130*/  IMAD R3, R4, 0x8, R18 ;  /* 0x0000000804037824 */ /* 0x000fe200078e0212 */
[----:B------:R-:W-:Y:S01]  /*12140*/  SHF.L.U32 R2, R5, 0x1f, RZ ;  /* 0x0000001f05027819 */ /* 0x000fe200000006ff */
[----:B------:R-:W-:Y:S03]  /*12150*/  BSSY B2, `(.L_x_2329) ;  /* 0x0000003000027945 */ /* 0x000fe60003800000 */
[----:B------:R-:W1:Y:S02]  /*12160*/  SYNCS.PHASECHK.TRANS64.TRYWAIT P0, [R3+URZ+0x34840], R2 ;  /* 0x03484002030075a7 */ /* 0x000e64000800017f */
[----:B-1----:R-:W-:Y:S05]  /*12170*/  @!P0 BRA `(.L_x_2330) ;  /* 0x0000003c00b08947 */ /* 0x002fea0003800000 */
.L_x_2423:
[----:B------:R-:W-:Y:S05]  /*12180*/  BSYNC B2 ;  /* 0x0000000000027941 */ /* 0x000fea0003800000 */
.L_x_2329:
        /* <DEDUP_REMOVED lines=12> */
.L_x_2332:
[----:B------:R-:W-:Y:S05]  /*12250*/  BSYNC B2 ;  /* 0x0000000000027941 */ /* 0x000fea0003800000 */
.L_x_2331:
        /* <DEDUP_REMOVED lines=12> */
.L_x_2333:
        /* <DEDUP_REMOVED lines=16> */
.L_x_2334:
        /* <DEDUP_REMOVED lines=15> */
.L_x_2335:
        /* <DEDUP_REMOVED lines=16> */
.L_x_2424:
[----:B------:R-:W-:Y:S05]  /*12610*/  BSYNC B2 ;  /* 0x0000000000027941 */ /* 0x000fea0003800000 */
.L_x_2336:
        /* <DEDUP_REMOVED lines=11> */
.L_x_2339:
[----:B------:R-:W-:Y:S05]  /*126d0*/  BSYNC B2 ;  /* 0x0000000000027941 */ /* 0x000fea0003800000 */
.L_x_2338:
        /* <DEDUP_REMOVED lines=12> */
.L_x_2340:
        /* <DEDUP_REMOVED lines=15> */
.L_x_2341:
        /* <DEDUP_REMOVED lines=12> */
.L_x_2327:
[----:B------:R-:W-:Y:S05]  /*12950*/  BSYNC B1 ;  /* 0x0000000000017941 */ /* 0x000fea0003800000 */
.L_x_2326:
        /* <DEDUP_REMOVED lines=35> */
.L_x_2344:
[----:B------:R-:W-:Y:S01]  /*12b90*/  IMAD R2, R19, 0x8, R18 ;  /* 0x0000000813027824 */ /* 0x000fe200078e0212 */
[----:B------:R-:W-:Y:S01]  /*12ba0*/  SHF.L.U32 R3, R12, 0x1f, RZ ;  /* 0x0000001f0c037819 */ /* 0x000fe200000006ff */
[----:B------:R-:W-:Y:S03]  /*12bb0*/  BSSY B2, `(.L_x_2345) ;  /* 0x0000003000027945 */ /* 0x000fe60003800000 */
[----:B------:R-:W2:Y:S02]  /*12bc0*/  SYNCS.PHASECHK.TRANS64.TRYWAIT P0, [R2+URZ+0x34840], R3 ;  /* 0x03484003020075a7 */ /* 0x000ea4000800017f */
[----:B--2---:R-:W-:Y:S05]  /*12bd0*/  @!P0 BRA `(.L_x_2346) ;  /* 0x0000003400408947 */ /* 0x004fea0003800000 */
.L_x_2425:
[----:B------:R-:W-:Y:S05]  /*12be0*/  BSYNC B2 ;  /* 0x0000000000027941 */ /* 0x000fea0003800000 */
.L_x_2345:
        /* <DEDUP_REMOVED lines=12> */
.L_x_2348:
[----:B------:R-:W-:Y:S05]  /*12cb0*/  BSYNC B2 ;  /* 0x0000000000027941 */ /* 0x000fea0003800000 */
.L_x_2347:
        /* <DEDUP_REMOVED lines=13> */
.L_x_2349:
        /* <DEDUP_REMOVED lines=16> */
.L_x_2350:
        /* <DEDUP_REMOVED lines=15> */
.L_x_2351:
        /* <DEDUP_REMOVED lines=15> */
.L_x_2426:
[----:B------:R-:W-:Y:S05]  /*13070*/  BSYNC B2 ;  /* 0x0000000000027941 */ /* 0x000fea0003800000 */
.L_x_2352:
[----:B------:R-:W-:Y:S01]  /*13080*/  BSSY B2, `(.L_x_2354) ;  /* 0x000000b000027945 */ /* 0x000fe20003800000 */
[----:B------:R-:W-:Y:S01]  /*13090*/  MOV R10, 0x0 ;  /* 0x00000000000a7802 */ /* 0x000fe20000000f00 */
[----:B------:R-:W-:Y:S02]  /*130a0*/  IMAD.MOV.U32 R11, RZ, RZ, 0x14f00000 ;  /* 0x14f00000ff0b7424 */ /* 0x000fe400078e00ff */
[----:B------:R-:W-:Y:S05]  /*130b0*/  @P1 BRA `(.L_x_2355) ;  /* 0x00000000001c1947 */ /* 0x000fea0003800000 */
[----:B------:R-:W1:Y:S02]  /*130c0*/  S2R R3, SR_TID.X ;  /* 0x0000000000037919 */ /* 0x000e640000002100 */
[----:B-1----:R-:W-:Y:S01]  /*130d0*/  LOP3.LUT R14, R3, 0x1f, RZ, 0xc0, !PT ;  /* 0x0000001f030e7812 */ /* 0x002fe200078ec0ff */
[----:B------:R-:W-:-:S03]  /*130e0*/  IMAD.MOV.U32 R3, RZ, RZ, 0x8000 ;  /* 0x00008000ff037424 */ /* 0x000fc600078e00ff */
[----:B------:R-:W-:Y:S01]  /*130f0*/  ISETP.NE.AND P0, PT, R14, RZ, PT ;  /* 0x000000ff0e00720c */ /* 0x000fe20003f05270 */
[----:B------:R1:W-:-:S12]  /*13100*/  SYNCS.ARRIVE.TRANS64 RZ, [R2+URZ+0x50], R3 ;  /* 0x0000500302ff79a7 */ /* 0x0003d8000800003f */
[----:B-1----:R-:W-:Y:S05]  /*13110*/  @!P0 BRA `(.L_x_2355) ;  /* 0x0000000000048947 */ /* 0x002fea0003800000 */
[----:B------:R-:W-:Y:S01]  /*13120*/  BPT.TRAP 0x1 ;  /* 0x000000040000795c */ /* 0x000fe20000300000 */
.L_x_2355:
[----:B------:R-:W-:Y:S05]  /*13130*/  BSYNC B2 ;  /* 0x0000000000027941 */ /* 0x000fea0003800000 */
.L_x_2354:
        /* <DEDUP_REMOVED lines=12> */
.L_x_2356:
        /* <DEDUP_REMOVED lines=15> */
.L_x_2357:
        /* <DEDUP_REMOVED lines=12> */
.L_x_2343:
[----:B------:R-:W-:Y:S05]  /*133b0*/  BSYNC B1 ;  /* 0x0000000000017941 */ /* 0x000fea0003800000 */
.L_x_2342:
[----:B------:R-:W2:Y:S01]  /*133c0*/  LDL R2, [R1+0x28] ;  /* 0x0000280001027983 */ /* 0x000ea20000100800 */
[----:B------:R-:W-:Y:S01]  /*133d0*/  VIADD R0, R0, 0xfffffffe ;  /* 0xfffffffe00007836 */ /* 0x000fe20000000000 */
[----:B--2---:R-:W-:-:S13]  /*133e0*/  ISETP.GT.AND P0, PT, R7, R2, PT ;  /* 0x000000020700720c */ /* 0x004fda0003f04270 */
[----:B------:R-:W-:Y:S05]  /*133f0*/  @P0 BRA `(.L_x_2358) ;  /* 0xffffffe800c00947 */ /* 0x000fea000383ffff */
.L_x_2307:
[----:B------:R-:W-:Y:S05]  /*13400*/  BSYNC B0 ;  /* 0x0000000000007941 */ /* 0x000fea0003800000 */
.L_x_2306:
[----:B------:R-:W2:Y:S01]  /*13410*/  S2R R2, SR_TID.X ;  /* 0x0000000000027919 */ /* 0x000ea20000002100 */
[----:B------:R-:W-:Y:S01]  /*13420*/  BSSY B0, `(.L_x_2359) ;  /* 0x0000011000007945 */ /* 0x000fe20003800000 */
[----:B--2---:R-:W-:-:S04]  /*13430*/  LOP3.LUT R3, R2, 0x7f, RZ, 0xc0, !PT ;  /* 0x0000007f02037812 */ /* 0x004fc800078ec0ff */
[----:B------:R-:W-:-:S13]  /*13440*/  ISETP.NE.AND P0, PT, R3, RZ, PT ;  /* 0x000000ff0300720c */ /* 0x000fda0003f05270 */
[----:B------:R-:W-:Y:S05]  /*13450*/  @P0 BRA `(.L_x_2360) ;  /* 0x0000000000340947 */ /* 0x000fea0003800000 */
[----:B------:R-:W2:Y:S01]  /*13460*/  S2R R2, SR_LANEID ;  /* 0x0000000000027919 */ /* 0x000ea20000000000 */
[----:B------:R-:W-:Y:S01]  /*13470*/  VOTEU.ANY UR4, UPT, PT ;  /* 0x0000000000047886 */ /* 0x000fe200038e0100 */
[----:B-1----:R-:W1:Y:S01]  /*13480*/  LDC.64 R4, c[0x0][0xc60] ;  /* 0x00031800ff047b82 */ /* 0x002e620000000a00 */
[----:B------:R-:W2:Y:S02]  /*13490*/  FLO.U32 R0, UR4 ;  /* 0x0000000400007d00 */ /* 0x000ea400080e0000 */
        /* <DEDUP_REMOVED lines=9> */
.L_x_2360:
[----:B------:R-:W-:Y:S05]  /*13530*/  BSYNC B0 ;  /* 0x0000000000007941 */ /* 0x000fea0003800000 */
.L_x_2359:
[----:B--2---:R-:W2:Y:S01]  /*13540*/  LDL.LU R0, [R1+0x20] ;  /* 0x0000200001007983 */ /* 0x004ea20000300800 */
[----:B------:R-:W-:Y:S01]  /*13550*/  BSSY B0, `(.L_x_2361) ;  /* 0x000003a000007945 */ /* 0x000fe20003800000 */
[----:B--2---:R-:W-:-:S13]  /*13560*/  ISETP.NE.AND P0, PT, R0, RZ, PT ;  /* 0x000000ff0000720c */ /* 0x004fda0003f05270 */
        /* <DEDUP_REMOVED lines=8> */
.L_x_2427:
[----:B------:R-:W-:Y:S05]  /*135f0*/  BSYNC B1 ;  /* 0x0000000000017941 */ /* 0x000fea0003800000 */
.L_x_2363:
        /* <DEDUP_REMOVED lines=9> */
.L_x_2366:
[----:B------:R-:W-:Y:S05]  /*13690*/  BSYNC B1 ;  /* 0x0000000000017941 */ /* 0x000fea0003800000 */
.L_x_2365:
        /* <DEDUP_REMOVED lines=12> */
.L_x_2367:
        /* <DEDUP_REMOVED lines=15> */
.L_x_2368:
        /* <DEDUP_REMOVED lines=10> */
.L_x_2362:
[----:B------:R-:W-:Y:S05]  /*138f0*/  BSYNC B0 ;  /* 0x0000000000007941 */ /* 0x000fea0003800000 */
.L_x_2361:
[----:B------:R-:W2:Y:S01]  /*13900*/  LDL.LU R4, [R1+0x14] ;  /* 0x0000140001047983 */ /* 0x000ea20000300800 */
[----:B------:R-:W-:-:S05]  /*13910*/  VIADD R19, R19, 0x1 ;  /* 0x0000000113137836 */ /* 0x000fca0000000000 */
[----:B------:R-:W-:-:S04]  /*13920*/  ISETP.NE.AND P0, PT, R19, 0x2, PT ;  /* 0x000000021300780c */ /* 0x000fc80003f05270 */
[----:B------:R-:W-:Y:S02]  /*13930*/  SEL R0, RZ, 0x1, P0 ;  /* 0x00000001ff007807 */ /* 0x000fe40000000000 */
[----:B------:R-:W-:Y:S02]  /*13940*/  SEL R19, R19, RZ, P0 ;  /* 0x000000ff13137207 */ /* 0x000fe40000000000 */
[----:B--2---:R-:W-:-:S05]  /*13950*/  LOP3.LUT R4, R4, R0, RZ, 0x3c, !PT ;  /* 0x0000000004047212 */ /* 0x004fca00078e3cff */
[----:B------:R2:W-:Y:S02]  /*13960*/  STL [R1+0x14], R4 ;  /* 0x0000140401007387 */ /* 0x0005e40000100800 */
.L_x_2286:
[----:B------:R-:W-:Y:S05]  /*13970*/  BSYNC B7 ;  /* 0x0000000000077941 */ /* 0x000fea0003800000 */
.L_x_2284:
        /* <DEDUP_REMOVED lines=9> */
[----:B0123--:R-:W0:Y:S04]  /*13a10*/  LDS.128 R4, [R18+0x348d0] ;  /* 0x0348d00012047984 */ /* 0x00fe280000000c00 */
[----:B0-----:R0:W-:Y:S04]  /*13a20*/  STL.64 [R1], R4 ;  /* 0x0000000401007387 */ /* 0x0011e80000100a00 */
[----:B------:R0:W-:Y:S01]  /*13a30*/  STL.64 [R1+0x8], R6 ;  /* 0x0000080601007387 */ /* 0x0001e20000100a00 */
[----:B------:R-:W-:Y:S06]  /*13a40*/  BAR.ARV 0x4, 0x180 ;  /* 0x0106000000007b1d */ /* 0x000fec0000002000 */
[----:B------:R-:W-:Y:S05]  /*13a50*/  BRA `(.L_x_2370) ;  /* 0x0000001000307947 */ /* 0x000fea0003800000 */
.L_x_2369:
[----:B------:R-:W2:Y:S01]  /*13a60*/  S2R R0, SR_TID.X ;  /* 0x0000000000007919 */ /* 0x000ea20000002100 */
[----:B------:R-:W-:Y:S01]  /*13a70*/  UMOV UR4, 0xffffffff ;  /* 0xffffffff00047882 */ /* 0x000fe20000000000 */
[----:B--2---:R-:W-:-:S04]  /*13a80*/  LOP3.LUT R10, R0, 0x1f, RZ, 0xc0, !PT ;  /* 0x0000001f000a7812 */ /* 0x004fc800078ec0ff */
[----:B------:R-:W-:Y:S01]  /*13a90*/  ISETP.NE.AND P0, PT, R10, 0x1f, PT ;  /* 0x0000001f0a00780c */ /* 0x000fe20003f05270 */
[----:B------:R-:W-:-:S12]  /*13aa0*/  BRA.DIV UR4, `(.L_x_2371) ;  /* 0x0000002604c87947 */ /* 0x000fd8000b800000 */
[----:B------:R-:W2:Y:S01]  /*13ab0*/  LDL.LU R3, [R1] ;  /* 0x0000000001037983 */ /* 0x000ea20000300800 */
[----:B------:R-:W-:-:S03]  /*13ac0*/  ULDC UR4, c[0x0][0xc3c] ;  /* 0x00030f0000047ab9 */ /* 0x000fc60000000800 */
[----:B01----:R-:W4:Y:S02]  /*13ad0*/  LDL R8, [R1+0xc] ;  /* 0x00000c0001087983 */ /* 0x003f240000100800 */
[----:B----4-:R-:W-:Y:S02]  /*13ae0*/  IMAD.IADD R0, R8, 0x1, R10 ;  /* 0x0000000108007824 */ /* 0x010fe400078e020a */
[----:B--2---:R-:W-:-:S03]  /*13af0*/  IMAD.MOV.U32 R8, RZ, RZ, R3 ;  /* 0x000000ffff087224 */ /* 0x004fc600078e0003 */
[----:B------:R-:W-:-:S13]  /*13b00*/  ISETP.GE.OR P1, PT, R0, UR4, !P0 ;  /* 0x0000000400007c0c */ /* 0x000fda000c726670 */
[----:B------:R-:W0:Y:S08]  /*13b10*/  @!P1 LDC.64 R2, c[0x0][0xc80] ;  /* 0x00032000ff029b82 */ /* 0x000e300000000a00 */
[----:B---3--:R-:W1:Y:S01]  /*13b20*/  @!P1 LDC.64 R6, c[0x0][0xc78] ;  /* 0x00031e00ff069b82 */ /* 0x008e620000000a00 */
[----:B0-----:R-:W-:-:S05]  /*13b30*/  @!P1 IMAD.WIDE R2, R0, 0x4, R2 ;  /* 0x0000000400029825 */ /* 0x001fca00078e0202 */
[----:B------:R1:W2:Y:S02]  /*13b40*/  @!P1 LDG.E R5, desc[UR56][R2.64] ;  /* 0x0000003802059981 */ /* 0x0002a4000c1e1900 */
[----:B-1----:R-:W-:-:S06]  /*13b50*/  @!P1 IMAD.WIDE R2, R0, 0x4, R6 ;  /* 0x0000000400029825 */ /* 0x002fcc00078e0206 */
[----:B------:R-:W3:Y:S01]  /*13b60*/  @!P1 LDG.E R2, desc[UR56][R2.64] ;  /* 0x0000003802029981 */ /* 0x000ee2000c1e1900 */
[----:B------:R-:W-:Y:S02]  /*13b70*/  CS2R R6, SRZ ;  /* 0x0000000000067805 */ /* 0x000fe4000001ff00 */
[C---:B------:R-:W-:Y:S02]  /*13b80*/  ISETP.GE.U32.AND P2, PT, R10.reuse, 0x2, PT ;  /* 0x000000020a00780c */ /* 0x040fe40003f46070 */
[C---:B------:R-:W-:Y:S01]  /*13b90*/  ISETP.GE.U32.AND P3, PT, R10.reuse, 0x4, PT ;  /* 0x000000040a00780c */ /* 0x040fe20003f66070 */
[----:B------:R-:W-:Y:S01]  /*13ba0*/  SHFL.IDX PT, R4, R8, RZ, 0x1f ;  /* 0x00001fff08047589 */ /* 0x000fe200000e0000 */
[C---:B------:R-:W-:Y:S02]  /*13bb0*/  ISETP.GE.U32.AND P4, PT, R10.reuse, 0x8, PT ;  /* 0x000000080a00780c */ /* 0x040fe40003f86070 */
[----:B------:R-:W-:Y:S01]  /*13bc0*/  ISETP.GE.U32.AND P5, PT, R10, 0x10, PT ;  /* 0x000000100a00780c */ /* 0x000fe20003fa6070 */
[----:B------:R-:W-:Y:S01]  /*13bd0*/  SHFL.IDX PT, R0, R8, 0x1, 0x1f ;  /* 0x00201f0008007f89 */ /* 0x000fe200000e0000 */
[----:B--2---:R-:W-:-:S02]  /*13be0*/  @!P1 IMAD.MOV.U32 R6, RZ, RZ, R5 ;  /* 0x000000ffff069224 */ /* 0x004fc400078e0005 */
[----:B---3--:R-:W-:Y:S01]  /*13bf0*/  @!P1 IMAD.MOV.U32 R7, RZ, RZ, R2 ;  /* 0x000000ffff079224 */ /* 0x008fe200078e0002 */
[----:B------:R-:W-:-:S03]  /*13c00*/  ISETP.NE.AND P1, PT, R10, RZ, PT ;  /* 0x000000ff0a00720c */ /* 0x000fc60003f25270 */
[----:B------:R-:W-:-:S05]  /*13c10*/  IMAD R2, R7, R6, RZ ;  /* 0x0000000607027224 */ /* 0x000fca00078e02ff */
[----:B------:R-:W0:Y:S02]  /*13c20*/  SHFL.UP PT, R3, R2, 0x1, RZ ;  /* 0x0420000002037989 */ /* 0x000e2400000e00ff */
[----:B0-----:R-:W-:-:S05]  /*13c30*/  SEL R5, R3, RZ, P1 ;  /* 0x000000ff03057207 */ /* 0x001fca0000800000 */
[----:B------:R-:W-:Y:S02]  /*13c40*/  IMAD.IADD R2, R2, 0x1, R5 ;  /* 0x0000000102027824 */ /* 0x000fe400078e0205 */
[----:B------:R-:W-:-:S03]  /*13c50*/  IMAD.MOV.U32 R5, RZ, RZ, RZ ;  /* 0x000000ffff057224 */ /* 0x000fc600078e00ff */
        /* <DEDUP_REMOVED lines=13> */
.L_x_2437:
[----:B------:R-:W-:Y:S02]  /*13d30*/  ULDC UR4, c[0x0][0xc38] ;  /* 0x00030e0000047ab9 */ /* 0x000fe40000000800 */
[----:B------:R-:W-:-:S04]  /*13d40*/  IMAD.U32 R8, RZ, RZ, UR4 ;  /* 0x00000004ff087e24 */ /* 0x000fc8000f8e00ff */
[----:B-1----:R-:W-:-:S05]  /*13d50*/  IMAD R9, R9, R8, RZ ;  /* 0x0000000809097224 */ /* 0x002fca00078e02ff */
[----:B------:R-:W-:-:S04]  /*13d60*/  IADD3 R0, R0, R9, RZ ;  /* 0x0000000900007210 */ /* 0x000fc80007ffe0ff */
[----:B------:R-:W-:-:S13]  /*13d70*/  ISETP.GT.AND P6, PT, R0, R4, PT ;  /* 0x000000040000720c */ /* 0x000fda0003fc4270 */
[----:B------:R-:W-:Y:S05]  /*13d80*/  @P6 BRA `(.L_x_2372) ;  /* 0x0000000000ac6947 */ /* 0x000fea0003800000 */
.L_x_2375:
[----:B------:R-:W2:Y:S01]  /*13d90*/  LDL.LU R3, [R1+0xc] ;  /* 0x00000c0001037983 */ /* 0x000ea20000300800 */
[----:B0-----:R-:W0:Y:S01]  /*13da0*/  LDC R2, c[0x0][0xc3c] ;  /* 0x00030f00ff027b82 */ /* 0x001e220000000800 */
[----:B--2---:R-:W-:-:S05]  /*13db0*/  VIADD R3, R3, 0x1f ;  /* 0x0000001f03037836 */ /* 0x004fca0000000000 */
[----:B0-----:R-:W-:-:S13]  /*13dc0*/  ISETP.GE.AND P6, PT, R3, R2, PT ;  /* 0x000000020300720c */ /* 0x001fda0003fc6270 */
[----:B------:R-:W-:Y:S05]  /*13dd0*/  @P6 BRA `(.L_x_2373) ;  /* 0x0000000800e86947 */ /* 0x000fea0003800000 */
[----:B------:R-:W0:Y:S01]  /*13de0*/  S2R R6, SR_TID.X ;  /* 0x0000000000067919 */ /* 0x000e220000002100 */
        /* <DEDUP_REMOVED lines=31> */
.L_x_2445:
[----:B------:R-:W-:Y:S02]  /*13fe0*/  ULDC UR4, c[0x0][0xc38] ;  /* 0x00030e0000047ab9 */ /* 0x000fe40000000800 */
[----:B------:R-:W-:-:S04]  /*13ff0*/  IMAD.U32 R8, RZ, RZ, UR4 ;  /* 0x00000004ff087e24 */ /* 0x000fc8000f8e00ff */
[----:B-1----:R-:W-:-:S04]  /*14000*/  IMAD R9, R9, R8, RZ ;  /* 0x0000000809097224 */ /* 0x002fc800078e02ff */
[----:B------:R-:W-:-:S05]  /*14010*/  IMAD.IADD R0, R9, 0x1, R0 ;  /* 0x0000000109007824 */ /* 0x000fca00078e0200 */
[----:B------:R-:W-:-:S13]  /*14020*/  ISETP.GT.AND P6, PT, R0, R4, PT ;  /* 0x000000040000720c */ /* 0x000fda0003fc4270 */
[----:B------:R-:W-:Y:S05]  /*14030*/  @!P6 BRA `(.L_x_2375) ;  /* 0xfffffffc0054e947 */ /* 0x000fea000383ffff */
.L_x_2372:
        /* <DEDUP_REMOVED lines=12> */
.L_x_2450:
[----:B------:R-:W-:-:S13]  /*14100*/  ISETP.NE.AND P0, PT, R3, RZ, PT ;  /* 0x000000ff0300720c */ /* 0x000fda0003f05270 */
[----:B------:R-:W-:Y:S05]  /*14110*/  @!P0 BRA `(.L_x_2377) ;  /* 0x0000000000148947 */ /* 0x000fea0003800000 */
[----:B------:R-:W-:Y:S01]  /*14120*/  UMOV UR4, 0xffffffff ;  /* 0xffffffff00047882 */ /* 0x000fe20000000000 */
[----:B---3--:R-:W-:Y:S02]  /*14130*/  VIADD R10, R10, 0xffffffff ;  /* 0xffffffff0a0a7836 */ /* 0x008fe40000000000 */
[----:B------:R-:W-:Y:S05]  /*14140*/  BRA.DIV UR4, `(.L_x_2378) ;  /* 0x0000002a04bc7947 */ /* 0x000fea000b800000 */
[----:B0-----:R0:W1:Y:S02]  /*14150*/  SHFL.IDX PT, R2, R2, R10, 0x1f ;  /* 0x00001f0a02027589 */ /* 0x00106400000e0000 */
.L_x_2453:
[----:B-1----:R-:W-:-:S07]  /*14160*/  IMAD.MOV.U32 R5, RZ, RZ, R2 ;  /* 0x000000ffff057224 */ /* 0x002fce00078e0002 */
.L_x_2377:
[----:B0-----:R-:W-:Y:S01]  /*14170*/  IMAD R2, R5, R8, R9 ;  /* 0x0000000805027224 */ /* 0x001fe200078e0209 */
[----:B------:R-:W-:-:S03]  /*14180*/  ISETP.NE.AND P0, PT, R7, 0x1, PT ;  /* 0x000000010700780c */ /* 0x000fc60003f05270 */
[----:B------:R-:W-:Y:S01]  /*14190*/  IMAD.IADD R4, R4, 0x1, -R2 ;  /* 0x0000000104047824 */ /* 0x000fe200078e0a02 */
[----:B------:R0:W-:Y:S09]  /*141a0*/  STL [R1], R2 ;  /* 0x0000000201007387 */ /* 0x0001f20000100800 */
[----:B------:R-:W-:Y:S05]  /*141b0*/  @!P0 BRA `(.L_x_2379) ;  /* 0x0000000000e48947 */ /* 0x000fea0003800000 */
[----:B------:R-:W-:-:S04]  /*141c0*/  IABS R5, R0 ;  /* 0x0000000000057213 */ /* 0x000fc80000000000 */
        /* <DEDUP_REMOVED lines=25> */
[----:B---3--:R-:W-:Y:S02]  /*14360*/  IMAD R6, R2, R5, RZ ;  /* 0x0000000502067224 */ /* 0x008fe400078e02ff */
        /* <DEDUP_REMOVED lines=13> */
[-C--:B------:R-:W-:Y:S01]  /*14440*/  @!P1 IADD3 R2, R2, -R5.reuse, RZ ;  /* 0x8000000502029210 */ /* 0x080fe20007ffe0ff */
        /* <DEDUP_REMOVED lines=16> */
.L_x_2379:
[----:B------:R-:W2:Y:S01]  /*14550*/  LDL R5, [R1+0xc] ;  /* 0x00000c0001057983 */ /* 0x000ea20000100800 */
[----:B0-----:R-:W2:Y:S02]  /*14560*/  LDC.64 R2, c[0x0][0xc90] ;  /* 0x00032400ff027b82 */ /* 0x001ea40000000a00 */
[----:B--2---:R-:W-:-:S05]  /*14570*/  IMAD.WIDE R2, R5, 0x4, R2 ;  /* 0x0000000405027825 */ /* 0x004fca00078e0202 */
[----:B---3--:R-:W2:Y:S02]  /*14580*/  LDG.E R6, desc[UR56][R2.64] ;  /* 0x0000003802067981 */ /* 0x008ea4000c1e1900 */
        /* <DEDUP_REMOVED lines=59> */
.L_x_2380:
[----:B0-----:R-:W-:-:S05]  /*14940*/  LOP3.LUT R3, RZ, R4, RZ, 0x33, !PT ;  /* 0x00000004ff037212 */ /* 0x001fca00078e33ff */
[----:B------:R-:W-:-:S05]  /*14950*/  IMAD.IADD R0, R0, 0x1, R3 ;  /* 0x0000000100007824 */ /* 0x000fca00078e0203 */
[----:B------:R2:W-:Y:S01]  /*14960*/  STL [R1+0x4], R0 ;  /* 0x0000040001007387 */ /* 0x0005e20000100800 */
[----:B------:R-:W-:Y:S05]  /*14970*/  BRA `(.L_x_2381) ;  /* 0x0000000000287947 */ /* 0x000fea0003800000 */
.L_x_2373:
[----:B------:R-:W-:Y:S01]  /*14980*/  UMOV UR4, URZ ;  /* 0x0000003f00047c82 */ /* 0x000fe20008000000 */
[----:B------:R-:W-:Y:S01]  /*14990*/  ULDC UR6, c[0x0][0xc3c] ;  /* 0x00030f0000067ab9 */ /* 0x000fe20000000800 */
[----:B------:R-:W-:Y:S01]  /*149a0*/  UMOV UR5, URZ ;  /* 0x0000003f00057c82 */ /* 0x000fe20008000000 */
[----:B------:R-:W-:Y:S01]  /*149b0*/  IMAD.U32 R3, RZ, RZ, UR4 ;  /* 0x00000004ff037e24 */ /* 0x000fe2000f8e00ff */
[----:B------:R-:W-:Y:S01]  /*149c0*/  MOV R2, UR5 ;  /* 0x0000000500027c02 */ /* 0x000fe20008000f00 */
[----:B------:R-:W-:Y:S01]  /*149d0*/  IMAD.U32 R0, RZ, RZ, UR6 ;  /* 0x00000006ff007e24 */ /* 0x000fe2000f8e00ff */
[----:B------:R0:W-:Y:S04]  /*149e0*/  STL [R1], R4 ;  /* 0x0000000401007387 */ /* 0x0001e80000100800 */
[----:B------:R0:W-:Y:S04]  /*149f0*/  STL [R1+0x4], R3 ;  /* 0x0000040301007387 */ /* 0x0001e80000100800 */
[----:B------:R0:W-:Y:S04]  /*14a00*/  STL [R1+0xc], R0 ;  /* 0x00000c0001007387 */ /* 0x0001e80000100800 */
[----:B------:R0:W-:Y:S02]  /*14a10*/  STL [R1+0x8], R2 ;  /* 0x0000080201007387 */ /* 0x0001e40000100800 */
.L_x_2381:
[----:B0-----:R-:W3:Y:S04]  /*14a20*/  LDL R3, [R1+0x8] ;  /* 0x0000080001037983 */ /* 0x001ee80000100800 */
[----:B-1----:R-:W4:Y:S04]  /*14a30*/  LDL R2, [R1+0xc] ;  /* 0x00000c0001027983 */ /* 0x002f280000100800 */
[----:B------:R-:W5:Y:S04]  /*14a40*/  LDL R4, [R1] ;  /* 0x0000000001047983 */ /* 0x000f680000100800 */
[----:B------:R-:W5:Y:S01]  /*14a50*/  LDL R5, [R1+0x4] ;  /* 0x0000040001057983 */ /* 0x000f620000100800 */
[----:B------:R-:W-:Y:S05]  /*14a60*/  WARPSYNC.ALL ;  /* 0x0000000000007948 */ /* 0x000fea0003800000 */
[----:B--2---:R-:W0:Y:S02]  /*14a70*/  S2R R0, SR_TID.X ;  /* 0x0000000000007919 */ /* 0x004e240000002100 */
        /* <DEDUP_REMOVED lines=10> */
.L_x_2370:
[----:B------:R-:W2:Y:S01]  /*14b20*/  LDL R0, [R1+0xc] ;  /* 0x00000c0001007983 */ /* 0x000ea20000100800 */
[----:B------:R-:W-:Y:S02]  /*14b30*/  ULDC UR4, c[0x0][0xc3c] ;  /* 0x00030f0000047ab9 */ /* 0x000fe40000000800 */
[----:B--2---:R-:W-:-:S13]  /*14b40*/  ISETP.GE.AND P0, PT, R0, UR4, PT ;  /* 0x0000000400007c0c */ /* 0x004fda000bf06270 */
[----:B------:R-:W-:Y:S05]  /*14b50*/  @!P0 BRA `(.L_x_2382) ;  /* 0xffffffa400208947 */ /* 0x000fea000383ffff */
[----:B------:R-:W-:Y:S05]  /*14b60*/  BSYNC B8 ;  /* 0x0000000000087941 */ /* 0x000fea0003800000 */
.L_x_2278:
[----:B0-----:R-:W2:Y:S01]  /*14b70*/  LDL.LU R0, [R1+0x48] ;  /* 0x0000480001007983 */ /* 0x001ea20000300800 */
[----:B------:R-:W-:Y:S01]  /*14b80*/  BSSY B0, `(.L_x_2383) ;  /* 0x000000b000007945 */ /* 0x000fe20003800000 */
[----:B-1-3--:R-:W0:Y:S01]  /*14b90*/  S2R R5, SR_CgaCtaId ;  /* 0x0000000000057919 */ /* 0x00ae220000008800 */
        /* <DEDUP_REMOVED lines=9> */
.L_x_2454:
[----:B------:R-:W-:Y:S05]  /*14c30*/  BSYNC B0 ;  /* 0x0000000000007941 */ /* 0x000fea0003800000 */
.L_x_2383:
[----:B------:R-:W-:-:S03]  /*14c40*/  UMOV UR4, 0xffffffff ;  /* 0xffffffff00047882 */ /* 0x000fc60000000000 */
[----:B------:R-:W-:Y:S05]  /*14c50*/  BRA.DIV UR4, `(.L_x_2385) ;  /* 0x0000002204387947 */ /* 0x000fea000b800000 */
[----:B------:R-:W1:Y:S02]  /*14c60*/  S2R R2, SR_TID.X ;  /* 0x0000000000027919 */ /* 0x000e640000002100 */
[----:B-1----:R-:W-:-:S04]  /*14c70*/  SHF.R.U32.HI R2, RZ, 0x5, R2 ;  /* 0x00000005ff027819 */ /* 0x002fc80000011602 */
[----:B------:R-:W-:-:S05]  /*14c80*/  LOP3.LUT R2, R2, 0x3, RZ, 0xc0, !PT ;  /* 0x0000000302027812 */ /* 0x000fca00078ec0ff */
[----:B------:R1:W2:Y:S02]  /*14c90*/  SHFL.IDX PT, R14, R2, RZ, 0x1f ;  /* 0x00001fff020e7589 */ /* 0x0002a400000e0000 */
.L_x_2457:
[----:B--2---:R-:W-:Y:S01]  /*14ca0*/  ISETP.NE.AND P0, PT, R14, RZ, PT ;  /* 0x000000ff0e00720c */ /* 0x004fe20003f05270 */
[----:B------:R-:W-:-:S12]  /*14cb0*/  BSSY B0, `(.L_x_2386) ;  /* 0x0000025000007945 */ /* 0x000fd80003800000 */
[----:B------:R-:W-:Y:S05]  /*14cc0*/  @P0 BRA `(.L_x_2387) ;  /* 0x00000000008c0947 */ /* 0x000fea0003800000 */
[----:B------:R-:W-:-:S03]  /*14cd0*/  UMOV UR4, 0xffffffff ;  /* 0xffffffff00047882 */ /* 0x000fc60000000000 */
[----:B------:R-:W-:Y:S05]  /*14ce0*/  BRA.DIV UR4, `(.L_x_2388) ;  /* 0x0000002204487947 */ /* 0x000fea000b800000 */
[----:B------:R-:W-:-:S13]  /*14cf0*/  ELECT P6, URZ, PT ;  /* 0x00000000003f782f */ /* 0x000fda00038c0000 */
.L_x_2460:
[----:B------:R-:W-:Y:S05]  /*14d00*/  @!P6 BRA `(.L_x_2387) ;  /* 0x00000000007ce947 */ /* 0x000fea0003800000 */
[----:B-1----:R-:W2:Y:S02]  /*14d10*/  LDL.LU R2, [R1+0x60] ;  /* 0x0000600001027983 */ /* 0x002ea40000300800 */
[----:B--2---:R-:W-:-:S04]  /*14d20*/  LOP3.LUT R2, R2, 0x2, RZ, 0xfc, !PT ;  /* 0x0000000202027812 */ /* 0x004fc800078efcff */
[----:B------:R-:W-:-:S13]  /*14d30*/  ISETP.NE.AND P2, PT, R2, 0x3, PT ;  /* 0x000000030200780c */ /* 0x000fda0003f45270 */
[----:B------:R-:W-:Y:S05]  /*14d40*/  @!P2 BRA `(.L_x_2389) ;  /* 0x000000000004a947 */ /* 0x000fea0003800000 */
[----:B------:R-:W-:Y:S01]  /*14d50*/  BPT.TRAP 0x1 ;  /* 0x000000040000795c */ /* 0x000fe20000300000 */
.L_x_2389:
        /* <DEDUP_REMOVED lines=13> */
.L_x_2461:
[----:B------:R-:W1:Y:S02]  /*14e30*/  SYNCS.PHASECHK.TRANS64.TRYWAIT P0, [R7+URZ], R2 ;  /* 0x00000002070075a7 */ /* 0x000e64000800017f */
[----:B-1----:R-:W-:Y:S05]  /*14e40*/  @!P0 BRA `(.L_x_2391) ;  /* 0x0000002000248947 */ /* 0x002fea0003800000 */
.L_x_2462:
[----:B------:R-:W-:Y:S05]  /*14e50*/  @!P2 BRA `(.L_x_2392) ;  /* 0x000000000004a947 */ /* 0x000fea0003800000 */
[----:B------:R-:W-:Y:S01]  /*14e60*/  BPT.TRAP 0x1 ;  /* 0x000000040000795c */ /* 0x000fe20000300000 */
.L_x_2392:
[----:B------:R-:W-:-:S04]  /*14e70*/  VIADD R0, R0, 0x34860 ;  /* 0x0003486000007836 */ /* 0x000fc80000000000 */
[----:B------:R-:W-:-:S04]  /*14e80*/  IMAD R4, R19, 0x8, R0 ;  /* 0x0000000813047824 */ /* 0x000fc800078e0200 */
[----:B------:R-:W2:Y:S02]  /*14e90*/  SYNCS.PHASECHK.TRANS64.TRYWAIT P0, [R4+URZ], R5 ;  /* 0x00000005040075a7 */ /* 0x000ea4000800017f */
[----:B--2---:R-:W-:Y:S05]  /*14ea0*/  @!P0 BRA `(.L_x_2393) ;  /* 0x0000002000208947 */ /* 0x004fea0003800000 */
.L_x_2463:
[----:B------:R-:W-:-:S07]  /*14eb0*/  IMAD R3, R3, 0x8, R0 ;  /* 0x0000000803037824 */ /* 0x000fce00078e0200 */
.L_x_2394:
[----:B---3--:R3:W4:Y:S02]  /*14ec0*/  SYNCS.PHASECHK.TRANS64.TRYWAIT P0, [R3+URZ], R2 ;  /* 0x00000002030075a7 */ /* 0x008724000800017f */
[----:B----4-:R-:W-:Y:S05]  /*14ed0*/  @!P0 NANOSLEEP.SYNCS 0x989680 ;  /* 0x009896800000895d */ /* 0x010fea0003900000 */
[----:B------:R-:W4:Y:S02]  /*14ee0*/  @!P0 SYNCS.PHASECHK.TRANS64 P0, [R3+URZ], R2 ;  /* 0x00000002030085a7 */ /* 0x000f24000800007f */
[----:B----4-:R-:W-:Y:S05]  /*14ef0*/  @!P0 BRA `(.L_x_2394) ;  /* 0xfffffffc00f08947 */ /* 0x010fea000383ffff */
.L_x_2387:
[----:B------:R-:W-:Y:S05]  /*14f00*/  BSYNC B0 ;  /* 0x0000000000007941 */ /* 0x000fea0003800000 */
.L_x_2386:
[----:B------:R-:W-:Y:S05]  /*14f10*/  EXIT ;  /* 0x000000000000794d */ /* 0x000fea0003800000 */
.L_x_2217:
[----:B0-----:R-:W-:-:S04]  /*14f20*/  IMAD.U32 R3, RZ, RZ, UR37 ;  /* 0x00000025ff037e24 */ /* 0x001fc8000f8e00ff */
[----:B------:R0:W1:Y:S03]  /*14f30*/  SYNCS.PHASECHK.TRANS64.TRYWAIT P1, [R3+URZ+0x34800], R0 ;  /* 0x03480000030075a7 */ /* 0x000066000802017f */
[----:B-1----:R-:W-:Y:S05]  /*14f40*/  @!P1 NANOSLEEP.SYNCS 0x989680 ;  /* 0x009896800000995d */ /* 0x002fea0003900000 */
[----:B------:R-:W1:Y:S02]  /*14f50*/  @!P1 SYNCS.PHASECHK.TRANS64 P1, [R3+URZ+0x34800], R0 ;  /* 0x03480000030095a7 */ /* 0x000e64000802007f */
[----:B-1----:R-:W-:Y:S05]  /*14f60*/  @!P1 BRA `(.L_x_2217) ;  /* 0xfffffffc00ec9947 */ /* 0x002fea000383ffff */
[----:B------:R-:W-:Y:S05]  /*14f70*/  BRA `(.L_x_2395) ;  /* 0xfffffec800f87947 */ /* 0x000fea000383ffff */
.L_x_2221:
[----:B-1----:R1:W2:Y:S02]  /*14f80*/  SYNCS.PHASECHK.TRANS64.TRYWAIT P2, [R0+URZ+0x34830], R3 ;  /* 0x03483003000075a7 */ /* 0x0022a4000804017f */
[----:B--2---:R-:W-:Y:S05]  /*14f90*/  @!P2 NANOSLEEP.SYNCS 0x989680 ;  /* 0x009896800000a95d */ /* 0x004fea0003900000 */
[----:B------:R-:W2:Y:S02]  /*14fa0*/  @!P2 SYNCS.PHASECHK.TRANS64 P2, [R0+URZ+0x34830], R3 ;  /* 0x034830030000a5a7 */ /* 0x000ea4000804007f */
[----:B--2---:R-:W-:Y:S05]  /*14fb0*/  @!P2 BRA `(.L_x_2221) ;  /* 0xfffffffc00f0a947 */ /* 0x004fea000383ffff */
[----:B------:R-:W-:Y:S05]  /*14fc0*/  BRA `(.L_x_2220) ;  /* 0xfffffecc001c7947 */ /* 0x000fea000383ffff */
.L_x_2226:
[----:B-1----:R-:W-:-:S04]  /*14fd0*/  IMAD.U32 R6, RZ, RZ, UR59 ;  /* 0x0000003bff067e24 */ /* 0x002fc8000f8e00ff */
[----:B------:R1:W2:Y:S03]  /*14fe0*/  SYNCS.PHASECHK.TRANS64.TRYWAIT P3, [R6+URZ+0x34830], R5 ;  /* 0x03483005060075a7 */ /* 0x0002a6000806017f */
[----:B--2---:R-:W-:Y:S05]  /*14ff0*/  @!P3 NANOSLEEP.SYNCS 0x989680 ;  /* 0x009896800000b95d */ /* 0x004fea0003900000 */
[----:B------:R-:W2:Y:S02]  /*15000*/  @!P3 SYNCS.PHASECHK.TRANS64 P3, [R6+URZ+0x34830], R5 ;  /* 0x034830050600b5a7 */ /* 0x000ea4000806007f */
[----:B--2---:R-:W-:Y:S05]  /*15010*/  @!P3 BRA `(.L_x_2226) ;  /* 0xfffffffc00ecb947 */ /* 0x004fea000383ffff */
[----:B------:R-:W-:Y:S05]  /*15020*/  BRA `(.L_x_2225) ;  /* 0xfffffef800807947 */ /* 0x000fea000383ffff */
.L_x_2230:
[----:B01----:R-:W-:-:S04]  /*15030*/  IMAD.U32 R5, RZ, RZ, UR7 ;  /* 0x00000007ff057e24 */ /* 0x003fc8000f8e00ff */
[----:B------:R0:W1:Y:S03]  /*15040*/  SYNCS.PHASECHK.TRANS64.TRYWAIT P3, [R5+URZ+0x34850], R0 ;  /* 0x03485000050075a7 */ /* 0x000066000806017f */
[----:B-1----:R-:W-:Y:S05]  /*15050*/  @!P3 NANOSLEEP.SYNCS 0x989680 ;  /* 0x009896800000b95d */ /* 0x002fea0003900000 */
[----:B------:R-:W1:Y:S02]  /*15060*/  @!P3 SYNCS.PHASECHK.TRANS64 P3, [R5+URZ+0x34850], R0 ;  /* 0x034850000500b5a7 */ /* 0x000e64000806007f */
[----:B-1----:R-:W-:Y:S05]  /*15070*/  @!P3 BRA `(.L_x_2230) ;  /* 0xfffffffc00ecb947 */ /* 0x002fea000383ffff */
[----:B------:R-:W-:Y:S05]  /*15080*/  BRA `(.L_x_2229) ;  /* 0xffffff0000847947 */ /* 0x000fea000383ffff */
.L_x_2236:
[----:B-1----:R-:W-:-:S04]  /*15090*/  IMAD.U32 R6, RZ, RZ, UR6 ;  /* 0x00000006ff067e24 */ /* 0x002fc8000f8e00ff */
[----:B------:R1:W2:Y:S03]  /*150a0*/  SYNCS.PHASECHK.TRANS64.TRYWAIT P2, [R6+URZ+0x34830], R5 ;  /* 0x03483005060075a7 */ /* 0x0002a6000804017f */
[----:B--2---:R-:W-:Y:S05]  /*150b0*/  @!P2 NANOSLEEP.SYNCS 0x989680 ;  /* 0x009896800000a95d */ /* 0x004fea0003900000 */
[----:B------:R-:W2:Y:S02]  /*150c0*/  @!P2 SYNCS.PHASECHK.TRANS64 P2, [R6+URZ+0x34830], R5 ;  /* 0x034830050600a5a7 */ /* 0x000ea4000804007f */
[----:B--2---:R-:W-:Y:S05]  /*150d0*/  @!P2 BRA `(.L_x_2236) ;  /* 0xfffffffc00eca947 */ /* 0x004fea000383ffff */
[----:B------:R-:W-:Y:S05]  /*150e0*/  BRA `(.L_x_2235) ;  /* 0xffffff2800c87947 */ /* 0x000fea000383ffff */
.L_x_2240:
[----:B01----:R-:W-:-:S04]  /*150f0*/  IMAD.U32 R5, RZ, RZ, UR7 ;  /* 0x00000007ff057e24 */ /* 0x003fc8000f8e00ff */
[----:B------:R0:W1:Y:S03]  /*15100*/  SYNCS.PHASECHK.TRANS64.TRYWAIT P2, [R5+URZ+0x34850], R0 ;  /* 0x03485000050075a7 */ /* 0x000066000804017f */
[----:B-1----:R-:W-:Y:S05]  /*15110*/  @!P2 NANOSLEEP.SYNCS 0x989680 ;  /* 0x009896800000a95d */ /* 0x002fea0003900000 */
[----:B------:R-:W1:Y:S02]  /*15120*/  @!P2 SYNCS.PHASECHK.TRANS64 P2, [R5+URZ+0x34850], R0 ;  /* 0x034850000500a5a7 */ /* 0x000e64000804007f */
[----:B-1----:R-:W-:Y:S05]  /*15130*/  @!P2 BRA `(.L_x_2240) ;  /* 0xfffffffc00eca947 */ /* 0x002fea000383ffff */
[----:B------:R-:W-:Y:S05]  /*15140*/  BRA `(.L_x_2239) ;  /* 0xffffff3000cc7947 */ /* 0x000fea000383ffff */
.L_x_2245:
[----:B-1----:R-:W-:-:S04]  /*15150*/  IMAD.U32 R7, RZ, RZ, UR5 ;  /* 0x00000005ff077e24 */ /* 0x002fc8000f8e00ff */
[----:B------:R1:W2:Y:S03]  /*15160*/  SYNCS.PHASECHK.TRANS64.TRYWAIT P0, [R7+URZ+0x34850], R0 ;  /* 0x03485000070075a7 */ /* 0x0002a6000800017f */
[----:B--2---:R-:W-:Y:S05]  /*15170*/  @!P0 NANOSLEEP.SYNCS 0x989680 ;  /* 0x009896800000895d */ /* 0x004fea0003900000 */
[----:B------:R-:W2:Y:S02]  /*15180*/  @!P0 SYNCS.PHASECHK.TRANS64 P0, [R7+URZ+0x34850], R0 ;  /* 0x03485000070085a7 */ /* 0x000ea4000800007f */
[----:B--2---:R-:W-:Y:S05]  /*15190*/  @!P0 BRA `(.L_x_2245) ;  /* 0xfffffffc00ec8947 */ /* 0x004fea000383ffff */
[----:B------:R-:W-:Y:S05]  /*151a0*/  BRA `(.L_x_2244) ;  /* 0xffffff54009c7947 */ /* 0x000fea000383ffff */
.L_x_2292:
[----:B------:R-:W0:Y:S01]  /*151b0*/  S2R R4, SR_TID.X ;  /* 0x0000000000047919 */ /* 0x000e220000002100 */
[----:B------:R-:W-:Y:S01]  /*151c0*/  BSSY B0, `(.L_x_2396) ;  /* 0x000000a000007945 */ /* 0x000fe20003800000 */
[----:B------:R-:W-:Y:S02]  /*151d0*/  IMAD.MOV.U32 R12, RZ, RZ, RZ ;  /* 0x000000ffff0c7224 */ /* 0x000fe400078e00ff */
[----:B------:R-:W-:Y:S02]  /*151e0*/  IMAD.MOV.U32 R11, RZ, RZ, 0x1f ;  /* 0x0000001fff0b7424 */ /* 0x000fe400078e00ff */
[----:B------:R-:W-:Y:S01]  /*151f0*/  IMAD.MOV.U32 R15, RZ, RZ, -0x1 ;  /* 0xffffffffff0f7424 */ /* 0x000fe200078e00ff */
[----:B0-----:R-:W-:-:S04]  /*15200*/  SHF.R.U32.HI R4, RZ, 0x5, R4 ;  /* 0x00000005ff047819 */ /* 0x001fc80000011604 */
[----:B------:R-:W-:-:S05]  /*15210*/  LOP3.LUT R4, R4, 0x3, RZ, 0xc0, !PT ;  /* 0x0000000304047812 */ /* 0x000fca00078ec0ff */
[----:B------:R-:W-:-:S07]  /*15220*/  IMAD.MOV.U32 R13, RZ, RZ, R4 ;  /* 0x000000ffff0d7224 */ /* 0x000fce00078e0004 */
[----:B--2---:R-:W-:Y:S05]  /*15230*/  WARPSYNC.COLLECTIVE R15, `(.L_x_2397) ;  /* 0x000000000f087348 */ /* 0x004fea0003c00000 */
[----:B------:R0:W1:Y:S02]  /*15240*/  SHFL.IDX P6, R14, R13, R12, R11 ;  /* 0x0000000c0d0e7389 */ /* 0x00006400000c000b */
[----:B012---:R-:W-:Y:S01]  /*15250*/  ENDCOLLECTIVE ;  /* 0x000000000000791b */ /* 0x007fe20003800000 */
.L_x_2397:
[----:B------:R-:W-:Y:S05]  /*15260*/  BSYNC B0 ;  /* 0x0000000000007941 */ /* 0x000fea0003800000 */
.L_x_2396:
[----:B------:R-:W-:Y:S05]  /*15270*/  BRA `(.L_x_2398) ;  /* 0xffffffac00347947 */ /* 0x000fea000383ffff */
.L_x_2294:
[----:B------:R-:W-:Y:S01]  /*15280*/  BSSY B0, `(.L_x_2399) ;  /* 0x0000006000007945 */ /* 0x000fe20003800000 */
[----:B------:R-:W-:-:S07]  /*15290*/  IMAD.MOV.U32 R15, RZ, RZ, -0x1 ;  /* 0xffffffffff0f7424 */ /* 0x000fce00078e00ff */
[----:B--23--:R-:W-:Y:S05]  /*152a0*/  WARPSYNC.COLLECTIVE R15, `(.L_x_2400) ;  /* 0x000000000f0c7348 */ /* 0x00cfea0003c00000 */
[----:B------:R-:W-:Y:S02]  /*152b0*/  ELECT P6, UR62, PT ;  /* 0x00000000003e782f */ /* 0x000fe400038c0000 */
[----:B------:R-:W-:Y:S01]  /*152c0*/  MOV R14, UR62 ;  /* 0x0000003e000e7c02 */ /* 0x000fe20008000f00 */
[----:B--23--:R-:W-:Y:S10]  /*152d0*/  ENDCOLLECTIVE ;  /* 0x000000000000791b */ /* 0x00cff40003800000 */
.L_x_2400:
[----:B------:R-:W-:Y:S05]  /*152e0*/  BSYNC B0 ;  /* 0x0000000000007941 */ /* 0x000fea0003800000 */
.L_x_2399:
[----:B------:R-:W-:Y:S05]  /*152f0*/  BRA `(.L_x_2401) ;  /* 0xffffffac00387947 */ /* 0x000fea000383ffff */
.L_x_2296:
[----:B0-----:R0:W1:Y:S02]  /*15300*/  SYNCS.PHASECHK.TRANS64.TRYWAIT P0, [R0+URZ+0x34840], R2 ;  /* 0x03484002000075a7 */ /* 0x001064000800017f */
[----:B-1----:R-:W-:Y:S05]  /*15310*/  @!P0 NANOSLEEP.SYNCS 0x989680 ;  /* 0x009896800000895d */ /* 0x002fea0003900000 */
[----:B------:R-:W1:Y:S02]  /*15320*/  @!P0 SYNCS.PHASECHK.TRANS64 P0, [R0+URZ+0x34840], R2 ;  /* 0x03484002000085a7 */ /* 0x000e64000800007f */
[----:B-1----:R-:W-:Y:S05]  /*15330*/  @!P0 BRA `(.L_x_2296) ;  /* 0xfffffffc00f08947 */ /* 0x002fea000383ffff */
[----:B------:R-:W-:Y:S05]  /*15340*/  BRA `(.L_x_2402) ;  /* 0xffffffac00987947 */ /* 0x000fea000383ffff */
.L_x_2300:
[----:B------:R-:W2:Y:S01]  /*15350*/  LDL.LU R11, [R1+0x38] ;  /* 0x00003800010b7983 */ /* 0x000ea20000300800 */
[----:B------:R-:W-:Y:S01]  /*15360*/  IMAD.MOV.U32 R13, RZ, RZ, R3 ;  /* 0x000000ffff0d7224 */ /* 0x000fe200078e0003 */
[----:B------:R-:W-:Y:S01]  /*15370*/  LOP3.LUT R5, R5, 0x7f, RZ, 0xc0, !PT ;  /* 0x0000007f05057812 */ /* 0x000fe200078ec0ff */
[----:B------:R-:W-:Y:S02]  /*15380*/  IMAD.MOV.U32 R12, RZ, RZ, RZ ;  /* 0x000000ffff0c7224 */ /* 0x000fe400078e00ff */
[----:B------:R-:W-:Y:S01]  /*15390*/  IMAD.MOV.U32 R15, RZ, RZ, -0x1 ;  /* 0xffffffffff0f7424 */ /* 0x000fe200078e00ff */
[----:B------:R-:W-:-:S05]  /*153a0*/  SHF.R.U32.HI R5, RZ, 0x3, R5 ;  /* 0x00000003ff057819 */ /* 0x000fca0000011605 */
[----:B------:R-:W-:-:S04]  /*153b0*/  IMAD R2, R9, 0x80, R5 ;  /* 0x0000008009027824 */ /* 0x000fc800078e0205 */
[----:B------:R-:W-:Y:S02]  /*153c0*/  VIADD R5, R2, 0x10 ;  /* 0x0000001002057836 */ /* 0x000fe40000000000 */
[----:B--2---:R-:W-:Y:S02]  /*153d0*/  IMAD R0, R11, R7, RZ ;  /* 0x000000070b007224 */ /* 0x004fe400078e02ff */
[----:B------:R-:W-:-:S03]  /*153e0*/  IMAD.MOV.U32 R11, RZ, RZ, 0x181f ;  /* 0x0000181fff0b7424 */ /* 0x000fc600078e00ff */
[----:B------:R-:W-:-:S13]  /*153f0*/  ISETP.GE.AND P3, PT, R2, R0, PT ;  /* 0x000000000200720c */ /* 0x000fda0003f66270 */
[----:B-----5:R-:W-:Y:S05]  /*15400*/  WARPSYNC.COLLECTIVE R15, `(.L_x_2403) ;  /* 0x000000000f087348 */ /* 0x020fea0003c00000 */
[----:B------:R0:W1:Y:S02]  /*15410*/  SHFL.IDX P6, R14, R13, R12, R11 ;  /* 0x0000000c0d0e7389 */ /* 0x00006400000c000b */
[----:B01---5:R-:W-:Y:S01]  /*15420*/  ENDCOLLECTIVE ;  /* 0x000000000000791b */ /* 0x023fe20003800000 */
.L_x_2403:
[----:B------:R-:W-:Y:S02]  /*15430*/  IMAD.MOV.U32 R13, RZ, RZ, R4 ;  /* 0x000000ffff0d7224 */ /* 0x000fe400078e0004 */
[----:B------:R-:W-:-:S07]  /*15440*/  IMAD.MOV.U32 R6, RZ, RZ, R14 ;  /* 0x000000ffff067224 */ /* 0x000fce00078e000e */
[----:B------:R-:W-:Y:S05]  /*15450*/  WARPSYNC.COLLECTIVE R15, `(.L_x_2404) ;  /* 0x000000000f087348 */ /* 0x000fea0003c00000 */
[----:B------:R0:W1:Y:S02]  /*15460*/  SHFL.IDX P6, R14, R13, R12, R11 ;  /* 0x0000000c0d0e7389 */ /* 0x00006400000c000b */
[----:B01----:R-:W-:Y:S01]  /*15470*/  ENDCOLLECTIVE ;  /* 0x000000000000791b */ /* 0x003fe20003800000 */
.L_x_2404:
[----:B------:R-:W-:Y:S02]  /*15480*/  IMAD.MOV.U32 R13, RZ, RZ, R3 ;  /* 0x000000ffff0d7224 */ /* 0x000fe400078e0003 */
[----:B------:R-:W-:Y:S01]  /*15490*/  IMAD.MOV.U32 R12, RZ, RZ, 0x1 ;  /* 0x00000001ff0c7424 */ /* 0x000fe200078e00ff */
[----:B------:R-:W-:-:S07]  /*154a0*/  MOV R7, R14 ;  /* 0x0000000e00077202 */ /* 0x000fce0000000f00 */
[----:B------:R-:W-:Y:S05]  /*154b0*/  WARPSYNC.COLLECTIVE R15, `(.L_x_2405) ;  /* 0x000000000f087348 */ /* 0x000fea0003c00000 */
[----:B------:R0:W1:Y:S02]  /*154c0*/  SHFL.IDX P6, R14, R13, R12, R11 ;  /* 0x0000000c0d0e7389 */ /* 0x00006400000c000b */
[----:B01----:R-:W-:Y:S01]  /*154d0*/  ENDCOLLECTIVE ;  /* 0x000000000000791b */ /* 0x003fe20003800000 */
.L_x_2405:
[----:B------:R-:W-:-:S05]  /*154e0*/  @!P3 LEA R7, P5, R8, R7, 0x1 ;  /* 0x000000070807b211 */ /* 0x000fca00078a08ff */
[----:B------:R-:W-:-:S05]  /*154f0*/  @!P3 IMAD.X R6, RZ, RZ, R6, P5 ;  /* 0x000000ffff06b224 */ /* 0x000fca00028e0606 */
[----:B------:R-:W-:Y:S01]  /*15500*/  @!P3 LOP3.LUT R7, R7, R6, RZ, 0x3c, !PT ;  /* 0x000000060707b212 */ /* 0x000fe200078e3cff */
[----:B------:R-:W-:-:S03]  /*15510*/  IMAD.MOV.U32 R13, RZ, RZ, R4 ;  /* 0x000000ffff0d7224 */ /* 0x000fc600078e0004 */
[----:B------:R-:W-:-:S04]  /*15520*/  @!P3 LOP3.LUT R6, R7, R6, RZ, 0x3c, !PT ;  /* 0x000000060706b212 */ /* 0x000fc800078e3cff */
[----:B------:R-:W-:Y:S01]  /*15530*/  @!P3 LOP3.LUT R7, R7, R6, RZ, 0x3c, !PT ;  /* 0x000000060707b212 */ /* 0x000fe200078e3cff */
[----:B------:R-:W-:-:S04]  /*15540*/  IMAD.MOV.U32 R9, RZ, RZ, R14 ;  /* 0x000000ffff097224 */ /* 0x000fc800078e000e */
[----:B------:R-:W-:Y:S01]  /*15550*/  @!PT LDS RZ, [RZ] ;  /* 0x00000000fffff984 */ /* 0x000fe20000000800 */
[----:B------:R-:W-:Y:S01]  /*15560*/  @!PT LDS RZ, [RZ] ;  /* 0x00000000fffff984 */ /* 0x000fe20000000800 */
[----:B------:R-:W-:Y:S01]  /*15570*/  @!PT LDS RZ, [RZ] ;  /* 0x00000000fffff984 */ /* 0x000fe20000000800 */
[----:B------:R0:W-:Y:S03]  /*15580*/  @!P3 LDGSTS.E.BYPASS.LTC128B.128 [R10+0x10400], desc[UR56][R6.64], !P2 ;  /* 0x10400000060abfae */ /* 0x0001e6000d101d78 */
[----:B0-----:R-:W-:Y:S05]  /*15590*/  WARPSYNC.COLLECTIVE R15, `(.L_x_2406) ;  /* 0x000000000f087348 */ /* 0x001fea0003c00000 */
[----:B------:R1:W2:Y:S02]  /*155a0*/  SHFL.IDX P6, R14, R13, R12, R11 ;  /* 0x0000000c0d0e7389 */ /* 0x0002a400000c000b */
[----:B012---:R-:W-:Y:S01]  /*155b0*/  ENDCOLLECTIVE ;  /* 0x000000000000791b */ /* 0x007fe20003800000 */
.L_x_2406:
        /* <DEDUP_REMOVED lines=8> */
[----:B------:R-:W-:-:S08]  /*15640*/  IMAD.MOV.U32 R5, RZ, RZ, R14 ;  /* 0x000000ffff057224 */ /* 0x000fd000078e000e */
[----:B0-----:R-:W-:Y:S05]  /*15650*/  WARPSYNC.COLLECTIVE R15, `(.L_x_2407) ;  /* 0x000000000f087348 */ /* 0x001fea0003c00000 */
[----:B------:R1:W2:Y:S02]  /*15660*/  SHFL.IDX P6, R14, R13, R12, R11 ;  /* 0x0000000c0d0e7389 */ /* 0x0002a400000c000b */
[----:B012---:R-:W-:Y:S01]  /*15670*/  ENDCOLLECTIVE ;  /* 0x000000000000791b */ /* 0x007fe20003800000 */
.L_x_2407:
        /* <DEDUP_REMOVED lines=16> */
.L_x_2408:
        /* <DEDUP_REMOVED lines=13> */
.L_x_2409:
        /* <DEDUP_REMOVED lines=17> */
.L_x_2410:
[----:B------:R-:W-:Y:S02]  /*15960*/  IMAD.MOV.U32 R13, RZ, RZ, R3 ;  /* 0x000000ffff0d7224 */ /* 0x000fe400078e0003 */
[----:B------:R-:W-:Y:S02]  /*15970*/  IMAD.MOV.U32 R12, RZ, RZ, 0x4 ;  /* 0x00000004ff0c7424 */ /* 0x000fe400078e00ff */
[----:B------:R-:W-:-:S07]  /*15980*/  IMAD.MOV.U32 R5, RZ, RZ, R14 ;  /* 0x000000ffff057224 */ /* 0x000fce00078e000e */
[----:B------:R-:W-:Y:S05]  /*15990*/  WARPSYNC.COLLECTIVE R15, `(.L_x_2411) ;  /* 0x000000000f087348 */ /* 0x000fea0003c00000 */
[----:B------:R0:W1:Y:S02]  /*159a0*/  SHFL.IDX P6, R14, R13, R12, R11 ;  /* 0x0000000c0d0e7389 */ /* 0x00006400000c000b */
[----:B01----:R-:W-:Y:S01]  /*159b0*/  ENDCOLLECTIVE ;  /* 0x000000000000791b */ /* 0x003fe20003800000 */
.L_x_2411:
[----:B------:R-:W-:-:S05]  /*159c0*/  @!P3 LEA R5, P4, R9, R5, 0x1 ;  /* 0x000000050905b211 */ /* 0x000fca00078808ff */
[----:B------:R-:W-:-:S04]  /*159d0*/  @!P3 IMAD.X R6, RZ, RZ, R6, P4 ;  /* 0x000000ffff06b224 */ /* 0x000fc800020e0606 */
[----:B------:R-:W-:Y:S01]  /*159e0*/  @!P3 IMAD.MOV.U32 R7, RZ, RZ, R6 ;  /* 0x000000ffff07b224 */ /* 0x000fe200078e0006 */
[----:B------:R-:W-:Y:S01]  /*159f0*/  @!P3 MOV R6, R5 ;  /* 0x000000050006b202 */ /* 0x000fe20000000f00 */
[----:B------:R-:W-:Y:S02]  /*15a00*/  IMAD.MOV.U32 R13, RZ, RZ, R4 ;  /* 0x000000ffff0d7224 */ /* 0x000fe400078e0004 */
[----:B------:R-:W-:Y:S02]  /*15a10*/  VIADD R5, R2, 0x40 ;  /* 0x0000004002057836 */ /* 0x000fe40000000000 */
        /* <DEDUP_REMOVED lines=11> */
.L_x_2412:
[----:B------:R-:W-:Y:S02]  /*15ad0*/  IMAD.MOV.U32 R13, RZ, RZ, R3 ;  /* 0x000000ffff0d7224 */ /* 0x000fe400078e0003 */
[----:B------:R-:W-:Y:S02]  /*15ae0*/  IMAD.MOV.U32 R12, RZ, RZ, 0x5 ;  /* 0x00000005ff0c7424 */ /* 0x000fe400078e00ff */
[----:B------:R-:W-:-:S07]  /*15af0*/  IMAD.MOV.U32 R5, RZ, RZ, R14 ;  /* 0x000000ffff057224 */ /* 0x000fce00078e000e */
[----:B------:R-:W-:Y:S05]  /*15b00*/  WARPSYNC.COLLECTIVE R15, `(.L_x_2413) ;  /* 0x000000000f087348 */ /* 0x000fea0003c00000 */
[----:B------:R0:W1:Y:S02]  /*15b10*/  SHFL.IDX P6, R14, R13, R12, R11 ;  /* 0x0000000c0d0e7389 */ /* 0x00006400000c000b */
[----:B01----:R-:W-:Y:S01]  /*15b20*/  ENDCOLLECTIVE ;  /* 0x000000000000791b */ /* 0x003fe20003800000 */
.L_x_2413:
        /* <DEDUP_REMOVED lines=17> */
.L_x_2414:
[----:B------:R-:W-:Y:S02]  /*15c40*/  IMAD.MOV.U32 R13, RZ, RZ, R3 ;  /* 0x000000ffff0d7224 */ /* 0x000fe400078e0003 */
[----:B------:R-:W-:Y:S02]  /*15c50*/  IMAD.MOV.U32 R12, RZ, RZ, 0x6 ;  /* 0x00000006ff0c7424 */ /* 0x000fe400078e00ff */
[----:B------:R-:W-:-:S07]  /*15c60*/  IMAD.MOV.U32 R5, RZ, RZ, R14 ;  /* 0x000000ffff057224 */ /* 0x000fce00078e000e */
[----:B------:R-:W-:Y:S05]  /*15c70*/  WARPSYNC.COLLECTIVE R15, `(.L_x_2415) ;  /* 0x000000000f087348 */ /* 0x000fea0003c00000 */
[----:B------:R0:W1:Y:S02]  /*15c80*/  SHFL.IDX P6, R14, R13, R12, R11 ;  /* 0x0000000c0d0e7389 */ /* 0x00006400000c000b */
[----:B01----:R-:W-:Y:S01]  /*15c90*/  ENDCOLLECTIVE ;  /* 0x000000000000791b */ /* 0x003fe20003800000 */
.L_x_2415:
        /* <DEDUP_REMOVED lines=15> */
.L_x_2416:
        /* <DEDUP_REMOVED lines=8> */
.L_x_2417:
        /* <DEDUP_REMOVED lines=14> */
.L_x_2418:
[----:B------:R-:W-:Y:S01]  /*15ef0*/  @!PT LDS RZ, [RZ] ;  /* 0x00000000fffff984 */ /* 0x000fe20000000800 */
[----:B------:R-:W-:Y:S01]  /*15f00*/  @!PT LDS RZ, [RZ] ;  /* 0x00000000fffff984 */ /* 0x000fe20000000800 */
[----:B------:R-:W-:Y:S01]  /*15f10*/  @!PT LDS RZ, [RZ] ;  /* 0x00000000fffff984 */ /* 0x000fe20000000800 */
[----:B------:R3:W-:Y:S01]  /*15f20*/  @!P4 LDGSTS.E.BYPASS.LTC128B.128 [R10+0x1b400], desc[UR56][R6.64+0x100], !P0 ;  /* 0x1b400100060acfae */ /* 0x0007e2000c101d78 */
[----:B------:R-:W-:Y:S01]  /*15f30*/  IMAD.MOV.U32 R3, RZ, RZ, R14 ;  /* 0x000000ffff037224 */ /* 0x000fe200078e000e */
[----:B------:R-:W-:Y:S06]  /*15f40*/  BRA `(.L_x_2419) ;  /* 0xffffffb000407947 */ /* 0x000fec000383ffff */
.L_x_2305:
[----:B0-----:R0:W3:Y:S02]  /*15f50*/  SYNCS.PHASECHK.TRANS64.TRYWAIT P0, [R18+URZ+0x34820], R0 ;  /* 0x03482000120075a7 */ /* 0x0010e4000800017f */
[----:B---3--:R-:W-:Y:S05]  /*15f60*/  @!P0 NANOSLEEP.SYNCS 0x989680 ;  /* 0x009896800000895d */ /* 0x008fea0003900000 */
[----:B------:R-:W3:Y:S02]  /*15f70*/  @!P0 SYNCS.PHASECHK.TRANS64 P0, [R18+URZ+0x34820], R0 ;  /* 0x03482000120085a7 */ /* 0x000ee4000800007f */
[----:B---3--:R-:W-:Y:S05]  /*15f80*/  @!P0 BRA `(.L_x_2305) ;  /* 0xfffffffc00f08947 */ /* 0x008fea000383ffff */
[----:B------:R-:W-:Y:S05]  /*15f90*/  BRA `(.L_x_2420) ;  /* 0xffffffb000c07947 */ /* 0x000fea000383ffff */
.L_x_2314:
[----:B-1----:R1:W2:Y:S02]  /*15fa0*/  SYNCS.PHASECHK.TRANS64.TRYWAIT P0, [R3+URZ+0x34840], R2 ;  /* 0x03484002030075a7 */ /* 0x0022a4000800017f */
[----:B--2---:R-:W-:Y:S05]  /*15fb0*/  @!P0 NANOSLEEP.SYNCS 0x989680 ;  /* 0x009896800000895d */ /* 0x004fea0003900000 */
[----:B------:R-:W2:Y:S02]  /*15fc0*/  @!P0 SYNCS.PHASECHK.TRANS64 P0, [R3+URZ+0x34840], R2 ;  /* 0x03484002030085a7 */ /* 0x000ea4000800007f */
[----:B--2---:R-:W-:Y:S05]  /*15fd0*/  @!P0 BRA `(.L_x_2314) ;  /* 0xfffffffc00f08947 */ /* 0x004fea000383ffff */
[----:B------:R-:W-:Y:S05]  /*15fe0*/  BRA `(.L_x_2421) ;  /* 0xffffffb4009c7947 */ /* 0x000fea000383ffff */
.L_x_2321:
[----:B-1----:R1:W2:Y:S02]  /*15ff0*/  SYNCS.PHASECHK.TRANS64.TRYWAIT P0, [R3+URZ+0x60], R2 ;  /* 0x00006002030075a7 */ /* 0x0022a4000800017f */
[----:B--2---:R-:W-:Y:S05]  /*16000*/  @!P0 NANOSLEEP.SYNCS 0x989680 ;  /* 0x009896800000895d */ /* 0x004fea0003900000 */
[----:B------:R-:W2:Y:S02]  /*16010*/  @!P0 SYNCS.PHASECHK.TRANS64 P0, [R3+URZ+0x60], R2 ;  /* 0x00006002030085a7 */ /* 0x000ea4000800007f */
[----:B--2---:R-:W-:Y:S05]  /*16020*/  @!P0 BRA `(.L_x_2321) ;  /* 0xfffffffc00f08947 */ /* 0x004fea000383ffff */
[----:B------:R-:W-:Y:S05]  /*16030*/  BRA `(.L_x_2422) ;  /* 0xffffffb800ac7947 */ /* 0x000fea000383ffff */
.L_x_2330:
[----:B-1----:R1:W2:Y:S02]  /*16040*/  SYNCS.PHASECHK.TRANS64.TRYWAIT P0, [R3+URZ+0x34840], R2 ;  /* 0x03484002030075a7 */ /* 0x0022a4000800017f */
[----:B--2---:R-:W-:Y:S05]  /*16050*/  @!P0 NANOSLEEP.SYNCS 0x989680 ;  /* 0x009896800000895d */ /* 0x004fea0003900000 */
[----:B------:R-:W2:Y:S02]  /*16060*/  @!P0 SYNCS.PHASECHK.TRANS64 P0, [R3+URZ+0x34840], R2 ;  /* 0x03484002030085a7 */ /* 0x000ea4000800007f */
[----:B--2---:R-:W-:Y:S05]  /*16070*/  @!P0 BRA `(.L_x_2330) ;  /* 0xfffffffc00f08947 */ /* 0x004fea000383ffff */
[----:B------:R-:W-:Y:S05]  /*16080*/  BRA `(.L_x_2423) ;  /* 0xffffffc0003c7947 */ /* 0x000fea000383ffff */
.L_x_2337:
[----:B0-----:R0:W1:Y:S02]  /*16090*/  SYNCS.PHASECHK.TRANS64.TRYWAIT P0, [R2+URZ+0x60], R3 ;  /* 0x00006003020075a7 */ /* 0x001064000800017f */
[----:B-1----:R-:W-:Y:S05]  /*160a0*/  @!P0 NANOSLEEP.SYNCS 0x989680 ;  /* 0x009896800000895d */ /* 0x002fea0003900000 */
[----:B------:R-:W1:Y:S02]  /*160b0*/  @!P0 SYNCS.PHASECHK.TRANS64 P0, [R2+URZ+0x60], R3 ;  /* 0x00006003020085a7 */ /* 0x000e64000800007f */
[----:B-1----:R-:W-:Y:S05]  /*160c0*/  @!P0 BRA `(.L_x_2337) ;  /* 0xfffffffc00f08947 */ /* 0x002fea000383ffff */
[----:B------:R-:W-:Y:S05]  /*160d0*/  BRA `(.L_x_2424) ;  /* 0xffffffc4004c7947 */ /* 0x000fea000383ffff */
.L_x_2346:
[----:B--2---:R2:W3:Y:S02]  /*160e0*/  SYNCS.PHASECHK.TRANS64.TRYWAIT P0, [R2+URZ+0x34840], R3 ;  /* 0x03484003020075a7 */ /* 0x0044e4000800017f */
[----:B---3--:R-:W-:Y:S05]  /*160f0*/  @!P0 NANOSLEEP.SYNCS 0x989680 ;  /* 0x009896800000895d */ /* 0x008fea0003900000 */
[----:B------:R-:W3:Y:S02]  /*16100*/  @!P0 SYNCS.PHASECHK.TRANS64 P0, [R2+URZ+0x34840], R3 ;  /* 0x03484003020085a7 */ /* 0x000ee4000800007f */
[----:B---3--:R-:W-:Y:S05]  /*16110*/  @!P0 BRA `(.L_x_2346) ;  /* 0xfffffffc00f08947 */ /* 0x008fea000383ffff */
[----:B------:R-:W-:Y:S05]  /*16120*/  BRA `(.L_x_2425) ;  /* 0xffffffc800ac7947 */ /* 0x000fea000383ffff */
.L_x_2353:
[----:B0-----:R0:W1:Y:S02]  /*16130*/  SYNCS.PHASECHK.TRANS64.TRYWAIT P0, [R2+URZ+0x60], R5 ;  /* 0x00006005020075a7 */ /* 0x001064000800017f */
[----:B-1----:R-:W-:Y:S05]  /*16140*/  @!P0 NANOSLEEP.SYNCS 0x989680 ;  /* 0x009896800000895d */ /* 0x002fea0003900000 */
[----:B------:R-:W1:Y:S02]  /*16150*/  @!P0 SYNCS.PHASECHK.TRANS64 P0, [R2+URZ+0x60], R5 ;  /* 0x00006005020085a7 */ /* 0x000e64000800007f */
[----:B-1----:R-:W-:Y:S05]  /*16160*/  @!P0 BRA `(.L_x_2353) ;  /* 0xfffffffc00f08947 */ /* 0x002fea000383ffff */
[----:B------:R-:W-:Y:S05]  /*16170*/  BRA `(.L_x_2426) ;  /* 0xffffffcc00bc7947 */ /* 0x000fea000383ffff */
.L_x_2364:
[----:B--2---:R2:W3:Y:S02]  /*16180*/  SYNCS.PHASECHK.TRANS64.TRYWAIT P0, [R0+URZ+0x34860], R2 ;  /* 0x03486002000075a7 */ /* 0x0044e4000800017f */
[----:B---3--:R-:W-:Y:S05]  /*16190*/  @!P0 NANOSLEEP.SYNCS 0x989680 ;  /* 0x009896800000895d */ /* 0x008fea0003900000 */
[----:B------:R-:W3:Y:S02]  /*161a0*/  @!P0 SYNCS.PHASECHK.TRANS64 P0, [R0+URZ+0x34860], R2 ;  /* 0x03486002000085a7 */ /* 0x000ee4000800007f */
[----:B---3--:R-:W-:Y:S05]  /*161b0*/  @!P0 BRA `(.L_x_2364) ;  /* 0xfffffffc00f08947 */ /* 0x008fea000383ffff */
[----:B------:R-:W-:Y:S05]  /*161c0*/  BRA `(.L_x_2427) ;  /* 0xffffffd400087947 */ /* 0x000fea000383ffff */
.L_x_2371:
[----:B------:R-:W2:Y:S01]  /*161d0*/  LDL R0, [R1] ;  /* 0x0000000001007983 */ /* 0x000ea20000100800 */
[----:B------:R-:W-:Y:S01]  /*161e0*/  BSSY B0, `(.L_x_2428) ;  /* 0x0000008000007945 */ /* 0x000fe20003800000 */
[----:B0-----:R-:W-:Y:S02]  /*161f0*/  IMAD.MOV.U32 R12, RZ, RZ, RZ ;  /* 0x000000ffff0c7224 */ /* 0x001fe400078e00ff */
[----:B------:R-:W-:Y:S02]  /*16200*/  IMAD.MOV.U32 R11, RZ, RZ, 0x1f ;  /* 0x0000001fff0b7424 */ /* 0x000fe400078e00ff */
[----:B------:R-:W-:Y:S02]  /*16210*/  IMAD.MOV.U32 R15, RZ, RZ, -0x1 ;  /* 0xffffffffff0f7424 */ /* 0x000fe400078e00ff */
[----:B--2---:R-:W-:-:S07]  /*16220*/  IMAD.MOV.U32 R13, RZ, RZ, R0 ;  /* 0x000000ffff0d7224 */ /* 0x004fce00078e0000 */
[----:B-1-3--:R-:W-:Y:S05]  /*16230*/  WARPSYNC.COLLECTIVE R15, `(.L_x_2429) ;  /* 0x000000000f087348 */ /* 0x00afea0003c00000 */
[----:B------:R0:W2:Y:S02]  /*16240*/  SHFL.IDX P6, R14, R13, R12, R11 ;  /* 0x0000000c0d0e7389 */ /* 0x0000a400000c000b */
[----:B0123--:R-:W-:Y:S01]  /*16250*/  ENDCOLLECTIVE ;  /* 0x000000000000791b */ /* 0x00ffe20003800000 */
.L_x_2429:
[----:B------:R-:W-:Y:S05]  /*16260*/  BSYNC B0 ;  /* 0x0000000000007941 */ /* 0x000fea0003800000 */
.L_x_2428:
        /* <DEDUP_REMOVED lines=9> */
.L_x_2430:
        /* <DEDUP_REMOVED lines=11> */
[----:B------:R-:W-:Y:S02]  /*163b0*/  CS2R R6, SRZ ;  /* 0x0000000000067805 */ /* 0x000fe4000001ff00 */
[C---:B------:R-:W-:Y:S02]  /*163c0*/  ISETP.GE.U32.AND P2, PT, R10.reuse, 0x2, PT ;  /* 0x000000020a00780c */ /* 0x040fe40003f46070 */
[C---:B------:R-:W-:Y:S02]  /*163d0*/  ISETP.GE.U32.AND P3, PT, R10.reuse, 0x4, PT ;  /* 0x000000040a00780c */ /* 0x040fe40003f66070 */
[C---:B------:R-:W-:Y:S02]  /*163e0*/  ISETP.GE.U32.AND P4, PT, R10.reuse, 0x8, PT ;  /* 0x000000080a00780c */ /* 0x040fe40003f86070 */
[----:B------:R-:W-:Y:S01]  /*163f0*/  ISETP.GE.U32.AND P5, PT, R10, 0x10, PT ;  /* 0x000000100a00780c */ /* 0x000fe20003fa6070 */
[----:B--2---:R-:W-:-:S02]  /*16400*/  @!P1 IMAD.MOV.U32 R6, RZ, RZ, R5 ;  /* 0x000000ffff069224 */ /* 0x004fc400078e0005 */
[----:B------:R-:W-:Y:S02]  /*16410*/  IMAD.MOV.U32 R5, RZ, RZ, RZ ;  /* 0x000000ffff057224 */ /* 0x000fe400078e00ff */
[----:B---3--:R-:W-:Y:S01]  /*16420*/  @!P1 IMAD.MOV.U32 R7, RZ, RZ, R2 ;  /* 0x000000ffff079224 */ /* 0x008fe200078e0002 */
[----:B------:R-:W-:-:S03]  /*16430*/  ISETP.NE.AND P1, PT, R10, RZ, PT ;  /* 0x000000ff0a00720c */ /* 0x000fc60003f25270 */
[----:B------:R-:W-:-:S04]  /*16440*/  IMAD R2, R7, R6, RZ ;  /* 0x0000000607027224 */ /* 0x000fc800078e02ff */
[----:B------:R-:W-:-:S07]  /*16450*/  IMAD.MOV.U32 R13, RZ, RZ, R2 ;  /* 0x000000ffff0d7224 */ /* 0x000fce00078e0002 */
[----:B------:R-:W-:Y:S05]  /*16460*/  WARPSYNC.COLLECTIVE R15, `(.L_x_2431) ;  /* 0x000000000f087348 */ /* 0x000fea0003c00000 */
[----:B------:R0:W1:Y:S02]  /*16470*/  SHFL.UP P6, R14, R13, R12, R11 ;  /* 0x0400000c0d0e7389 */ /* 0x00006400000c000b */
[----:B01----:R-:W-:Y:S01]  /*16480*/  ENDCOLLECTIVE ;  /* 0x000000000000791b */ /* 0x003fe20003800000 */
.L_x_2431:
        /* <DEDUP_REMOVED lines=8> */
.L_x_2432:
        /* <DEDUP_REMOVED lines=8> */
.L_x_2433:
        /* <DEDUP_REMOVED lines=8> */
.L_x_2434:
[----:B------:R-:W-:Y:S01]  /*16610*/  IMAD.MOV.U32 R12, RZ, RZ, 0x10 ;  /* 0x00000010ff0c7424 */ /* 0x000fe200078e00ff */
[----:B------:R-:W-:-:S04]  /*16620*/  MOV R3, R14 ;  /* 0x0000000e00037202 */ /* 0x000fc80000000f00 */
[----:B------:R-:W-:-:S05]  /*16630*/  SEL R3, R3, RZ, P4 ;  /* 0x000000ff03037207 */ /* 0x000fca0002000000 */
[----:B------:R-:W-:-:S04]  /*16640*/  IMAD.IADD R2, R2, 0x1, R3 ;  /* 0x0000000102027824 */ /* 0x000fc800078e0203 */
[----:B------:R-:W-:-:S07]  /*16650*/  IMAD.MOV.U32 R13, RZ, RZ, R2 ;  /* 0x000000ffff0d7224 */ /* 0x000fce00078e0002 */
[----:B------:R-:W-:Y:S05]  /*16660*/  WARPSYNC.COLLECTIVE R15, `(.L_x_2435) ;  /* 0x000000000f087348 */ /* 0x000fea0003c00000 */
[----:B------:R0:W1:Y:S02]  /*16670*/  SHFL.UP P6, R14, R13, R12, R11 ;  /* 0x0400000c0d0e7389 */ /* 0x00006400000c000b */
[----:B01----:R-:W-:Y:S01]  /*16680*/  ENDCOLLECTIVE ;  /* 0x000000000000791b */ /* 0x003fe20003800000 */
.L_x_2435:
        /* <DEDUP_REMOVED lines=9> */
.L_x_2436:
[----:B------:R-:W-:Y:S01]  /*16720*/  IMAD.MOV.U32 R9, RZ, RZ, R14 ;  /* 0x000000ffff097224 */ /* 0x000fe200078e000e */
[----:B------:R-:W-:Y:S06]  /*16730*/  BRA `(.L_x_2437) ;  /* 0xffffffd4007c7947 */ /* 0x000fec000383ffff */
.L_x_2374:
        /* <DEDUP_REMOVED lines=8> */
.L_x_2439:
[----:B------:R-:W-:Y:S05]  /*167c0*/  BSYNC B0 ;  /* 0x0000000000007941 */ /* 0x000fea0003800000 */
.L_x_2438:
        /* <DEDUP_REMOVED lines=10> */
.L_x_2440:
        /* <DEDUP_REMOVED lines=8> */
.L_x_2441:
        /* <DEDUP_REMOVED lines=8> */
.L_x_2442:
[----:B------:R-:W-:Y:S02]  /*16970*/  IMAD.MOV.U32 R12, RZ, RZ, 0x10 ;  /* 0x00000010ff0c7424 */ /* 0x000fe400078e00ff */
[----:B------:R-:W-:-:S05]  /*16980*/  IMAD.MOV.U32 R3, RZ, RZ, R14 ;  /* 0x000000ffff037224 */ /* 0x000fca00078e000e */
[----:B------:R-:W-:-:S04]  /*16990*/  SEL R3, R3, RZ, P4 ;  /* 0x000000ff03037207 */ /* 0x000fc80002000000 */
[----:B------:R-:W-:-:S05]  /*169a0*/  IADD3 R2, R2, R3, RZ ;  /* 0x0000000302027210 */ /* 0x000fca0007ffe0ff */
[----:B------:R-:W-:-:S07]  /*169b0*/  IMAD.MOV.U32 R13, RZ, RZ, R2 ;  /* 0x000000ffff0d7224 */ /* 0x000fce00078e0002 */
[----:B------:R-:W-:Y:S05]  /*169c0*/  WARPSYNC.COLLECTIVE R15, `(.L_x_2443) ;  /* 0x000000000f087348 */ /* 0x000fea0003c00000 */
[----:B------:R0:W1:Y:S02]  /*169d0*/  SHFL.UP P6, R14, R13, R12, R11 ;  /* 0x0400000c0d0e7389 */ /* 0x00006400000c000b */
[----:B01----:R-:W-:Y:S01]  /*169e0*/  ENDCOLLECTIVE ;  /* 0x000000000000791b */ /* 0x003fe20003800000 */
.L_x_2443:
        /* <DEDUP_REMOVED lines=9> */
.L_x_2444:
[----:B------:R-:W-:Y:S01]  /*16a80*/  IMAD.MOV.U32 R9, RZ, RZ, R14 ;  /* 0x000000ffff097224 */ /* 0x000fe200078e000e */
[----:B------:R-:W-:Y:S06]  /*16a90*/  BRA `(.L_x_2445) ;  /* 0xffffffd400507947 */ /* 0x000fec000383ffff */
.L_x_2376:
[----:B------:R-:W-:Y:S01]  /*16aa0*/  BSSY B0, `(.L_x_2446) ;  /* 0x0000006000007945 */ /* 0x000fe20003800000 */
[----:B------:R-:W-:Y:S01]  /*16ab0*/  PLOP3.LUT P6, PT, P6, PT, PT, 0x8, 0x0 ;  /* 0x000000000000781c */ /* 0x000fe200037ce170 */
[----:B------:R-:W-:-:S12]  /*16ac0*/  IMAD.MOV.U32 R15, RZ, RZ, -0x1 ;  /* 0xffffffffff0f7424 */ /* 0x000fd800078e00ff */
[----:B0-----:R-:W-:Y:S05]  /*16ad0*/  WARPSYNC.COLLECTIVE R15, `(.L_x_2447) ;  /* 0x000000000f087348 */ /* 0x001fea0003c00000 */
[----:B------:R-:W-:Y:S01]  /*16ae0*/  VOTE.ANY R14, PT, P6 ;  /* 0x00000000000e7806 */ /* 0x000fe200030e0100 */
[----:B0-----:R-:W-:Y:S06]  /*16af0*/  ENDCOLLECTIVE ;  /* 0x000000000000791b */ /* 0x001fec0003800000 */
.L_x_2447:
[----:B------:R-:W-:Y:S05]  /*16b00*/  BSYNC B0 ;  /* 0x0000000000007941 */ /* 0x000fea0003800000 */
.L_x_2446:
        /* <DEDUP_REMOVED lines=10> */
.L_x_2448:
[----:B------:R-:W-:Y:S02]  /*16bb0*/  IMAD.MOV.U32 R13, RZ, RZ, R7 ;  /* 0x000000ffff0d7224 */ /* 0x000fe400078e0007 */
[----:B------:R-:W-:-:S07]  /*16bc0*/  IMAD.MOV.U32 R0, RZ, RZ, R14 ;  /* 0x000000ffff007224 */ /* 0x000fce00078e000e */
[----:B------:R-:W-:Y:S05]  /*16bd0*/  WARPSYNC.COLLECTIVE R15, `(.L_x_2449) ;  /* 0x000000000f087348 */ /* 0x000fea0003c00000 */
[----:B------:R0:W1:Y:S02]  /*16be0*/  SHFL.IDX P6, R14, R13, R12, R11 ;  /* 0x0000000c0d0e7389 */ /* 0x00006400000c000b */
[----:B01----:R-:W-:Y:S01]  /*16bf0*/  ENDCOLLECTIVE ;  /* 0x000000000000791b */ /* 0x003fe20003800000 */
.L_x_2449:
[----:B------:R-:W-:Y:S02]  /*16c00*/  IMAD.MOV.U32 R7, RZ, RZ, R14 ;  /* 0x000000ffff077224 */ /* 0x000fe400078e000e */
[----:B------:R-:W-:-:S05]  /*16c10*/  IMAD.IADD R6, R10, 0x1, R16 ;  /* 0x000000010a067824 */ /* 0x000fca00078e0210 */
[----:B------:R0:W-:Y:S01]  /*16c20*/  STL [R1+0xc], R6 ;  /* 0x00000c0601007387 */ /* 0x0001e20000100800 */
[----:B------:R-:W-:Y:S05]  /*16c30*/  BRA `(.L_x_2450) ;  /* 0xffffffd400307947 */ /* 0x000fea000383ffff */
.L_x_2378:
        /* <DEDUP_REMOVED lines=8> */
.L_x_2452:
[----:B------:R-:W-:Y:S05]  /*16cc0*/  BSYNC B0 ;  /* 0x0000000000007941 */ /* 0x000fea0003800000 */
.L_x_2451:
[----:B------:R-:W-:Y:S01]  /*16cd0*/  IMAD.MOV.U32 R2, RZ, RZ, R14 ;  /* 0x000000ffff027224 */ /* 0x000fe200078e000e */
[----:B------:R-:W-:Y:S06]  /*16ce0*/  BRA `(.L_x_2453) ;  /* 0xffffffd4001c7947 */ /* 0x000fec000383ffff */
.L_x_2384:
[----:B0-----:R0:W1:Y:S02]  /*16cf0*/  SYNCS.PHASECHK.TRANS64.TRYWAIT P0, [R0+URZ+0x34820], R3 ;  /* 0x03482003000075a7 */ /* 0x001064000800017f */
[----:B-1----:R-:W-:Y:S05]  /*16d00*/  @!P0 NANOSLEEP.SYNCS 0x989680 ;  /* 0x009896800000895d */ /* 0x002fea0003900000 */
[----:B------:R-:W1:Y:S02]  /*16d10*/  @!P0 SYNCS.PHASECHK.TRANS64 P0, [R0+URZ+0x34820], R3 ;  /* 0x03482003000085a7 */ /* 0x000e64000800007f */
[----:B-1----:R-:W-:Y:S05]  /*16d20*/  @!P0 BRA `(.L_x_2384) ;  /* 0xfffffffc00f08947 */ /* 0x002fea000383ffff */
[----:B------:R-:W-:Y:S05]  /*16d30*/  BRA `(.L_x_2454) ;  /* 0xffffffdc00bc7947 */ /* 0x000fea000383ffff */
.L_x_2385:
        /* <DEDUP_REMOVED lines=11> */
.L_x_2456:
[----:B------:R-:W-:Y:S05]  /*16df0*/  BSYNC B0 ;  /* 0x0000000000007941 */ /* 0x000fea0003800000 */
.L_x_2455:
[----:B------:R-:W-:Y:S05]  /*16e00*/  BRA `(.L_x_2457) ;  /* 0xffffffdc00a47947 */ /* 0x000fea000383ffff */
.L_x_2388:
[----:B------:R-:W-:Y:S01]  /*16e10*/  BSSY B1, `(.L_x_2458) ;  /* 0x0000006000017945 */ /* 0x000fe20003800000 */
[----:B------:R-:W-:-:S07]  /*16e20*/  IMAD.MOV.U32 R15, RZ, RZ, -0x1 ;  /* 0xffffffffff0f7424 */ /* 0x000fce00078e00ff */
[----:B01----:R-:W-:Y:S05]  /*16e30*/  WARPSYNC.COLLECTIVE R15, `(.L_x_2459) ;  /* 0x000000000f0c7348 */ /* 0x003fea0003c00000 */
[----:B------:R-:W-:Y:S02]  /*16e40*/  ELECT P6, UR62, PT ;  /* 0x00000000003e782f */ /* 0x000fe400038c0000 */
[----:B------:R-:W-:Y:S01]  /*16e50*/  MOV R14, UR62 ;  /* 0x0000003e000e7c02 */ /* 0x000fe20008000f00 */
[----:B01----:R-:W-:Y:S10]  /*16e60*/  ENDCOLLECTIVE ;  /* 0x000000000000791b */ /* 0x003ff40003800000 */
.L_x_2459:
[----:B------:R-:W-:Y:S05]  /*16e70*/  BSYNC B1 ;  /* 0x0000000000017941 */ /* 0x000fea0003800000 */
.L_x_2458:
[----:B------:R-:W-:Y:S05]  /*16e80*/  BRA `(.L_x_2460) ;  /* 0xffffffdc009c7947 */ /* 0x000fea000383ffff */
.L_x_2390:
[----:B0-----:R0:W1:Y:S02]  /*16e90*/  SYNCS.PHASECHK.TRANS64.TRYWAIT P0, [R6+URZ], R5 ;  /* 0x00000005060075a7 */ /* 0x001064000800017f */
[----:B-1----:R-:W-:Y:S05]  /*16ea0*/  @!P0 NANOSLEEP.SYNCS 0x989680 ;  /* 0x009896800000895d */ /* 0x002fea0003900000 */
[----:B------:R-:W1:Y:S02]  /*16eb0*/  @!P0 SYNCS.PHASECHK.TRANS64 P0, [R6+URZ], R5 ;  /* 0x00000005060085a7 */ /* 0x000e64000800007f */
[----:B-1----:R-:W-:Y:S05]  /*16ec0*/  @!P0 BRA `(.L_x_2390) ;  /* 0xfffffffc00f08947 */ /* 0x002fea000383ffff */
[----:B------:R-:W-:Y:S05]  /*16ed0*/  BRA `(.L_x_2461) ;  /* 0xffffffdc00d47947 */ /* 0x000fea000383ffff */
.L_x_2391:
[----:B-1----:R1:W2:Y:S02]  /*16ee0*/  SYNCS.PHASECHK.TRANS64.TRYWAIT P0, [R7+URZ], R2 ;  /* 0x00000002070075a7 */ /* 0x0022a4000800017f */
[----:B--2---:R-:W-:Y:S05]  /*16ef0*/  @!P0 NANOSLEEP.SYNCS 0x989680 ;  /* 0x009896800000895d */ /* 0x004fea0003900000 */
[----:B------:R-:W2:Y:S02]  /*16f00*/  @!P0 SYNCS.PHASECHK.TRANS64 P0, [R7+URZ], R2 ;  /* 0x00000002070085a7 */ /* 0x000ea4000800007f */
[----:B--2---:R-:W-:Y:S05]  /*16f10*/  @!P0 BRA `(.L_x_2391) ;  /* 0xfffffffc00f08947 */ /* 0x004fea000383ffff */
[----:B------:R-:W-:Y:S05]  /*16f20*/  BRA `(.L_x_2462) ;  /* 0xffffffdc00c87947 */ /* 0x000fea000383ffff */
.L_x_2393:
[----:B--2---:R2:W3:Y:S02]  /*16f30*/  SYNCS.PHASECHK.TRANS64.TRYWAIT P0, [R4+URZ], R5 ;  /* 0x00000005040075a7 */ /* 0x0044e4000800017f */
[----:B---3--:R-:W-:Y:S05]  /*16f40*/  @!P0 NANOSLEEP.SYNCS 0x989680 ;  /* 0x009896800000895d */ /* 0x008fea0003900000 */
[----:B------:R-:W3:Y:S02]  /*16f50*/  @!P0 SYNCS.PHASECHK.TRANS64 P0, [R4+URZ], R5 ;  /* 0x00000005040085a7 */ /* 0x000ee4000800007f */
[----:B---3--:R-:W-:Y:S05]  /*16f60*/  @!P0 BRA `(.L_x_2393) ;  /* 0xfffffffc00f08947 */ /* 0x008fea000383ffff */
[----:B------:R-:W-:Y:S05]  /*16f70*/  BRA `(.L_x_2463) ;  /* 0xffffffdc00cc7947 */ /* 0x000fea000383ffff */
.L_x_2464:
        /* <DEDUP_REMOVED lines=16> */
.L_x_2987:


//--------------------- .text._ZN7cutlass13device_kernelIN5flash11enable_sm90INS1_16FlashAttnFwdSm90INS1_25CollectiveMainloopFwdSm90ILi2EN4cute5tupleIJNS5_1CILi1EEES8_S8_EEENS6_IJNS7_ILi128EEESA_NS7_ILi192EEEEEELi128ENS_10bfloat16_tEfNS_4arch4Sm90ELb1ELb0ELb1ELb1ELb0ELb1ELb0ELb1ELb1ELb1ELb1ELb0EEENS1_21CollectiveEpilogueFwdINS6_IJSA_SA_SA_EEES9_SD_SF_Li256ELb1ELb1ELb1ELb0EEENS1_36VarlenDynamicPersistentTileSchedulerILi128ELi128ELi256ELi128ELb1ELb1ELb1ELb1ELb1ELb1EEEEEEEEEvNT_6ParamsE --------------------------
	.section	.text._ZN7cutlass13device_kernelIN5flash11enable_sm90INS1_16FlashAttnFwdSm90INS1_25CollectiveMainloopFwdSm90ILi2EN4cute5tupleIJNS5_1CILi1EEES8_S8_EEENS6_IJNS7_ILi128EEESA_NS7_ILi192EEEEEELi128ENS_10bfloat16_tEfNS_4arch4Sm90ELb1ELb0ELb1ELb1ELb0ELb1ELb0ELb1ELb1ELb1ELb1ELb0EEENS1_21CollectiveEpilogueFwdINS6_IJSA_SA_SA_EEES9_SD_SF_Li256ELb1ELb1ELb1ELb0EEENS1_36VarlenDynamicPersistentTileSchedulerILi128ELi128ELi256ELi128ELb1ELb1ELb1ELb1ELb1ELb1EEEEEEEEEvNT_6ParamsE,"ax",@progbits
	.align	128
.text._ZN7cutlass13device_kernelIN5flash11enable_sm90INS1_16FlashAttnFwdSm90INS1_25CollectiveMainloopFwdSm90ILi2EN4cute5tupleIJNS5_1CILi1EEES8_S8_EEENS6_IJNS7_ILi128EEESA_NS7_ILi192EEEEEELi128ENS_10bfloat16_tEfNS_4arch4Sm90ELb1ELb0ELb1ELb1ELb0ELb1ELb0ELb1ELb1ELb1ELb1ELb0EEENS1_21CollectiveEpilogueFwdINS6_IJSA_SA_SA_EEES9_SD_SF_Li256ELb1ELb1ELb1ELb0EEENS1_36VarlenDynamicPersistentTileSchedulerILi128ELi128ELi256ELi128ELb1ELb1ELb1ELb1ELb1ELb1EEEEEEEEEvNT_6ParamsE:
        .type           _ZN7cutlass13device_kernelIN5flash11enable_sm90INS1_16FlashAttnFwdSm90INS1_25CollectiveMainloopFwdSm90ILi2EN4cute5tupleIJNS5_1CILi1EEES8_S8_EEENS6_IJNS7_ILi128EEESA_NS7_ILi192EEEEEELi128ENS_10bfloat16_tEfNS_4arch4Sm90ELb1ELb0ELb1ELb1ELb0ELb1ELb0ELb1ELb1ELb1ELb1ELb0EEENS1_21CollectiveEpilogueFwdINS6_IJSA_SA_SA_EEES9_SD_SF_Li256ELb1ELb1ELb1ELb0EEENS1_36VarlenDynamicPersistentTileSchedulerILi128ELi128ELi256ELi128ELb1ELb1ELb1ELb1ELb1ELb1EEEEEEEEEvNT_6ParamsE,@function
        .size           _ZN7cutlass13device_kernelIN5flash11enable_sm90INS1_16FlashAttnFwdSm90INS1_25CollectiveMainloopFwdSm90ILi2EN4cute5tupleIJNS5_1CILi1EEES8_S8_EEENS6_IJNS7_ILi128EEESA_NS7_ILi192EEEEEELi128ENS_10bfloat16_tEfNS_4arch4Sm90ELb1ELb0ELb1ELb1ELb0ELb1ELb0ELb1ELb1ELb1ELb1ELb0EEENS1_21CollectiveEpilogueFwdINS6_IJSA_SA_SA_EEES9_SD_SF_Li256ELb1ELb1ELb1ELb0EEENS1_36VarlenDynamicPersistentTileSchedulerILi128ELi128ELi256ELi128ELb1ELb1ELb1ELb1ELb1ELb1EEEEEEEEEvNT_6ParamsE,(.L_x_2988 - _ZN7cutlass13device_kernelIN5flash11enable_sm90INS1_16FlashAttnFwdSm90INS1_25CollectiveMainloopFwdSm90ILi2EN4cute5tupleIJNS5_1CILi1EEES8_S8_EEENS6_IJNS7_ILi128EEESA_NS7_ILi192EEEEEELi128ENS_10bfloat16_tEfNS_4arch4Sm90ELb1ELb0ELb1ELb1ELb0ELb1ELb0ELb1ELb1ELb1ELb1ELb0EEENS1_21CollectiveEpilogueFwdINS6_IJSA_SA_SA_EEES9_SD_SF_Li256ELb1ELb1ELb1ELb0EEENS1_36VarlenDynamicPersistentTileSchedulerILi128ELi128ELi256ELi128ELb1ELb1ELb1ELb1ELb1ELb1EEEEEEEEEvNT_6ParamsE)
        .other          _ZN7cutlass13device_kernelIN5flash11enable_sm90INS1_16FlashAttnFwdSm90INS1_25CollectiveMainloopFwdSm90ILi2EN4cute5tupleIJNS5_1CILi1EEES8_S8_EEENS6_IJNS7_ILi128EEESA_NS7_ILi192EEEEEELi128ENS_10bfloat16_tEfNS_4arch4Sm90ELb1ELb0ELb1ELb1ELb0ELb1ELb0ELb1ELb1ELb1ELb1ELb0EEENS1_21CollectiveEpilogueFwdINS6_IJSA_SA_SA_EEES9_SD_SF_Li256ELb1ELb1ELb1ELb0EEENS1_36VarlenDynamicPersistentTileSchedulerILi128ELi128ELi256ELi128ELb1ELb1ELb1ELb1ELb1ELb1EEEEEEEEEvNT_6ParamsE,@"STO_CUDA_ENTRY STV_DEFAULT"
_ZN7cutlass13device_kernelIN5flash11enable_sm90INS1_16FlashAttnFwdSm90INS1_25CollectiveMainloopFwdSm90ILi2EN4cute5tupleIJNS5_1CILi1EEES8_S8_EEENS6_IJNS7_ILi128EEESA_NS7_ILi192EEEEEELi128ENS_10bfloat16_tEfNS_4arch4Sm90ELb1ELb0ELb1ELb1ELb0ELb1ELb0ELb1ELb1ELb1ELb1ELb0EEENS1_21CollectiveEpilogueFwdINS6_IJSA_SA_SA_EEES9_SD_SF_Li256ELb1ELb1ELb1ELb0EEENS1_36VarlenDynamicPersistentTileSchedulerILi128ELi128ELi256ELi128ELb1ELb1ELb1ELb1ELb1ELb1EEEEEEEEEvNT_6ParamsE:
        /* <DEDUP_REMOVED lines=24> */
.L_x_2466:
[----:B------:R-:W-:Y:S05]  /*0180*/  BSYNC B0 ;  /* 0x0000000000007941 */ /* 0x000fea0003800000 */
.L_x_2465:
        /* <DEDUP_REMOVED lines=41> */
.L_x_2467:
        /* <DEDUP_REMOVED lines=22> */
.L_x_2468:
        /* <DEDUP_REMOVED lines=18> */
.L_x_2469:
        /* <DEDUP_REMOVED lines=22> */
.L_x_2470:
        /* <DEDUP_REMOVED lines=22> */
.L_x_2471:
        /* <DEDUP_REMOVED lines=10> */
.L_x_2474:
        /* <DEDUP_REMOVED lines=19> */
[----:B------:R-:W-:Y:S01]  /*0b30*/  IMAD.MOV.U32 R188, RZ, RZ, RZ ;  /* 0x000000ffffbc7224 */ /* 0x000fe200078e00ff */
[----:B------:R-:W-:Y:S01]  /*0b40*/  SHF.R.S32.HI R3, RZ, 0x1f, R6 ;  /* 0x0000001fff037819 */ /* 0x000fe20000011406 */
[----:B------:R-:W-:Y:S02]  /*0b50*/  IMAD.MOV.U32 R187, RZ, RZ, RZ ;  /* 0x000000ffffbb7224 */ /* 0x000fe400078e00ff */
[----:B------:R-:W-:Y:S01]  /*0b60*/  IMAD.MOV.U32 R184, RZ, RZ, RZ ;  /* 0x000000ffffb87224 */ /* 0x000fe200078e00ff */
[----:B------:R-:W-:-:S02]  /*0b70*/  LEA.HI R4, R3, R6, RZ, 0x4 ;  /* 0x0000000603047211 */ /* 0x000fc400078f20ff */
[CC--:B------:R-:W-:Y:S02]  /*0b80*/  LEA.HI R196, R3.reuse, R6.reuse, RZ, 0x5 ;  /* 0x0000000603c47211 */ /* 0x0c0fe400078f28ff */
[CC--:B------:R-:W-:Y:S01]  /*0b90*/  LEA.HI R7, R3.reuse, R6.reuse, RZ, 0x2 ;  /* 0x0000000603077211 */ /* 0x0c0fe200078f10ff */
[----:B------:R-:W-:Y:S01]  /*0ba0*/  UIADD3 UR4, UR4, 0x10400, URZ ;  /* 0x0001040004047890 */ /* 0x000fe2000fffe03f */
[----:B------:R-:W-:Y:S02]  /*0bb0*/  LEA.HI R233, R3, R6, RZ, 0x3 ;  /* 0x0000000603e97211 */ /* 0x000fe400078f18ff */
[----:B------:R-:W-:Y:S02]  /*0bc0*/  LOP3.LUT R217, R7, 0xfffffffc, RZ, 0xc0, !PT ;  /* 0xfffffffc07d97812 */ /* 0x000fe400078ec0ff */
[----:B------:R-:W-:Y:S02]  /*0bd0*/  SHF.R.S32.HI R196, RZ, 0x5, R196 ;  /* 0x00000005ffc47819 */ /* 0x000fe400000114c4 */
[----:B------:R-:W-:Y:S01]  /*0be0*/  SHF.R.S32.HI R17, RZ, 0x2, R7 ;  /* 0x00000002ff117819 */ /* 0x000fe20000011407 */
[----:B------:R-:W-:Y:S01]  /*0bf0*/  IMAD.IADD R217, R6, 0x1, -R217 ;  /* 0x0000000106d97824 */ /* 0x000fe200078e0ad9 */
[----:B------:R-:W-:-:S02]  /*0c00*/  LOP3.LUT R9, R233, 0xfffffff8, RZ, 0xc0, !PT ;  /* 0xfffffff8e9097812 */ /* 0x000fc400078ec0ff */
[----:B------:R-:W-:Y:S01]  /*0c10*/  SHF.R.S32.HI R233, RZ, 0x3, R233 ;  /* 0x00000003ffe97819 */ /* 0x000fe200000114e9 */
[----:B------:R-:W-:Y:S02]  /*0c20*/  IMAD.SHL.U32 R22, R217, 0x4, RZ ;  /* 0x00000004d9167824 */ /* 0x000fe400078e00ff */
[----:B------:R-:W-:Y:S02]  /*0c30*/  VIADD R214, R17, 0x40 ;  /* 0x0000004011d67836 */ /* 0x000fe40000000000 */
[C---:B------:R-:W-:Y:S02]  /*0c40*/  VIADD R190, R22.reuse, 0x20 ;  /* 0x0000002016be7836 */ /* 0x040fe40000000000 */
[C---:B------:R-:W-:Y:S02]  /*0c50*/  VIADD R189, R22.reuse, 0x40 ;  /* 0x0000004016bd7836 */ /* 0x040fe40000000000 */
[C---:B------:R-:W-:Y:S02]  /*0c60*/  IMAD.IADD R185, R22.reuse, 0x1, R190 ;  /* 0x0000000116b97824 */ /* 0x040fe400078e02be */
[----:B------:R-:W-:-:S02]  /*0c70*/  IMAD.IADD R186, R22, 0x1, R189 ;  /* 0x0000000116ba7824 */ /* 0x000fc400078e02bd */
[----:B------:R-:W-:Y:S02]  /*0c80*/  IMAD.SHL.U32 R194, R214, 0x40, RZ ;  /* 0x00000040d6c27824 */ /* 0x000fe400078e00ff */
[----:B------:R-:W-:Y:S02]  /*0c90*/  IMAD.IADD R208, R6, 0x1, -R9 ;  /* 0x0000000106d07824 */ /* 0x000fe400078e0a09 */
[----:B------:R-:W-:Y:S01]  /*0ca0*/  IMAD.SHL.U32 R18, R217, 0x8, RZ ;  /* 0x00000008d9127824 */ /* 0x000fe200078e00ff */
[----:B------:R-:W-:Y:S01]  /*0cb0*/  LOP3.LUT R194, R194, 0x1c0, RZ, 0xc0, !PT ;  /* 0x000001c0c2c27812 */ /* 0x000fe200078ec0ff */
[----:B------:R-:W-:Y:S02]  /*0cc0*/  IMAD.SHL.U32 R203, R208, 0x8, RZ ;  /* 0x00000008d0cb7824 */ /* 0x000fe400078e00ff */
[----:B------:R-:W-:Y:S01]  /*0cd0*/  VIADD R193, R22, 0x50 ;  /* 0x0000005016c17836 */ /* 0x000fe20000000000 */
[----:B------:R-:W-:Y:S01]  /*0ce0*/  SHF.R.U32.HI R21, RZ, 0x3, R194 ;  /* 0x00000003ff157819 */ /* 0x000fe200000116c2 */
[----:B------:R-:W-:-:S02]  /*0cf0*/  VIADD R207, R203, 0x40 ;  /* 0x00000040cbcf7836 */ /* 0x000fc40000000000 */
[C---:B------:R-:W-:Y:S01]  /*0d00*/  VIADD R192, R22.reuse, 0x10 ;  /* 0x0000001016c07836 */ /* 0x040fe20000000000 */
[----:B------:R-:W-:Y:S01]  /*0d10*/  SHF.R.S32.HI R236, RZ, 0x1f, R193 ;  /* 0x0000001fffec7819 */ /* 0x000fe200000114c1 */
[----:B------:R-:W-:Y:S01]  /*0d20*/  VIADD R191, R22, 0x30 ;  /* 0x0000003016bf7836 */ /* 0x000fe20000000000 */
[----:B--2---:R-:W-:Y:S02]  /*0d30*/  R2UR UR5, R0 ;  /* 0x00000000000572ca */ /* 0x004fe400000e0000 */
[----:B------:R-:W-:Y:S02]  /*0d40*/  LEA.HI R0, R3, R6, RZ, 0x7 ;  /* 0x0000000603007211 */ /* 0x000fe400078f38ff */
[----:B------:R-:W-:Y:S02]  /*0d50*/  LOP3.LUT R3, R4, 0x3fffff0, RZ, 0xc0, !PT ;  /* 0x03fffff004037812 */ /* 0x000fe400078ec0ff */
[----:B------:R-:W-:Y:S02]  /*0d60*/  LOP3.LUT R5, R0, 0xffffff80, RZ, 0xc0, !PT ;  /* 0xffffff8000057812 */ /* 0x000fe400078ec0ff */
[----:B------:R-:W-:Y:S01]  /*0d70*/  SHF.R.S32.HI R16, RZ, 0x7, R0 ;  /* 0x00000007ff107819 */ /* 0x000fe20000011400 */
[----:B------:R-:W-:-:S02]  /*0d80*/  IMAD.IADD R3, R6, 0x1, -R3 ;  /* 0x0000000106037824 */ /* 0x000fc400078e0a03 */
[----:B------:R-:W-:Y:S01]  /*0d90*/  IMAD.IADD R24, R6, 0x1, -R5 ;  /* 0x0000000106187824 */ /* 0x000fe200078e0a05 */
[----:B------:R-:W-:Y:S01]  /*0da0*/  SHF.R.S32.HI R5, RZ, 0x4, R4 ;  /* 0x00000004ff057819 */ /* 0x000fe20000011404 */
[----:B------:R-:W-:Y:S01]  /*0db0*/  IMAD R3, R196, 0x10, R3 ;  /* 0x00000010c4037824 */ /* 0x000fe200078e0203 */
[----:B------:R-:W-:Y:S01]  /*0dc0*/  LEA.HI R0, R0, R16, RZ, 0x1 ;  /* 0x0000001000007211 */ /* 0x000fe200078f08ff */
[----:B------:R-:W-:Y:S01]  /*0dd0*/  ULOP3.LUT UR5, UR5, 0x1, URZ, 0xfc, !UPT ;  /* 0x0000000105057892 */ /* 0x000fe2000f8efc3f */
[----:B------:R-:W-:Y:S01]  /*0de0*/  SHF.R.S32.HI R8, RZ, 0x1f, R24 ;  /* 0x0000001fff087819 */ /* 0x000fe20000011418 */
[----:B------:R-:W-:Y:S01]  /*0df0*/  STL [R1+0x40], R24 ;  /* 0x0000401801007387 */ /* 0x000fe20000100800 */
[----:B------:R-:W-:Y:S02]  /*0e00*/  LEA.HI R4, R4, R5, RZ, 0x1 ;  /* 0x0000000504047211 */ /* 0x000fe400078f08ff */
[----:B------:R-:W-:Y:S01]  /*0e10*/  LEA.HI R10, R8, R24, RZ, 0x2 ;  /* 0x00000018080a7211 */ /* 0x000fe200078f10ff */
[----:B------:R0:W-:Y:S01]  /*0e20*/  STL [R1+0x7c], R16 ;  /* 0x00007c1001007387 */ /* 0x0001e20000100800 */
[----:B------:R-:W-:-:S02]  /*0e30*/  LOP3.LUT R4, R4, 0x1ffffffe, RZ, 0xc0, !PT ;  /* 0x1ffffffe04047812 */ /* 0x000fc400078ec0ff */
[--C-:B------:R-:W-:Y:S02]  /*0e40*/  SHF.R.S32.HI R11, RZ, 0x2, R10.reuse ;  /* 0x00000002ff0b7819 */ /* 0x100fe4000001140a */
[----:B------:R-:W-:Y:S01]  /*0e50*/  SHF.R.S32.HI R12, RZ, 0x1f, R10 ;  /* 0x0000001fff0c7819 */ /* 0x000fe2000001140a */
[----:B------:R-:W-:Y:S01]  /*0e60*/  IMAD.IADD R4, R5, 0x1, -R4 ;  /* 0x0000000105047824 */ /* 0x000fe200078e0a04 */
[----:B------:R-:W-:Y:S02]  /*0e70*/  LOP3.LUT R5, R0, 0x3fffffe, RZ, 0xc0, !PT ;  /* 0x03fffffe00057812 */ /* 0x000fe400078ec0ff */
[----:B------:R-:W-:Y:S02]  /*0e80*/  LEA.HI R12, R12, R11, RZ, 0x3 ;  /* 0x0000000b0c0c7211 */ /* 0x000fe400078f18ff */
[----:B------:R-:W-:Y:S01]  /*0e90*/  SHF.R.S32.HI R0, RZ, 0x1f, R7 ;  /* 0x0000001fff007819 */ /* 0x000fe20000011407 */
[----:B------:R-:W-:Y:S01]  /*0ea0*/  IMAD.IADD R5, R16, 0x1, -R5 ;  /* 0x0000000110057824 */ /* 0x000fe200078e0a05 */
[----:B------:R-:W-:Y:S01]  /*0eb0*/  LOP3.LUT R12, R12, 0xfffffff8, RZ, 0xc0, !PT ;  /* 0xfffffff80c0c7812 */ /* 0x000fe200078ec0ff */
[----:B0-----:R-:W-:Y:S01]  /*0ec0*/  IMAD.MOV.U32 R16, RZ, RZ, RZ ;  /* 0x000000ffff107224 */ /* 0x001fe200078e00ff */
[----:B------:R-:W-:-:S02]  /*0ed0*/  LEA.HI R0, R0, R17, RZ, 0x3 ;  /* 0x0000001100007211 */ /* 0x000fc400078f18ff */
[----:B------:R-:W-:Y:S01]  /*0ee0*/  LEA.HI R8, R8, R24, RZ, 0x5 ;  /* 0x0000001808087211 */ /* 0x000fe200078f28ff */
[----:B------:R-:W-:Y:S01]  /*0ef0*/  IMAD.IADD R11, R11, 0x1, -R12 ;  /* 0x000000010b0b7824 */ /* 0x000fe200078e0a0c */
[----:B------:R-:W-:Y:S01]  /*0f00*/  LOP3.LUT R0, R0, 0xfffffff8, RZ, 0xc0, !PT ;  /* 0xfffffff800007812 */ /* 0x000fe200078ec0ff */
[----:B------:R-:W-:Y:S01]  /*0f10*/  IMAD R12, R3, 0x8, R4 ;  /* 0x00000008030c7824 */ /* 0x000fe200078e0204 */
[----:B------:R-:W-:Y:S02]  /*0f20*/  SHF.R.S32.HI R3, RZ, 0x1f, R214 ;  /* 0x0000001fff037819 */ /* 0x000fe400000114d6 */
[----:B------:R-:W-:Y:S01]  /*0f30*/  SHF.R.S32.HI R8, RZ, 0x5, R8 ;  /* 0x00000005ff087819 */ /* 0x000fe20000011408 */
[----:B------:R-:W-:Y:S01]  /*0f40*/  IMAD.IADD R237, R17, 0x1, -R0 ;  /* 0x0000000111ed7824 */ /* 0x000fe200078e0a00 */
[----:B------:R-:W-:Y:S01]  /*0f50*/  LEA.HI R3, R3, R214, RZ, 0x3 ;  /* 0x000000d603037211 */ /* 0x000fe200078f18ff */
[----:B------:R-:W-:Y:S01]  /*0f60*/  IMAD.SHL.U32 R12, R12, 0x8, RZ ;  /* 0x000000080c0c7824 */ /* 0x000fe200078e00ff */
[----:B------:R-:W-:Y:S01]  /*0f70*/  SHF.R.S32.HI R0, RZ, 0x1f, R185 ;  /* 0x0000001fff007819 */ /* 0x000fe200000114b9 */
[----:B------:R-:W-:Y:S01]  /*0f80*/  IMAD R8, R8, 0x10, R11 ;  /* 0x0000001008087824 */ /* 0x000fe200078e020b */
[----:B------:R-:W-:Y:S01]  /*0f90*/  LOP3.LUT R10, R10, 0x7ffffffc, RZ, 0xc0, !PT ;  /* 0x7ffffffc0a0a7812 */ /* 0x000fe200078ec0ff */
[----:B------:R-:W-:Y:S01]  /*0fa0*/  IMAD.SHL.U32 R3, R3, 0x40, RZ ;  /* 0x0000004003037824 */ /* 0x000fe200078e00ff */
[CC--:B------:R-:W-:Y:S01]  /*0fb0*/  LEA.HI R234, R0.reuse, R185.reuse, RZ, 0x3 ;  /* 0x000000b900ea7211 */ /* 0x0c0fe200078f18ff */
[----:B------:R-:W-:Y:S01]  /*0fc0*/  IMAD R20, R5, 0x40, R8 ;  /* 0x0000004005147824 */ /* 0x000fe200078e0208 */
[----:B------:R-:W-:Y:S01]  /*0fd0*/  LEA.HI R0, R0, R185, RZ, 0x6 ;  /* 0x000000b900007211 */ /* 0x000fe200078f30ff */
[----:B------:R-:W-:Y:S01]  /*0fe0*/  IMAD.SHL.U32 R195, R237, 0x40, RZ ;  /* 0x00000040edc37824 */ /* 0x000fe200078e00ff */
[----:B------:R-:W-:Y:S01]  /*0ff0*/  SHF.R.S32.HI R5, RZ, 0x1f, R186 ;  /* 0x0000001fff057819 */ /* 0x000fe200000114ba */
[----:B------:R-:W-:Y:S01]  /*1000*/  IMAD.IADD R10, R24, 0x1, -R10 ;  /* 0x00000001180a7824 */ /* 0x000fe200078e0a0a */
[----:B------:R-:W-:Y:S01]  /*1010*/  LOP3.LUT R198, R3, 0xfffffe00, RZ, 0xc0, !PT ;  /* 0xfffffe0003c67812 */ /* 0x000fe200078ec0ff */
[----:B------:R-:W-:Y:S01]  /*1020*/  IMAD.SHL.U32 R3, R0, 0x80, RZ ;  /* 0x0000008000037824 */ /* 0x000fe200078e00ff */
[-C--:B------:R-:W-:Y:S01]  /*1030*/  LEA.HI R235, R5, R186.reuse, RZ, 0x3 ;  /* 0x000000ba05eb7211 */ /* 0x080fe200078f18ff */
[----:B------:R-:W-:Y:S01]  /*1040*/  STL [R1+0x80], R20 ;  /* 0x0000801401007387 */ /* 0x000fe20000100800 */
[----:B------:R-:W-:Y:S01]  /*1050*/  LOP3.LUT R195, R195, 0x1c0, RZ, 0xc0, !PT ;  /* 0x000001c0c3c37812 */ /* 0x000fe200078ec0ff */
[----:B------:R-:W-:Y:S01]  /*1060*/  IMAD.SHL.U32 R204, R10, 0x2, RZ ;  /* 0x000000020acc7824 */ /* 0x000fe200078e00ff */
[----:B------:R-:W-:-:S02]  /*1070*/  LEA.HI R4, R5, R186, RZ, 0x6 ;  /* 0x000000ba05047211 */ /* 0x000fc400078f30ff */
[--C-:B------:R-:W-:Y:S01]  /*1080*/  LOP3.LUT R6, R194, 0x38, R234.reuse, 0xf8, !PT ;  /* 0x00000038c2067812 */ /* 0x100fe200078ef8ea */
[----:B------:R-:W-:Y:S01]  /*1090*/  VIADD R229, R204, 0x20 ;  /* 0x00000020cce57836 */ /* 0x000fe20000000000 */
[----:B------:R-:W-:Y:S01]  /*10a0*/  LOP3.LUT R8, R194, 0x38, R235, 0xf8, !PT ;  /* 0x00000038c2087812 */ /* 0x000fe200078ef8eb */
[----:B------:R-:W-:Y:S01]  /*10b0*/  IMAD.SHL.U32 R5, R4, 0x80, RZ ;  /* 0x0000008004057824 */ /* 0x000fe200078e00ff */
[----:B------:R-:W-:Y:S01]  /*10c0*/  SHF.R.U32.HI R197, RZ, 0x3, R195 ;  /* 0x00000003ffc57819 */ /* 0x000fe200000116c3 */
[C---:B------:R-:W-:Y:S01]  /*10d0*/  VIADD R226, R204.reuse, 0x38 ;  /* 0x00000038cce27836 */ /* 0x040fe20000000000 */
[----:B------:R-:W-:Y:S01]  /*10e0*/  LOP3.LUT R0, R195, 0x38, R234, 0xf8, !PT ;  /* 0x00000038c3007812 */ /* 0x000fe200078ef8ea */
[C---:B------:R-:W-:Y:S01]  /*10f0*/  VIADD R223, R204.reuse, 0x50 ;  /* 0x00000050ccdf7836 */ /* 0x040fe20000000000 */
[----:B------:R-:W-:Y:S01]  /*1100*/  LOP3.LUT R3, R3, 0xffffe000, RZ, 0xc0, !PT ;  /* 0xffffe00003037812 */ /* 0x000fe200078ec0ff */
[----:B------:R-:W-:Y:S01]  /*1110*/  VIADD R220, R204, 0x68 ;  /* 0x00000068ccdc7836 */ /* 0x000fe20000000000 */
[-C--:B------:R-:W-:Y:S01]  /*1120*/  LOP3.LUT R6, R6, R21.reuse, RZ, 0x3c, !PT ;  /* 0x0000001506067212 */ /* 0x080fe200078e3cff */
[----:B------:R-:W-:Y:S01]  /*1130*/  VIADD R231, R204, 0x10 ;  /* 0x00000010cce77836 */ /* 0x000fe20000000000 */
[----:B------:R-:W-:Y:S01]  /*1140*/  LOP3.LUT R9, R8, R21, RZ, 0x3c, !PT ;  /* 0x0000001508097212 */ /* 0x000fe200078e3cff */
[----:B------:R-:W-:Y:S01]  /*1150*/  VIADD R230, R204, 0x18 ;  /* 0x00000018cce67836 */ /* 0x000fe20000000000 */
[----:B------:R-:W-:Y:S01]  /*1160*/  LOP3.LUT R0, R0, R197, RZ, 0x3c, !PT ;  /* 0x000000c500007212 */ /* 0x000fe200078e3cff */
[----:B------:R-:W-:Y:S01]  /*1170*/  VIADD R228, R204, 0x28 ;  /* 0x00000028cce47836 */ /* 0x000fe20000000000 */
[----:B------:R-:W-:Y:S01]  /*1180*/  IADD3 R8, R6, R3, R198 ;  /* 0x0000000306087210 */ /* 0x000fe20007ffe0c6 */
[----:B------:R-:W-:Y:S01]  /*1190*/  IMAD R3, R196, 0x200, R3 ;  /* 0x00000200c4037824 */ /* 0x000fe200078e0203 */
[----:B------:R-:W-:Y:S01]  /*11a0*/  LOP3.LUT R5, R5, 0xffffe000, RZ, 0xc0, !PT ;  /* 0xffffe00005057812 */ /* 0x000fe200078ec0ff */
[----:B------:R-:W-:Y:S01]  /*11b0*/  VIADD R227, R204, 0x30 ;  /* 0x00000030cce37836 */ /* 0x000fe20000000000 */
[----:B------:R-:W-:Y:S01]  /*11c0*/  LOP3.LUT R4, R195, 0x38, R235, 0xf8, !PT ;  /* 0x00000038c3047812 */ /* 0x000fe200078ef8eb */
[----:B------:R-:W-:Y:S01]  /*11d0*/  IMAD.IADD R3, R3, 0x1, R0 ;  /* 0x0000000103037824 */ /* 0x000fe200078e0200 */
[----:B------:R-:W-:Y:S01]  /*11e0*/  IADD3 R11, R9, R5, R198 ;  /* 0x00000005090b7210 */ /* 0x000fe20007ffe0c6 */
[----:B------:R-:W-:Y:S01]  /*11f0*/  IMAD.U32 R0, RZ, RZ, UR5 ;  /* 0x00000005ff007e24 */ /* 0x000fe2000f8e00ff */
[----:B------:R-:W-:Y:S01]  /*1200*/  LOP3.LUT R7, R4, R197, RZ, 0x3c, !PT ;  /* 0x000000c504077212 */ /* 0x000fe200078e3cff */
[----:B------:R-:W-:Y:S01]  /*1210*/  IMAD.U32 R9, RZ, RZ, UR4 ;  /* 0x00000004ff097e24 */ /* 0x000fe2000f8e00ff */
[----:B------:R-:W-:Y:S01]  /*1220*/  LEA R3, R3, UR4, 0x1 ;  /* 0x0000000403037c11 */ /* 0x000fe2000f8e08ff */
[----:B------:R-:W-:Y:S01]  /*1230*/  IMAD R4, R196, 0x200, R5 ;  /* 0x00000200c4047824 */ /* 0x000fe200078e0205 */
[----:B------:R0:W-:Y:S01]  /*1240*/  STL [R1+0x18], R0 ;  /* 0x0000180001007387 */ /* 0x0001e20000100800 */
[----:B------:R-:W-:Y:S01]  /*1250*/  VIADD R225, R204, 0x40 ;  /* 0x00000040cce17836 */ /* 0x000fe20000000000 */
[----:B------:R-:W-:Y:S01]  /*1260*/  SHF.R.S32.HI R10, RZ, 0x1f, R230 ;  /* 0x0000001fff0a7819 */ /* 0x000fe200000114e6 */
[----:B------:R-:W-:Y:S01]  /*1270*/  IMAD.IADD R4, R4, 0x1, R7 ;  /* 0x0000000104047824 */ /* 0x000fe200078e0207 */
[----:B------:R1:W-:Y:S01]  /*1280*/  STL [R1+0x88], R9 ;  /* 0x0000880901007387 */ /* 0x0003e20000100800 */
[C---:B------:R-:W-:Y:S01]  /*1290*/  VIADD R224, R204.reuse, 0x48 ;  /* 0x00000048cce07836 */ /* 0x040fe20000000000 */
[----:B------:R-:W-:Y:S01]  /*12a0*/  SHF.R.S32.HI R10, RZ, 0x1f, R227 ;  /* 0x0000001fff0a7819 */ /* 0x000fe200000114e3 */
[C---:B------:R-:W-:Y:S01]  /*12b0*/  VIADD R222, R204.reuse, 0x58 ;  /* 0x00000058ccde7836 */ /* 0x040fe20000000000 */
[----:B------:R2:W-:Y:S01]  /*12c0*/  STL [R1+0x84], R12 ;  /* 0x0000840c01007387 */ /* 0x0005e20000100800 */
[C---:B------:R-:W-:Y:S01]  /*12d0*/  VIADD R221, R204.reuse, 0x60 ;  /* 0x00000060ccdd7836 */ /* 0x040fe20000000000 */
[C---:B0-----:R-:W-:Y:S01]  /*12e0*/  LEA.HI R0, R217.reuse, R217, RZ, 0x1 ;  /* 0x000000d9d9007211 */ /* 0x041fe200078f08ff */
[C---:B------:R-:W-:Y:S01]  /*12f0*/  VIADD R219, R204.reuse, 0x70 ;  /* 0x00000070ccdb7836 */ /* 0x040fe20000000000 */
[----:B------:R-:W-:Y:S01]  /*1300*/  SHF.R.S32.HI R10, RZ, 0x1f, R224 ;  /* 0x0000001fff0a7819 */ /* 0x000fe200000114e0 */
[----:B------:R-:W-:Y:S01]  /*1310*/  VIADD R218, R204, 0x78 ;  /* 0x00000078ccda7836 */ /* 0x000fe20000000000 */
[----:B-1----:R-:W-:Y:S01]  /*1320*/  SHF.R.S32.HI R9, RZ, 0x1f, R203 ;  /* 0x0000001fff097819 */ /* 0x002fe200000114cb */
[----:B------:R-:W-:Y:S01]  /*1330*/  IMAD.MOV.U32 R5, RZ, RZ, R13 ;  /* 0x000000ffff057224 */ /* 0x000fe200078e000d */
[----:B------:R-:W-:Y:S01]  /*1340*/  LOP3.LUT R9, R194, 0x38, R18, 0xf8, !PT ;  /* 0x00000038c2097812 */ /* 0x000fe200078ef812 */
[----:B------:R-:W-:Y:S01]  /*1350*/  IMAD.MOV.U32 R6, RZ, RZ, R14 ;  /* 0x000000ffff067224 */ /* 0x000fe200078e000e */
[----:B------:R-:W-:Y:S01]  /*1360*/  LOP3.LUT R0, R0, 0x1ffffffe, RZ, 0xc0, !PT ;  /* 0x1ffffffe00007812 */ /* 0x000fe200078ec0ff */
[----:B------:R-:W-:Y:S01]  /*1370*/  IMAD.MOV.U32 R7, RZ, RZ, R15 ;  /* 0x000000ffff077224 */ /* 0x000fe200078e000f */
[----:B------:R-:W-:Y:S01]  /*1380*/  LOP3.LUT R9, R198, R9, R21, 0xf6, !PT ;  /* 0x00000009c6097212 */ /* 0x000fe200078ef615 */
[----:B------:R-:W-:Y:S01]  /*1390*/  VIADD R216, R204, 0x8 ;  /* 0x00000008ccd87836 */ /* 0x000fe20000000000 */
[----:B--2---:R-:W-:Y:S01]  /*13a0*/  SHF.R.S32.HI R12, RZ, 0x1f, R231 ;  /* 0x0000001fff0c7819 */ /* 0x004fe200000114e7 */
[----:B------:R-:W-:Y:S01]  /*13b0*/  IMAD.IADD R0, R217, 0x1, -R0 ;  /* 0x00000001d9007824 */ /* 0x000fe200078e0a00 */
[----:B------:R-:W-:-:S02]  /*13c0*/  LEA R9, R9, UR4, 0x1 ;  /* 0x0000000409097c11 */ /* 0x000fc4000f8e08ff */
[----:B------:R-:W-:Y:S01]  /*13d0*/  SHF.R.S32.HI R12, RZ, 0x1f, R228 ;  /* 0x0000001fff0c7819 */ /* 0x000fe200000114e4 */
[----:B------:R-:W-:Y:S01]  /*13e0*/  IMAD R205, R0, 0x8, R20 ;  /* 0x0000000800cd7824 */ /* 0x000fe200078e0214 */
[----:B------:R-:W-:Y:S01]  /*13f0*/  LEA R0, R4, UR4, 0x1 ;  /* 0x0000000404007c11 */ /* 0x000fe2000f8e08ff */
[----:B------:R0:W-:Y:S01]  /*1400*/  STL [R1+0x74], R9 ;  /* 0x0000740901007387 */ /* 0x0001e20000100800 */
[----:B------:R-:W-:Y:S02]  /*1410*/  SHF.R.S32.HI R12, RZ, 0x1f, R225 ;  /* 0x0000001fff0c7819 */ /* 0x000fe400000114e1 */
[----:B------:R-:W-:Y:S02]  /*1420*/  SHF.R.S32.HI R12, RZ, 0x1f, R222 ;  /* 0x0000001fff0c7819 */ /* 0x000fe400000114de */
[----:B------:R-:W-:Y:S02]  /*1430*/  SHF.R.S32.HI R10, RZ, 0x1f, R221 ;  /* 0x0000001fff0a7819 */ /* 0x000fe400000114dd */
[----:B------:R-:W-:-:S02]  /*1440*/  SHF.R.S32.HI R13, RZ, 0x1f, R207 ;  /* 0x0000001fff0d7819 */ /* 0x000fc400000114cf */
[----:B------:R-:W-:Y:S02]  /*1450*/  SHF.R.S32.HI R234, RZ, 0x3, R234 ;  /* 0x00000003ffea7819 */ /* 0x000fe400000114ea */
[----:B0-----:R-:W-:Y:S02]  /*1460*/  SHF.R.S32.HI R9, RZ, 0x1f, R229 ;  /* 0x0000001fff097819 */ /* 0x001fe400000114e5 */
[----:B------:R-:W-:Y:S02]  /*1470*/  SHF.R.S32.HI R9, RZ, 0x1f, R226 ;  /* 0x0000001fff097819 */ /* 0x000fe400000114e2 */
[----:B------:R-:W-:Y:S02]  /*1480*/  SHF.R.S32.HI R9, RZ, 0x1f, R223 ;  /* 0x0000001fff097819 */ /* 0x000fe400000114df */
[----:B------:R-:W-:Y:S02]  /*1490*/  SHF.R.S32.HI R9, RZ, 0x1f, R220 ;  /* 0x0000001fff097819 */ /* 0x000fe400000114dc */
[----:B------:R-:W-:-:S02]  /*14a0*/  LEA R9, R8, UR4, 0x1 ;  /* 0x0000000408097c11 */ /* 0x000fc4000f8e08ff */
[----:B------:R-:W-:Y:S02]  /*14b0*/  LEA R8, R11, UR4, 0x1 ;  /* 0x000000040b087c11 */ /* 0x000fe4000f8e08ff */
[----:B------:R-:W-:Y:S01]  /*14c0*/  SHF.R.S32.HI R235, RZ, 0x3, R235 ;  /* 0x00000003ffeb7819 */ /* 0x000fe200000114eb */
[----:B------:R0:W-:Y:S01]  /*14d0*/  STL [R1+0x6c], R9 ;  /* 0x00006c0901007387 */ /* 0x0001e20000100800 */
[----:B------:R-:W-:Y:S02]  /*14e0*/  SHF.R.S32.HI R12, RZ, 0x1f, R219 ;  /* 0x0000001fff0c7819 */ /* 0x000fe400000114db */
[----:B------:R-:W-:Y:S01]  /*14f0*/  SHF.R.S32.HI R10, RZ, 0x1f, R218 ;  /* 0x0000001fff0a7819 */ /* 0x000fe200000114da */
[----:B------:R0:W-:Y:S04]  /*1500*/  STL [R1+0x68], R8 ;  /* 0x0000680801007387 */ /* 0x0001e80000100800 */
[----:B------:R0:W-:Y:S04]  /*1510*/  STL [R1+0x70], R0 ;  /* 0x0000700001007387 */ /* 0x0001e80000100800 */
[----:B------:R0:W-:Y:S02]  /*1520*/  STL [R1+0x78], R3 ;  /* 0x0000780301007387 */ /* 0x0001e40000100800 */
.L_x_2706:
[----:B-1----:R-:W1:Y:S01]  /*1530*/  LDC.64 R210, c[0x0][0xc88] ;  /* 0x00032200ffd27b82 */ /* 0x002e620000000a00 */
[----:B------:R-:W-:Y:S01]  /*1540*/  ULDC.64 UR4, c[0x0][0xa28] ;  /* 0x00028a0000047ab9 */ /* 0x000fe20000000a00 */
[----:B------:R-:W-:Y:S01]  /*1550*/  ULDC.64 UR8, c[0x0][0xa18] ;  /* 0x0002860000087ab9 */ /* 0x000fe20000000a00 */
[----:B------:R-:W-:Y:S01]  /*1560*/  ULDC.64 UR6, c[0x0][0xa08] ;  /* 0x0002820000067ab9 */ /* 0x000fe20000000a00 */
[----:B-1----:R-:W-:-:S06]  /*1570*/  IMAD.WIDE R210, R7, 0x4, R210 ;  /* 0x0000000407d27825 */ /* 0x002fcc00078e02d2 */
[----:B--2---:R-:W2:Y:S01]  /*1580*/  LDG.E R210, desc[UR60][R210.64] ;  /* 0x0000003cd2d27981 */ /* 0x004ea2000c1e1900 */
[----:B------:R-:W-:Y:S01]  /*1590*/  ISETP.NE.U32.AND P2, PT, RZ, UR4, PT ;  /* 0x00000004ff007c0c */ /* 0x000fe2000bf45070 */
[----:B0-----:R-:W-:Y:S01]  /*15a0*/  IMAD.MOV.U32 R4, RZ, RZ, RZ ;  /* 0x000000ffff047224 */ /* 0x001fe200078e00ff */
        /* <DEDUP_REMOVED lines=8> */
[C---:B0---4-:R-:W-:Y:S02]  /*1630*/  @P2 LEA R8, P3, R210.reuse, UR4, 0x2 ;  /* 0x00000004d2082c11 */ /* 0x051fe4000f8610ff */
[C-C-:B------:R-:W-:Y:S02]  /*1640*/  SHF.L.U64.HI R212, R210.reuse, 0x2, R232.reuse ;  /* 0x00000002d2d47819 */ /* 0x140fe400000102e8 */
[----:B---3--:R-:W-:Y:S01]  /*1650*/  @P2 LEA.HI.X R9, R210, UR5, R232, 0x2, P3 ;  /* 0x00000005d2092c11 */ /* 0x008fe200098f14e8 */
[----:B------:R-:W-:Y:S01]  /*1660*/  ULDC UR4, c[0x0][0x288] ;  /* 0x0000a20000047ab9 */ /* 0x000fe20000000800 */
[----:B------:R-:W-:-:S03]  /*1670*/  IADD3 R12, P4, R211, UR6, RZ ;  /* 0x00000006d30c7c10 */ /* 0x000fc6000ff9e0ff */
[----:B------:R0:W5:Y:S01]  /*1680*/  @P2 LDG.E R4, desc[UR60][R8.64] ;  /* 0x0000003c08042981 */ /* 0x000162000c1e1900 */
[----:B------:R-:W-:Y:S01]  /*1690*/  @P1 IADD3 R10, P2, R211, UR8, RZ ;  /* 0x00000008d30a1c10 */ /* 0x000fe2000ff5e0ff */
[----:B------:R-:W-:Y:S01]  /*16a0*/  IMAD.U32 R201, RZ, RZ, UR4 ;  /* 0x00000004ffc97e24 */ /* 0x000fe2000f8e00ff */
[C---:B------:R-:W-:Y:S01]  /*16b0*/  IADD3.X R13, R212.reuse, UR7, RZ, P4, !PT ;  /* 0x00000007d40d7c10 */ /* 0x040fe2000a7fe4ff */
[----:B------:R-:W-:Y:S01]  /*16c0*/  ULDC.64 UR4, c[0x0][0x418] ;  /* 0x0001060000047ab9 */ /* 0x000fe20000000a00 */
[----:B------:R-:W-:Y:S01]  /*16d0*/  @P1 IADD3.X R11, R212, UR9, RZ, P2, !PT ;  /* 0x00000009d40b1c10 */ /* 0x000fe200097fe4ff */
[----:B------:R-:W-:Y:S02]  /*16e0*/  ULDC.64 UR6, c[0x0][0xa20] ;  /* 0x0002880000067ab9 */ /* 0x000fe40000000a00 */
[----:B------:R0:W5:Y:S04]  /*16f0*/  @P0 LDG.E R118, desc[UR60][R12.64] ;  /* 0x0000003c0c760981 */ /* 0x000168000c1e1900 */
[----:B------:R0:W5:Y:S01]  /*1700*/  @P1 LDG.E R201, desc[UR60][R10.64] ;  /* 0x0000003c0ac91981 */ /* 0x000162000c1e1900 */
[----:B------:R-:W-:Y:S01]  /*1710*/  UISETP.NE.U32.AND UP0, UPT, UR4, URZ, UPT ;  /* 0x0000003f0400728c */ /* 0x000fe2000bf05070 */
[----:B------:R-:W-:-:S02]  /*1720*/  LOP3.LUT R3, R6, 0xff000000, RZ, 0xc0, !PT ;  /* 0xff00000006037812 */ /* 0x000fc400078ec0ff */
[----:B------:R-:W-:Y:S01]  /*1730*/  ULDC UR4, c[0x0][0x424] ;  /* 0x0001090000047ab9 */ /* 0x000fe20000000800 */
[----:B------:R-:W-:Y:S01]  /*1740*/  UISETP.NE.AND.EX UP0, UPT, UR5, URZ, UPT, UP0 ;  /* 0x0000003f0500728c */ /* 0x000fe2000bf05300 */
[----:B------:R-:W-:Y:S02]  /*1750*/  ISETP.NE.U32.AND P2, PT, RZ, UR6, PT ;  /* 0x00000006ff007c0c */ /* 0x000fe4000bf45070 */
[----:B------:R-:W-:Y:S01]  /*1760*/  ULDC UR5, c[0x0][0x2f0] ;  /* 0x0000bc0000057ab9 */ /* 0x000fe20000000800 */
[----:B------:R-:W-:Y:S01]  /*1770*/  USEL UR4, UR4, 0x1, UP0 ;  /* 0x0000000104047887 */ /* 0x000fe20008000000 */
[----:B------:R-:W-:Y:S02]  /*1780*/  LOP3.LUT R0, R6, 0xff0000, RZ, 0xc0, !PT ;  /* 0x00ff000006007812 */ /* 0x000fe400078ec0ff */
[----:B------:R-:W-:Y:S01]  /*1790*/  SHF.R.U32.HI R3, RZ, 0x8, R3 ;  /* 0x00000008ff037819 */ /* 0x000fe20000011603 */
[----:B------:R-:W-:Y:S01]  /*17a0*/  UIMAD UR4, UR4, UR5, URZ ;  /* 0x00000005040472a4 */ /* 0x000fe2000f8e023f */
[----:B------:R-:W-:-:S02]  /*17b0*/  ISETP.NE.AND.EX P2, PT, RZ, UR7, PT, P2 ;  /* 0x00000007ff007c0c */ /* 0x000fc4000bf45320 */
[----:B------:R-:W-:Y:S01]  /*17c0*/  ULDC UR5, c[0x0][0x348] ;  /* 0x0000d20000057ab9 */ /* 0x000fe20000000800 */
[----:B------:R-:W-:Y:S02]  /*17d0*/  LEA.HI R209, R0, R3, RZ, 0x10 ;  /* 0x0000000300d17211 */ /* 0x000fe400078f80ff */
[----:B------:R-:W-:Y:S01]  /*17e0*/  LOP3.LUT R206, R6, 0xffff, RZ, 0xc0, !PT ;  /* 0x0000ffff06ce7812 */ /* 0x000fe200078ec0ff */
[----:B0-----:R-:W-:Y:S07]  /*17f0*/  @P1 BRA `(.L_x_2476) ;  /* 0x0000000000241947 */ /* 0x001fee0003800000 */
        /* <DEDUP_REMOVED lines=9> */
.L_x_2476:
[----:B------:R-:W-:Y:S02]  /*1890*/  IMAD.U32 R25, RZ, RZ, UR5 ;  /* 0x00000005ff197e24 */ /* 0x000fe4000f8e00ff */
[----:B------:R-:W-:Y:S01]  /*18a0*/  IMAD.U32 R27, RZ, RZ, UR4 ;  /* 0x00000004ff1b7e24 */ /* 0x000fe2000f8e00ff */
[----:B------:R-:W-:Y:S06]  /*18b0*/  @!P2 BRA `(.L_x_2477) ;  /* 0x000000000010a947 */ /* 0x000fec0003800000 */
[----:B------:R-:W-:-:S04]  /*18c0*/  IADD3 R6, P0, R211, UR6, RZ ;  /* 0x00000006d3067c10 */ /* 0x000fc8000ff1e0ff */
[----:B------:R-:W-:-:S05]  /*18d0*/  IADD3.X R7, R212, UR7, RZ, P0, !PT ;  /* 0x00000007d4077c10 */ /* 0x000fca00087fe4ff */
[----:B------:R0:W5:Y:S01]  /*18e0*/  LDG.E R27, desc[UR60][R6.64] ;  /* 0x0000003c061b7981 */ /* 0x000162000c1e1900 */
[----:B------:R-:W-:Y:S05]  /*18f0*/  BRA `(.L_x_2478) ;  /* 0x0000000000107947 */ /* 0x000fea0003800000 */
.L_x_2477:
[----:B------:R-:W-:Y:S05]  /*1900*/  @!P0 BRA `(.L_x_2478) ;  /* 0x00000000000c8947 */ /* 0x000fea0003800000 */
[----:B------:R-:W2:Y:S04]  /*1910*/  LDG.E R0, desc[UR60][R12.64] ;  /* 0x0000003c0c007981 */ /* 0x000ea8000c1e1900 */
[----:B------:R-:W2:Y:S02]  /*1920*/  LDG.E R27, desc[UR60][R12.64+0x4] ;  /* 0x0000043c0c1b7981 */ /* 0x000ea4000c1e1900 */
[----:B--2---:R-:W-:-:S07]  /*1930*/  IMAD.IADD R27, R27, 0x1, -R0 ;  /* 0x000000011b1b7824 */ /* 0x004fce00078e0a00 */
.L_x_2478:
[----:B------:R-:W-:Y:S01]  /*1940*/  ULDC.64 UR4, c[0x0][0xa10] ;  /* 0x0002840000047ab9 */ /* 0x000fe20000000a00 */
[----:B------:R-:W1:Y:S01]  /*1950*/  LDC R10, c[0x0][0x448] ;  /* 0x00011200ff0a7b82 */ /* 0x000e620000000800 */
[----:B------:R-:W-:-:S04]  /*1960*/  ISETP.NE.U32.AND P0, PT, RZ, UR4, PT ;  /* 0x00000004ff007c0c */ /* 0x000fc8000bf05070 */
[----:B------:R-:W-:Y:S01]  /*1970*/  ISETP.NE.AND.EX P0, PT, RZ, UR5, PT, P0 ;  /* 0x00000005ff007c0c */ /* 0x000fe2000bf05300 */
[----:B------:R-:W-:-:S12]  /*1980*/  ULDC.64 UR4, c[0x0][0xa30] ;  /* 0x00028c0000047ab9 */ /* 0x000fd80000000a00 */
[----:B0-----:R-:W0:Y:S02]  /*1990*/  @P0 LDC.64 R6, c[0x0][0xa10] ;  /* 0x00028400ff060b82 */ /* 0x001e240000000a00 */
[----:B0-----:R-:W-:-:S05]  /*19a0*/  @P0 IMAD.WIDE R6, R210, 0x4, R6 ;  /* 0x00000004d2060825 */ /* 0x001fca00078e0206 */
[----:B------:R-:W2:Y:S04]  /*19b0*/  @P0 LDG.E R0, desc[UR60][R6.64] ;  /* 0x0000003c06000981 */ /* 0x000ea8000c1e1900 */
[----:B------:R0:W2:Y:S01]  /*19c0*/  @P0 LDG.E R3, desc[UR60][R6.64+0x4] ;  /* 0x0000043c06030981 */ /* 0x0000a2000c1e1900 */
[----:B------:R-:W-:Y:S01]  /*19d0*/  ISETP.NE.U32.AND P1, PT, RZ, UR4, PT ;  /* 0x00000004ff007c0c */ /* 0x000fe2000bf25070 */
[----:B-----5:R-:W-:-:S03]  /*19e0*/  IMAD.MOV.U32 R141, RZ, RZ, R27 ;  /* 0x000000ffff8d7224 */ /* 0x020fc600078e001b */
[----:B------:R-:W-:-:S13]  /*19f0*/  ISETP.NE.AND.EX P1, PT, RZ, UR5, PT, P1 ;  /* 0x00000005ff007c0c */ /* 0x000fda000bf25310 */
[----:B------:R-:W-:-:S04]  /*1a00*/  @P1 IADD3 R8, P2, R211, UR4, RZ ;  /* 0x00000004d3081c10 */ /* 0x000fc8000ff5e0ff */
[----:B------:R-:W-:-:S05]  /*1a10*/  @P1 IADD3.X R9, R212, UR5, RZ, P2, !PT ;  /* 0x00000005d4091c10 */ /* 0x000fca00097fe4ff */
[----:B------:R3:W5:Y:S01]  /*1a20*/  @P1 LDG.E R141, desc[UR60][R8.64] ;  /* 0x0000003c088d1981 */ /* 0x000762000c1e1900 */
[----:B-1----:R-:W-:Y:S01]  /*1a30*/  ISETP.NE.AND P1, PT, R10, 0x1, PT ;  /* 0x000000010a00780c */ /* 0x002fe20003f25270 */
[----:B------:R-:W-:Y:S01]  /*1a40*/  IMAD.SHL.U32 R200, R5, 0x80, RZ ;  /* 0x0000008005c87824 */ /* 0x000fe200078e00ff */
[----:B------:R-:W-:Y:S01]  /*1a50*/  BSSY B0, `(.L_x_2479) ;  /* 0x0000035000007945 */ /* 0x000fe20003800000 */
[----:B------:R-:W-:Y:S01]  /*1a60*/  IMAD.IADD R12, R27, 0x1, -R4 ;  /* 0x000000011b0c7824 */ /* 0x000fe200078e0a04 */
[----:B------:R-:W-:Y:S01]  /*1a70*/  LOP3.LUT R215, R209, 0xff, RZ, 0xc0, !PT ;  /* 0x000000ffd1d77812 */ /* 0x000fe200078ec0ff */
[----:B------:R-:W-:Y:S01]  /*1a80*/  VIADD R5, R200, 0x7f ;  /* 0x0000007fc8057836 */ /* 0x000fe20000000000 */
[----:B------:R-:W-:-:S07]  /*1a90*/  SHF.R.U32.HI R209, RZ, 0x10, R209 ;  /* 0x00000010ffd17819 */ /* 0x000fce00000116d1 */
[----:B------:R-:W1:Y:S08]  /*1aa0*/  @P1 LDC R10, c[0x0][0x44c] ;  /* 0x00011300ff0a1b82 */ /* 0x000e700000000800 */
[----:B0-----:R-:W0:Y:S01]  /*1ab0*/  @P1 LDC R7, c[0x0][0x450] ;  /* 0x00011400ff071b82 */ /* 0x001e220000000800 */
[----:B--2---:R-:W-:Y:S02]  /*1ac0*/  @P0 IMAD.IADD R25, R3, 0x1, -R0 ;  /* 0x0000000103190824 */ /* 0x004fe400078e0a00 */
[----:B-1----:R-:W-:-:S04]  /*1ad0*/  @P1 IMAD.HI.U32 R0, R5, R10, RZ ;  /* 0x0000000a05001227 */ /* 0x002fc800078e00ff */
[----:B------:R-:W-:Y:S01]  /*1ae0*/  IMAD.IADD R202, R12, 0x1, R25 ;  /* 0x000000010cca7824 */ /* 0x000fe200078e0219 */
[----:B0-----:R-:W-:-:S03]  /*1af0*/  @P1 SHF.R.U32.HI R5, RZ, R7, R0 ;  /* 0x00000007ff051219 */ /* 0x001fc60000011600 */
[C---:B------:R-:W-:Y:S01]  /*1b00*/  VIADD R0, R202.reuse, 0x7f ;  /* 0x0000007fca007836 */ /* 0x040fe20000000000 */
[----:B------:R-:W-:-:S04]  /*1b10*/  IADD3 R146, R202, 0x80, -R201 ;  /* 0x00000080ca927810 */ /* 0x000fc80007ffe8c9 */
[----:B------:R-:W-:Y:S01]  /*1b20*/  SHF.R.S32.HI R3, RZ, 0x1f, R0 ;  /* 0x0000001fff037819 */ /* 0x000fe20000011400 */
[----:B------:R-:W-:-:S03]  /*1b30*/  IMAD.IADD R5, R146, 0x1, R5 ;  /* 0x0000000192057824 */ /* 0x000fc600078e0205 */
[----:B------:R-:W-:Y:S01]  /*1b40*/  LEA.HI R3, R3, R0, RZ, 0x7 ;  /* 0x0000000003037211 */ /* 0x000fe200078f38ff */
[----:B------:R-:W-:Y:S01]  /*1b50*/  IMAD.MOV.U32 R0, RZ, RZ, RZ ;  /* 0x000000ffff007224 */ /* 0x000fe200078e00ff */
[----:B------:R-:W-:Y:S02]  /*1b60*/  SHF.R.S32.HI R4, RZ, 0x1f, R5 ;  /* 0x0000001fff047819 */ /* 0x000fe40000011405 */
[----:B------:R-:W-:Y:S02]  /*1b70*/  SHF.R.S32.HI R147, RZ, 0x7, R3 ;  /* 0x00000007ff937819 */ /* 0x000fe40000011403 */
[----:B------:R-:W-:-:S04]  /*1b80*/  LEA.HI R4, R4, R5, RZ, 0x7 ;  /* 0x0000000504047211 */ /* 0x000fc800078f38ff */
[----:B------:R-:W-:-:S04]  /*1b90*/  SHF.R.S32.HI R4, RZ, 0x7, R4 ;  /* 0x00000007ff047819 */ /* 0x000fc80000011404 */
[----:B---3--:R-:W-:-:S04]  /*1ba0*/  VIMNMX R9, R147, R4, PT ;  /* 0x0000000493097248 */ /* 0x008fc80003fe0100 */
[----:B------:R-:W-:-:S13]  /*1bb0*/  ISETP.GE.AND P0, PT, R9, 0x1, PT ;  /* 0x000000010900780c */ /* 0x000fda0003f06270 */
        /* <DEDUP_REMOVED lines=30> */
.L_x_2480:
[----:B------:R-:W-:Y:S05]  /*1da0*/  BSYNC B0 ;  /* 0x0000000000007941 */ /* 0x000fea0003800000 */
.L_x_2479:
        /* <DEDUP_REMOVED lines=36> */
.L_x_2483:
[----:B------:R-:W-:Y:S05]  /*1ff0*/  BSYNC B6 ;  /* 0x0000000000067941 */ /* 0x000fea0003800000 */
.L_x_2482:
        /* <DEDUP_REMOVED lines=20> */
.L_x_2485:
[----:B------:R-:W-:Y:S05]  /*2140*/  BSYNC B6 ;  /* 0x0000000000067941 */ /* 0x000fea0003800000 */
.L_x_2484:
[----:B------:R-:W-:Y:S01]  /*2150*/  ULDC.64 UR4, c[0x0][0x9f8] ;  /* 0x00027e0000047ab9 */ /* 0x000fe20000000a00 */
[----:B------:R-:W-:Y:S01]  /*2160*/  IMAD.MOV.U32 R3, RZ, RZ, R210 ;  /* 0x000000ffff037224 */ /* 0x000fe200078e00d2 */
[----:B------:R-:W-:Y:S01]  /*2170*/  ISETP.NE.U32.AND P0, PT, RZ, UR4, PT ;  /* 0x00000004ff007c0c */ /* 0x000fe2000bf05070 */
[----:B------:R-:W2:Y:S01]  /*2180*/  LDL.LU R20, [R1+0x1c] ;  /* 0x00001c0001147983 */ /* 0x000ea20000300800 */
[----:B------:R-:W0:Y:S01]  /*2190*/  LDC.64 R6, c[0x0][0x300] ;  /* 0x0000c000ff067b82 */ /* 0x000e220000000a00 */
[----:B------:R-:W-:Y:S01]  /*21a0*/  IMAD.IADD R118, R118, 0x1, R27 ;  /* 0x0000000176767824 */ /* 0x000fe200078e021b */
[----:B------:R-:W-:Y:S01]  /*21b0*/  ISETP.NE.AND.EX P0, PT, RZ, UR5, PT, P0 ;  /* 0x00000005ff007c0c */ /* 0x000fe2000bf05300 */
[C---:B------:R-:W-:Y:S01]  /*21c0*/  VIADD R8, R18.reuse, 0x80 ;  /* 0x0000008012087836 */ /* 0x040fe20000000000 */
[----:B------:R-:W-:Y:S01]  /*21d0*/  SHF.R.S32.HI R19, RZ, 0x1f, R18 ;  /* 0x0000001fff137819 */ /* 0x000fe20000011412 */
[C---:B------:R-:W-:Y:S01]  /*21e0*/  VIADD R91, R18.reuse, 0x60 ;  /* 0x00000060125b7836 */ /* 0x040fe20000000000 */
[----:B------:R-:W-:Y:S01]  /*21f0*/  ULDC.64 UR6, c[0x0][0x330] ;  /* 0x0000cc0000067ab9 */ /* 0x000fe20000000a00 */
[----:B------:R-:W-:Y:S01]  /*2200*/  VIADD R12, R18, 0xa0 ;  /* 0x000000a0120c7836 */ /* 0x000fe20000000000 */
[----:B------:R-:W1:Y:S07]  /*2210*/  LDC R13, c[0x0][0x3f4] ;  /* 0x0000fd00ff0d7b82 */ /* 0x000e6e0000000800 */
[----:B------:R-:W-:Y:S01]  /*2220*/  @P0 IADD3 R4, P1, R211, UR4, RZ ;  /* 0x00000004d3040c10 */ /* 0x000fe2000ff3e0ff */
[----:B------:R-:W-:Y:S01]  /*2230*/  ULDC UR4, c[0x0][0x2f4] ;  /* 0x0000bd0000047ab9 */ /* 0x000fe20000000800 */
[----:B------:R-:W3:Y:S02]  /*2240*/  LDC.64 R104, c[0x0][0x3f8] ;  /* 0x0000fe00ff687b82 */ /* 0x000ee40000000a00 */
[----:B------:R-:W-:-:S05]  /*2250*/  @P0 IADD3.X R5, R212, UR5, RZ, P1, !PT ;  /* 0x00000005d4050c10 */ /* 0x000fca0008ffe4ff */
[----:B------:R4:W2:Y:S01]  /*2260*/  @P0 LDG.E R3, desc[UR60][R4.64] ;  /* 0x0000003c04030981 */ /* 0x0008a2000c1e1900 */
[----:B------:R-:W-:Y:S01]  /*2270*/  ISETP.GE.AND P1, PT, R185, UR4, PT ;  /* 0x00000004b9007c0c */ /* 0x000fe2000bf26270 */
[----:B------:R-:W-:Y:S01]  /*2280*/  IMAD.WIDE.U32 R94, R206, UR6, R18 ;  /* 0x00000006ce5e7c25 */ /* 0x000fe2000f8e0012 */
[----:B------:R-:W-:Y:S01]  /*2290*/  ISETP.GE.AND P0, PT, R18, UR4, PT ;  /* 0x0000000412007c0c */ /* 0x000fe2000bf06270 */
[----:B------:R-:W1:Y:S01]  /*22a0*/  S2R R148, SR_TID.X ;  /* 0x0000000000947919 */ /* 0x000e620000002100 */
[----:B------:R-:W-:Y:S01]  /*22b0*/  SEL R9, RZ, 0xffffffff, P1 ;  /* 0xffffffffff097807 */ /* 0x000fe20000800000 */
[----:B------:R-:W-:Y:S01]  /*22c0*/  IMAD R95, R206, UR7, R95 ;  /* 0x00000007ce5f7c24 */ /* 0x000fe2000f8e025f */
[----:B------:R-:W-:Y:S01]  /*22d0*/  SHF.R.S32.HI R0, RZ, 0x1f, R118 ;  /* 0x0000001fff007819 */ /* 0x000fe20000011476 */
[----:B------:R-:W-:Y:S01]  /*22e0*/  ULDC.64 UR6, c[0x0][0xa08] ;  /* 0x0002820000067ab9 */ /* 0x000fe20000000a00 */
[----:B------:R-:W-:Y:S01]  /*22f0*/  ISETP.GE.AND P3, PT, R8, UR4, PT ;  /* 0x0000000408007c0c */ /* 0x000fe2000bf66270 */
[----:B------:R-:W-:Y:S01]  /*2300*/  IMAD.SHL.U32 R9, R9, 0x2, RZ ;  /* 0x0000000209097824 */ /* 0x000fe200078e00ff */
[----:B----4-:R-:W-:Y:S01]  /*2310*/  SEL R4, RZ, 0x1, P0 ;  /* 0x00000001ff047807 */ /* 0x010fe20000000000 */
[----:B0-----:R-:W-:Y:S01]  /*2320*/  IMAD.SHL.U32 R31, R6, 0x80, RZ ;  /* 0x00000080061f7824 */ /* 0x001fe200078e00ff */
[----:B------:R-:W-:Y:S01]  /*2330*/  ISETP.GE.AND P0, PT, R186, UR4, PT ;  /* 0x00000004ba007c0c */ /* 0x000fe2000bf06270 */
[----:B------:R-:W-:Y:S01]  /*2340*/  IMAD.SHL.U32 R133, R6, 0x40, RZ ;  /* 0x0000004006857824 */ /* 0x000fe200078e00ff */
[----:B------:R-:W-:Y:S01]  /*2350*/  LOP3.LUT R8, R9, 0x2, R4, 0xe2, !PT ;  /* 0x0000000209087812 */ /* 0x000fe200078ee204 */
[-C--:B------:R-:W-:Y:S01]  /*2360*/  IMAD R9, R0, R6.reuse, RZ ;  /* 0x0000000600097224 */ /* 0x080fe200078e02ff */
[----:B------:R-:W-:Y:S01]  /*2370*/  ISETP.GE.AND P1, PT, R91, UR4, PT ;  /* 0x000000045b007c0c */ /* 0x000fe2000bf26270 */
[----:B------:R-:W-:Y:S01]  /*2380*/  IMAD.WIDE.U32 R4, R118, R6, RZ ;  /* 0x0000000676047225 */ /* 0x000fe200078e00ff */
[----:B------:R-:W-:Y:S01]  /*2390*/  ISETP.GE.AND P2, PT, R12, UR4, PT ;  /* 0x000000040c007c0c */ /* 0x000fe2000bf46270 */
[----:B------:R-:W-:Y:S01]  /*23a0*/  ULDC.64 UR4, c[0x0][0x308] ;  /* 0x0000c20000047ab9 */ /* 0x000fe20000000a00 */
[----:B------:R-:W-:Y:S01]  /*23b0*/  SEL R10, RZ, 0x8, P1 ;  /* 0x00000008ff0a7807 */ /* 0x000fe20000800000 */
[----:B------:R-:W-:Y:S01]  /*23c0*/  IMAD R11, R118, R7, R9 ;  /* 0x00000007760b7224 */ /* 0x000fe200078e0209 */
[----:B------:R-:W-:Y:S01]  /*23d0*/  SEL R9, RZ, 0x4, P0 ;  /* 0x00000004ff097807 */ /* 0x000fe20000000000 */
[----:B---3--:R-:W-:Y:S01]  /*23e0*/  IMAD.WIDE.U32 R98, R17, R104, R18 ;  /* 0x0000006811627225 */ /* 0x008fe200078e0012 */
[----:B------:R-:W-:-:S02]  /*23f0*/  ISETP.NE.U32.AND P0, PT, RZ, UR6, PT ;  /* 0x00000006ff007c0c */ /* 0x000fc4000bf05070 */
[----:B------:R-:W-:Y:S01]  /*2400*/  LOP3.LUT R10, R10, R8, R9, 0xfe, !PT ;  /* 0x000000080a0a7212 */ /* 0x000fe200078efe09 */
[----:B------:R-:W-:Y:S01]  /*2410*/  IMAD.IADD R5, R5, 0x1, R11 ;  /* 0x0000000105057824 */ /* 0x000fe200078e020b */
[----:B------:R-:W-:Y:S01]  /*2420*/  SEL R11, RZ, 0x10, P3 ;  /* 0x00000010ff0b7807 */ /* 0x000fe20001800000 */
[----:B------:R-:W-:Y:S01]  /*2430*/  IMAD.SHL.U32 R106, R104, 0x40, RZ ;  /* 0x00000040686a7824 */ /* 0x000fe200078e00ff */
[----:B------:R-:W-:Y:S01]  /*2440*/  ISETP.NE.AND.EX P0, PT, RZ, UR7, PT, P0 ;  /* 0x00000007ff007c0c */ /* 0x000fe2000bf05300 */
[----:B------:R-:W-:Y:S01]  /*2450*/  IMAD.WIDE.U32 R8, R206, UR4, R4 ;  /* 0x00000004ce087c25 */ /* 0x000fe2000f8e0004 */
[----:B------:R-:W-:Y:S02]  /*2460*/  LOP3.LUT R11, R10, R11, RZ, 0xfc, !PT ;  /* 0x0000000b0a0b7212 */ /* 0x000fe400078efcff */
[----:B------:R-:W-:Y:S01]  /*2470*/  SHF.R.S32.HI R143, RZ, 0x1f, R17 ;  /* 0x0000001fff8f7819 */ /* 0x000fe20000011411 */
[----:B------:R-:W-:Y:S01]  /*2480*/  IMAD R9, R206, UR5, R9 ;  /* 0x00000005ce097c24 */ /* 0x000fe2000f8e0209 */
[----:B------:R-:W-:Y:S01]  /*2490*/  ULDC.64 UR4, c[0x0][0x310] ;  /* 0x0000c40000047ab9 */ /* 0x000fe20000000a00 */
[-C--:B-1----:R-:W-:Y:S01]  /*24a0*/  ISETP.GE.AND P4, PT, R186, R13.reuse, PT ;  /* 0x0000000dba00720c */ /* 0x082fe20003f86270 */
[----:B------:R-:W-:Y:S01]  /*24b0*/  IMAD.MOV.U32 R122, RZ, RZ, 0x20 ;  /* 0x00000020ff7a7424 */ /* 0x000fe200078e00ff */
[----:B------:R-:W-:Y:S01]  /*24c0*/  SHF.R.S32.HI R23, RZ, 0x1f, R22 ;  /* 0x0000001fff177819 */ /* 0x000fe20000011416 */
[-C--:B------:R-:W-:Y:S01]  /*24d0*/  IMAD R12, R143, R104.reuse, RZ ;  /* 0x000000688f0c7224 */ /* 0x080fe200078e02ff */
[----:B------:R-:W-:Y:S01]  /*24e0*/  ISETP.GE.AND P1, PT, R185, R13, PT ;  /* 0x0000000db900720c */ /* 0x000fe20003f26270 */
[----:B------:R-:W-:Y:S01]  /*24f0*/  IMAD.SHL.U32 R120, R13, 0x2, RZ ;  /* 0x000000020d787824 */ /* 0x000fe200078e00ff */
[----:B------:R-:W-:Y:S01]  /*2500*/  SHF.R.U32.HI R30, RZ, 0x3, R194 ;  /* 0x00000003ff1e7819 */ /* 0x000fe200000116c2 */
[C---:B------:R-:W-:Y:S01]  /*2510*/  IMAD R15, R17.reuse, R105, R12 ;  /* 0x00000069110f7224 */ /* 0x040fe200078e020c */
[----:B------:R-:W-:Y:S01]  /*2520*/  SHF.L.U64.HI R128, R104, 0x7, R105 ;  /* 0x0000000768807819 */ /* 0x000fe20000010269 */
[----:B------:R-:W-:Y:S01]  /*2530*/  IMAD.WIDE.U32 R96, R17, R104, R22 ;  /* 0x0000006811607225 */ /* 0x000fe200078e0016 */
[----:B------:R-:W-:-:S02]  /*2540*/  SHF.L.U64.HI R123, R6, 0x7, R7 ;  /* 0x00000007067b7819 */ /* 0x000fc40000010207 */
[----:B------:R-:W-:Y:S01]  /*2550*/  SHF.L.U64.HI R132, R6, 0x6, R7 ;  /* 0x0000000606847819 */ /* 0x000fe20000010207 */
[----:B------:R-:W-:Y:S01]  /*2560*/  IMAD.IADD R97, R97, 0x1, R15 ;  /* 0x0000000161617824 */ /* 0x000fe200078e020f */
[----:B------:R-:W-:Y:S01]  /*2570*/  LOP3.LUT P3, RZ, R237, 0x4, RZ, 0xc0, !PT ;  /* 0x00000004edff7812 */ /* 0x000fe2000786c0ff */
[----:B------:R-:W-:Y:S01]  /*2580*/  IMAD.IADD R99, R15, 0x1, R99 ;  /* 0x000000010f637824 */ /* 0x000fe200078e0263 */
[----:B------:R-:W-:Y:S01]  /*2590*/  SEL R15, R13, RZ, P4 ;  /* 0x000000ff0d0f7207 */ /* 0x000fe20002000000 */
[CC--:B-----5:R-:W-:Y:S01]  /*25a0*/  IMAD.WIDE.U32 R96, R141.reuse, R104.reuse, R96 ;  /* 0x000000688d607225 */ /* 0x0e0fe200078e0060 */
[----:B------:R-:W-:Y:S02]  /*25b0*/  SEL R122, R122, 0xffffffe0, !P3 ;  /* 0xffffffe07a7a7807 */ /* 0x000fe40005800000 */
[----:B------:R-:W-:Y:S01]  /*25c0*/  SHF.R.S32.HI R145, RZ, 0x1f, R214 ;  /* 0x0000001fff917819 */ /* 0x000fe200000114d6 */
[----:B------:R-:W-:Y:S01]  /*25d0*/  IMAD.WIDE.U32 R98, R141, R104, R98 ;  /* 0x000000688d627225 */ /* 0x000fe200078e0062 */
[----:B------:R-:W-:-:S02]  /*25e0*/  LEA.HI R148, R148, 0x8, RZ, 0x19 ;  /* 0x0000000894947811 */ /* 0x000fc400078fc8ff */
[----:B--2---:R-:W-:-:S04]  /*25f0*/  LOP3.LUT R20, R20, 0xfffffffe, RZ, 0xc0, !PT ;  /* 0xfffffffe14147812 */ /* 0x004fc800078ec0ff */
[----:B------:R-:W-:Y:S02]  /*2600*/  @P4 LOP3.LUT R20, R20, 0x1, RZ, 0xfc, !PT ;  /* 0x0000000114144812 */ /* 0x000fe400078efcff */
[----:B------:R-:W-:-:S03]  /*2610*/  IADD3 R118, P4, R17, R118, RZ ;  /* 0x0000007611767210 */ /* 0x000fc60007f9e0ff */
[----:B------:R0:W-:Y:S02]  /*2620*/  STL [R1+0x1c], R20 ;  /* 0x00001c1401007387 */ /* 0x0001e40000100800 */
[----:B------:R-:W-:Y:S01]  /*2630*/  IMAD.X R119, R0, 0x1, R143, P4 ;  /* 0x0000000100777824 */ /* 0x000fe200020e068f */
[----:B------:R-:W-:-:S04]  /*2640*/  SEL R0, RZ, 0x20, P2 ;  /* 0x00000020ff007807 */ /* 0x000fc80001000000 */
[C---:B------:R-:W-:Y:S02]  /*2650*/  LOP3.LUT R0, R11.reuse, R0, RZ, 0xfc, !PT ;  /* 0x000000000b007212 */ /* 0x040fe400078efcff */
[----:B------:R-:W-:Y:S01]  /*2660*/  LOP3.LUT R11, R11, 0x1, RZ, 0xc0, !PT ;  /* 0x000000010b0b7812 */ /* 0x000fe200078ec0ff */
[----:B0-----:R-:W-:Y:S01]  /*2670*/  IMAD.IADD R20, R186, 0x1, R15 ;  /* 0x00000001ba147824 */ /* 0x001fe200078e020f */
[----:B------:R-:W-:Y:S02]  /*2680*/  SHF.R.S32.HI R4, RZ, 0x1f, R3 ;  /* 0x0000001fff047819 */ /* 0x000fe40000011403 */
[----:B------:R-:W-:Y:S02]  /*2690*/  SEL R3, R3, RZ, !P0 ;  /* 0x000000ff03037207 */ /* 0x000fe40004000000 */
[----:B------:R-:W-:Y:S02]  /*26a0*/  SEL R10, R4, RZ, !P0 ;  /* 0x000000ff040a7207 */ /* 0x000fe40004000000 */
[----:B------:R-:W0:Y:S01]  /*26b0*/  LDC.64 R4, c[0x0][0x408] ;  /* 0x00010200ff047b82 */ /* 0x000e220000000a00 */
        /* <DEDUP_REMOVED lines=8> */
[----:B------:R-:W-:Y:S01]  /*2740*/  IMAD R14, R17, R7, R14 ;  /* 0x00000007110e7224 */ /* 0x000fe200078e020e */
[----:B------:R-:W-:Y:S01]  /*2750*/  LOP3.LUT R7, R0, 0x10, RZ, 0xc0, !PT ;  /* 0x0000001000077812 */ /* 0x000fe200078ec0ff */
[----:B------:R-:W-:Y:S02]  /*2760*/  IMAD R10, R10, UR4, RZ ;  /* 0x000000040a0a7c24 */ /* 0x000fe4000f8e02ff */
[----:B------:R-:W-:Y:S01]  /*2770*/  IMAD.WIDE.U32 R94, R3, UR4, R94 ;  /* 0x00000004035e7c25 */ /* 0x000fe2000f8e005e */
[----:B------:R-:W-:-:S02]  /*2780*/  IADD3.X R88, R89, R9, R14, P0, !PT ;  /* 0x0000000959587210 */ /* 0x000fc400007fe40e */
[----:B------:R-:W-:Y:S01]  /*2790*/  ISETP.GE.AND P0, PT, R18, R13, PT ;  /* 0x0000000d1200720c */ /* 0x000fe20003f06270 */
[-C--:B0-----:R-:W-:Y:S01]  /*27a0*/  IMAD R8, R143, R4.reuse, RZ ;  /* 0x000000048f087224 */ /* 0x081fe200078e02ff */
[----:B------:R-:W-:Y:S01]  /*27b0*/  SHF.L.U64.HI R129, R4, 0x7, R5 ;  /* 0x0000000704817819 */ /* 0x000fe20000010205 */
[----:B------:R-:W-:Y:S01]  /*27c0*/  IMAD.WIDE.U32 R100, R17, R4, R22 ;  /* 0x0000000411647225 */ /* 0x000fe200078e0016 */
[----:B------:R-:W-:-:S03]  /*27d0*/  SEL R9, R13, RZ, P0 ;  /* 0x000000ff0d097207 */ /* 0x000fc60000000000 */
[----:B------:R-:W-:Y:S01]  /*27e0*/  IMAD R21, R17, R5, R8 ;  /* 0x0000000511157224 */ /* 0x000fe200078e0208 */
[----:B------:R-:W-:Y:S01]  /*27f0*/  SEL R8, R13, RZ, P1 ;  /* 0x000000ff0d087207 */ /* 0x000fe20000800000 */
[----:B------:R-:W-:Y:S02]  /*2800*/  IMAD.IADD R9, R18, 0x1, R9 ;  /* 0x0000000112097824 */ /* 0x000fe400078e0209 */
[----:B------:R-:W-:-:S04]  /*2810*/  IMAD.WIDE.U32 R102, R17, R4, R18 ;  /* 0x0000000411667225 */ /* 0x000fc800078e0012 */
[----:B------:R-:W-:Y:S02]  /*2820*/  IMAD R3, R3, UR5, R10 ;  /* 0x0000000503037c24 */ /* 0x000fe4000f8e020a */
[----:B------:R-:W-:Y:S01]  /*2830*/  IMAD.IADD R10, R185, 0x1, R8 ;  /* 0x00000001b90a7824 */ /* 0x000fe200078e0208 */
[----:B------:R-:W-:Y:S01]  /*2840*/  SHF.R.S32.HI R8, RZ, 0x1f, R9 ;  /* 0x0000001fff087819 */ /* 0x000fe20000011409 */
[----:B------:R-:W-:Y:S02]  /*2850*/  IMAD.IADD R101, R101, 0x1, R21 ;  /* 0x0000000165657824 */ /* 0x000fe400078e0215 */
[----:B------:R-:W-:Y:S01]  /*2860*/  IMAD.IADD R103, R21, 0x1, R103 ;  /* 0x0000000115677824 */ /* 0x000fe200078e0267 */
[----:B------:R-:W-:Y:S01]  /*2870*/  SHF.R.S32.HI R21, RZ, 0x1f, R20 ;  /* 0x0000001fff157819 */ /* 0x000fe20000011414 */
[CC--:B------:R-:W-:Y:S01]  /*2880*/  IMAD.WIDE.U32 R100, R141.reuse, R4.reuse, R100 ;  /* 0x000000048d647225 */ /* 0x0c0fe200078e0064 */
[CC--:B------:R-:W-:Y:S02]  /*2890*/  LEA.HI R14, R8.reuse, R9.reuse, RZ, 0x3 ;  /* 0x00000009080e7211 */ /* 0x0c0fe400078f18ff */
[----:B------:R-:W-:Y:S01]  /*28a0*/  LEA.HI R8, R8, R9, RZ, 0x6 ;  /* 0x0000000908087211 */ /* 0x000fe200078f30ff */
[----:B------:R-:W-:Y:S01]  /*28b0*/  IMAD.WIDE.U32 R102, R141, R4, R102 ;  /* 0x000000048d667225 */ /* 0x000fe200078e0066 */
[----:B------:R-:W-:-:S02]  /*28c0*/  LEA.HI R32, R21, R20, RZ, 0x3 ;  /* 0x0000001415207211 */ /* 0x000fc400078f18ff */
[----:B------:R-:W-:Y:S01]  /*28d0*/  LEA.HI R21, R21, R20, RZ, 0x6 ;  /* 0x0000001415157211 */ /* 0x000fe200078f30ff */
[----:B------:R-:W-:Y:S01]  /*28e0*/  IMAD.SHL.U32 R9, R8, 0x80, RZ ;  /* 0x0000008008097824 */ /* 0x000fe200078e00ff */
[----:B------:R-:W-:Y:S02]  /*28f0*/  SHF.R.S32.HI R15, RZ, 0x1f, R10 ;  /* 0x0000001fff0f7819 */ /* 0x000fe4000001140a */
[--C-:B------:R-:W-:Y:S01]  /*2900*/  LOP3.LUT R8, R195, 0x38, R14.reuse, 0xf8, !PT ;  /* 0x00000038c3087812 */ /* 0x100fe200078ef80e */
[----:B------:R-:W-:Y:S01]  /*2910*/  IMAD.SHL.U32 R27, R21, 0x80, RZ ;  /* 0x00000080151b7824 */ /* 0x000fe200078e00ff */
[----:B------:R-:W-:Y:S02]  /*2920*/  LOP3.LUT R21, R194, 0x38, R14, 0xf8, !PT ;  /* 0x00000038c2157812 */ /* 0x000fe400078ef80e */
[CC--:B------:R-:W-:Y:S02]  /*2930*/  LEA.HI R12, R15.reuse, R10.reuse, RZ, 0x3 ;  /* 0x0000000a0f0c7211 */ /* 0x0c0fe400078f18ff */
[----:B------:R-:W-:-:S02]  /*2940*/  LEA.HI R10, R15, R10, RZ, 0x6 ;  /* 0x0000000a0f0a7211 */ /* 0x000fc400078f30ff */
[----:B------:R-:W-:Y:S02]  /*2950*/  LOP3.LUT R9, R9, 0xffffe000, RZ, 0xc0, !PT ;  /* 0xffffe00009097812 */ /* 0x000fe400078ec0ff */
[----:B------:R-:W-:Y:S01]  /*2960*/  LOP3.LUT R138, R21, R30, RZ, 0x3c, !PT ;  /* 0x0000001e158a7212 */ /* 0x000fe200078e3cff */
[----:B------:R-:W-:Y:S01]  /*2970*/  IMAD.SHL.U32 R20, R10, 0x80, RZ ;  /* 0x000000800a147824 */ /* 0x000fe200078e00ff */
[----:B------:R-:W-:Y:S01]  /*2980*/  LOP3.LUT R28, R194, 0x38, R12, 0xf8, !PT ;  /* 0x00000038c21c7812 */ /* 0x000fe200078ef80c */
[----:B------:R-:W-:Y:S01]  /*2990*/  IMAD R140, R196, 0x200, R9 ;  /* 0x00000200c48c7824 */ /* 0x000fe200078e0209 */
[----:B------:R-:W-:Y:S02]  /*29a0*/  IADD3 R138, R138, R9, R198 ;  /* 0x000000098a8a7210 */ /* 0x000fe40007ffe0c6 */
[----:B------:R-:W-:Y:S02]  /*29b0*/  SHF.R.S32.HI R9, RZ, 0x1f, R141 ;  /* 0x0000001fff097819 */ /* 0x000fe4000001148d */
[----:B------:R-:W-:-:S02]  /*29c0*/  LOP3.LUT R29, R194, 0x38, R32, 0xf8, !PT ;  /* 0x00000038c21d7812 */ /* 0x000fc400078ef820 */
[----:B------:R-:W-:Y:S01]  /*29d0*/  LOP3.LUT R21, R20, 0xffffe000, RZ, 0xc0, !PT ;  /* 0xffffe00014157812 */ /* 0x000fe200078ec0ff */
[C---:B------:R-:W-:Y:S01]  /*29e0*/  IMAD R6, R9.reuse, R4, RZ ;  /* 0x0000000409067224 */ /* 0x040fe200078e02ff */
[----:B------:R-:W-:Y:S01]  /*29f0*/  LOP3.LUT R15, R8, R197, RZ, 0x3c, !PT ;  /* 0x000000c5080f7212 */ /* 0x000fe200078e3cff */
[----:B------:R-:W-:Y:S01]  /*2a00*/  IMAD R8, R9, R104, RZ ;  /* 0x0000006809087224 */ /* 0x000fe200078e02ff */
[-C--:B------:R-:W-:Y:S01]  /*2a10*/  LOP3.LUT R28, R28, R30.reuse, RZ, 0x3c, !PT ;  /* 0x0000001e1c1c7212 */ /* 0x080fe200078e3cff */
[----:B------:R-:W-:Y:S01]  /*2a20*/  IMAD R139, R196, 0x200, R21 ;  /* 0x00000200c48b7824 */ /* 0x000fe200078e0215 */
[----:B------:R-:W-:Y:S01]  /*2a30*/  LOP3.LUT R27, R27, 0xffffe000, RZ, 0xc0, !PT ;  /* 0xffffe0001b1b7812 */ /* 0x000fe200078ec0ff */
[----:B------:R-:W-:Y:S01]  /*2a40*/  IMAD.IADD R140, R140, 0x1, R15 ;  /* 0x000000018c8c7824 */ /* 0x000fe200078e020f */
[----:B------:R-:W-:Y:S01]  /*2a50*/  LOP3.LUT R29, R29, R30, RZ, 0x3c, !PT ;  /* 0x0000001e1d1d7212 */ /* 0x000fe200078e3cff */
[----:B------:R-:W-:Y:S01]  /*2a60*/  IMAD.SHL.U32 R30, R104, 0x80, RZ ;  /* 0x00000080681e7824 */ /* 0x000fe200078e00ff */
[----:B------:R-:W-:Y:S01]  /*2a70*/  IADD3 R136, R28, R21, R198 ;  /* 0x000000151c887210 */ /* 0x000fe20007ffe0c6 */
[----:B------:R-:W-:Y:S01]  /*2a80*/  IMAD R21, R141, R105, R8 ;  /* 0x000000698d157224 */ /* 0x000fe200078e0208 */
[----:B------:R-:W-:Y:S01]  /*2a90*/  IADD3 R135, R29, R27, R198 ;  /* 0x0000001b1d877210 */ /* 0x000fe20007ffe0c6 */
[----:B------:R-:W-:Y:S01]  /*2aa0*/  IMAD.SHL.U32 R28, R4, 0x80, RZ ;  /* 0x00000080041c7824 */ /* 0x000fe200078e00ff */
[----:B------:R-:W-:Y:S01]  /*2ab0*/  SHF.L.U64.HI R105, R104, 0x6, R105 ;  /* 0x0000000668697819 */ /* 0x000fe20000010269 */
[C---:B------:R-:W-:Y:S01]  /*2ac0*/  IMAD.SHL.U32 R104, R4.reuse, 0x40, RZ ;  /* 0x0000004004687824 */ /* 0x040fe200078e00ff */
[----:B------:R-:W-:Y:S01]  /*2ad0*/  SHF.L.U64.HI R29, R4, 0x6, R5 ;  /* 0x00000006041d7819 */ /* 0x000fe20000010205 */
[----:B------:R-:W-:Y:S01]  /*2ae0*/  IMAD R137, R196, 0x200, R27 ;  /* 0x00000200c4897824 */ /* 0x000fe200078e021b */
[----:B------:R-:W-:Y:S01]  /*2af0*/  LOP3.LUT R4, R195, 0x18, R18, 0xf8, !PT ;  /* 0x00000018c3047812 */ /* 0x000fe200078ef812 */
[----:B------:R-:W-:Y:S01]  /*2b00*/  IMAD R15, R141, R5, R6 ;  /* 0x000000058d0f7224 */ /* 0x000fe200078e0206 */
[----:B------:R-:W-:Y:S01]  /*2b10*/  LOP3.LUT R26, R195, 0x38, R32, 0xf8, !PT ;  /* 0x00000038c31a7812 */ /* 0x000fe200078ef820 */
[----:B------:R-:W-:Y:S01]  /*2b20*/  IMAD.IADD R5, R95, 0x1, R3 ;  /* 0x000000015f057824 */ /* 0x000fe200078e0203 */
[----:B------:R-:W-:Y:S01]  /*2b30*/  LOP3.LUT R10, R195, 0x38, R12, 0xf8, !PT ;  /* 0x00000038c30a7812 */ /* 0x000fe200078ef80c */
[----:B------:R-:W-:Y:S01]  /*2b40*/  IMAD.IADD R20, R101, 0x1, R15 ;  /* 0x0000000165147824 */ /* 0x000fe200078e020f */
[-C--:B------:R-:W-:Y:S01]  /*2b50*/  LOP3.LUT R27, R4, R197.reuse, RZ, 0x3c, !PT ;  /* 0x000000c5041b7212 */ /* 0x080fe200078e3cff */
[----:B------:R-:W-:Y:S01]  /*2b60*/  IMAD.IADD R15, R15, 0x1, R103 ;  /* 0x000000010f0f7824 */ /* 0x000fe200078e0267 */
[----:B------:R-:W-:-:S02]  /*2b70*/  LOP3.LUT R26, R26, R197, RZ, 0x3c, !PT ;  /* 0x000000c51a1a7212 */ /* 0x000fc400078e3cff */
[----:B------:R-:W-:Y:S01]  /*2b80*/  LOP3.LUT R10, R10, R197, RZ, 0x3c, !PT ;  /* 0x000000c50a0a7212 */ /* 0x000fe200078e3cff */
[----:B------:R-:W-:Y:S01]  /*2b90*/  IMAD R27, R196, 0x200, R27 ;  /* 0x00000200c41b7824 */ /* 0x000fe200078e021b */
[----:B------:R-:W-:Y:S01]  /*2ba0*/  SHF.R.S32.HI R112, RZ, 0x3, R14 ;  /* 0x00000003ff707819 */ /* 0x000fe2000001140e */
[----:B------:R-:W-:Y:S01]  /*2bb0*/  IMAD.IADD R137, R137, 0x1, R26 ;  /* 0x0000000189897824 */ /* 0x000fe200078e021a */
[----:B------:R-:W-:Y:S01]  /*2bc0*/  SHF.R.S32.HI R111, RZ, 0x3, R12 ;  /* 0x00000003ff6f7819 */ /* 0x000fe2000001140c */
[----:B------:R-:W-:Y:S01]  /*2bd0*/  IMAD.IADD R139, R139, 0x1, R10 ;  /* 0x000000018b8b7824 */ /* 0x000fe200078e020a */
[----:B------:R-:W-:Y:S01]  /*2be0*/  LOP3.LUT R13, R12, 0xfffffff8, RZ, 0xc0, !PT ;  /* 0xfffffff80c0d7812 */ /* 0x000fe200078ec0ff */
[----:B------:R-:W-:Y:S01]  /*2bf0*/  IMAD.IADD R26, R97, 0x1, R21 ;  /* 0x00000001611a7824 */ /* 0x000fe200078e0215 */
[----:B------:R-:W-:Y:S01]  /*2c00*/  LOP3.LUT R14, R14, 0xfffffff8, RZ, 0xc0, !PT ;  /* 0xfffffff80e0e7812 */ /* 0x000fe200078ec0ff */
[----:B------:R-:W-:Y:S01]  /*2c10*/  IMAD.IADD R134, R122, 0x1, R27 ;  /* 0x000000017a867824 */ /* 0x000fe200078e021b */
[----:B------:R-:W-:Y:S01]  /*2c20*/  LOP3.LUT R12, R32, 0xfffffff8, RZ, 0xc0, !PT ;  /* 0xfffffff8200c7812 */ /* 0x000fe200078ec0ff */
[----:B------:R-:W-:Y:S01]  /*2c30*/  IMAD.IADD R21, R21, 0x1, R99 ;  /* 0x0000000115157824 */ /* 0x000fe200078e0263 */
[----:B------:R-:W-:-:S02]  /*2c40*/  SHF.R.S32.HI R110, RZ, 0x3, R32 ;  /* 0x00000003ff6e7819 */ /* 0x000fc40000011420 */
[----:B------:R-:W-:Y:S02]  /*2c50*/  SHF.R.S32.HI R109, RZ, 0x1f, R14 ;  /* 0x0000001fff6d7819 */ /* 0x000fe4000001140e */
[----:B------:R-:W-:Y:S02]  /*2c60*/  SHF.R.S32.HI R108, RZ, 0x1f, R13 ;  /* 0x0000001fff6c7819 */ /* 0x000fe4000001140d */
[----:B------:R-:W-:Y:S02]  /*2c70*/  SHF.R.S32.HI R107, RZ, 0x1f, R12 ;  /* 0x0000001fff6b7819 */ /* 0x000fe4000001140c */
[C---:B------:R-:W-:Y:S02]  /*2c80*/  LOP3.LUT R10, R0.reuse, 0x2, RZ, 0xc0, !PT ;  /* 0x00000002000a7812 */ /* 0x040fe400078ec0ff */
[C---:B------:R-:W-:Y:S02]  /*2c90*/  LOP3.LUT R9, R0.reuse, 0x4, RZ, 0xc0, !PT ;  /* 0x0000000400097812 */ /* 0x040fe400078ec0ff */
[----:B------:R-:W-:-:S02]  /*2ca0*/  LOP3.LUT R8, R0, 0x8, RZ, 0xc0, !PT ;  /* 0x0000000800087812 */ /* 0x000fc400078ec0ff */
[----:B------:R-:W-:-:S07]  /*2cb0*/  LOP3.LUT R6, R0, 0x20, RZ, 0xc0, !PT ;  /* 0x0000002000067812 */ /* 0x000fce00078ec0ff */
.L_x_2585:
[----:B0-2---:R-:W2:Y:S01]  /*2cc0*/  LDL.LU R33, [R1+0x1c] ;  /* 0x00001c0001217983 */ /* 0x005ea20000300800 */
[----:B------:R-:W-:Y:S01]  /*2cd0*/  VIADD R32, R24, 0xffffffff ;  /* 0xffffffff18207836 */ /* 0x000fe20000000000 */
[----:B------:R-:W0:Y:S01]  /*2ce0*/  LDC.64 R114, c[0x0][0x2e8] ;  /* 0x0000ba00ff727b82 */ /* 0x000e220000000a00 */
[----:B------:R-:W-:Y:S01]  /*2cf0*/  IMAD R43, R16, 0x6000, R27 ;  /* 0x00006000102b7824 */ /* 0x000fe200078e021b */
[----:B------:R-:W-:Y:S05]  /*2d00*/  YIELD ;  /* 0x0000000000007946 */ /* 0x000fea0003800000 */
[----:B------:R-:W-:Y:S01]  /*2d10*/  SHF.R.S32.HI R34, RZ, 0x1f, R32 ;  /* 0x0000001fff227819 */ /* 0x000fe20000011420 */
[-C--:B------:R-:W-:Y:S01]  /*2d20*/  IMAD R0, R123, R32.reuse, RZ ;  /* 0x000000207b007224 */ /* 0x080fe200078e02ff */
[----:B------:R-:W1:Y:S01]  /*2d30*/  LDC R117, c[0x0][0x3f4] ;  /* 0x0000fd00ff757b82 */ /* 0x000e620000000800 */
[----:B------:R-:W-:Y:S01]  /*2d40*/  IMAD.WIDE.U32 R124, R31, R32, RZ ;  /* 0x000000201f7c7225 */ /* 0x000fe200078e00ff */
[----:B------:R-:W-:Y:S03]  /*2d50*/  BSSY B0, `(.L_x_2486) ;  /* 0x00007ab000007945 */ /* 0x000fe60003800000 */
[----:B------:R-:W-:Y:S01]  /*2d60*/  IMAD R3, R34, R31, R0 ;  /* 0x0000001f22037224 */ /* 0x000fe200078e0200 */
[CC--:B------:R-:W-:Y:S01]  /*2d70*/  IADD3 R0, P3, P4, R90.reuse, R124.reuse, R133 ;  /* 0x0000007c5a007210 */ /* 0x0c0fe20007c7e085 */
[----:B------:R-:W-:Y:S01]  /*2d80*/  IMAD R43, R43, 0x2, R116 ;  /* 0x000000022b2b7824 */ /* 0x000fe200078e0274 */
[----:B------:R-:W-:Y:S01]  /*2d90*/  IADD3 R4, P5, R90, R124, RZ ;  /* 0x0000007c5a047210 */ /* 0x000fe20007fbe0ff */
[----:B------:R-:W-:-:S04]  /*2da0*/  IMAD.IADD R84, R125, 0x1, R3 ;  /* 0x000000017d547824 */ /* 0x000fc800078e0203 */
[----:B------:R-:W-:Y:S01]  /*2db0*/  IMAD.X R24, R84, 0x1, R88, P5 ;  /* 0x0000000154187824 */ /* 0x000fe200028e0658 */
[----:B------:R-:W-:Y:S02]  /*2dc0*/  IADD3.X R3, R88, R84, R132, P3, P4 ;  /* 0x0000005458037210 */ /* 0x000fe40001fe8484 */
[----:B------:R-:W-:Y:S02]  /*2dd0*/  ISETP.GT.AND P3, PT, R32, R121, PT ;  /* 0x000000792000720c */ /* 0x000fe40003f64270 */
[-C--:B0-----:R-:W-:Y:S02]  /*2de0*/  LEA R44, P2, R4, R114.reuse, 0x1 ;  /* 0x00000072042c7211 */ /* 0x081fe400078408ff */
[----:B------:R-:W-:Y:S02]  /*2df0*/  LEA R40, P5, R0, R114, 0x1 ;  /* 0x0000007200287211 */ /* 0x000fe400078a08ff */
[----:B------:R-:W-:Y:S01]  /*2e00*/  LEA.HI.X R45, R4, R115, R24, 0x1, P2 ;  /* 0x00000073042d7211 */ /* 0x000fe200010f0c18 */
[----:B------:R-:W-:Y:S01]  /*2e10*/  IMAD.MOV.U32 R24, RZ, RZ, R32 ;  /* 0x000000ffff187224 */ /* 0x000fe200078e0020 */
[----:B-1----:R-:W-:-:S02]  /*2e20*/  ISETP.GE.AND P2, PT, R117, 0x1, PT ;  /* 0x000000017500780c */ /* 0x002fc40003f46270 */
[----:B------:R-:W-:Y:S01]  /*2e30*/  LEA.HI.X R41, R0, R115, R3, 0x1, P5 ;  /* 0x0000007300297211 */ /* 0x000fe200028f0c03 */
[----:B------:R-:W-:-:S04]  /*2e40*/  IMAD R3, R16, 0x6000, R134 ;  /* 0x0000600010037824 */ /* 0x000fc800078e0286 */
[----:B------:R-:W-:Y:S01]  /*2e50*/  IMAD R42, R3, 0x2, R116 ;  /* 0x00000002032a7824 */ /* 0x000fe200078e0274 */
[----:B--2---:R-:W-:-:S04]  /*2e60*/  LOP3.LUT R33, R33, 0xfffffffd, RZ, 0xc0, !PT ;  /* 0xfffffffd21217812 */ /* 0x004fc800078ec0ff */
[----:B------:R-:W-:-:S05]  /*2e70*/  @P3 LOP3.LUT R33, R33, 0x2, RZ, 0xfc, !PT ;  /* 0x0000000221213812 */ /* 0x000fca00078efcff */
[----:B------:R0:W-:Y:S01]  /*2e80*/  STL [R1+0x1c], R33 ;  /* 0x00001c2101007387 */ /* 0x0001e20000100800 */
[----:B------:R-:W-:Y:S05]  /*2e90*/  @!P2 BRA `(.L_x_2487) ;  /* 0x000000740078a947 */ /* 0x000fea0003800000 */
[----:B------:R-:W-:Y:S01]  /*2ea0*/  ULDC.U8 UR4, c[0x0][0x410] ;  /* 0x0001040000047ab9 */ /* 0x000fe20000000000 */
[-C--:B------:R-:W-:Y:S01]  /*2eb0*/  IMAD R3, R128, R32.reuse, RZ ;  /* 0x0000002080037224 */ /* 0x080fe200078e02ff */
[----:B------:R-:W-:Y:S01]  /*2ec0*/  ISETP.NE.AND P2, PT, RZ, UR4, PT ;  /* 0x00000004ff007c0c */ /* 0x000fe2000bf45270 */
[----:B0-----:R-:W-:Y:S02]  /*2ed0*/  IMAD R33, R129, R32, RZ ;  /* 0x0000002081217224 */ /* 0x001fe400078e02ff */
        /* <DEDUP_REMOVED lines=65> */
.L_x_2490:
[----:B------:R-:W-:Y:S05]  /*32f0*/  BSYNC B1 ;  /* 0x0000000000017941 */ /* 0x000fea0003800000 */
.L_x_2489:
        /* <DEDUP_REMOVED lines=12> */
[----:B-----5:R-:W-:Y:S01]  /*33c0*/  IMAD.MOV.U32 R130, RZ, RZ, R66 ;  /* 0x000000ffff827224 */ /* 0x020fe200078e0042 */
        /* <DEDUP_REMOVED lines=42> */
.L_x_2492:
[----:B------:R-:W-:Y:S05]  /*3670*/  BSYNC B1 ;  /* 0x0000000000017941 */ /* 0x000fea0003800000 */
.L_x_2491:
[----:B------:R-:W2:Y:S01]  /*3680*/  LDL R0, [R1+0x18] ;  /* 0x0000180001007983 */ /* 0x000ea20000100800 */
[----:B------:R-:W-:Y:S02]  /*3690*/  IMAD.MOV.U32 R3, RZ, RZ, R70 ;  /* 0x000000ffff037224 */ /* 0x000fe400078e0046 */
[----:B01----:R-:W-:Y:S02]  /*36a0*/  IMAD.MOV.U32 R32, RZ, RZ, R67 ;  /* 0x000000ffff207224 */ /* 0x003fe400078e0043 */
        /* <DEDUP_REMOVED lines=14> */
[----:B------:R-:W-:Y:S02]  /*3790*/  PRMT R131, R131, 0x5410, R32 ;  /* 0x0000541083837816 */ /* 0x000fe40000000020 */
[----:B--2---:R-:W-:Y:S01]  /*37a0*/  R2UR UR4, R0 ;  /* 0x00000000000472ca */ /* 0x004fe200000e0000 */
[----:B------:R-:W-:-:S05]  /*37b0*/  IMAD.MOV.U32 R0, RZ, RZ, R71 ;  /* 0x000000ffff007224 */ /* 0x000fca00078e0047 */
[----:B------:R-:W-:Y:S01]  /*37c0*/  PRMT R160, R160, 0x5410, R0 ;  /* 0x00005410a0a07816 */ /* 0x000fe20000000000 */
[----:B------:R-:W-:-:S05]  /*37d0*/  IMAD.MOV.U32 R0, RZ, RZ, R74 ;  /* 0x000000ffff007224 */ /* 0x000fca00078e004a */
[----:B------:R-:W-:Y:S01]  /*37e0*/  PRMT R163, R163, 0x5410, R0 ;  /* 0x00005410a3a37816 */ /* 0x000fe20000000000 */
[----:B------:R-:W-:Y:S01]  /*37f0*/  IMAD.MOV.U32 R0, RZ, RZ, R86 ;  /* 0x000000ffff007224 */ /* 0x000fe200078e0056 */
[----:B------:R-:W-:-:S04]  /*3800*/  UISETP.NE.AND UP0, UPT, UR4, 0x3, UPT ;  /* 0x000000030400788c */ /* 0x000fc8000bf05270 */
[----:B------:R-:W-:Y:S01]  /*3810*/  PRMT R166, R166, 0x5410, R0 ;  /* 0x00005410a6a67816 */ /* 0x000fe20000000000 */
[----:B------:R-:W-:Y:S01]  /*3820*/  IMAD.MOV.U32 R0, RZ, RZ, R69 ;  /* 0x000000ffff007224 */ /* 0x000fe200078e0045 */
[----:B------:R-:W-:-:S04]  /*3830*/  PLOP3.LUT P2, PT, PT, PT, UP0, 0x80, 0x0 ;  /* 0x000000000000781c */ /* 0x000fc80003f4f008 */
        /* <DEDUP_REMOVED lines=20> */
[----:B-----5:R-:W-:Y:S01]  /*3980*/  IMAD.MOV.U32 R3, RZ, RZ, R36 ;  /* 0x000000ffff037224 */ /* 0x020fe200078e0024 */
        /* <DEDUP_REMOVED lines=42> */
.L_x_2493:
[----:B------:R-:W-:Y:S01]  /*3c30*/  IMAD R3, R16, 0x8, R2 ;  /* 0x0000000810037824 */ /* 0x000fe200078e0202 */
[----:B------:R-:W-:Y:S01]  /*3c40*/  SHF.L.U32 R0, R188, 0x1f, RZ ;  /* 0x0000001fbc007819 */ /* 0x000fe200000006ff */
[----:B------:R-:W-:Y:S03]  /*3c50*/  BSSY B1, `(.L_x_2494) ;  /* 0x0000003000017945 */ /* 0x000fe60003800000 */
[----:B------:R-:W0:Y:S02]  /*3c60*/  SYNCS.PHASECHK.TRANS64.TRYWAIT P5, [R3+URZ+0x34890], R0 ;  /* 0x03489000030075a7 */ /* 0x000e2400080a017f */
[----:B0-----:R-:W-:Y:S05]  /*3c70*/  @!P5 BRA `(.L_x_2495) ;  /* 0x000002480068d947 */ /* 0x001fea0003800000 */
.L_x_2871:
[----:B------:R-:W-:Y:S05]  /*3c80*/  BSYNC B1 ;  /* 0x0000000000017941 */ /* 0x000fea0003800000 */
.L_x_2494:
        /* <DEDUP_REMOVED lines=56> */
.L_x_2501:
[----:B------:R-:W-:Y:S05]  /*4010*/  BSYNC B3 ;  /* 0x0000000000037941 */ /* 0x000fea0003800000 */
.L_x_2500:
[----:B--2---:R1:W-:Y:S02]  /*4020*/  STG.E.128 desc[UR60][R44.64], R32 ;  /* 0x000000202c007986 */ /* 0x0043e4000c101d3c */
.L_x_2499:
[----:B------:R-:W-:Y:S05]  /*4030*/  BSYNC B2 ;  /* 0x0000000000027941 */ /* 0x000fea0003800000 */
.L_x_2498:
        /* <DEDUP_REMOVED lines=12> */
[C---:B------:R-:W-:Y:S02]  /*4100*/  PRMT R115, R166.reuse, 0x5410, R87 ;  /* 0x00005410a6737816 */ /* 0x040fe40000000057 */
        /* <DEDUP_REMOVED lines=41> */
.L_x_2505:
[----:B------:R-:W-:Y:S05]  /*43a0*/  BSYNC B3 ;  /* 0x0000000000037941 */ /* 0x000fea0003800000 */
.L_x_2504:
[----:B--2---:R2:W-:Y:S02]  /*43b0*/  STG.E.128 desc[UR60][R44.64+0x40], R32 ;  /* 0x000040202c007986 */ /* 0x0045e4000c101d3c */
.L_x_2503:
[----:B------:R-:W-:Y:S05]  /*43c0*/  BSYNC B2 ;  /* 0x0000000000027941 */ /* 0x000fea0003800000 */
.L_x_2502:
[----:B------:R-:W-:Y:S01]  /*43d0*/  ISETP.NE.AND P3, PT, R9, RZ, PT ;  /* 0x000000ff0900720c */ /* 0x000fe20003f65270 */
[----:B------:R-:W-:-:S12]  /*43e0*/  BSSY B2, `(.L_x_2506) ;  /* 0x0000038000027945 */ /* 0x000fd80003800000 */
[----:B------:R-:W-:Y:S05]  /*43f0*/  @!P3 BRA `(.L_x_2507) ;  /* 0x0000000000d8b947 */ /* 0x000fea0003800000 */
[----:B-12---:R1:W2:Y:S01]  /*4400*/  LDS.128 R32, [R43+0x4000] ;  /* 0x004000002b207984 */ /* 0x0062a20000000c00 */
        /* <DEDUP_REMOVED lines=19> */
[C---:B------:R-:W-:Y:S02]  /*4540*/  PRMT R33, R165.reuse, 0x5432, R86 ;  /* 0x00005432a5217816 */ /* 0x040fe40000000056 */
        /* <DEDUP_REMOVED lines=31> */
.L_x_2509:
[----:B------:R-:W-:Y:S05]  /*4740*/  BSYNC B3 ;  /* 0x0000000000037941 */ /* 0x000fea0003800000 */
.L_x_2508:
[----:B--2---:R3:W-:Y:S02]  /*4750*/  STG.E.128 desc[UR60][R44.64+0x80], R32 ;  /* 0x000080202c007986 */ /* 0x0047e4000c101d3c */
.L_x_2507:
[----:B------:R-:W-:Y:S05]  /*4760*/  BSYNC B2 ;  /* 0x0000000000027941 */ /* 0x000fea0003800000 */
.L_x_2506:
        /* <DEDUP_REMOVED lines=55> */
.L_x_2513:
[----:B------:R-:W-:Y:S05]  /*4ae0*/  BSYNC B3 ;  /* 0x0000000000037941 */ /* 0x000fea0003800000 */
.L_x_2512:
[----:B--2---:R4:W-:Y:S02]  /*4af0*/  STG.E.128 desc[UR60][R44.64+0xc0], R32 ;  /* 0x0000c0202c007986 */ /* 0x0049e4000c101d3c */
.L_x_2511:
[----:B------:R-:W-:Y:S05]  /*4b00*/  BSYNC B2 ;  /* 0x0000000000027941 */ /* 0x000fea0003800000 */
.L_x_2510:
[----:B------:R-:W-:Y:S01]  /*4b10*/  ISETP.NE.AND P3, PT, R7, RZ, PT ;  /* 0x000000ff0700720c */ /* 0x000fe20003f65270 */
[----:B------:R-:W-:-:S12]  /*4b20*/  BSSY B2, `(.L_x_2514) ;  /* 0x0000038000027945 */ /* 0x000fd80003800000 */
[----:B------:R-:W-:Y:S05]  /*4b30*/  @!P3 BRA `(.L_x_2515) ;  /* 0x0000000000d8b947 */ /* 0x000fea0003800000 */
[----:B-1234-:R1:W2:Y:S01]  /*4b40*/  LDS.128 R32, [R43+0x8000] ;  /* 0x008000002b207984 */ /* 0x01e2a20000000c00 */
[----:B------:R-:W-:Y:S01]  /*4b50*/  ISETP.GE.AND P3, PT, R189, R117, PT ;  /* 0x00000075bd00720c */ /* 0x000fe20003f66270 */
[----:B------:R-:W-:-:S12]  /*4b60*/  BSSY B3, `(.L_x_2516) ;  /* 0x0000032000037945 */ /* 0x000fd80003800000 */
[----:B-1----:R-:W-:Y:S05]  /*4b70*/  @P3 BRA `(.L_x_2517) ;  /* 0x0000000000c03947 */ /* 0x002fea0003800000 */
[----:B------:R-:W-:Y:S02]  /*4b80*/  SHF.R.U64 R72, R72, 0x10, R73 ;  /* 0x0000001048487819 */ /* 0x000fe40000001249 */
[----:B------:R-:W-:Y:S02]  /*4b90*/  SHF.R.U64 R70, R70, 0x10, R71 ;  /* 0x0000001046467819 */ /* 0x000fe40000001247 */
[C---:B------:R-:W-:Y:S02]  /*4ba0*/  PRMT R72, R161.reuse, 0x5410, R72 ;  /* 0x00005410a1487816 */ /* 0x040fe40000000048 */
[----:B------:R-:W-:Y:S02]  /*4bb0*/  PRMT R70, R161, 0x5432, R70 ;  /* 0x00005432a1467816 */ /* 0x000fe40000000046 */
[----:B------:R-:W-:Y:S02]  /*4bc0*/  SHF.R.U32.HI R75, RZ, 0x10, R73 ;  /* 0x00000010ff4b7819 */ /* 0x000fe40000011649 */
[----:B--2---:R-:W-:-:S02]  /*4bd0*/  LOP3.LUT R78, R33, 0xffff0000, RZ, 0xc0, !PT ;  /* 0xffff0000214e7812 */ /* 0x004fc400078ec0ff */
[C---:B------:R-:W-:Y:S01]  /*4be0*/  LOP3.LUT R76, R72.reuse, 0xffff0000, RZ, 0xc0, !PT ;  /* 0xffff0000484c7812 */ /* 0x040fe200078ec0ff */
[----:B------:R-:W-:Y:S01]  /*4bf0*/  IMAD.U32 R72, R72, 0x10000, RZ ;  /* 0x0001000048487824 */ /* 0x000fe200078e00ff */
[C---:B------:R-:W-:Y:S01]  /*4c00*/  LOP3.LUT R73, R70.reuse, 0xffff0000, RZ, 0xc0, !PT ;  /* 0xffff000046497812 */ /* 0x040fe200078ec0ff */
[----:B------:R-:W-:Y:S01]  /*4c10*/  IMAD.U32 R70, R70, 0x10000, RZ ;  /* 0x0001000046467824 */ /* 0x000fe200078e00ff */
[----:B------:R-:W-:Y:S01]  /*4c20*/  SHF.R.U32.HI R74, RZ, 0x10, R71 ;  /* 0x00000010ff4a7819 */ /* 0x000fe20000011647 */
[----:B------:R-:W-:Y:S02]  /*4c30*/  IMAD.U32 R71, R33, 0x10000, RZ ;  /* 0x0001000021477824 */ /* 0x000fe400078e00ff */
[C---:B------:R-:W-:Y:S01]  /*4c40*/  FMUL.FTZ R77, R78.reuse, R76 ;  /* 0x0000004c4e4d7220 */ /* 0x040fe20000410000 */
[----:B------:R-:W-:Y:S01]  /*4c50*/  FMUL.FTZ R33, R78, R73 ;  /* 0x000000494e217220 */ /* 0x000fe20000410000 */
[C---:B------:R-:W-:Y:S01]  /*4c60*/  LOP3.LUT R78, R34.reuse, 0xffff0000, RZ, 0xc0, !PT ;  /* 0xffff0000224e7812 */ /* 0x040fe200078ec0ff */
[----:B------:R-:W-:-:S02]  /*4c70*/  IMAD.U32 R34, R34, 0x10000, RZ ;  /* 0x0001000022227824 */ /* 0x000fc400078e00ff */
[C---:B------:R-:W-:Y:S01]  /*4c80*/  FFMA.FTZ R73, R71.reuse, R73, -R77 ;  /* 0x0000004947497223 */ /* 0x040fe2000001084d */
        /* <DEDUP_REMOVED lines=31> */
.L_x_2517:
[----:B------:R-:W-:Y:S05]  /*4e80*/  BSYNC B3 ;  /* 0x0000000000037941 */ /* 0x000fea0003800000 */
.L_x_2516:
[----:B--2---:R1:W-:Y:S02]  /*4e90*/  STG.E.128 desc[UR60][R44.64+0x100], R32 ;  /* 0x000100202c007986 */ /* 0x0043e4000c101d3c */
.L_x_2515:
[----:B------:R-:W-:Y:S05]  /*4ea0*/  BSYNC B2 ;  /* 0x0000000000027941 */ /* 0x000fea0003800000 */
.L_x_2514:
[----:B------:R-:W-:-:S13]  /*4eb0*/  ISETP.NE.AND P3, PT, R6, RZ, PT ;  /* 0x000000ff0600720c */ /* 0x000fda0003f65270 */
[----:B------:R-:W-:Y:S05]  /*4ec0*/  @!P3 BRA `(.L_x_2497) ;  /* 0x0000000000c8b947 */ /* 0x000fea0003800000 */
[----:B-1234-:R1:W2:Y:S01]  /*4ed0*/  LDS.128 R32, [R42+0x8000] ;  /* 0x008000002a207984 */ /* 0x01e2a20000000c00 */
[----:B------:R-:W-:Y:S01]  /*4ee0*/  ISETP.GE.AND P3, PT, R193, R117, PT ;  /* 0x00000075c100720c */ /* 0x000fe20003f66270 */
[----:B------:R-:W-:-:S12]  /*4ef0*/  BSSY B2, `(.L_x_2518) ;  /* 0x000002e000027945 */ /* 0x000fd80003800000 */
[----:B-1----:R-:W-:Y:S05]  /*4f00*/  @P3 BRA `(.L_x_2519) ;  /* 0x0000000000b03947 */ /* 0x002fea0003800000 */
[--C-:B------:R-:W-:Y:S01]  /*4f10*/  SHF.R.U64 R66, R66, 0x10, R67.reuse ;  /* 0x0000001042427819 */ /* 0x100fe20000001243 */
[----:B--2---:R-:W-:Y:S01]  /*4f20*/  IMAD.U32 R73, R35, 0x10000, RZ ;  /* 0x0001000023497824 */ /* 0x004fe200078e00ff */
[----:B------:R-:W-:Y:S01]  /*4f30*/  SHF.R.U32.HI R70, RZ, 0x10, R67 ;  /* 0x00000010ff467819 */ /* 0x000fe20000011643 */
[----:B------:R-:W-:Y:S01]  /*4f40*/  IMAD.U32 R71, R34, 0x10000, RZ ;  /* 0x0001000022477824 */ /* 0x000fe200078e00ff */
[--C-:B------:R-:W-:Y:S01]  /*4f50*/  SHF.R.U64 R67, R68, 0x10, R69.reuse ;  /* 0x0000001044437819 */ /* 0x100fe20000001245 */
[----:B------:R-:W-:Y:S01]  /*4f60*/  IMAD.U32 R72, R32, 0x10000, RZ ;  /* 0x0001000020487824 */ /* 0x000fe200078e00ff */
[----:B------:R-:W-:Y:S02]  /*4f70*/  SHF.R.U32.HI R69, RZ, 0x10, R69 ;  /* 0x00000010ff457819 */ /* 0x000fe40000011645 */
[----:B------:R-:W-:Y:S02]  /*4f80*/  PRMT R67, R157, 0x5432, R67 ;  /* 0x000054329d437816 */ /* 0x000fe40000000043 */
[----:B------:R-:W-:Y:S01]  /*4f90*/  LOP3.LUT R68, R35, 0xffff0000, RZ, 0xc0, !PT ;  /* 0xffff000023447812 */ /* 0x000fe200078ec0ff */
[C---:B------:R-:W-:Y:S01]  /*4fa0*/  IMAD.U32 R35, R33.reuse, 0x10000, RZ ;  /* 0x0001000021237824 */ /* 0x040fe200078e00ff */
[----:B------:R-:W-:-:S02]  /*4fb0*/  LOP3.LUT R33, R33, 0xffff0000, RZ, 0xc0, !PT ;  /* 0xffff000021217812 */ /* 0x000fc400078ec0ff */
[C---:B------:R-:W-:Y:S01]  /*4fc0*/  LOP3.LUT R74, R67.reuse, 0xffff0000, RZ, 0xc0, !PT ;  /* 0xffff0000434a7812 */ /* 0x040fe200078ec0ff */
[----:B------:R-:W-:Y:S01]  /*4fd0*/  IMAD.U32 R67, R67, 0x10000, RZ ;  /* 0x0001000043437824 */ /* 0x000fe200078e00ff */
[C---:B------:R-:W-:Y:S02]  /*4fe0*/  PRMT R66, R158.reuse, 0x5432, R66 ;  /* 0x000054329e427816 */ /* 0x040fe40000000042 */
[----:B------:R-:W-:Y:S01]  /*4ff0*/  PRMT R69, R157, 0x5410, R69 ;  /* 0x000054109d457816 */ /* 0x000fe20000000045 */
[----:B------:R-:W-:Y:S01]  /*5000*/  FMUL.FTZ R75, R33, R74 ;  /* 0x0000004a214b7220 */ /* 0x000fe20000410000 */
[----:B------:R-:W-:Y:S02]  /*5010*/  PRMT R70, R158, 0x5410, R70 ;  /* 0x000054109e467816 */ /* 0x000fe40000000046 */
[----:B------:R-:W-:Y:S01]  /*5020*/  LOP3.LUT R77, R66, 0xffff0000, RZ, 0xc0, !PT ;  /* 0xffff0000424d7812 */ /* 0x000fe200078ec0ff */
[C---:B------:R-:W-:Y:S01]  /*5030*/  IMAD.U32 R76, R69.reuse, 0x10000, RZ ;  /* 0x00010000454c7824 */ /* 0x040fe200078e00ff */
[----:B------:R-:W-:Y:S01]  /*5040*/  LOP3.LUT R34, R34, 0xffff0000, RZ, 0xc0, !PT ;  /* 0xffff000022227812 */ /* 0x000fe200078ec0ff */
[----:B------:R-:W-:Y:S01]  /*5050*/  IMAD.U32 R78, R70, 0x10000, RZ ;  /* 0x00010000464e7824 */ /* 0x000fe200078e00ff */
[----:B------:R-:W-:Y:S01]  /*5060*/  LOP3.LUT R69, R69, 0xffff0000, RZ, 0xc0, !PT ;  /* 0xffff000045457812 */ /* 0x000fe200078ec0ff */
[-C--:B------:R-:W-:Y:S01]  /*5070*/  FMUL.FTZ R33, R33, R77.reuse ;  /* 0x0000004d21217220 */ /* 0x080fe20000410000 */
[C---:B------:R-:W-:Y:S01]  /*5080*/  FFMA.FTZ R75, R35.reuse, R77, -R75 ;  /* 0x0000004d234b7223 */ /* 0x040fe2000001084b */
[C---:B------:R-:W-:Y:S01]  /*5090*/  FMUL.FTZ R77, R34.reuse, R76 ;  /* 0x0000004c224d7220 */ /* 0x040fe20000410000 */
[----:B------:R-:W-:Y:S01]  /*50a0*/  FMUL.FTZ R34, R34, R78 ;  /* 0x0000004e22227220 */ /* 0x000fe20000410000 */
[----:B------:R-:W-:Y:S01]  /*50b0*/  LOP3.LUT R70, R70, 0xffff0000, RZ, 0xc0, !PT ;  /* 0xffff000046467812 */ /* 0x000fe200078ec0ff */
[----:B------:R-:W-:Y:S01]  /*50c0*/  IMAD.U32 R66, R66, 0x10000, RZ ;  /* 0x0001000042427824 */ /* 0x000fe200078e00ff */
[----:B------:R-:W-:Y:S01]  /*50d0*/  LOP3.LUT R32, R32, 0xffff0000, RZ, 0xc0, !PT ;  /* 0xffff000020207812 */ /* 0x000fe200078ec0ff */
[----:B------:R-:W-:Y:S01]  /*50e0*/  FFMA.FTZ R33, R35, R74, R33 ;  /* 0x0000004a23217223 */ /* 0x000fe20000010021 */
[C---:B------:R-:W-:Y:S01]  /*50f0*/  FFMA.FTZ R77, R71.reuse, R78, -R77 ;  /* 0x0000004e474d7223 */ /* 0x040fe2000001084d */
        /* <DEDUP_REMOVED lines=12> */
[----:B------:R-:W-:-:S07]  /*51c0*/  F2FP.BF16.F32.PACK_AB R32, R32, R68 ;  /* 0x000000442020723e */ /* 0x000fce00000010ff */
.L_x_2519:
[----:B------:R-:W-:Y:S05]  /*51d0*/  BSYNC B2 ;  /* 0x0000000000027941 */ /* 0x000fea0003800000 */
.L_x_2518:
[----:B--2---:R1:W-:Y:S02]  /*51e0*/  STG.E.128 desc[UR60][R44.64+0x140], R32 ;  /* 0x000140202c007986 */ /* 0x0043e4000c101d3c */
.L_x_2497:
[----:B------:R-:W-:Y:S05]  /*51f0*/  BSYNC B1 ;  /* 0x0000000000017941 */ /* 0x000fea0003800000 */
.L_x_2496:
        /* <DEDUP_REMOVED lines=53> */
.L_x_2524:
[----:B------:R-:W-:Y:S05]  /*5550*/  BSYNC B2 ;  /* 0x0000000000027941 */ /* 0x000fea0003800000 */
.L_x_2523:
[----:B--2---:R1:W-:Y:S02]  /*5560*/  STG.E.128 desc[UR60][R40.64], R32 ;  /* 0x0000002028007986 */ /* 0x0043e4000c101d3c */
.L_x_2522:
[----:B------:R-:W-:Y:S05]  /*5570*/  BSYNC B1 ;  /* 0x0000000000017941 */ /* 0x000fea0003800000 */
.L_x_2521:
        /* <DEDUP_REMOVED lines=10> */
[----:B------:R-:W-:Y:S02]  /*5620*/  PRMT R155, R155, 0x5410, R60 ;  /* 0x000054109b9b7816 */ /* 0x000fe4000000003c */
[----:B------:R-:W-:Y:S02]  /*5630*/  SHF.R.U32.HI R61, RZ, 0x10, R61 ;  /* 0x00000010ff3d7819 */ /* 0x000fe4000001163d */
[----:B------:R-:W-:Y:S02]  /*5640*/  PRMT R58, R154, 0x5410, R63 ;  /* 0x000054109a3a7816 */ /* 0x000fe4000000003f */
[----:B------:R-:W-:-:S02]  /*5650*/  SHF.R.U32.HI R59, RZ, 0x10, R59 ;  /* 0x00000010ff3b7819 */ /* 0x000fc4000001163b */
[----:B------:R-:W-:Y:S02]  /*5660*/  LOP3.LUT R63, R33, 0xffff0000, RZ, 0xc0, !PT ;  /* 0xffff0000213f7812 */ /* 0x000fe400078ec0ff */
[C---:B------:R-:W-:Y:S01]  /*5670*/  LOP3.LUT R64, R155.reuse, 0xffff0000, RZ, 0xc0, !PT ;  /* 0xffff00009b407812 */ /* 0x040fe200078ec0ff */
[----:B------:R-:W-:Y:S01]  /*5680*/  IMAD.U32 R155, R155, 0x10000, RZ ;  /* 0x000100009b9b7824 */ /* 0x000fe200078e00ff */
[----:B------:R-:W-:Y:S01]  /*5690*/  PRMT R156, R156, 0x5432, R61 ;  /* 0x000054329c9c7816 */ /* 0x000fe2000000003d */
[----:B------:R-:W-:Y:S01]  /*56a0*/  IMAD.U32 R61, R33, 0x10000, RZ ;  /* 0x00010000213d7824 */ /* 0x000fe200078e00ff */
[----:B------:R-:W-:Y:S01]  /*56b0*/  LOP3.LUT R60, R58, 0xffff0000, RZ, 0xc0, !PT ;  /* 0xffff00003a3c7812 */ /* 0x000fe200078ec0ff */
[C---:B------:R-:W-:Y:S01]  /*56c0*/  FMUL.FTZ R66, R63.reuse, R64 ;  /* 0x000000403f427220 */ /* 0x040fe20000410000 */
[----:B------:R-:W-:Y:S01]  /*56d0*/  PRMT R154, R154, 0x5432, R59 ;  /* 0x000054329a9a7816 */ /* 0x000fe2000000003b */
[----:B------:R-:W-:Y:S01]  /*56e0*/  IMAD.U32 R59, R156, 0x10000, RZ ;  /* 0x000100009c3b7824 */ /* 0x000fe200078e00ff */
[----:B------:R-:W-:Y:S01]  /*56f0*/  LOP3.LUT R45, R34, 0xffff0000, RZ, 0xc0, !PT ;  /* 0xffff0000222d7812 */ /* 0x000fe200078ec0ff */
[-C--:B------:R-:W-:Y:S01]  /*5700*/  FMUL.FTZ R63, R63, R60.reuse ;  /* 0x0000003c3f3f7220 */ /* 0x080fe20000410000 */
[----:B------:R-:W-:Y:S01]  /*5710*/  FFMA.FTZ R60, R61, R60, -R66 ;  /* 0x0000003c3d3c7223 */ /* 0x000fe20000010842 */
[----:B------:R-:W-:Y:S01]  /*5720*/  IMAD.U32 R62, R154, 0x10000, RZ ;  /* 0x000100009a3e7824 */ /* 0x000fe200078e00ff */
[----:B------:R-:W-:Y:S01]  /*5730*/  LOP3.LUT R34, R35, 0xffff0000, RZ, 0xc0, !PT ;  /* 0xffff000023227812 */ /* 0x000fe200078ec0ff */
[----:B------:R-:W-:Y:S01]  /*5740*/  FMUL.FTZ R65, R45, R59 ;  /* 0x0000003b2d417220 */ /* 0x000fe20000410000 */
[----:B------:R-:W-:Y:S01]  /*5750*/  FFMA.FTZ R61, R61, R64, R63 ;  /* 0x000000403d3d7223 */ /* 0x000fe2000001003f */
[----:B------:R-:W-:-:S02]  /*5760*/  IMAD.U32 R33, R32, 0x10000, RZ ;  /* 0x0001000020217824 */ /* 0x000fc400078e00ff */
[-C--:B------:R-:W-:Y:S01]  /*5770*/  FMUL.FTZ R63, R45, R62.reuse ;  /* 0x0000003e2d3f7220 */ /* 0x080fe20000410000 */
[----:B------:R-:W-:Y:S01]  /*5780*/  LOP3.LUT R156, R156, 0xffff0000, RZ, 0xc0, !PT ;  /* 0xffff00009c9c7812 */ /* 0x000fe200078ec0ff */
[----:B------:R-:W-:Y:S01]  /*5790*/  FFMA.FTZ R45, R44, R62, -R65 ;  /* 0x0000003e2c2d7223 */ /* 0x000fe20000010841 */
[----:B------:R-:W-:Y:S01]  /*57a0*/  LOP3.LUT R154, R154, 0xffff0000, RZ, 0xc0, !PT ;  /* 0xffff00009a9a7812 */ /* 0x000fe200078ec0ff */
[----:B------:R-:W-:Y:S01]  /*57b0*/  IMAD.U32 R58, R58, 0x10000, RZ ;  /* 0x000100003a3a7824 */ /* 0x000fe200078e00ff */
[----:B------:R-:W-:Y:S01]  /*57c0*/  LOP3.LUT R32, R32, 0xffff0000, RZ, 0xc0, !PT ;  /* 0xffff000020207812 */ /* 0x000fe200078ec0ff */
[----:B------:R-:W-:Y:S01]  /*57d0*/  FFMA.FTZ R44, R44, R59, R63 ;  /* 0x0000003b2c2c7223 */ /* 0x000fe2000001003f */
[C---:B------:R-:W-:Y:S01]  /*57e0*/  FMUL.FTZ R62, R34.reuse, R156 ;  /* 0x0000009c223e7220 */ /* 0x040fe20000410000 */
[----:B------:R-:W-:Y:S01]  /*57f0*/  FMUL.FTZ R59, R34, R154 ;  /* 0x0000009a223b7220 */ /* 0x000fe20000410000 */
[----:B------:R-:W-:Y:S02]  /*5800*/  IMAD.U32 R35, R35, 0x10000, RZ ;  /* 0x0001000023237824 */ /* 0x000fe400078e00ff */
[CC--:B------:R-:W-:Y:S01]  /*5810*/  FMUL.FTZ R34, R32.reuse, R155.reuse ;  /* 0x0000009b20227220 */ /* 0x0c0fe20000410000 */
        /* <DEDUP_REMOVED lines=9> */
[----:B------:R-:W-:Y:S01]  /*58b0*/  F2FP.BF16.F32.PACK_AB R35, R59, R62 ;  /* 0x0000003e3b23723e */ /* 0x000fe200000010ff */
[----:B------:R-:W-:-:S07]  /*58c0*/  IMAD.MOV.U32 R34, RZ, RZ, R44 ;  /* 0x000000ffff227224 */ /* 0x000fce00078e002c */
.L_x_2528:
[----:B------:R-:W-:Y:S05]  /*58d0*/  BSYNC B2 ;  /* 0x0000000000027941 */ /* 0x000fea0003800000 */
.L_x_2527:
[----:B--2---:R1:W-:Y:S02]  /*58e0*/  STG.E.128 desc[UR60][R40.64+0x40], R32 ;  /* 0x0000402028007986 */ /* 0x0043e4000c101d3c */
.L_x_2526:
[----:B------:R-:W-:Y:S05]  /*58f0*/  BSYNC B1 ;  /* 0x0000000000017941 */ /* 0x000fea0003800000 */
.L_x_2525:
        /* <DEDUP_REMOVED lines=25> */
[----:B------:R-:W-:Y:S01]  /*5a90*/  FMUL.FTZ R63, R54, R57 ;  /* 0x00000039363f7220 */ /* 0x000fe20000410000 */
[C---:B------:R-:W-:Y:S01]  /*5aa0*/  IMAD.U32 R33, R32.reuse, 0x10000, RZ ;  /* 0x0001000020217824 */ /* 0x040fe200078e00ff */
[----:B------:R-:W-:Y:S01]  /*5ab0*/  LOP3.LUT R54, R32, 0xffff0000, RZ, 0xc0, !PT ;  /* 0xffff000020367812 */ /* 0x000fe200078ec0ff */
[C---:B------:R-:W-:Y:S01]  /*5ac0*/  FMUL.FTZ R65, R56.reuse, R61 ;  /* 0x0000003d38417220 */ /* 0x040fe20000410000 */
[----:B------:R-:W-:Y:S01]  /*5ad0*/  FFMA.FTZ R32, R55, R57, -R62 ;  /* 0x0000003937207223 */ /* 0x000fe2000001083e */
[----:B------:R-:W-:Y:S01]  /*5ae0*/  LOP3.LUT R153, R153, 0xffff0000, RZ, 0xc0, !PT ;  /* 0xffff000099997812 */ /* 0x000fe200078ec0ff */
[----:B------:R-:W-:Y:S01]  /*5af0*/  FMUL.FTZ R57, R56, R59 ;  /* 0x0000003b38397220 */ /* 0x000fe20000410000 */
[----:B------:R-:W-:Y:S01]  /*5b00*/  LOP3.LUT R152, R152, 0xffff0000, RZ, 0xc0, !PT ;  /* 0xffff000098987812 */ /* 0x000fe200078ec0ff */
[----:B------:R-:W-:-:S02]  /*5b10*/  IMAD.U32 R58, R58, 0x10000, RZ ;  /* 0x000100003a3a7824 */ /* 0x000fc400078e00ff */
[----:B------:R-:W-:Y:S01]  /*5b20*/  FFMA.FTZ R55, R55, R60, R63 ;  /* 0x0000003c37377223 */ /* 0x000fe2000001003f */
[----:B------:R-:W-:Y:S02]  /*5b30*/  IMAD.U32 R45, R45, 0x10000, RZ ;  /* 0x000100002d2d7824 */ /* 0x000fe400078e00ff */
        /* <DEDUP_REMOVED lines=16> */
.L_x_2532:
[----:B------:R-:W-:Y:S05]  /*5c40*/  BSYNC B2 ;  /* 0x0000000000027941 */ /* 0x000fea0003800000 */
.L_x_2531:
[----:B--2---:R1:W-:Y:S02]  /*5c50*/  STG.E.128 desc[UR60][R40.64+0x80], R32 ;  /* 0x0000802028007986 */ /* 0x0043e4000c101d3c */
.L_x_2530:
[----:B------:R-:W-:Y:S05]  /*5c60*/  BSYNC B1 ;  /* 0x0000000000017941 */ /* 0x000fea0003800000 */
.L_x_2529:
        /* <DEDUP_REMOVED lines=23> */
[C---:B------:R-:W-:Y:S01]  /*5de0*/  IMAD.U32 R34, R35.reuse, 0x10000, RZ ;  /* 0x0001000023227824 */ /* 0x040fe200078e00ff */
[----:B------:R-:W-:Y:S01]  /*5df0*/  LOP3.LUT R44, R35, 0xffff0000, RZ, 0xc0, !PT ;  /* 0xffff0000232c7812 */ /* 0x000fe200078ec0ff */
[----:B------:R-:W-:-:S02]  /*5e00*/  IMAD.U32 R35, R33, 0x10000, RZ ;  /* 0x0001000021237824 */ /* 0x000fc400078e00ff */
[C---:B------:R-:W-:Y:S01]  /*5e10*/  FMUL.FTZ R60, R50.reuse, R56 ;  /* 0x00000038323c7220 */ /* 0x040fe20000410000 */
[-C--:B------:R-:W-:Y:S01]  /*5e20*/  FMUL.FTZ R57, R50, R53.reuse ;  /* 0x0000003532397220 */ /* 0x080fe20000410000 */
[----:B------:R-:W-:Y:S02]  /*5e30*/  IMAD.U32 R33, R32, 0x10000, RZ ;  /* 0x0001000020217824 */ /* 0x000fe400078e00ff */
[----:B------:R-:W-:Y:S01]  /*5e40*/  FMUL.FTZ R50, R51, R58 ;  /* 0x0000003a33327220 */ /* 0x000fe20000410000 */
[----:B------:R-:W-:Y:S01]  /*5e50*/  LOP3.LUT R151, R151, 0xffff0000, RZ, 0xc0, !PT ;  /* 0xffff000097977812 */ /* 0x000fe200078ec0ff */
[----:B------:R-:W-:Y:S01]  /*5e60*/  FFMA.FTZ R57, R35, R56, R57 ;  /* 0x0000003823397223 */ /* 0x000fe20000010039 */
[----:B------:R-:W-:Y:S01]  /*5e70*/  LOP3.LUT R149, R149, 0xffff0000, RZ, 0xc0, !PT ;  /* 0xffff000095957812 */ /* 0x000fe200078ec0ff */
[----:B------:R-:W-:Y:S01]  /*5e80*/  IMAD.U32 R52, R52, 0x10000, RZ ;  /* 0x0001000034347824 */ /* 0x000fe200078e00ff */
[----:B------:R-:W-:Y:S01]  /*5e90*/  LOP3.LUT R32, R32, 0xffff0000, RZ, 0xc0, !PT ;  /* 0xffff000020207812 */ /* 0x000fe200078ec0ff */
[----:B------:R-:W-:Y:S01]  /*5ea0*/  FFMA.FTZ R60, R35, R53, -R60 ;  /* 0x00000035233c7223 */ /* 0x000fe2000001083c */
[-C--:B------:R-:W-:Y:S01]  /*5eb0*/  FMUL.FTZ R56, R51, R54.reuse ;  /* 0x0000003633387220 */ /* 0x080fe20000410000 */
[C---:B------:R-:W-:Y:S01]  /*5ec0*/  FFMA.FTZ R50, R45.reuse, R54, -R50 ;  /* 0x000000362d327223 */ /* 0x040fe20000010832 */
[C---:B------:R-:W-:Y:S01]  /*5ed0*/  FMUL.FTZ R35, R44.reuse, R151 ;  /* 0x000000972c237220 */ /* 0x040fe20000410000 */
[----:B------:R-:W-:Y:S01]  /*5ee0*/  FMUL.FTZ R54, R44, R149 ;  /* 0x000000952c367220 */ /* 0x000fe20000410000 */
[C---:B------:R-:W-:Y:S01]  /*5ef0*/  FMUL.FTZ R44, R32.reuse, R55 ;  /* 0x00000037202c7220 */ /* 0x040fe20000410000 */
[----:B------:R-:W-:Y:S01]  /*5f00*/  FMUL.FTZ R32, R32, R52 ;  /* 0x0000003420207220 */ /* 0x000fe20000410000 */
[----:B------:R-:W-:Y:S01]  /*5f10*/  FFMA.FTZ R45, R45, R58, R56 ;  /* 0x0000003a2d2d7223 */ /* 0x000fe20000010038 */
[C---:B------:R-:W-:Y:S01]  /*5f20*/  FFMA.FTZ R35, R34.reuse, R149, -R35 ;  /* 0x0000009522237223 */ /* 0x040fe20000010823 */
        /* <DEDUP_REMOVED lines=8> */
.L_x_2536:
[----:B------:R-:W-:Y:S05]  /*5fb0*/  BSYNC B2 ;  /* 0x0000000000027941 */ /* 0x000fea0003800000 */
.L_x_2535:
[----:B--2---:R1:W-:Y:S02]  /*5fc0*/  STG.E.128 desc[UR60][R40.64+0xc0], R32 ;  /* 0x0000c02028007986 */ /* 0x0043e4000c101d3c */
.L_x_2534:
[----:B------:R-:W-:Y:S05]  /*5fd0*/  BSYNC B1 ;  /* 0x0000000000017941 */ /* 0x000fea0003800000 */
.L_x_2533:
        /* <DEDUP_REMOVED lines=22> */
[----:B------:R-:W-:Y:S01]  /*6140*/  FMUL.FTZ R56, R44, R52 ;  /* 0x000000342c387220 */ /* 0x000fe20000410000 */
[----:B------:R-:W-:Y:S01]  /*6150*/  LOP3.LUT R51, R50, 0xffff0000, RZ, 0xc0, !PT ;  /* 0xffff000032337812 */ /* 0x000fe200078ec0ff */
[-C--:B------:R-:W-:Y:S01]  /*6160*/  FMUL.FTZ R44, R44, R49.reuse ;  /* 0x000000312c2c7220 */ /* 0x080fe20000410000 */
[----:B------:R-:W-:Y:S01]  /*6170*/  LOP3.LUT R48, R47, 0xffff0000, RZ, 0xc0, !PT ;  /* 0xffff00002f307812 */ /* 0x000fe200078ec0ff */
[----:B------:R-:W-:Y:S01]  /*6180*/  IMAD.U32 R34, R33, 0x10000, RZ ;  /* 0x0001000021227824 */ /* 0x000fe200078e00ff */
[----:B------:R-:W-:Y:S01]  /*6190*/  LOP3.LUT R83, R83, 0xffff0000, RZ, 0xc0, !PT ;  /* 0xffff000053537812 */ /* 0x000fe200078ec0ff */
[----:B------:R-:W-:Y:S01]  /*61a0*/  FFMA.FTZ R56, R43, R49, -R56 ;  /* 0x000000312b387223 */ /* 0x000fe20000010838 */
[----:B------:R-:W-:Y:S01]  /*61b0*/  LOP3.LUT R82, R82, 0xffff0000, RZ, 0xc0, !PT ;  /* 0xffff000052527812 */ /* 0x000fe200078ec0ff */
[----:B------:R-:W-:-:S02]  /*61c0*/  IMAD.U32 R33, R32, 0x10000, RZ ;  /* 0x0001000020217824 */ /* 0x000fc400078e00ff */
[----:B------:R-:W-:Y:S01]  /*61d0*/  FFMA.FTZ R43, R43, R52, R44 ;  /* 0x000000342b2b7223 */ /* 0x000fe2000001002c */
[C---:B------:R-:W-:Y:S01]  /*61e0*/  FMUL.FTZ R53, R35.reuse, R51 ;  /* 0x0000003323357220 */ /* 0x040fe20000410000 */
[----:B------:R-:W-:Y:S01]  /*61f0*/  FMUL.FTZ R54, R35, R48 ;  /* 0x0000003023367220 */ /* 0x000fe20000410000 */
[----:B------:R-:W-:Y:S01]  /*6200*/  LOP3.LUT R32, R32, 0xffff0000, RZ, 0xc0, !PT ;  /* 0xffff000020207812 */ /* 0x000fe200078ec0ff */
[----:B------:R-:W-:Y:S01]  /*6210*/  FMUL.FTZ R44, R46, R83 ;  /* 0x000000532e2c7220 */ /* 0x000fe20000410000 */
[----:B------:R-:W-:Y:S02]  /*6220*/  IMAD.U32 R50, R50, 0x10000, RZ ;  /* 0x0001000032327824 */ /* 0x000fe400078e00ff */
[----:B------:R-:W-:Y:S01]  /*6230*/  FMUL.FTZ R46, R46, R82 ;  /* 0x000000522e2e7220 */ /* 0x000fe20000410000 */
[----:B------:R-:W-:Y:S02]  /*6240*/  IMAD.U32 R47, R47, 0x10000, RZ ;  /* 0x000100002f2f7824 */ /* 0x000fe400078e00ff */
[C---:B------:R-:W-:Y:S01]  /*6250*/  FFMA.FTZ R53, R34.reuse, R48, -R53 ;  /* 0x0000003022357223 */ /* 0x040fe20000010835 */
[----:B------:R-:W-:Y:S01]  /*6260*/  FFMA.FTZ R54, R34, R51, R54 ;  /* 0x0000003322367223 */ /* 0x000fe20000010036 */
[C---:B------:R-:W-:Y:S01]  /*6270*/  FFMA.FTZ R44, R45.reuse, R82, -R44 ;  /* 0x000000522d2c7223 */ /* 0x040fe2000001082c */
[C---:B------:R-:W-:Y:S01]  /*6280*/  FMUL.FTZ R34, R32.reuse, R50 ;  /* 0x0000003220227220 */ /* 0x040fe20000410000 */
[----:B------:R-:W-:Y:S01]  /*6290*/  FMUL.FTZ R35, R32, R47 ;  /* 0x0000002f20237220 */ /* 0x000fe20000410000 */
[----:B------:R-:W-:Y:S01]  /*62a0*/  FFMA.FTZ R45, R45, R83, R46 ;  /* 0x000000532d2d7223 */ /* 0x000fe2000001002e */
[----:B------:R-:W-:Y:S01]  /*62b0*/  F2FP.BF16.F32.PACK_AB R43, R43, R56 ;  /* 0x000000382b2b723e */ /* 0x000fe200000010ff */
[C---:B------:R-:W-:Y:S01]  /*62c0*/  FFMA.FTZ R34, R33.reuse, R47, -R34 ;  /* 0x0000002f21227223 */ /* 0x040fe20000010822 */
[----:B------:R-:W-:Y:S01]  /*62d0*/  FFMA.FTZ R35, R33, R50, R35 ;  /* 0x0000003221237223 */ /* 0x000fe20000010023 */
[----:B------:R-:W-:-:S02]  /*62e0*/  F2FP.BF16.F32.PACK_AB R33, R54, R53 ;  /* 0x000000353621723e */ /* 0x000fc400000010ff */
[----:B------:R-:W-:Y:S02]  /*62f0*/  F2FP.BF16.F32.PACK_AB R44, R45, R44 ;  /* 0x0000002c2d2c723e */ /* 0x000fe400000010ff */
[----:B------:R-:W-:Y:S01]  /*6300*/  F2FP.BF16.F32.PACK_AB R32, R35, R34 ;  /* 0x000000222320723e */ /* 0x000fe200000010ff */
[----:B------:R-:W-:Y:S02]  /*6310*/  IMAD.MOV.U32 R34, RZ, RZ, R43 ;  /* 0x000000ffff227224 */ /* 0x000fe400078e002b */
[----:B------:R-:W-:-:S07]  /*6320*/  IMAD.MOV.U32 R35, RZ, RZ, R44 ;  /* 0x000000ffff237224 */ /* 0x000fce00078e002c */
.L_x_2540:
[----:B------:R-:W-:Y:S05]  /*6330*/  BSYNC B2 ;  /* 0x0000000000027941 */ /* 0x000fea0003800000 */
.L_x_2539:
[----:B--2---:R1:W-:Y:S02]  /*6340*/  STG.E.128 desc[UR60][R40.64+0x100], R32 ;  /* 0x0001002028007986 */ /* 0x0043e4000c101d3c */
.L_x_2538:
[----:B------:R-:W-:Y:S05]  /*6350*/  BSYNC B1 ;  /* 0x0000000000017941 */ /* 0x000fea0003800000 */
.L_x_2537:
        /* <DEDUP_REMOVED lines=52> */
.L_x_2542:
[----:B------:R-:W-:Y:S05]  /*66a0*/  BSYNC B1 ;  /* 0x0000000000017941 */ /* 0x000fea0003800000 */
.L_x_2541:
[----:B--2---:R1:W-:Y:S01]  /*66b0*/  STG.E.128 desc[UR60][R40.64+0x140], R32 ;  /* 0x0001402028007986 */ /* 0x0043e2000c101d3c */
[----:B------:R-:W-:Y:S05]  /*66c0*/  BRA `(.L_x_2520) ;  /* 0x00000040004c7947 */ /* 0x000fea0003800000 */
.L_x_2488:
        /* <DEDUP_REMOVED lines=47> */
.L_x_2544:
[----:B------:R-:W-:Y:S05]  /*69c0*/  BSYNC B1 ;  /* 0x0000000000017941 */ /* 0x000fea0003800000 */
.L_x_2543:
        /* <DEDUP_REMOVED lines=14> */
[----:B------:R-:W-:Y:S01]  /*6ab0*/  IMAD.MOV.U32 R85, RZ, RZ, R35 ;  /* 0x000000ffff557224 */ /* 0x000fe200078e0023 */
        /* <DEDUP_REMOVED lines=32> */
.L_x_2546:
[----:B------:R-:W-:Y:S05]  /*6cc0*/  BSYNC B1 ;  /* 0x0000000000017941 */ /* 0x000fea0003800000 */
.L_x_2545:
[----:B------:R-:W2:Y:S01]  /*6cd0*/  LDL R0, [R1+0x18] ;  /* 0x0000180001007983 */ /* 0x000ea20000100800 */
[----:B0-----:R-:W-:Y:S01]  /*6ce0*/  IMAD.MOV.U32 R81, RZ, RZ, R32 ;  /* 0x000000ffff517224 */ /* 0x001fe200078e0020 */
[----:B------:R-:W-:Y:S01]  /*6cf0*/  PRMT R168, R86, 0x5410, R85 ;  /* 0x0000541056a87816 */ /* 0x000fe20000000055 */
[----:B------:R-:W-:Y:S02]  /*6d00*/  IMAD.MOV.U32 R80, RZ, RZ, R33 ;  /* 0x000000ffff507224 */ /* 0x000fe400078e0021 */
[----:B------:R-:W-:-:S03]  /*6d10*/  IMAD.MOV.U32 R3, RZ, RZ, R38 ;  /* 0x000000ffff037224 */ /* 0x000fc600078e0026 */
[----:B------:R-:W-:Y:S01]  /*6d20*/  PRMT R169, R81, 0x5410, R80 ;  /* 0x0000541051a97816 */ /* 0x000fe20000000050 */
[----:B------:R-:W-:Y:S02]  /*6d30*/  IMAD.MOV.U32 R80, RZ, RZ, R42 ;  /* 0x000000ffff507224 */ /* 0x000fe400078e002a */
[----:B------:R-:W-:-:S05]  /*6d40*/  IMAD.MOV.U32 R81, RZ, RZ, R43 ;  /* 0x000000ffff517224 */ /* 0x000fca00078e002b */
[----:B------:R-:W-:Y:S01]  /*6d50*/  PRMT R160, R81, 0x5410, R80 ;  /* 0x0000541051a07816 */ /* 0x000fe20000000050 */
[----:B------:R-:W-:Y:S02]  /*6d60*/  IMAD.MOV.U32 R80, RZ, RZ, R41 ;  /* 0x000000ffff507224 */ /* 0x000fe400078e0029 */
[----:B------:R-:W-:Y:S01]  /*6d70*/  IMAD.MOV.U32 R81, RZ, RZ, R46 ;  /* 0x000000ffff517224 */ /* 0x000fe200078e002e */
[----:B--2---:R-:W-:Y:S01]  /*6d80*/  R2UR UR4, R0 ;  /* 0x00000000000472ca */ /* 0x004fe200000e0000 */
[----:B------:R-:W-:-:S05]  /*6d90*/  IMAD.MOV.U32 R0, RZ, RZ, R39 ;  /* 0x000000ffff007224 */ /* 0x000fca00078e0027 */
[----:B------:R-:W-:Y:S01]  /*6da0*/  PRMT R172, R0, 0x5410, R3 ;  /* 0x0000541000ac7816 */ /* 0x000fe20000000003 */
[----:B------:R-:W-:Y:S02]  /*6db0*/  IMAD.MOV.U32 R0, RZ, RZ, R36 ;  /* 0x000000ffff007224 */ /* 0x000fe400078e0024 */
[----:B------:R-:W-:-:S03]  /*6dc0*/  IMAD.MOV.U32 R3, RZ, RZ, R37 ;  /* 0x000000ffff037224 */ /* 0x000fc600078e0025 */
[----:B------:R-:W-:Y:S01]  /*6dd0*/  PRMT R173, R173, 0x5410, R0 ;  /* 0x00005410adad7816 */ /* 0x000fe20000000000 */
[----:B------:R-:W-:Y:S01]  /*6de0*/  IMAD.MOV.U32 R0, RZ, RZ, R47 ;  /* 0x000000ffff007224 */ /* 0x000fe200078e002f */
[----:B------:R-:W-:Y:S01]  /*6df0*/  PRMT R175, R3, 0x7610, R175 ;  /* 0x0000761003af7816 */ /* 0x000fe200000000af */
[----:B------:R-:W-:Y:S01]  /*6e00*/  IMAD.MOV.U32 R3, RZ, RZ, R40 ;  /* 0x000000ffff037224 */ /* 0x000fe200078e0028 */
[----:B------:R-:W-:Y:S02]  /*6e10*/  UISETP.NE.AND UP0, UPT, UR4, 0x3, UPT ;  /* 0x000000030400788c */ /* 0x000fe4000bf05270 */
[----:B------:R-:W-:Y:S01]  /*6e20*/  PRMT R170, R81, 0x5410, R0 ;  /* 0x0000541051aa7816 */ /* 0x000fe20000000000 */
[----:B------:R-:W-:Y:S01]  /*6e30*/  IMAD.MOV.U32 R0, RZ, RZ, R45 ;  /* 0x000000ffff007224 */ /* 0x000fe200078e002d */
        /* <DEDUP_REMOVED lines=60> */
.L_x_2547:
[----:B------:R-:W-:Y:S01]  /*7200*/  IMAD R3, R16, 0x8, R2 ;  /* 0x0000000810037824 */ /* 0x000fe200078e0202 */
[----:B------:R-:W-:Y:S01]  /*7210*/  SHF.L.U32 R0, R188, 0x1f, RZ ;  /* 0x0000001fbc007819 */ /* 0x000fe200000006ff */
[----:B------:R-:W0:Y:S01]  /*7220*/  LDC R142, c[0x0][0x2f4] ;  /* 0x0000bd00ff8e7b82 */ /* 0x000e220000000800 */
[----:B------:R-:W-:Y:S01]  /*7230*/  BSSY B1, `(.L_x_2548) ;  /* 0x0000004000017945 */ /* 0x000fe20003800000 */
[----:B------:R-:W-:Y:S01]  /*7240*/  IMAD.MOV.U32 R125, RZ, RZ, R84 ;  /* 0x000000ffff7d7224 */ /* 0x000fe200078e0054 */
[----:B------:R-:W1:Y:S02]  /*7250*/  SYNCS.PHASECHK.TRANS64.TRYWAIT P5, [R3+URZ+0x34890], R0 ;  /* 0x03489000030075a7 */ /* 0x000e6400080a017f */
[----:B-1----:R-:W-:Y:S05]  /*7260*/  @!P5 BRA `(.L_x_2549) ;  /* 0x000002140000d947 */ /* 0x002fea0003800000 */
.L_x_2872:
[----:B------:R-:W-:Y:S05]  /*7270*/  BSYNC B1 ;  /* 0x0000000000017941 */ /* 0x000fea0003800000 */
.L_x_2548:
        /* <DEDUP_REMOVED lines=126> */
.L_x_2555:
[----:B------:R-:W-:Y:S05]  /*7a60*/  BSYNC B3 ;  /* 0x0000000000037941 */ /* 0x000fea0003800000 */
.L_x_2554:
        /* <DEDUP_REMOVED lines=12> */
.L_x_2553:
[----:B------:R-:W-:Y:S05]  /*7b30*/  BSYNC B2 ;  /* 0x0000000000027941 */ /* 0x000fea0003800000 */
.L_x_2552:
        /* <DEDUP_REMOVED lines=117> */
.L_x_2559:
[----:B------:R-:W-:Y:S05]  /*8290*/  BSYNC B3 ;  /* 0x0000000000037941 */ /* 0x000fea0003800000 */
.L_x_2558:
        /* <DEDUP_REMOVED lines=12> */
.L_x_2557:
[----:B------:R-:W-:Y:S05]  /*8360*/  BSYNC B2 ;  /* 0x0000000000027941 */ /* 0x000fea0003800000 */
.L_x_2556:
[----:B------:R-:W-:-:S13]  /*8370*/  ISETP.NE.AND P4, PT, R9, RZ, PT ;  /* 0x000000ff0900720c */ /* 0x000fda0003f85270 */
[----:B------:R-:W-:Y:S05]  /*8380*/  @!P4 BRA `(.L_x_2551) ;  /* 0x000000080004c947 */ /* 0x000fea0003800000 */
[----:B---3--:R-:W3:Y:S01]  /*8390*/  LDL R36, [R1+0x1c] ;  /* 0x00001c0001247983 */ /* 0x008ee20000100800 */
[----:B------:R-:W-:Y:S01]  /*83a0*/  BSSY B2, `(.L_x_2560) ;  /* 0x000007d000027945 */ /* 0x000fe20003800000 */
[----:B---3--:R-:W-:-:S04]  /*83b0*/  LOP3.LUT P5, RZ, R36, 0x1, RZ, 0xc0, !PT ;  /* 0x0000000124ff7812 */ /* 0x008fc800078ac0ff */
[----:B------:R-:W-:-:S04]  /*83c0*/  SEL R36, R120, R144, !P5 ;  /* 0x0000009078247207 */ /* 0x000fc80006800000 */
        /* <DEDUP_REMOVED lines=18> */
[----:B------:R-:W-:-:S05]  /*84f0*/  LEA.HI R36, R38, R36, RZ, 0x3 ;  /* 0x0000002426247211 */ /* 0x000fca00078f18ff */
[----:B------:R-:W-:-:S05]  /*8500*/  IMAD.SHL.U32 R36, R36, 0x400, RZ ;  /* 0x0000040024247824 */ /* 0x000fca00078e00ff */
[----:B------:R-:W-:-:S05]  /*8510*/  LOP3.LUT R36, R36, 0x7fffe000, RZ, 0xc0, !PT ;  /* 0x7fffe00024247812 */ /* 0x000fca00078ec0ff */
        /* <DEDUP_REMOVED lines=9> */
[----:B------:R-:W-:Y:S01]  /*85b0*/  SHF.R.U32.HI R53, RZ, 0x10, R45 ;  /* 0x00000010ff357819 */ /* 0x000fe2000001162d */
[----:B0-----:R-:W-:Y:S01]  /*85c0*/  IMAD.U32 R82, R41, 0x10000, RZ ;  /* 0x0001000029527824 */ /* 0x001fe200078e00ff */
[----:B------:R-:W-:Y:S01]  /*85d0*/  SHF.R.U32.HI R52, RZ, 0x10, R33 ;  /* 0x00000010ff347819 */ /* 0x000fe20000011621 */
[----:B--2---:R-:W-:Y:S01]  /*85e0*/  IMAD.U32 R80, R37, 0x10000, RZ ;  /* 0x0001000025507824 */ /* 0x004fe200078e00ff */
[----:B------:R-:W-:Y:S02]  /*85f0*/  PRMT R53, R171, 0x5432, R53 ;  /* 0x00005432ab357816 */ /* 0x000fe40000000035 */
[----:B------:R-:W-:Y:S02]  /*8600*/  PRMT R52, R169, 0x5432, R52 ;  /* 0x00005432a9347816 */ /* 0x000fe40000000034 */
[----:B------:R-:W-:Y:S01]  /*8610*/  SHF.R.U64 R44, R44, 0x10, R45 ;  /* 0x000000102c2c7819 */ /* 0x000fe2000000122d */
[C---:B------:R-:W-:Y:S01]  /*8620*/  IMAD.U32 R54, R53.reuse, 0x10000, RZ ;  /* 0x0001000035367824 */ /* 0x040fe200078e00ff */
[----:B------:R-:W-:Y:S01]  /*8630*/  LOP3.LUT R53, R53, 0xffff0000, RZ, 0xc0, !PT ;  /* 0xffff000035357812 */ /* 0x000fe200078ec0ff */
[----:B------:R-:W-:Y:S01]  /*8640*/  IMAD.U32 R55, R52, 0x10000, RZ ;  /* 0x0001000034377824 */ /* 0x000fe200078e00ff */
[----:B------:R-:W-:Y:S01]  /*8650*/  LOP3.LUT R45, R41, 0xffff0000, RZ, 0xc0, !PT ;  /* 0xffff0000292d7812 */ /* 0x000fe200078ec0ff */
[CC--:B------:R-:W-:Y:S01]  /*8660*/  FMUL.FTZ R81, R82.reuse, R54.reuse ;  /* 0x0000003652517220 */ /* 0x0c0fe20000410000 */
[----:B------:R-:W-:Y:S01]  /*8670*/  PRMT R171, R171, 0x5410, R44 ;  /* 0x00005410abab7816 */ /* 0x000fe2000000002c */
[----:B------:R-:W-:Y:S01]  /*8680*/  FMUL.FTZ R82, R82, R55 ;  /* 0x0000003752527220 */ /* 0x000fe20000410000 */
[----:B------:R-:W-:Y:S01]  /*8690*/  SHF.R.U64 R46, R46, 0x10, R47 ;  /* 0x000000102e2e7819 */ /* 0x000fe2000000122f */
[----:B------:R-:W-:Y:S01]  /*86a0*/  FMUL.FTZ R41, R45, R53 ;  /* 0x000000352d297220 */ /* 0x000fe20000410000 */
[----:B------:R-:W-:Y:S01]  /*86b0*/  SHF.R.U64 R34, R34, 0x10, R35 ;  /* 0x0000001022227819 */ /* 0x000fe20000001223 */
[----:B------:R-:W-:Y:S01]  /*86c0*/  FFMA.FTZ R82, R80, R54, R82 ;  /* 0x0000003650527223 */ /* 0x000fe20000010052 */
[----:B------:R-:W-:Y:S01]  /*86d0*/  SHF.R.U64 R54, R32, 0x10, R33 ;  /* 0x0000001020367819 */ /* 0x000fe20000001221 */
[----:B------:R-:W-:Y:S01]  /*86e0*/  FFMA.FTZ R81, R80, R55, -R81 ;  /* 0x0000003750517223 */ /* 0x000fe20000010851 */
[----:B------:R-:W-:-:S02]  /*86f0*/  LOP3.LUT R33, R52, 0xffff0000, RZ, 0xc0, !PT ;  /* 0xffff000034217812 */ /* 0x000fc400078ec0ff */
[----:B------:R-:W-:Y:S02]  /*8700*/  LOP3.LUT R32, R37, 0xffff0000, RZ, 0xc0, !PT ;  /* 0xffff000025207812 */ /* 0x000fe400078ec0ff */
[----:B------:R-:W-:Y:S01]  /*8710*/  SHF.R.U32.HI R52, RZ, 0x10, R35 ;  /* 0x00000010ff347819 */ /* 0x000fe20000011623 */
[-C--:B------:R-:W-:Y:S01]  /*8720*/  FMUL.FTZ R37, R45, R33.reuse ;  /* 0x000000212d257220 */ /* 0x080fe20000410000 */
[----:B------:R-:W-:Y:S01]  /*8730*/  SHF.R.U32.HI R45, RZ, 0x10, R47 ;  /* 0x00000010ff2d7819 */ /* 0x000fe2000001162f */
[----:B------:R-:W-:Y:S01]  /*8740*/  FFMA.FTZ R33, R32, R33, -R41 ;  /* 0x0000002120217223 */ /* 0x000fe20000010829 */
[----:B------:R-:W-:Y:S01]  /*8750*/  PRMT R52, R168, 0x5432, R52 ;  /* 0x00005432a8347816 */ /* 0x000fe20000000034 */
[----:B------:R-:W-:Y:S01]  /*8760*/  FFMA.FTZ R32, R32, R53, R37 ;  /* 0x0000003520207223 */ /* 0x000fe20000010025 */
[----:B------:R-:W-:Y:S01]  /*8770*/  PRMT R45, R170, 0x5432, R45 ;  /* 0x00005432aa2d7816 */ /* 0x000fe2000000002d */
[----:B------:R-:W-:Y:S01]  /*8780*/  IMAD.U32 R53, R43, 0x10000, RZ ;  /* 0x000100002b357824 */ /* 0x000fe200078e00ff */
[----:B------:R-:W-:Y:S01]  /*8790*/  PRMT R169, R169, 0x5410, R54 ;  /* 0x00005410a9a97816 */ /* 0x000fe20000000036 */
[C---:B------:R-:W-:Y:S01]  /*87a0*/  IMAD.U32 R44, R52.reuse, 0x10000, RZ ;  /* 0x00010000342c7824 */ /* 0x040fe200078e00ff */
[----:B------:R-:W-:Y:S01]  /*87b0*/  LOP3.LUT R43, R43, 0xffff0000, RZ, 0xc0, !PT ;  /* 0xffff00002b2b7812 */ /* 0x000fe200078ec0ff */
[C---:B------:R-:W-:Y:S01]  /*87c0*/  IMAD.U32 R37, R45.reuse, 0x10000, RZ ;  /* 0x000100002d257824 */ /* 0x040fe200078e00ff */
[----:B------:R-:W-:Y:S01]  /*87d0*/  LOP3.LUT R45, R45, 0xffff0000, RZ, 0xc0, !PT ;  /* 0xffff00002d2d7812 */ /* 0x000fe200078ec0ff */
[----:B------:R-:W-:Y:S01]  /*87e0*/  IMAD.U32 R41, R39, 0x10000, RZ ;  /* 0x0001000027297824 */ /* 0x000fe200078e00ff */
[----:B------:R-:W-:Y:S01]  /*87f0*/  LOP3.LUT R52, R52, 0xffff0000, RZ, 0xc0, !PT ;  /* 0xffff000034347812 */ /* 0x000fe200078ec0ff */
[C---:B------:R-:W-:Y:S01]  /*8800*/  FMUL.FTZ R54, R53.reuse, R37 ;  /* 0x0000002535367220 */ /* 0x040fe20000410000 */
[----:B------:R-:W-:Y:S01]  /*8810*/  FMUL.FTZ R53, R53, R44 ;  /* 0x0000002c35357220 */ /* 0x000fe20000410000 */
[----:B------:R-:W-:-:S02]  /*8820*/  PRMT R46, R170, 0x5410, R46 ;  /* 0x00005410aa2e7816 */ /* 0x000fc4000000002e */
[C---:B------:R-:W-:Y:S01]  /*8830*/  FFMA.FTZ R44, R41.reuse, R44, -R54 ;  /* 0x0000002c292c7223 */ /* 0x040fe20000010836 */
[----:B------:R-:W-:Y:S01]  /*8840*/  FFMA.FTZ R41, R41, R37, R53 ;  /* 0x0000002529297223 */ /* 0x000fe20000010035 */
[----:B------:R-:W-:Y:S01]  /*8850*/  LOP3.LUT R37, R39, 0xffff0000, RZ, 0xc0, !PT ;  /* 0xffff000027257812 */ /* 0x000fe200078ec0ff */
[CC--:B------:R-:W-:Y:S01]  /*8860*/  FMUL.FTZ R39, R43.reuse, R45.reuse ;  /* 0x0000002d2b277220 */ /* 0x0c0fe20000410000 */
        /* <DEDUP_REMOVED lines=9> */
[----:B------:R-:W-:Y:S01]  /*8900*/  IMAD.U32 R43, R36, 0x10000, RZ ;  /* 0x00010000242b7824 */ /* 0x000fe200078e00ff */
[----:B------:R-:W-:Y:S01]  /*8910*/  PRMT R34, R168, 0x5410, R34 ;  /* 0x00005410a8227816 */ /* 0x000fe20000000022 */
[C---:B------:R-:W-:Y:S01]  /*8920*/  FMUL.FTZ R54, R52.reuse, R45 ;  /* 0x0000002d34367220 */ /* 0x040fe20000410000 */
[----:B------:R-:W-:Y:S01]  /*8930*/  FMUL.FTZ R52, R52, R53 ;  /* 0x0000003534347220 */ /* 0x000fe20000410000 */
[----:B------:R-:W-:Y:S01]  /*8940*/  LOP3.LUT R36, R36, 0xffff0000, RZ, 0xc0, !PT ;  /* 0xffff000024247812 */ /* 0x000fe200078ec0ff */
[C---:B------:R-:W-:Y:S01]  /*8950*/  FMUL.FTZ R35, R40.reuse, R171 ;  /* 0x000000ab28237220 */ /* 0x040fe20000410000 */
[C---:B------:R-:W-:Y:S01]  /*8960*/  FFMA.FTZ R54, R43.reuse, R53, -R54 ;  /* 0x000000352b367223 */ /* 0x040fe20000010836 */
[----:B------:R-:W-:Y:S01]  /*8970*/  FFMA.FTZ R52, R43, R45, R52 ;  /* 0x0000002d2b347223 */ /* 0x000fe20000010034 */
[----:B------:R-:W-:Y:S01]  /*8980*/  FMUL.FTZ R40, R40, R169 ;  /* 0x000000a928287220 */ /* 0x000fe20000410000 */
[----:B------:R-:W-:-:S02]  /*8990*/  IMAD.U32 R53, R42, 0x10000, RZ ;  /* 0x000100002a357824 */ /* 0x000fc400078e00ff */
[----:B------:R-:W-:Y:S01]  /*89a0*/  FFMA.FTZ R35, R36, R169, -R35 ;  /* 0x000000a924237223 */ /* 0x000fe20000010823 */
[----:B------:R-:W-:Y:S02]  /*89b0*/  IMAD.U32 R43, R46, 0x10000, RZ ;  /* 0x000100002e2b7824 */ /* 0x000fe400078e00ff */
[----:B------:R-:W-:Y:S01]  /*89c0*/  FFMA.FTZ R40, R36, R171, R40 ;  /* 0x000000ab24287223 */ /* 0x000fe20000010028 */
        /* <DEDUP_REMOVED lines=9> */
[----:B------:R-:W-:Y:S01]  /*8a60*/  FMUL.FTZ R36, R42, R46 ;  /* 0x0000002e2a247220 */ /* 0x000fe20000410000 */
[----:B------:R-:W-:Y:S02]  /*8a70*/  LOP3.LUT R38, R38, 0xffff0000, RZ, 0xc0, !PT ;  /* 0xffff000026267812 */ /* 0x000fe400078ec0ff */
[----:B------:R-:W-:Y:S01]  /*8a80*/  F2FP.BF16.F32.PACK_AB R33, R33, R81 ;  /* 0x000000512121723e */ /* 0x000fe200000010ff */
[----:B------:R-:W-:Y:S01]  /*8a90*/  FMUL.FTZ R42, R42, R34 ;  /* 0x000000222a2a7220 */ /* 0x000fe20000410000 */
[----:B------:R-:W-:Y:S01]  /*8aa0*/  F2FP.BF16.F32.PACK_AB R32, R32, R82 ;  /* 0x000000522020723e */ /* 0x000fe200000010ff */
[C---:B------:R-:W-:Y:S01]  /*8ab0*/  FFMA.FTZ R36, R38.reuse, R34, -R36 ;  /* 0x0000002226247223 */ /* 0x040fe20000010824 */
[----:B------:R-:W-:Y:S01]  /*8ac0*/  F2FP.BF16.F32.PACK_AB R35, R35, R54 ;  /* 0x000000362323723e */ /* 0x000fe200000010ff */
[----:B------:R-:W-:Y:S01]  /*8ad0*/  FFMA.FTZ R42, R38, R46, R42 ;  /* 0x0000002e262a7223 */ /* 0x000fe2000001002a */
[----:B------:R-:W-:Y:S01]  /*8ae0*/  F2FP.BF16.F32.PACK_AB R43, R37, R41 ;  /* 0x00000029252b723e */ /* 0x000fe200000010ff */
[----:B------:R-:W-:Y:S01]  /*8af0*/  IMAD.MOV.U32 R37, RZ, RZ, R33 ;  /* 0x000000ffff257224 */ /* 0x000fe200078e0021 */
[----:B------:R-:W-:Y:S01]  /*8b00*/  F2FP.BF16.F32.PACK_AB R47, R36, R47 ;  /* 0x0000002f242f723e */ /* 0x000fe200000010ff */
[----:B------:R-:W-:Y:S01]  /*8b10*/  IMAD.MOV.U32 R36, RZ, RZ, R35 ;  /* 0x000000ffff247224 */ /* 0x000fe200078e0023 */
[----:B------:R-:W-:Y:S01]  /*8b20*/  F2FP.BF16.F32.PACK_AB R39, R39, R44 ;  /* 0x0000002c2727723e */ /* 0x000fe200000010ff */
[----:B------:R-:W-:Y:S01]  /*8b30*/  IMAD.MOV.U32 R41, RZ, RZ, R32 ;  /* 0x000000ffff297224 */ /* 0x000fe200078e0020 */
[----:B------:R-:W-:Y:S01]  /*8b40*/  F2FP.BF16.F32.PACK_AB R40, R40, R52 ;  /* 0x000000342828723e */ /* 0x000fe200000010ff */
[----:B------:R-:W-:Y:S01]  /*8b50*/  IMAD.MOV.U32 R38, RZ, RZ, R47 ;  /* 0x000000ffff267224 */ /* 0x000fe200078e002f */
[----:B------:R-:W-:-:S07]  /*8b60*/  F2FP.BF16.F32.PACK_AB R42, R42, R53 ;  /* 0x000000352a2a723e */ /* 0x000fce00000010ff */
.L_x_2561:
[----:B------:R-:W-:Y:S05]  /*8b70*/  BSYNC B2 ;  /* 0x0000000000027941 */ /* 0x000fea0003800000 */
.L_x_2560:
[----:B--2---:R4:W-:Y:S04]  /*8b80*/  STG.E.128 desc[UR60][R48.64], R36 ;  /* 0x0000002430007986 */ /* 0x0049e8000c101d3c */
[----:B0-----:R4:W-:Y:S02]  /*8b90*/  @!P4 STG.E.128 desc[UR60][R50.64], R40 ;  /* 0x000000283200c986 */ /* 0x0019e4000c101d3c */
.L_x_2551:
[----:B------:R-:W-:Y:S05]  /*8ba0*/  BSYNC B1 ;  /* 0x0000000000017941 */ /* 0x000fea0003800000 */
.L_x_2550:
        /* <DEDUP_REMOVED lines=18> */
[----:B------:R-:W-:Y:S01]  /*8cd0*/  LEA.HI R38, R38, R34, RZ, 0x3 ;  /* 0x0000002226267211 */ /* 0x000fe200078f18ff */
[----:B------:R-:W-:Y:S01]  /*8ce0*/  IMAD R34, R16, 0x6000, R138 ;  /* 0x0000600010227824 */ /* 0x000fe200078e028a */
[----:B------:R-:W-:-:S03]  /*8cf0*/  ISETP.GE.AND P3, PT, R36, R142, PT ;  /* 0x0000008e2400720c */ /* 0x000fc60003f66270 */
[----:B------:R-:W-:Y:S02]  /*8d00*/  IMAD.SHL.U32 R38, R38, 0x400, RZ ;  /* 0x0000040026267824 */ /* 0x000fe400078e00ff */
[----:B------:R-:W-:-:S03]  /*8d10*/  IMAD R34, R34, 0x2, R2 ;  /* 0x0000000222227824 */ /* 0x000fc600078e0202 */
[----:B------:R-:W-:-:S05]  /*8d20*/  LOP3.LUT R38, R38, 0x7fffe000, RZ, 0xc0, !PT ;  /* 0x7fffe00026267812 */ /* 0x000fca00078ec0ff */
[--C-:B------:R-:W-:Y:S02]  /*8d30*/  @!P3 SHF.R.S32.HI R32, RZ, 0x1f, R36.reuse ;  /* 0x0000001fff20b819 */ /* 0x100fe40000011424 */
[--C-:B------:R-:W-:Y:S02]  /*8d40*/  @!P3 IADD3 R33, P4, P5, R92, R124, R36.reuse ;  /* 0x0000007c5c21b210 */ /* 0x100fe40007d9e024 */
[----:B------:R-:W-:Y:S02]  /*8d50*/  LOP3.LUT R36, R194, 0x38, R36, 0xf8, !PT ;  /* 0x00000038c2247812 */ /* 0x000fe400078ef824 */
[----:B------:R-:W-:Y:S02]  /*8d60*/  @!P3 IADD3.X R32, R89, R44, R32, P4, P5 ;  /* 0x0000002c5920b210 */ /* 0x000fe400027ea420 */
[----:B------:R-:W-:Y:S02]  /*8d70*/  LOP3.LUT R36, R36, R39, RZ, 0x3c, !PT ;  /* 0x0000002724247212 */ /* 0x000fe400078e3cff */
[----:B------:R-:W-:-:S02]  /*8d80*/  LEA R40, P4, R35, R114, 0x1 ;  /* 0x0000007223287211 */ /* 0x000fc400078808ff */
[----:B------:R-:W-:Y:S02]  /*8d90*/  IADD3 R36, R36, R38, R198 ;  /* 0x0000002624247210 */ /* 0x000fe40007ffe0c6 */
[----:B------:R-:W-:Y:S02]  /*8da0*/  LEA.HI.X R41, R35, R115, R37, 0x1, P4 ;  /* 0x0000007323297211 */ /* 0x000fe400020f0c25 */
[----:B------:R-:W-:Y:S01]  /*8db0*/  @!P3 LEA R42, P4, R33, R114, 0x1 ;  /* 0x00000072212ab211 */ /* 0x000fe200078808ff */
[----:B------:R-:W-:-:S03]  /*8dc0*/  IMAD R36, R16, 0x6000, R36 ;  /* 0x0000600010247824 */ /* 0x000fc600078e0224 */
[----:B------:R-:W-:Y:S01]  /*8dd0*/  @!P3 LEA.HI.X R43, R33, R115, R32, 0x1, P4 ;  /* 0x00000073212bb211 */ /* 0x000fe200020f0c20 */
[----:B------:R-:W-:Y:S01]  /*8de0*/  IMAD R36, R36, 0x2, R2 ;  /* 0x0000000224247824 */ /* 0x000fe200078e0202 */
[----:B------:R-:W0:Y:S01]  /*8df0*/  LDS.128 R32, [R34+0x1c400] ;  /* 0x01c4000022207984 */ /* 0x000e220000000c00 */
[----:B------:R-:W-:-:S04]  /*8e00*/  ISETP.GE.AND P4, PT, R18, R117, PT ;  /* 0x000000751200720c */ /* 0x000fc80003f86270 */
[----:B------:R-:W2:Y:S09]  /*8e10*/  LDS.128 R36, [R36+0x1c400] ;  /* 0x01c4000024247984 */ /* 0x000eb20000000c00 */
[----:B------:R-:W-:Y:S05]  /*8e20*/  @P4 BRA `(.L_x_2565) ;  /* 0x00000004006c4947 */ /* 0x000fea0003800000 */
[----:B------:R-:W-:Y:S01]  /*8e30*/  SHF.R.U32.HI R49, RZ, 0x10, R77 ;  /* 0x00000010ff317819 */ /* 0x000fe2000001164d */
[----:B--2---:R-:W-:Y:S01]  /*8e40*/  IMAD.U32 R47, R37, 0x10000, RZ ;  /* 0x00010000252f7824 */ /* 0x004fe200078e00ff */
[----:B------:R-:W-:Y:S01]  /*8e50*/  SHF.R.U32.HI R45, RZ, 0x10, R65 ;  /* 0x00000010ff2d7819 */ /* 0x000fe20000011641 */
[----:B0-----:R-:W-:Y:S01]  /*8e60*/  IMAD.U32 R52, R33, 0x10000, RZ ;  /* 0x0001000021347824 */ /* 0x001fe200078e00ff */
[----:B------:R-:W-:Y:S01]  /*8e70*/  PRMT R49, R167, 0x5432, R49 ;  /* 0x00005432a7317816 */ /* 0x000fe20000000031 */
[----:B------:R-:W-:Y:S01]  /*8e80*/  IMAD.U32 R54, R35, 0x10000, RZ ;  /* 0x0001000023367824 */ /* 0x000fe200078e00ff */
[----:B------:R-:W-:Y:S02]  /*8e90*/  PRMT R45, R165, 0x5432, R45 ;  /* 0x00005432a52d7816 */ /* 0x000fe4000000002d */
[----:B------:R-:W-:Y:S01]  /*8ea0*/  LOP3.LUT R37, R37, 0xffff0000, RZ, 0xc0, !PT ;  /* 0xffff000025257812 */ /* 0x000fe200078ec0ff */
[C---:B------:R-:W-:Y:S01]  /*8eb0*/  IMAD.U32 R50, R49.reuse, 0x10000, RZ ;  /* 0x0001000031327824 */ /* 0x040fe200078e00ff */
[----:B------:R-:W-:Y:S01]  /*8ec0*/  LOP3.LUT R49, R49, 0xffff0000, RZ, 0xc0, !PT ;  /* 0xffff000031317812 */ /* 0x000fe200078ec0ff */
[----:B------:R-:W-:Y:S01]  /*8ed0*/  IMAD.U32 R48, R45, 0x10000, RZ ;  /* 0x000100002d307824 */ /* 0x000fe200078e00ff */
[----:B------:R-:W-:Y:S01]  /*8ee0*/  SHF.R.U64 R53, R78, 0x10, R79 ;  /* 0x000000104e357819 */ /* 0x000fe2000000124f */
[C---:B------:R-:W-:Y:S01]  /*8ef0*/  FMUL.FTZ R51, R47.reuse, R50 ;  /* 0x000000322f337220 */ /* 0x040fe20000410000 */
[----:B------:R-:W-:Y:S01]  /*8f00*/  SHF.R.U64 R46, R66, 0x10, R67 ;  /* 0x00000010422e7819 */ /* 0x000fe20000001243 */
[-C--:B------:R-:W-:Y:S01]  /*8f10*/  FMUL.FTZ R47, R47, R48.reuse ;  /* 0x000000302f2f7220 */ /* 0x080fe20000410000 */
[----:B------:R-:W-:Y:S01]  /*8f20*/  SHF.R.U32.HI R78, RZ, 0x10, R79 ;  /* 0x00000010ff4e7819 */ /* 0x000fe2000001164f */
[C---:B------:R-:W-:Y:S01]  /*8f30*/  FFMA.FTZ R51, R52.reuse, R48, -R51 ;  /* 0x0000003034337223 */ /* 0x040fe20000010833 */
[----:B------:R-:W-:Y:S01]  /*8f40*/  LOP3.LUT R48, R45, 0xffff0000, RZ, 0xc0, !PT ;  /* 0xffff00002d307812 */ /* 0x000fe200078ec0ff */
[----:B------:R-:W-:Y:S01]  /*8f50*/  FFMA.FTZ R47, R52, R50, R47 ;  /* 0x00000032342f7223 */ /* 0x000fe2000001002f */
[----:B------:R-:W-:Y:S01]  /*8f60*/  SHF.R.U32.HI R66, RZ, 0x10, R67 ;  /* 0x00000010ff427819 */ /* 0x000fe20000011643 */
[-C--:B------:R-:W-:Y:S01]  /*8f70*/  FMUL.FTZ R50, R37, R49.reuse ;  /* 0x0000003125327220 */ /* 0x080fe20000410000 */
[----:B------:R-:W-:Y:S01]  /*8f80*/  LOP3.LUT R45, R33, 0xffff0000, RZ, 0xc0, !PT ;  /* 0xffff0000212d7812 */ /* 0x000fe200078ec0ff */
[-C--:B------:R-:W-:Y:S01]  /*8f90*/  FMUL.FTZ R37, R37, R48.reuse ;  /* 0x0000003025257220 */ /* 0x080fe20000410000 */
[----:B------:R-:W-:Y:S01]  /*8fa0*/  PRMT R78, R166, 0x5432, R78 ;  /* 0x00005432a64e7816 */ /* 0x000fe2000000004e */
[----:B------:R-:W-:Y:S01]  /*8fb0*/  IMAD.U32 R33, R32, 0x10000, RZ ;  /* 0x0001000020217824 */ /* 0x000fe200078e00ff */
[----:B------:R-:W-:Y:S01]  /*8fc0*/  PRMT R66, R164, 0x5432, R66 ;  /* 0x00005432a4427816 */ /* 0x000fe20000000042 */
[C---:B------:R-:W-:Y:S01]  /*8fd0*/  FFMA.FTZ R50, R45.reuse, R48, -R50 ;  /* 0x000000302d327223 */ /* 0x040fe20000010832 */
[----:B------:R-:W-:Y:S01]  /*8fe0*/  FFMA.FTZ R37, R45, R49, R37 ;  /* 0x000000312d257223 */ /* 0x000fe20000010025 */
[C---:B------:R-:W-:Y:S01]  /*8ff0*/  IMAD.U32 R45, R39.reuse, 0x10000, RZ ;  /* 0x00010000272d7824 */ /* 0x040fe200078e00ff */
[----:B------:R-:W-:Y:S01]  /*9000*/  LOP3.LUT R39, R39, 0xffff0000, RZ, 0xc0, !PT ;  /* 0xffff000027277812 */ /* 0x000fe200078ec0ff */
[C---:B------:R-:W-:Y:S01]  /*9010*/  IMAD.U32 R49, R78.reuse, 0x10000, RZ ;  /* 0x000100004e317824 */ /* 0x040fe200078e00ff */
[----:B------:R-:W-:Y:S01]  /*9020*/  LOP3.LUT R78, R78, 0xffff0000, RZ, 0xc0, !PT ;  /* 0xffff00004e4e7812 */ /* 0x000fe200078ec0ff */
[----:B------:R-:W-:Y:S01]  /*9030*/  IMAD.U32 R52, R66, 0x10000, RZ ;  /* 0x0001000042347824 */ /* 0x000fe200078e00ff */
[----:B------:R-:W-:Y:S01]  /*9040*/  SHF.R.U64 R76, R76, 0x10, R77 ;  /* 0x000000104c4c7819 */ /* 0x000fe2000000124d */
[CC--:B------:R-:W-:Y:S01]  /*9050*/  FMUL.FTZ R55, R45.reuse, R49.reuse ;  /* 0x000000312d377220 */ /* 0x0c0fe20000410000 */
[----:B------:R-:W-:Y:S01]  /*9060*/  LOP3.LUT R66, R66, 0xffff0000, RZ, 0xc0, !PT ;  /* 0xffff000042427812 */ /* 0x000fe200078ec0ff */
[-C--:B------:R-:W-:Y:S01]  /*9070*/  FMUL.FTZ R45, R45, R52.reuse ;  /* 0x000000342d2d7220 */ /* 0x080fe20000410000 */
[----:B------:R-:W-:Y:S01]  /*9080*/  SHF.R.U64 R64, R64, 0x10, R65 ;  /* 0x0000001040407819 */ /* 0x000fe20000001241 */
[C---:B------:R-:W-:Y:S01]  /*9090*/  FFMA.FTZ R55, R54.reuse, R52, -R55 ;  /* 0x0000003436377223 */ /* 0x040fe20000010837 */
[----:B------:R-:W-:Y:S01]  /*90a0*/  PRMT R76, R167, 0x5410, R76 ;  /* 0x00005410a74c7816 */ /* 0x000fe2000000004c */
[----:B------:R-:W-:Y:S01]  /*90b0*/  FFMA.FTZ R45, R54, R49, R45 ;  /* 0x00000031362d7223 */ /* 0x000fe2000001002d */
[----:B------:R-:W-:Y:S01]  /*90c0*/  LOP3.LUT R49, R35, 0xffff0000, RZ, 0xc0, !PT ;  /* 0xffff000023317812 */ /* 0x000fe200078ec0ff */
[C---:B------:R-:W-:Y:S01]  /*90d0*/  FMUL.FTZ R54, R39.reuse, R78 ;  /* 0x0000004e27367220 */ /* 0x040fe20000410000 */
[----:B------:R-:W-:Y:S01]  /*90e0*/  FMUL.FTZ R39, R39, R66 ;  /* 0x0000004227277220 */ /* 0x000fe20000410000 */
[----:B------:R-:W-:Y:S01]  /*90f0*/  PRMT R64, R165, 0x5410, R64 ;  /* 0x00005410a5407816 */ /* 0x000fe20000000040 */
[----:B------:R-:W-:-:S02]  /*9100*/  IMAD.U32 R48, R36, 0x10000, RZ ;  /* 0x0001000024307824 */ /* 0x000fc400078e00ff */
[C---:B------:R-:W-:Y:S01]  /*9110*/  FFMA.FTZ R54, R49.reuse, R66, -R54 ;  /* 0x0000004231367223 */ /* 0x040fe20000010836 */
[----:B------:R-:W-:Y:S01]  /*9120*/  FFMA.FTZ R39, R49, R78, R39 ;  /* 0x0000004e31277223 */ /* 0x000fe20000010027 */
[----:B------:R-:W-:Y:S01]  /*9130*/  IMAD.U32 R65, R76, 0x10000, RZ ;  /* 0x000100004c417824 */ /* 0x000fe200078e00ff */
[C---:B------:R-:W-:Y:S01]  /*9140*/  LOP3.LUT R66, R64.reuse, 0xffff0000, RZ, 0xc0, !PT ;  /* 0xffff000040427812 */ /* 0x040fe200078ec0ff */
[----:B------:R-:W-:Y:S01]  /*9150*/  IMAD.U32 R49, R64, 0x10000, RZ ;  /* 0x0001000040317824 */ /* 0x000fe200078e00ff */
[----:B------:R-:W-:Y:S01]  /*9160*/  LOP3.LUT R36, R36, 0xffff0000, RZ, 0xc0, !PT ;  /* 0xffff000024247812 */ /* 0x000fe200078ec0ff */
[----:B------:R-:W-:Y:S01]  /*9170*/  FMUL.FTZ R64, R48, R65 ;  /* 0x0000004130407220 */ /* 0x000fe20000410000 */
[----:B------:R-:W-:Y:S01]  /*9180*/  LOP3.LUT R76, R76, 0xffff0000, RZ, 0xc0, !PT ;  /* 0xffff00004c4c7812 */ /* 0x000fe200078ec0ff */
[-C--:B------:R-:W-:Y:S01]  /*9190*/  FMUL.FTZ R48, R48, R49.reuse ;  /* 0x0000003130307220 */ /* 0x080fe20000410000 */
[----:B------:R-:W-:Y:S01]  /*91a0*/  PRMT R53, R166, 0x5410, R53 ;  /* 0x00005410a6357816 */ /* 0x000fe20000000035 */
[C---:B------:R-:W-:Y:S01]  /*91b0*/  FFMA.FTZ R64, R33.reuse, R49, -R64 ;  /* 0x0000003121407223 */ /* 0x040fe20000010840 */
[----:B------:R-:W-:Y:S01]  /*91c0*/  PRMT R46, R164, 0x5410, R46 ;  /* 0x00005410a42e7816 */ /* 0x000fe2000000002e */
[----:B------:R-:W-:Y:S01]  /*91d0*/  FMUL.FTZ R67, R36, R76 ;  /* 0x0000004c24437220 */ /* 0x000fe20000410000 */
[----:B------:R-:W-:Y:S01]  /*91e0*/  LOP3.LUT R32, R32, 0xffff0000, RZ, 0xc0, !PT ;  /* 0xffff000020207812 */ /* 0x000fe200078ec0ff */
[----:B------:R-:W-:Y:S01]  /*91f0*/  FFMA.FTZ R48, R33, R65, R48 ;  /* 0x0000004121307223 */ /* 0x000fe20000010030 */
[----:B------:R-:W-:-:S02]  /*9200*/  IMAD.U32 R52, R38, 0x10000, RZ ;  /* 0x0001000026347824 */ /* 0x000fc400078e00ff */
[-C--:B------:R-:W-:Y:S01]  /*9210*/  FMUL.FTZ R36, R36, R66.reuse ;  /* 0x0000004224247220 */ /* 0x080fe20000410000 */
[C---:B------:R-:W-:Y:S01]  /*9220*/  IMAD.U32 R33, R53.reuse, 0x10000, RZ ;  /* 0x0001000035217824 */ /* 0x040fe200078e00ff */
[----:B------:R-:W-:Y:S01]  /*9230*/  LOP3.LUT R38, R38, 0xffff0000, RZ, 0xc0, !PT ;  /* 0xffff000026267812 */ /* 0x000fe200078ec0ff */
[----:B------:R-:W-:Y:S01]  /*9240*/  IMAD.U32 R49, R46, 0x10000, RZ ;  /* 0x000100002e317824 */ /* 0x000fe200078e00ff */
[----:B------:R-:W-:Y:S01]  /*9250*/  LOP3.LUT R53, R53, 0xffff0000, RZ, 0xc0, !PT ;  /* 0xffff000035357812 */ /* 0x000fe200078ec0ff */
[----:B------:R-:W-:Y:S01]  /*9260*/  IMAD.U32 R35, R34, 0x10000, RZ ;  /* 0x0001000022237824 */ /* 0x000fe200078e00ff */
[----:B------:R-:W-:Y:S01]  /*9270*/  LOP3.LUT R46, R46, 0xffff0000, RZ, 0xc0, !PT ;  /* 0xffff00002e2e7812 */ /* 0x000fe200078ec0ff */
[C---:B------:R-:W-:Y:S01]  /*9280*/  FFMA.FTZ R67, R32.reuse, R66, -R67 ;  /* 0x0000004220437223 */ /* 0x040fe20000010843 */
[----:B------:R-:W-:Y:S01]  /*9290*/  FFMA.FTZ R36, R32, R76, R36 ;  /* 0x0000004c20247223 */ /* 0x000fe20000010024 */
[----:B------:R-:W-:Y:S01]  /*92a0*/  LOP3.LUT R34, R34, 0xffff0000, RZ, 0xc0, !PT ;  /* 0xffff000022227812 */ /* 0x000fe200078ec0ff */
[C---:B------:R-:W-:Y:S01]  /*92b0*/  FMUL.FTZ R32, R52.reuse, R33 ;  /* 0x0000002134207220 */ /* 0x040fe20000410000 */
[----:B------:R-:W-:Y:S01]  /*92c0*/  FMUL.FTZ R65, R52, R49 ;  /* 0x0000003134417220 */ /* 0x000fe20000410000 */
        /* <DEDUP_REMOVED lines=16> */
[----:B------:R-:W-:-:S07]  /*93d0*/  F2FP.BF16.F32.PACK_AB R38, R38, R65 ;  /* 0x000000412626723e */ /* 0x000fce00000010ff */
.L_x_2565:
[----:B------:R-:W-:Y:S05]  /*93e0*/  BSYNC B2 ;  /* 0x0000000000027941 */ /* 0x000fea0003800000 */
.L_x_2564:
[----:B0-----:R0:W-:Y:S04]  /*93f0*/  STG.E.128 desc[UR60][R40.64], R32 ;  /* 0x0000002028007986 */ /* 0x0011e8000c101d3c */
[----:B--2---:R0:W-:Y:S02]  /*9400*/  @!P3 STG.E.128 desc[UR60][R42.64], R36 ;  /* 0x000000242a00b986 */ /* 0x0041e4000c101d3c */
.L_x_2563:
[----:B------:R-:W-:Y:S05]  /*9410*/  BSYNC B1 ;  /* 0x0000000000017941 */ /* 0x000fea0003800000 */
.L_x_2562:
[----:B------:R-:W-:Y:S01]  /*9420*/  ISETP.NE.AND P3, PT, R10, RZ, PT ;  /* 0x000000ff0a00720c */ /* 0x000fe20003f65270 */
[----:B------:R-:W-:-:S12]  /*9430*/  BSSY B1, `(.L_x_2566) ;  /* 0x0000081000017945 */ /* 0x000fd80003800000 */
[----:B------:R-:W-:Y:S05]  /*9440*/  @!P3 BRA `(.L_x_2567) ;  /* 0x0000000400fcb947 */ /* 0x000fea0003800000 */
[----:B0-----:R-:W-:Y:S01]  /*9450*/  SEL R32, R120, R144, !P1 ;  /* 0x0000009078207207 */ /* 0x001fe20004800000 */
[----:B------:R-:W-:Y:S01]  /*9460*/  BSSY B2, `(.L_x_2568) ;  /* 0x000007b000027945 */ /* 0x000fe20003800000 */
[----:B---34-:R-:W-:Y:S02]  /*9470*/  IADD3 R36, P3, P4, R92, R124, R13 ;  /* 0x0000007c5c247210 */ /* 0x018fe40007c7e00d */
[----:B------:R-:W-:Y:S02]  /*9480*/  SHF.R.S32.HI R33, RZ, 0x1f, R32 ;  /* 0x0000001fff217819 */ /* 0x000fe40000011420 */
[----:B------:R-:W-:Y:S02]  /*9490*/  IADD3.X R38, R89, R44, R108, P3, P4 ;  /* 0x0000002c59267210 */ /* 0x000fe40001fe846c */
[----:B------:R-:W-:Y:S02]  /*94a0*/  LEA.HI R32, R33, R32, RZ, 0x4 ;  /* 0x0000002021207211 */ /* 0x000fe400078f20ff */
[----:B------:R-:W-:-:S02]  /*94b0*/  SHF.R.U32.HI R39, RZ, 0x3, R194 ;  /* 0x00000003ff277819 */ /* 0x000fc400000116c2 */
[----:B------:R-:W-:-:S04]  /*94c0*/  LEA.HI.SX32 R34, R32, R111, 0x1c ;  /* 0x0000006f20227211 */ /* 0x000fc800078fe2ff */
[----:B------:R-:W-:Y:S01]  /*94d0*/  SHF.R.S32.HI R37, RZ, 0x1f, R34 ;  /* 0x0000001fff257819 */ /* 0x000fe20000011422 */
[----:B------:R-:W-:-:S03]  /*94e0*/  IMAD.SHL.U32 R35, R34, 0x8, RZ ;  /* 0x0000000822237824 */ /* 0x000fc600078e00ff */
[----:B------:R-:W-:Y:S02]  /*94f0*/  LEA.HI R37, R37, R34, RZ, 0x3 ;  /* 0x0000002225257211 */ /* 0x000fe400078f18ff */
[----:B------:R-:W-:Y:S02]  /*9500*/  ISETP.GE.AND P3, PT, R35, R142, PT ;  /* 0x0000008e2300720c */ /* 0x000fe40003f66270 */
[----:B------:R-:W-:Y:S01]  /*9510*/  LOP3.LUT R34, R194, 0x38, R35, 0xf8, !PT ;  /* 0x00000038c2227812 */ /* 0x000fe200078ef823 */
[----:B------:R-:W-:-:S05]  /*9520*/  IMAD.SHL.U32 R37, R37, 0x400, RZ ;  /* 0x0000040025257824 */ /* 0x000fca00078e00ff */
[----:B------:R-:W-:-:S05]  /*9530*/  LOP3.LUT R37, R37, 0x7fffe000, RZ, 0xc0, !PT ;  /* 0x7fffe00025257812 */ /* 0x000fca00078ec0ff */
[--C-:B------:R-:W-:Y:S02]  /*9540*/  @!P3 SHF.R.S32.HI R33, RZ, 0x1f, R35.reuse ;  /* 0x0000001fff21b819 */ /* 0x100fe40000011423 */
[----:B------:R-:W-:Y:S02]  /*9550*/  @!P3 IADD3 R32, P4, P5, R92, R124, R35 ;  /* 0x0000007c5c20b210 */ /* 0x000fe40007d9e023 */
[----:B------:R-:W-:Y:S02]  /*9560*/  LOP3.LUT R35, R34, R39, RZ, 0x3c, !PT ;  /* 0x0000002722237212 */ /* 0x000fe400078e3cff */
[----:B------:R-:W-:Y:S02]  /*9570*/  @!P3 IADD3.X R33, R89, R44, R33, P4, P5 ;  /* 0x0000002c5921b210 */ /* 0x000fe400027ea421 */
[----:B------:R-:W-:Y:S01]  /*9580*/  IADD3 R37, R35, R37, R198 ;  /* 0x0000002523257210 */ /* 0x000fe20007ffe0c6 */
[----:B------:R-:W-:Y:S01]  /*9590*/  IMAD R35, R16, 0x6000, R136 ;  /* 0x0000600010237824 */ /* 0x000fe200078e0288 */
[----:B------:R-:W-:-:S03]  /*95a0*/  LEA R40, P4, R36, R114, 0x1 ;  /* 0x0000007224287211 */ /* 0x000fc600078808ff */
        /* <DEDUP_REMOVED lines=22> */
[----:B------:R-:W-:Y:S01]  /*9710*/  SHF.R.U64 R48, R74, 0x10, R75 ;  /* 0x000000104a307819 */ /* 0x000fe2000000124b */
[----:B------:R-:W-:Y:S01]  /*9720*/  IMAD.U32 R66, R60, 0x10000, RZ ;  /* 0x000100003c427824 */ /* 0x000fe200078e00ff */
[----:B------:R-:W-:Y:S01]  /*9730*/  SHF.R.U64 R46, R62, 0x10, R63 ;  /* 0x000000103e2e7819 */ /* 0x000fe2000000123f */
[----:B------:R-:W-:Y:S01]  /*9740*/  IMAD.U32 R64, R72, 0x10000, RZ ;  /* 0x0001000048407824 */ /* 0x000fe200078e00ff */
[----:B------:R-:W-:-:S02]  /*9750*/  SHF.R.U32.HI R74, RZ, 0x10, R75 ;  /* 0x00000010ff4a7819 */ /* 0x000fc4000001164b */
[----:B------:R-:W-:Y:S01]  /*9760*/  SHF.R.U32.HI R62, RZ, 0x10, R63 ;  /* 0x00000010ff3e7819 */ /* 0x000fe2000001163f */
[----:B------:R-:W-:Y:S01]  /*9770*/  FMUL.FTZ R76, R51, R64 ;  /* 0x00000040334c7220 */ /* 0x000fe20000410000 */
[----:B------:R-:W-:Y:S02]  /*9780*/  PRMT R157, R157, 0x5410, R47 ;  /* 0x000054109d9d7816 */ /* 0x000fe4000000002f */
[----:B------:R-:W-:Y:S01]  /*9790*/  LOP3.LUT R52, R37, 0xffff0000, RZ, 0xc0, !PT ;  /* 0xffff000025347812 */ /* 0x000fe200078ec0ff */
[-C--:B------:R-:W-:Y:S01]  /*97a0*/  FFMA.FTZ R76, R49, R66.reuse, -R76 ;  /* 0x00000042314c7223 */ /* 0x080fe2000001084c */
[----:B------:R-:W-:Y:S01]  /*97b0*/  LOP3.LUT R47, R72, 0xffff0000, RZ, 0xc0, !PT ;  /* 0xffff0000482f7812 */ /* 0x000fe200078ec0ff */
[----:B------:R-:W-:Y:S01]  /*97c0*/  FMUL.FTZ R72, R51, R66 ;  /* 0x0000004233487220 */ /* 0x000fe20000410000 */
[----:B------:R-:W-:Y:S01]  /*97d0*/  PRMT R74, R156, 0x5432, R74 ;  /* 0x000054329c4a7816 */ /* 0x000fe2000000004a */
[----:B------:R-:W-:Y:S01]  /*97e0*/  IMAD.U32 R37, R36, 0x10000, RZ ;  /* 0x0001000024257824 */ /* 0x000fe200078e00ff */
[----:B------:R-:W-:Y:S01]  /*97f0*/  PRMT R62, R154, 0x5432, R62 ;  /* 0x000054329a3e7816 */ /* 0x000fe2000000003e */
[----:B------:R-:W-:Y:S01]  /*9800*/  FMUL.FTZ R65, R52, R47 ;  /* 0x0000002f34417220 */ /* 0x000fe20000410000 */
[----:B------:R-:W-:Y:S01]  /*9810*/  LOP3.LUT R50, R33, 0xffff0000, RZ, 0xc0, !PT ;  /* 0xffff000021327812 */ /* 0x000fe200078ec0ff */
[----:B------:R-:W-:Y:S01]  /*9820*/  IMAD.U32 R51, R74, 0x10000, RZ ;  /* 0x000100004a337824 */ /* 0x000fe200078e00ff */
[----:B------:R-:W-:Y:S01]  /*9830*/  LOP3.LUT R63, R60, 0xffff0000, RZ, 0xc0, !PT ;  /* 0xffff00003c3f7812 */ /* 0x000fe200078ec0ff */
[----:B------:R-:W-:-:S02]  /*9840*/  IMAD.U32 R60, R62, 0x10000, RZ ;  /* 0x000100003e3c7824 */ /* 0x000fc400078e00ff */
[----:B------:R-:W-:Y:S01]  /*9850*/  FFMA.FTZ R72, R49, R64, R72 ;  /* 0x0000004031487223 */ /* 0x000fe20000010048 */
[----:B------:R-:W-:Y:S01]  /*9860*/  LOP3.LUT R39, R39, 0xffff0000, RZ, 0xc0, !PT ;  /* 0xffff000027277812 */ /* 0x000fe200078ec0ff */
[----:B------:R-:W-:Y:S02]  /*9870*/  IMAD.U32 R33, R32, 0x10000, RZ ;  /* 0x0001000020217824 */ /* 0x000fe400078e00ff */
[-C--:B------:R-:W-:Y:S01]  /*9880*/  FMUL.FTZ R67, R52, R63.reuse ;  /* 0x0000003f34437220 */ /* 0x080fe20000410000 */
[----:B------:R-:W-:Y:S01]  /*9890*/  FFMA.FTZ R49, R50, R63, -R65 ;  /* 0x0000003f32317223 */ /* 0x000fe20000010841 */
[C---:B------:R-:W-:Y:S01]  /*98a0*/  FMUL.FTZ R63, R55.reuse, R51 ;  /* 0x00000033373f7220 */ /* 0x040fe20000410000 */
[----:B------:R-:W-:Y:S01]  /*98b0*/  LOP3.LUT R74, R74, 0xffff0000, RZ, 0xc0, !PT ;  /* 0xffff00004a4a7812 */ /* 0x000fe200078ec0ff */
[-C--:B------:R-:W-:Y:S01]  /*98c0*/  FMUL.FTZ R52, R55, R60.reuse ;  /* 0x0000003c37347220 */ /* 0x080fe20000410000 */
[----:B------:R-:W-:Y:S01]  /*98d0*/  PRMT R45, R155, 0x5410, R45 ;  /* 0x000054109b2d7816 */ /* 0x000fe2000000002d */
[----:B------:R-:W-:Y:S01]  /*98e0*/  FFMA.FTZ R47, R50, R47, R67 ;  /* 0x0000002f322f7223 */ /* 0x000fe20000010043 */
[----:B------:R-:W-:Y:S01]  /*98f0*/  LOP3.LUT R62, R62, 0xffff0000, RZ, 0xc0, !PT ;  /* 0xffff00003e3e7812 */ /* 0x000fe200078ec0ff */
[C---:B------:R-:W-:Y:S01]  /*9900*/  FFMA.FTZ R50, R54.reuse, R60, -R63 ;  /* 0x0000003c36327223 */ /* 0x040fe2000001083f */
[----:B------:R-:W-:Y:S01]  /*9910*/  LOP3.LUT R35, R35, 0xffff0000, RZ, 0xc0, !PT ;  /* 0xffff000023237812 */ /* 0x000fe200078ec0ff */
[----:B------:R-:W-:Y:S01]  /*9920*/  FFMA.FTZ R51, R54, R51, R52 ;  /* 0x0000003336337223 */ /* 0x000fe20000010034 */
[----:B------:R-:W-:Y:S01]  /*9930*/  FMUL.FTZ R60, R39, R74 ;  /* 0x0000004a273c7220 */ /* 0x000fe20000410000 */
[----:B------:R-:W-:Y:S01]  /*9940*/  IMAD.U32 R52, R157, 0x10000, RZ ;  /* 0x000100009d347824 */ /* 0x000fe200078e00ff */
[----:B------:R-:W-:Y:S01]  /*9950*/  LOP3.LUT R36, R36, 0xffff0000, RZ, 0xc0, !PT ;  /* 0xffff000024247812 */ /* 0x000fe200078ec0ff */
[----:B------:R-:W-:-:S02]  /*9960*/  IMAD.U32 R54, R45, 0x10000, RZ ;  /* 0x000100002d367824 */ /* 0x000fc400078e00ff */
[-C--:B------:R-:W-:Y:S01]  /*9970*/  FMUL.FTZ R64, R39, R62.reuse ;  /* 0x0000003e27407220 */ /* 0x080fe20000410000 */
[----:B------:R-:W-:Y:S01]  /*9980*/  LOP3.LUT R157, R157, 0xffff0000, RZ, 0xc0, !PT ;  /* 0xffff00009d9d7812 */ /* 0x000fe200078ec0ff */
[----:B------:R-:W-:Y:S01]  /*9990*/  FFMA.FTZ R39, R35, R62, -R60 ;  /* 0x0000003e23277223 */ /* 0x000fe2000001083c */
[C---:B------:R-:W-:Y:S01]  /*99a0*/  FMUL.FTZ R60, R37.reuse, R52 ;  /* 0x00000034253c7220 */ /* 0x040fe20000410000 */
[----:B------:R-:W-:Y:S01]  /*99b0*/  LOP3.LUT R32, R32, 0xffff0000, RZ, 0xc0, !PT ;  /* 0xffff000020207812 */ /* 0x000fe200078ec0ff */
[----:B------:R-:W-:Y:S01]  /*99c0*/  FMUL.FTZ R37, R37, R54 ;  /* 0x0000003625257220 */ /* 0x000fe20000410000 */
[----:B------:R-:W-:Y:S01]  /*99d0*/  LOP3.LUT R45, R45, 0xffff0000, RZ, 0xc0, !PT ;  /* 0xffff00002d2d7812 */ /* 0x000fe200078ec0ff */
[----:B------:R-:W-:Y:S01]  /*99e0*/  FFMA.FTZ R74, R35, R74, R64 ;  /* 0x0000004a234a7223 */ /* 0x000fe20000010040 */
[----:B------:R-:W-:Y:S01]  /*99f0*/  PRMT R48, R156, 0x5410, R48 ;  /* 0x000054109c307816 */ /* 0x000fe20000000030 */
[----:B------:R-:W-:Y:S01]  /*9a00*/  FMUL.FTZ R35, R36, R157 ;  /* 0x0000009d24237220 */ /* 0x000fe20000410000 */
[----:B------:R-:W-:Y:S01]  /*9a10*/  PRMT R46, R154, 0x5410, R46 ;  /* 0x000054109a2e7816 */ /* 0x000fe2000000002e */
[C---:B------:R-:W-:Y:S01]  /*9a20*/  FFMA.FTZ R54, R33.reuse, R54, -R60 ;  /* 0x0000003621367223 */ /* 0x040fe2000001083c */
[----:B------:R-:W-:Y:S01]  /*9a30*/  FFMA.FTZ R33, R33, R52, R37 ;  /* 0x0000003421217223 */ /* 0x000fe20000010025 */
[----:B------:R-:W-:Y:S01]  /*9a40*/  LOP3.LUT R38, R38, 0xffff0000, RZ, 0xc0, !PT ;  /* 0xffff000026267812 */ /* 0x000fe200078ec0ff */
[-C--:B------:R-:W-:Y:S01]  /*9a50*/  FMUL.FTZ R55, R36, R45.reuse ;  /* 0x0000002d24377220 */ /* 0x080fe20000410000 */
[----:B------:R-:W-:Y:S01]  /*9a60*/  FFMA.FTZ R35, R32, R45, -R35 ;  /* 0x0000002d20237223 */ /* 0x000fe20000010823 */
[C---:B------:R-:W-:Y:S01]  /*9a70*/  LOP3.LUT R37, R48.reuse, 0xffff0000, RZ, 0xc0, !PT ;  /* 0xffff000030257812 */ /* 0x040fe200078ec0ff */
[----:B------:R-:W-:Y:S01]  /*9a80*/  IMAD.U32 R52, R48, 0x10000, RZ ;  /* 0x0001000030347824 */ /* 0x000fe200078e00ff */
[C---:B------:R-:W-:Y:S01]  /*9a90*/  LOP3.LUT R45, R46.reuse, 0xffff0000, RZ, 0xc0, !PT ;  /* 0xffff00002e2d7812 */ /* 0x040fe200078ec0ff */
[----:B------:R-:W-:-:S02]  /*9aa0*/  IMAD.U32 R36, R46, 0x10000, RZ ;  /* 0x000100002e247824 */ /* 0x000fc400078e00ff */
[----:B------:R-:W-:Y:S01]  /*9ab0*/  FFMA.FTZ R32, R32, R157, R55 ;  /* 0x0000009d20207223 */ /* 0x000fe20000010037 */
[----:B------:R-:W-:Y:S01]  /*9ac0*/  LOP3.LUT R34, R34, 0xffff0000, RZ, 0xc0, !PT ;  /* 0xffff000022227812 */ /* 0x000fe200078ec0ff */
[C---:B------:R-:W-:Y:S01]  /*9ad0*/  FMUL.FTZ R46, R61.reuse, R52 ;  /* 0x000000343d2e7220 */ /* 0x040fe20000410000 */
[C---:B------:R-:W-:Y:S01]  /*9ae0*/  FMUL.FTZ R55, R38.reuse, R37 ;  /* 0x0000002526377220 */ /* 0x040fe20000410000 */
[----:B------:R-:W-:Y:S01]  /*9af0*/  FMUL.FTZ R61, R61, R36 ;  /* 0x000000243d3d7220 */ /* 0x000fe20000410000 */
[-C--:B------:R-:W-:Y:S01]  /*9b00*/  FMUL.FTZ R38, R38, R45.reuse ;  /* 0x0000002d26267220 */ /* 0x080fe20000410000 */
        /* <DEDUP_REMOVED lines=16> */
.L_x_2569:
[----:B------:R-:W-:Y:S05]  /*9c10*/  BSYNC B2 ;  /* 0x0000000000027941 */ /* 0x000fea0003800000 */
.L_x_2568:
[----:B0-----:R0:W-:Y:S04]  /*9c20*/  STG.E.128 desc[UR60][R40.64], R32 ;  /* 0x0000002028007986 */ /* 0x0011e8000c101d3c */
[----:B--2---:R0:W-:Y:S02]  /*9c30*/  @!P3 STG.E.128 desc[UR60][R42.64], R36 ;  /* 0x000000242a00b986 */ /* 0x0041e4000c101d3c */
.L_x_2567:
[----:B------:R-:W-:Y:S05]  /*9c40*/  BSYNC B1 ;  /* 0x0000000000017941 */ /* 0x000fea0003800000 */
.L_x_2566:
[----:B------:R-:W-:-:S13]  /*9c50*/  ISETP.NE.AND P3, PT, R9, RZ, PT ;  /* 0x000000ff0900720c */ /* 0x000fda0003f65270 */
[----:B------:R-:W-:Y:S05]  /*9c60*/  @!P3 BRA `(.L_x_2520) ;  /* 0x0000000800e4b947 */ /* 0x000fea0003800000 */
[----:B0-----:R-:W2:Y:S01]  /*9c70*/  LDL R32, [R1+0x1c] ;  /* 0x00001c0001207983 */ /* 0x001ea20000100800 */
[----:B------:R-:W-:Y:S01]  /*9c80*/  SHF.R.U32.HI R35, RZ, 0x3, R194 ;  /* 0x00000003ff237819 */ /* 0x000fe200000116c2 */
[----:B------:R-:W-:Y:S01]  /*9c90*/  BSSY B1, `(.L_x_2570) ;  /* 0x0000074000017945 */ /* 0x000fe20003800000 */
[----:B--2---:R-:W-:-:S04]  /*9ca0*/  LOP3.LUT P4, RZ, R32, 0x1, RZ, 0xc0, !PT ;  /* 0x0000000120ff7812 */ /* 0x004fc8000788c0ff */
[----:B------:R-:W-:Y:S02]  /*9cb0*/  SEL R144, R120, R144, !P4 ;  /* 0x0000009078907207 */ /* 0x000fe40006000000 */
[----:B---34-:R-:W-:Y:S02]  /*9cc0*/  IADD3 R41, P3, P4, R92, R124, R12 ;  /* 0x0000007c5c297210 */ /* 0x018fe40007c7e00c */
[----:B------:R-:W-:Y:S02]  /*9cd0*/  SHF.R.S32.HI R33, RZ, 0x1f, R144 ;  /* 0x0000001fff217819 */ /* 0x000fe40000011490 */
[----:B------:R-:W-:Y:S02]  /*9ce0*/  IADD3.X R42, R89, R44, R107, P3, P4 ;  /* 0x0000002c592a7210 */ /* 0x000fe40001fe846b */
[----:B------:R-:W-:Y:S02]  /*9cf0*/  LEA.HI R33, R33, R144, RZ, 0x4 ;  /* 0x0000009021217211 */ /* 0x000fe400078f20ff */
[----:B------:R-:W-:-:S02]  /*9d00*/  ISETP.GE.AND P4, PT, R186, R117, PT ;  /* 0x00000075ba00720c */ /* 0x000fc40003f86270 */
[----:B------:R-:W-:Y:S02]  /*9d10*/  LEA.HI.SX32 R33, R33, R110, 0x1c ;  /* 0x0000006e21217211 */ /* 0x000fe400078fe2ff */
[----:B------:R-:W-:Y:S02]  /*9d20*/  LEA R40, P3, R41, R114, 0x1 ;  /* 0x0000007229287211 */ /* 0x000fe400078608ff */
[----:B------:R-:W-:Y:S01]  /*9d30*/  SHF.R.S32.HI R32, RZ, 0x1f, R33 ;  /* 0x0000001fff207819 */ /* 0x000fe20000011421 */
[----:B------:R-:W-:Y:S01]  /*9d40*/  IMAD.SHL.U32 R43, R33, 0x8, RZ ;  /* 0x00000008212b7824 */ /* 0x000fe200078e00ff */
[----:B------:R-:W-:Y:S02]  /*9d50*/  LEA.HI.X R41, R41, R115, R42, 0x1, P3 ;  /* 0x0000007329297211 */ /* 0x000fe400018f0c2a */
        /* <DEDUP_REMOVED lines=17> */
[--C-:B------:R-:W-:Y:S01]  /*9e70*/  SHF.R.U64 R51, R68, 0x10, R69.reuse ;  /* 0x0000001044337819 */ /* 0x100fe20000001245 */
[----:B------:R-:W-:Y:S01]  /*9e80*/  IMAD.U32 R54, R39, 0x10000, RZ ;  /* 0x0001000027367824 */ /* 0x000fe200078e00ff */
[----:B------:R-:W-:Y:S01]  /*9e90*/  SHF.R.U32.HI R69, RZ, 0x10, R69 ;  /* 0x00000010ff457819 */ /* 0x000fe20000011645 */
[----:B------:R-:W-:Y:S01]  /*9ea0*/  IMAD.U32 R48, R35, 0x10000, RZ ;  /* 0x0001000023307824 */ /* 0x000fe200078e00ff */
[----:B------:R-:W-:Y:S02]  /*9eb0*/  SHF.R.U32.HI R57, RZ, 0x10, R57 ;  /* 0x00000010ff397819 */ /* 0x000fe40000011639 */
[----:B------:R-:W-:-:S02]  /*9ec0*/  PRMT R47, R149, 0x5410, R56 ;  /* 0x00005410952f7816 */ /* 0x000fc40000000038 */
[----:B------:R-:W-:Y:S02]  /*9ed0*/  PRMT R49, R150, 0x5410, R49 ;  /* 0x0000541096317816 */ /* 0x000fe40000000031 */
[----:B------:R-:W-:Y:S02]  /*9ee0*/  PRMT R56, R152, 0x5432, R69 ;  /* 0x0000543298387816 */ /* 0x000fe40000000045 */
[----:B------:R-:W-:Y:S02]  /*9ef0*/  PRMT R150, R150, 0x5432, R57 ;  /* 0x0000543296967816 */ /* 0x000fe40000000039 */
[----:B------:R-:W-:Y:S01]  /*9f00*/  SHF.R.U64 R50, R70, 0x10, R71 ;  /* 0x0000001046327819 */ /* 0x000fe20000001247 */
[----:B------:R-:W-:Y:S01]  /*9f10*/  IMAD.U32 R57, R56, 0x10000, RZ ;  /* 0x0001000038397824 */ /* 0x000fe200078e00ff */
[----:B------:R-:W-:Y:S02]  /*9f20*/  SHF.R.U32.HI R58, RZ, 0x10, R59 ;  /* 0x00000010ff3a7819 */ /* 0x000fe4000001163b */
[----:B------:R-:W-:Y:S01]  /*9f30*/  SHF.R.U32.HI R70, RZ, 0x10, R71 ;  /* 0x00000010ff467819 */ /* 0x000fe20000011647 */
[----:B------:R-:W-:Y:S01]  /*9f40*/  FMUL.FTZ R59, R55, R57 ;  /* 0x00000039373b7220 */ /* 0x000fe20000410000 */
[----:B------:R-:W-:Y:S01]  /*9f50*/  PRMT R152, R152, 0x5410, R51 ;  /* 0x0000541098987816 */ /* 0x000fe20000000033 */
[----:B------:R-:W-:Y:S01]  /*9f60*/  IMAD.U32 R51, R150, 0x10000, RZ ;  /* 0x0001000096337824 */ /* 0x000fe200078e00ff */
[----:B------:R-:W-:-:S02]  /*9f70*/  PRMT R149, R149, 0x5432, R58 ;  /* 0x0000543295957816 */ /* 0x000fc4000000003a */
[----:B------:R-:W-:Y:S01]  /*9f80*/  PRMT R70, R151, 0x5432, R70 ;  /* 0x0000543297467816 */ /* 0x000fe20000000046 */
[-C--:B------:R-:W-:Y:S01]  /*9f90*/  FMUL.FTZ R55, R55, R51.reuse ;  /* 0x0000003337377220 */ /* 0x080fe20000410000 */
[----:B------:R-:W-:Y:S01]  /*9fa0*/  LOP3.LUT R53, R37, 0xffff0000, RZ, 0xc0, !PT ;  /* 0xffff000025357812 */ /* 0x000fe200078ec0ff */
[----:B------:R-:W-:Y:S01]  /*9fb0*/  FFMA.FTZ R51, R52, R51, -R59 ;  /* 0x0000003334337223 */ /* 0x000fe2000001083b */
[----:B------:R-:W-:Y:S01]  /*9fc0*/  LOP3.LUT R58, R56, 0xffff0000, RZ, 0xc0, !PT ;  /* 0xffff0000383a7812 */ /* 0x000fe200078ec0ff */
[----:B------:R-:W-:Y:S01]  /*9fd0*/  IMAD.U32 R59, R70, 0x10000, RZ ;  /* 0x00010000463b7824 */ /* 0x000fe200078e00ff */
[----:B------:R-:W-:Y:S01]  /*9fe0*/  LOP3.LUT R56, R150, 0xffff0000, RZ, 0xc0, !PT ;  /* 0xffff000096387812 */ /* 0x000fe200078ec0ff */
[----:B------:R-:W-:Y:S01]  /*9ff0*/  FFMA.FTZ R52, R52, R57, R55 ;  /* 0x0000003934347223 */ /* 0x000fe20000010037 */
[----:B------:R-:W-:Y:S01]  /*a000*/  LOP3.LUT R46, R33, 0xffff0000, RZ, 0xc0, !PT ;  /* 0xffff0000212e7812 */ /* 0x000fe200078ec0ff */
[----:B------:R-:W-:Y:S01]  /*a010*/  FMUL.FTZ R61, R53, R58 ;  /* 0x0000003a353d7220 */ /* 0x000fe20000410000 */
[----:B------:R-:W-:-:S02]  /*a020*/  IMAD.U32 R55, R149, 0x10000, RZ ;  /* 0x0001000095377824 */ /* 0x000fc400078e00ff */
[----:B------:R-:W-:Y:S01]  /*a030*/  FMUL.FTZ R53, R53, R56 ;  /* 0x0000003835357220 */ /* 0x000fe20000410000 */
[----:B------:R-:W-:Y:S01]  /*a040*/  LOP3.LUT R39, R39, 0xffff0000, RZ, 0xc0, !PT ;  /* 0xffff000027277812 */ /* 0x000fe200078ec0ff */
[----:B------:R-:W-:Y:S01]  /*a050*/  FMUL.FTZ R57, R54, R59 ;  /* 0x0000003b36397220 */ /* 0x000fe20000410000 */
[----:B------:R-:W-:Y:S01]  /*a060*/  LOP3.LUT R70, R70, 0xffff0000, RZ, 0xc0, !PT ;  /* 0xffff000046467812 */ /* 0x000fe200078ec0ff */
[-C--:B------:R-:W-:Y:S01]  /*a070*/  FMUL.FTZ R54, R54, R55.reuse ;  /* 0x0000003736367220 */ /* 0x080fe20000410000 */
[C---:B------:R-:W-:Y:S01]  /*a080*/  FFMA.FTZ R53, R46.reuse, R58, R53 ;  /* 0x0000003a2e357223 */ /* 0x040fe20000010035 */
[----:B------:R-:W-:Y:S01]  /*a090*/  LOP3.LUT R45, R35, 0xffff0000, RZ, 0xc0, !PT ;  /* 0xffff0000232d7812 */ /* 0x000fe200078ec0ff */
[----:B------:R-:W-:Y:S01]  /*a0a0*/  FFMA.FTZ R56, R46, R56, -R61 ;  /* 0x000000382e387223 */ /* 0x000fe2000001083d */
[----:B------:R-:W-:Y:S01]  /*a0b0*/  LOP3.LUT R58, R149, 0xffff0000, RZ, 0xc0, !PT ;  /* 0xffff0000953a7812 */ /* 0x000fe200078ec0ff */
[----:B------:R-:W-:Y:S01]  /*a0c0*/  FFMA.FTZ R46, R48, R55, -R57 ;  /* 0x00000037302e7223 */ /* 0x000fe20000010839 */
[----:B------:R-:W-:Y:S01]  /*a0d0*/  FMUL.FTZ R62, R39, R70 ;  /* 0x00000046273e7220 */ /* 0x000fe20000410000 */
[----:B------:R-:W-:-:S02]  /*a0e0*/  IMAD.U32 R37, R36, 0x10000, RZ ;  /* 0x0001000024257824 */ /* 0x000fc400078e00ff */
[----:B------:R-:W-:Y:S01]  /*a0f0*/  FFMA.FTZ R48, R48, R59, R54 ;  /* 0x0000003b30307223 */ /* 0x000fe20000010036 */
[----:B------:R-:W-:Y:S02]  /*a100*/  IMAD.U32 R60, R152, 0x10000, RZ ;  /* 0x00010000983c7824 */ /* 0x000fe400078e00ff */
[-C--:B------:R-:W-:Y:S01]  /*a110*/  FMUL.FTZ R64, R39, R58.reuse ;  /* 0x0000003a27407220 */ /* 0x080fe20000410000 */
[----:B------:R-:W-:Y:S02]  /*a120*/  IMAD.U32 R54, R49, 0x10000, RZ ;  /* 0x0001000031367824 */ /* 0x000fe400078e00ff */
[----:B------:R-:W-:Y:S01]  /*a130*/  FFMA.FTZ R57, R45, R58, -R62 ;  /* 0x0000003a2d397223 */ /* 0x000fe2000001083e */
[C---:B------:R-:W-:Y:S01]  /*a140*/  FMUL.FTZ R58, R37.reuse, R60 ;  /* 0x0000003c253a7220 */ /* 0x040fe20000410000 */
[----:B------:R-:W-:Y:S01]  /*a150*/  IMAD.U32 R33, R32, 0x10000, RZ ;  /* 0x0001000020217824 */ /* 0x000fe200078e00ff */
[----:B------:R-:W-:Y:S01]  /*a160*/  LOP3.LUT R36, R36, 0xffff0000, RZ, 0xc0, !PT ;  /* 0xffff000024247812 */ /* 0x000fe200078ec0ff */
[----:B------:R-:W-:Y:S01]  /*a170*/  FMUL.FTZ R37, R37, R54 ;  /* 0x0000003625257220 */ /* 0x000fe20000410000 */
[----:B------:R-:W-:Y:S01]  /*a180*/  LOP3.LUT R39, R152, 0xffff0000, RZ, 0xc0, !PT ;  /* 0xffff000098277812 */ /* 0x000fe200078ec0ff */
[C---:B------:R-:W-:Y:S01]  /*a190*/  IMAD.U32 R35, R34.reuse, 0x10000, RZ ;  /* 0x0001000022237824 */ /* 0x040fe200078e00ff */
[----:B------:R-:W-:Y:S01]  /*a1a0*/  PRMT R50, R151, 0x5410, R50 ;  /* 0x0000541097327816 */ /* 0x000fe20000000032 */
[----:B------:R-:W-:Y:S01]  /*a1b0*/  FFMA.FTZ R59, R45, R70, R64 ;  /* 0x000000462d3b7223 */ /* 0x000fe20000010040 */
[----:B------:R-:W-:Y:S01]  /*a1c0*/  LOP3.LUT R49, R49, 0xffff0000, RZ, 0xc0, !PT ;  /* 0xffff000031317812 */ /* 0x000fe200078ec0ff */
[C---:B------:R-:W-:Y:S01]  /*a1d0*/  FFMA.FTZ R58, R33.reuse, R54, -R58 ;  /* 0x00000036213a7223 */ /* 0x040fe2000001083a */
[----:B------:R-:W-:Y:S01]  /*a1e0*/  LOP3.LUT R42, R34, 0xffff0000, RZ, 0xc0, !PT ;  /* 0xffff0000222a7812 */ /* 0x000fe200078ec0ff */
[----:B------:R-:W-:Y:S01]  /*a1f0*/  IMAD.U32 R34, R38, 0x10000, RZ ;  /* 0x0001000026227824 */ /* 0x000fe200078e00ff */
[----:B------:R-:W-:Y:S01]  /*a200*/  LOP3.LUT R32, R32, 0xffff0000, RZ, 0xc0, !PT ;  /* 0xffff000020207812 */ /* 0x000fe200078ec0ff */
[----:B------:R-:W-:Y:S01]  /*a210*/  FFMA.FTZ R60, R33, R60, R37 ;  /* 0x0000003c213c7223 */ /* 0x000fe20000010025 */
[----:B------:R-:W-:Y:S01]  /*a220*/  LOP3.LUT R38, R38, 0xffff0000, RZ, 0xc0, !PT ;  /* 0xffff000026267812 */ /* 0x000fe200078ec0ff */
[----:B------:R-:W-:Y:S01]  /*a230*/  FMUL.FTZ R45, R36, R39 ;  /* 0x00000027242d7220 */ /* 0x000fe20000410000 */
[C---:B------:R-:W-:Y:S01]  /*a240*/  IMAD.U32 R33, R47.reuse, 0x10000, RZ ;  /* 0x000100002f217824 */ /* 0x040fe200078e00ff */
[----:B------:R-:W-:Y:S01]  /*a250*/  LOP3.LUT R37, R50, 0xffff0000, RZ, 0xc0, !PT ;  /* 0xffff000032257812 */ /* 0x000fe200078ec0ff */
[----:B------:R-:W-:Y:S01]  /*a260*/  FMUL.FTZ R55, R36, R49 ;  /* 0x0000003124377220 */ /* 0x000fe20000410000 */
[----:B------:R-:W-:Y:S01]  /*a270*/  LOP3.LUT R47, R47, 0xffff0000, RZ, 0xc0, !PT ;  /* 0xffff00002f2f7812 */ /* 0x000fe200078ec0ff */
[----:B------:R-:W-:-:S02]  /*a280*/  IMAD.U32 R36, R50, 0x10000, RZ ;  /* 0x0001000032247824 */ /* 0x000fc400078e00ff */
[C---:B------:R-:W-:Y:S01]  /*a290*/  FFMA.FTZ R45, R32.reuse, R49, -R45 ;  /* 0x00000031202d7223 */ /* 0x040fe2000001082d */
[----:B------:R-:W-:Y:S01]  /*a2a0*/  FFMA.FTZ R55, R32, R39, R55 ;  /* 0x0000002720377223 */ /* 0x000fe20000010037 */
[----:B------:R-:W-:Y:S01]  /*a2b0*/  FMUL.FTZ R49, R38, R37 ;  /* 0x0000002526317220 */ /* 0x000fe20000410000 */
[CC--:B------:R-:W-:Y:S01]  /*a2c0*/  FMUL.FTZ R32, R34.reuse, R36.reuse ;  /* 0x0000002422207220 */ /* 0x0c0fe20000410000 */
[----:B------:R-:W-:Y:S01]  /*a2d0*/  FMUL.FTZ R39, R34, R33 ;  /* 0x0000002122277220 */ /* 0x000fe20000410000 */
        /* <DEDUP_REMOVED lines=12> */
[----:B------:R-:W-:Y:S02]  /*a3a0*/  F2FP.BF16.F32.PACK_AB R35, R57, R46 ;  /* 0x0000002e3923723e */ /* 0x000fe400000010ff */
[----:B------:R-:W-:-:S02]  /*a3b0*/  F2FP.BF16.F32.PACK_AB R37, R53, R52 ;  /* 0x000000343525723e */ /* 0x000fc400000010ff */
[----:B------:R-:W-:-:S07]  /*a3c0*/  F2FP.BF16.F32.PACK_AB R36, R55, R60 ;  /* 0x0000003c3724723e */ /* 0x000fce00000010ff */
.L_x_2571:
[----:B------:R-:W-:Y:S05]  /*a3d0*/  BSYNC B1 ;  /* 0x0000000000017941 */ /* 0x000fea0003800000 */
.L_x_2570:
        /* <DEDUP_REMOVED lines=10> */
.L_x_2487:
[----:B------:R-:W2:Y:S02]  /*a480*/  LDL R32, [R1+0x18] ;  /* 0x0000180001207983 */ /* 0x000ea40000100800 */
[----:B--2---:R-:W-:-:S13]  /*a490*/  R2UR UR4, R32 ;  /* 0x00000000200472ca */ /* 0x004fda00000e0000 */
[----:B------:R-:W-:-:S06]  /*a4a0*/  UISETP.NE.AND UP0, UPT, UR4, 0x3, UPT ;  /* 0x000000030400788c */ /* 0x000fcc000bf05270 */
[----:B------:R-:W-:-:S13]  /*a4b0*/  PLOP3.LUT P2, PT, PT, PT, UP0, 0x80, 0x0 ;  /* 0x000000000000781c */ /* 0x000fda0003f4f008 */
[----:B------:R-:W-:Y:S05]  /*a4c0*/  @!P2 BRA `(.L_x_2572) ;  /* 0x000000000004a947 */ /* 0x000fea0003800000 */
[----:B------:R-:W-:Y:S01]  /*a4d0*/  BPT.TRAP 0x1 ;  /* 0x000000040000795c */ /* 0x000fe20000300000 */
.L_x_2572:
[----:B------:R-:W-:Y:S01]  /*a4e0*/  IMAD R3, R16, 0x8, R2 ;  /* 0x0000000810037824 */ /* 0x000fe200078e0202 */
[----:B------:R-:W-:Y:S01]  /*a4f0*/  SHF.L.U32 R0, R188, 0x1f, RZ ;  /* 0x0000001fbc007819 */ /* 0x000fe200000006ff */
[----:B------:R-:W-:Y:S01]  /*a500*/  IMAD R4, R24, -0x80, R25 ;  /* 0xffffff8018047824 */ /* 0x000fe200078e0219 */
[----:B------:R-:W-:Y:S02]  /*a510*/  BSSY B1, `(.L_x_2573) ;  /* 0x0000005000017945 */ /* 0x000fe40003800000 */
[----:B------:R-:W1:Y:S02]  /*a520*/  SYNCS.PHASECHK.TRANS64.TRYWAIT P4, [R3+URZ+0x34890], R0 ;  /* 0x03489000030075a7 */ /* 0x000e64000808017f */
[----:B------:R-:W-:-:S04]  /*a530*/  VIMNMX R4, R4, 0x80, PT ;  /* 0x0000008004047848 */ /* 0x000fc80003fe0100 */
[----:B------:R-:W-:Y:S01]  /*a540*/  ISETP.GE.AND P3, PT, R17, R4, PT ;  /* 0x000000041100720c */ /* 0x000fe20003f66270 */
[----:B-1----:R-:W-:-:S12]  /*a550*/  @!P4 BRA `(.L_x_2574) ;  /* 0x000001e00058c947 */ /* 0x002fd80003800000 */
.L_x_2873:
[----:B------:R-:W-:Y:S05]  /*a560*/  BSYNC B1 ;  /* 0x0000000000017941 */ /* 0x000fea0003800000 */
.L_x_2573:
[----:B------:R-:W-:Y:S04]  /*a570*/  BSSY B1, `(.L_x_2575) ;  /* 0x0000014000017945 */ /* 0x000fe80003800000 */
[----:B------:R-:W-:Y:S05]  /*a580*/  @P3 BRA `(.L_x_2576) ;  /* 0x0000000000483947 */ /* 0x000fea0003800000 */
[----:B------:R-:W-:Y:S02]  /*a590*/  ISETP.NE.AND P4, PT, R11, RZ, PT ;  /* 0x000000ff0b00720c */ /* 0x000fe40003f85270 */
[----:B------:R-:W-:-:S11]  /*a5a0*/  ISETP.NE.AND P3, PT, R10, RZ, PT ;  /* 0x000000ff0a00720c */ /* 0x000fd60003f65270 */
[----:B0-----:R-:W0:Y:S04]  /*a5b0*/  @P4 LDS.128 R32, [R43] ;  /* 0x000000002b204984 */ /* 0x001e280000000c00 */
[----:B------:R-:W2:Y:S04]  /*a5c0*/  @P3 LDS.128 R36, [R42] ;  /* 0x000000002a243984 */ /* 0x000ea80000000c00 */
[----:B0-----:R-:W-:Y:S01]  /*a5d0*/  @P4 STG.E.128 desc[UR60][R44.64], R32 ;  /* 0x000000202c004986 */ /* 0x001fe2000c101d3c */
[----:B------:R-:W-:-:S03]  /*a5e0*/  ISETP.NE.AND P4, PT, R9, RZ, PT ;  /* 0x000000ff0900720c */ /* 0x000fc60003f85270 */
[----:B--2---:R-:W-:Y:S01]  /*a5f0*/  @P3 STG.E.128 desc[UR60][R44.64+0x40], R36 ;  /* 0x000040242c003986 */ /* 0x004fe2000c101d3c */
[----:B------:R-:W-:-:S09]  /*a600*/  ISETP.NE.AND P3, PT, R8, RZ, PT ;  /* 0x000000ff0800720c */ /* 0x000fd20003f65270 */
[----:B------:R-:W0:Y:S04]  /*a610*/  @P4 LDS.128 R32, [R43+0x4000] ;  /* 0x004000002b204984 */ /* 0x000e280000000c00 */
[----:B------:R-:W2:Y:S04]  /*a620*/  @P3 LDS.128 R36, [R42+0x4000] ;  /* 0x004000002a243984 */ /* 0x000ea80000000c00 */
[----:B0-----:R-:W-:Y:S01]  /*a630*/  @P4 STG.E.128 desc[UR60][R44.64+0x80], R32 ;  /* 0x000080202c004986 */ /* 0x001fe2000c101d3c */
[----:B------:R-:W-:-:S03]  /*a640*/  ISETP.NE.AND P4, PT, R6, RZ, PT ;  /* 0x000000ff0600720c */ /* 0x000fc60003f85270 */
[----:B--2---:R-:W-:Y:S01]  /*a650*/  @P3 STG.E.128 desc[UR60][R44.64+0xc0], R36 ;  /* 0x0000c0242c003986 */ /* 0x004fe2000c101d3c */
[----:B------:R-:W-:-:S09]  /*a660*/  ISETP.NE.AND P3, PT, R7, RZ, PT ;  /* 0x000000ff0700720c */ /* 0x000fd20003f65270 */
[----:B------:R-:W0:Y:S04]  /*a670*/  @P4 LDS.128 R36, [R42+0x8000] ;  /* 0x008000002a244984 */ /* 0x000e280000000c00 */
[----:B------:R-:W2:Y:S04]  /*a680*/  @P3 LDS.128 R32, [R43+0x8000] ;  /* 0x008000002b203984 */ /* 0x000ea80000000c00 */
[----:B0-----:R3:W-:Y:S04]  /*a690*/  @P4 STG.E.128 desc[UR60][R44.64+0x140], R36 ;  /* 0x000140242c004986 */ /* 0x0017e8000c101d3c */
[----:B--2---:R3:W-:Y:S02]  /*a6a0*/  @P3 STG.E.128 desc[UR60][R44.64+0x100], R32 ;  /* 0x000100202c003986 */ /* 0x0047e4000c101d3c */
.L_x_2576:
[----:B------:R-:W-:Y:S05]  /*a6b0*/  BSYNC B1 ;  /* 0x0000000000017941 */ /* 0x000fea0003800000 */
.L_x_2575:
[----:B------:R-:W-:-:S13]  /*a6c0*/  ISETP.GE.AND P3, PT, R214, R4, PT ;  /* 0x00000004d600720c */ /* 0x000fda0003f66270 */
[----:B------:R-:W-:Y:S05]  /*a6d0*/  @P3 BRA `(.L_x_2520) ;  /* 0x0000000000483947 */ /* 0x000fea0003800000 */
[----:B------:R-:W-:Y:S02]  /*a6e0*/  ISETP.NE.AND P4, PT, R11, RZ, PT ;  /* 0x000000ff0b00720c */ /* 0x000fe40003f85270 */
[----:B------:R-:W-:-:S11]  /*a6f0*/  ISETP.NE.AND P3, PT, R9, RZ, PT ;  /* 0x000000ff0900720c */ /* 0x000fd60003f65270 */
[----:B0--3--:R-:W0:Y:S04]  /*a700*/  @P4 LDS.128 R32, [R43+0x2000] ;  /* 0x002000002b204984 */ /* 0x009e280000000c00 */
[----:B------:R-:W2:Y:S04]  /*a710*/  @P3 LDS.128 R36, [R43+0x6000] ;  /* 0x006000002b243984 */ /* 0x000ea80000000c00 */
        /* <DEDUP_REMOVED lines=14> */
.L_x_2520:
[----:B------:R-:W-:Y:S05]  /*a800*/  BSYNC B0 ;  /* 0x0000000000007941 */ /* 0x000fea0003800000 */
.L_x_2486:
        /* <DEDUP_REMOVED lines=17> */
.L_x_2578:
[----:B------:R-:W-:Y:S05]  /*a920*/  BSYNC B0 ;  /* 0x0000000000007941 */ /* 0x000fea0003800000 */
.L_x_2577:
        /* <DEDUP_REMOVED lines=8> */
.L_x_2874:
[----:B------:R-:W-:Y:S05]  /*a9b0*/  BSYNC B0 ;  /* 0x0000000000007941 */ /* 0x000fea0003800000 */
.L_x_2579:
        /* <DEDUP_REMOVED lines=26> */
.L_x_2582:
[----:B------:R-:W-:Y:S05]  /*ab60*/  BSYNC B0 ;  /* 0x0000000000007941 */ /* 0x000fea0003800000 */
.L_x_2581:
        /* <DEDUP_REMOVED lines=25> */
.L_x_2584:
[----:B------:R-:W-:Y:S05]  /*ad00*/  BSYNC B0 ;  /* 0x0000000000007941 */ /* 0x000fea0003800000 */
.L_x_2583:
[----:B------:R-:W3:Y:S01]  /*ad10*/  LDL R0, [R1+0x1c] ;  /* 0x00001c0001007983 */ /* 0x000ee20000100800 */
[----:B------:R-:W-:Y:S01]  /*ad20*/  @!P3 VIADD R3, R3, 0x348c0 ;  /* 0x000348c00303b836 */ /* 0x000fe20000000000 */
[----:B------:R-:W-:Y:S01]  /*ad30*/  PLOP3.LUT P2, PT, PT, PT, PT, 0x8, 0x0 ;  /* 0x000000000000781c */ /* 0x000fe20003f4e170 */
[----:B------:R-:W-:Y:S01]  /*ad40*/  VIADD R16, R16, 0x1 ;  /* 0x0000000110107836 */ /* 0x000fe20000000000 */
[----:B------:R-:W-:Y:S01]  /*ad50*/  @!PT LDS RZ, [RZ] ;  /* 0x00000000fffff984 */ /* 0x000fe20000000800 */
[----:B------:R-:W-:Y:S01]  /*ad60*/  @!PT LDS RZ, [RZ] ;  /* 0x00000000fffff984 */ /* 0x000fe20000000800 */
[----:B------:R-:W-:Y:S01]  /*ad70*/  @!PT LDS RZ, [RZ] ;  /* 0x00000000fffff984 */ /* 0x000fe20000000800 */
[----:B------:R-:W-:Y:S01]  /*ad80*/  @!PT LDS RZ, [RZ] ;  /* 0x00000000fffff984 */ /* 0x000fe20000000800 */
[----:B------:R1:W-:Y:S06]  /*ad90*/  MEMBAR.ALL.CTA ;  /* 0x0000000000007992 */ /* 0x0003ec0000008000 */
[----:B-1----:R-:W1:Y:S01]  /*ada0*/  FENCE.VIEW.ASYNC.S ;  /* 0x00000000000073c6 */ /* 0x002e620000000000 */
[----:B------:R-:W-:Y:S01]  /*adb0*/  @!P3 PRMT R3, RZ, 0x654, R3 ;  /* 0x00000654ff03b816 */ /* 0x000fe20000000003 */
[----:B-1----:R1:W-:Y:S06]  /*adc0*/  BAR.SYNC.DEFER_BLOCKING R148, 0x80 ;  /* 0x000200940000751d */ /* 0x0023ec0000010000 */
[----:B------:R4:W-:Y:S01]  /*add0*/  @!P3 SYNCS.ARRIVE.TRANS64.RED.A1T0 RZ, [R3+URZ], RZ ;  /* 0x000000ff03ffb9a7 */ /* 0x0009e2000810043f */
[----:B------:R-:W-:-:S04]  /*ade0*/  ISETP.NE.AND P3, PT, R16, 0x2, PT ;  /* 0x000000021000780c */ /* 0x000fc80003f65270 */
[----:B------:R-:W-:Y:S02]  /*adf0*/  SEL R16, R16, RZ, P3 ;  /* 0x000000ff10107207 */ /* 0x000fe40001800000 */
[----:B----4-:R-:W-:-:S04]  /*ae00*/  SEL R3, RZ, 0x1, P3 ;  /* 0x00000001ff037807 */ /* 0x010fc80001800000 */
[----:B------:R-:W-:Y:S02]  /*ae10*/  LOP3.LUT R188, R188, R3, RZ, 0x3c, !PT ;  /* 0x00000003bcbc7212 */ /* 0x000fe400078e3cff */
[----:B---3--:R-:W-:-:S13]  /*ae20*/  LOP3.LUT P4, RZ, R0, 0x2, RZ, 0xc0, !PT ;  /* 0x0000000200ff7812 */ /* 0x008fda000788c0ff */
[----:B-1----:R-:W-:Y:S05]  /*ae30*/  @P4 BRA `(.L_x_2585) ;  /* 0xffffff7c00a04947 */ /* 0x002fea000383ffff */
.L_x_2481:
[----:B------:R-:W1:Y:S01]  /*ae40*/  LDC R0, c[0x0][0x448] ;  /* 0x00011200ff007b82 */ /* 0x000e620000000800 */
[----:B------:R-:W-:Y:S01]  /*ae50*/  VIADD R3, R200, 0x7f ;  /* 0x0000007fc8037836 */ /* 0x000fe20000000000 */
[----:B------:R-:W-:Y:S01]  /*ae60*/  BSSY B0, `(.L_x_2586) ;  /* 0x0000010000007945 */ /* 0x000fe20003800000 */
[----:B------:R-:W-:Y:S01]  /*ae70*/  IMAD.MOV.U32 R88, RZ, RZ, RZ ;  /* 0x000000ffff587224 */ /* 0x000fe200078e00ff */
[----:B-1----:R-:W-:-:S13]  /*ae80*/  ISETP.NE.AND P0, PT, R0, 0x1, PT ;  /* 0x000000010000780c */ /* 0x002fda0003f05270 */
[----:B------:R-:W1:Y:S08]  /*ae90*/  @P0 LDC R0, c[0x0][0x44c] ;  /* 0x00011300ff000b82 */ /* 0x000e700000000800 */
[----:B------:R-:W3:Y:S01]  /*aea0*/  @P0 LDC R5, c[0x0][0x450] ;  /* 0x00011400ff050b82 */ /* 0x000ee20000000800 */
[----:B-1----:R-:W-:-:S05]  /*aeb0*/  @P0 IMAD.HI.U32 R0, R3, R0, RZ ;  /* 0x0000000003000227 */ /* 0x002fca00078e00ff */
[----:B---3--:R-:W-:-:S05]  /*aec0*/  @P0 SHF.R.U32.HI R3, RZ, R5, R0 ;  /* 0x00000005ff030219 */ /* 0x008fca0000011600 */
[----:B------:R-:W-:-:S05]  /*aed0*/  IMAD.IADD R3, R146, 0x1, R3 ;  /* 0x0000000192037824 */ /* 0x000fca00078e0203 */
[----:B------:R-:W-:-:S04]  /*aee0*/  SHF.R.S32.HI R0, RZ, 0x1f, R3 ;  /* 0x0000001fff007819 */ /* 0x000fc80000011403 */
[----:B------:R-:W-:-:S04]  /*aef0*/  LEA.HI R0, R0, R3, RZ, 0x7 ;  /* 0x0000000300007211 */ /* 0x000fc800078f38ff */
[----:B------:R-:W-:-:S04]  /*af00*/  SHF.R.S32.HI R0, RZ, 0x7, R0 ;  /* 0x00000007ff007819 */ /* 0x000fc80000011400 */
[----:B------:R-:W-:-:S04]  /*af10*/  VIMNMX R147, R147, R0, PT ;  /* 0x0000000093937248 */ /* 0x000fc80003fe0100 */
[----:B------:R-:W-:Y:S01]  /*af20*/  ISETP.GE.AND P0, PT, R147, 0x1, PT ;  /* 0x000000019300780c */ /* 0x000fe20003f06270 */
[----:B------:R-:W-:-:S12]  /*af30*/  @P2 BRA `(.L_x_2587) ;  /* 0x0000000000082947 */ /* 0x000fd80003800000 */
[----:B------:R-:W1:Y:S02]  /*af40*/  FENCE.VIEW.ASYNC.G ;  /* 0x00000000000073c6 */ /* 0x000e640000000100 */
[----:B-1----:R-:W-:Y:S06]  /*af50*/  BAR.ARV 0xc, 0x180 ;  /* 0x0306000000007b1d */ /* 0x002fec0000002000 */
.L_x_2587:
[----:B------:R-:W-:Y:S05]  /*af60*/  BSYNC B0 ;  /* 0x0000000000007941 */ /* 0x000fea0003800000 */
.L_x_2586:
[----:B------:R-:W-:Y:S04]  /*af70*/  BSSY B0, `(.L_x_2588) ;  /* 0x000001f000007945 */ /* 0x000fe80003800000 */
[----:B------:R-:W-:Y:S05]  /*af80*/  @!P0 BRA `(.L_x_2589) ;  /* 0x0000000000748947 */ /* 0x000fea0003800000 */
[----:B------:R-:W-:Y:S01]  /*af90*/  ISETP.NE.AND P0, PT, R209, RZ, PT ;  /* 0x000000ffd100720c */ /* 0x000fe20003f05270 */
[----:B------:R-:W-:-:S03]  /*afa0*/  ULDC UR4, c[0x0][0x9f0] ;  /* 0x00027c0000047ab9 */ /* 0x000fc60000000800 */
[----:B------:R-:W-:-:S04]  /*afb0*/  SEL R9, R209, UR4, P0 ;  /* 0x00000004d1097c07 */ /* 0x000fc80008000000 */
[-C--:B------:R-:W-:Y:S02]  /*afc0*/  IABS R6, R9.reuse ;  /* 0x0000000900067213 */ /* 0x080fe40000000000 */
[----:B------:R-:W-:Y:S02]  /*afd0*/  IADD3 R0, R9, -0x1, R147 ;  /* 0xffffffff09007810 */ /* 0x000fe40007ffe093 */
[----:B------:R-:W1:Y:S01]  /*afe0*/  I2F.RP R3, R6 ;  /* 0x0000000600037306 */ /* 0x000e620000209400 */
[-C--:B------:R-:W-:Y:S02]  /*aff0*/  IABS R10, R9.reuse ;  /* 0x00000009000a7213 */ /* 0x080fe40000000000 */
        /* <DEDUP_REMOVED lines=22> */
.L_x_2589:
[----:B------:R-:W-:Y:S05]  /*b160*/  BSYNC B0 ;  /* 0x0000000000007941 */ /* 0x000fea0003800000 */
.L_x_2588:
        /* <DEDUP_REMOVED lines=28> */
[----:B0-----:R-:W-:Y:S02]  /*b330*/  CS2R R42, SRZ ;  /* 0x00000000002a7805 */ /* 0x001fe4000001ff00 */
[----:B--2---:R-:W-:Y:S02]  /*b340*/  CS2R R40, SRZ ;  /* 0x0000000000287805 */ /* 0x004fe4000001ff00 */
        /* <DEDUP_REMOVED lines=12> */
[----:B---3--:R-:W-:Y:S02]  /*b410*/  R2UR UR4, R5 ;  /* 0x00000000050472ca */ /* 0x008fe400000e0000 */
[----:B0-----:R-:W-:-:S04]  /*b420*/  LEA.HI R3, R0, R0, RZ, 0x1 ;  /* 0x0000000000037211 */ /* 0x001fc800078f08ff */
[----:B------:R-:W-:-:S05]  /*b430*/  LOP3.LUT R3, R3, 0x1e, RZ, 0xc0, !PT ;  /* 0x0000001e03037812 */ /* 0x000fca00078ec0ff */
[----:B------:R-:W-:Y:S02]  /*b440*/  IMAD.IADD R3, R0, 0x1, -R3 ;  /* 0x0000000100037824 */ /* 0x000fe400078e0a03 */
        /* <DEDUP_REMOVED lines=23> */
.L_x_2591:
        /* <DEDUP_REMOVED lines=12> */
.L_x_2595:
[----:B-1----:R1:W2:Y:S02]  /*b680*/  SYNCS.PHASECHK.TRANS64.TRYWAIT P0, [R2+URZ+0x34800], R3 ;  /* 0x03480003020075a7 */ /* 0x0022a4000800017f */
[----:B--2---:R-:W-:Y:S05]  /*b690*/  @!P0 NANOSLEEP.SYNCS 0x989680 ;  /* 0x009896800000895d */ /* 0x004fea0003900000 */
[----:B------:R-:W2:Y:S02]  /*b6a0*/  @!P0 SYNCS.PHASECHK.TRANS64 P0, [R2+URZ+0x34800], R3 ;  /* 0x03480003020085a7 */ /* 0x000ea4000800007f */
[----:B--2---:R-:W-:Y:S05]  /*b6b0*/  @!P0 BRA `(.L_x_2595) ;  /* 0xfffffffc00f08947 */ /* 0x004fea000383ffff */
.L_x_2594:
[----:B------:R-:W-:Y:S05]  /*b6c0*/  BSYNC B0 ;  /* 0x0000000000007941 */ /* 0x000fea0003800000 */
.L_x_2593:
[----:B------:R-:W-:Y:S05]  /*b6d0*/  BRA `(.L_x_2596) ;  /* 0x0000007400207947 */ /* 0x000fea0003800000 */
.L_x_2592:
[----:B------:R-:W-:Y:S01]  /*b6e0*/  ISETP.NE.AND P0, PT, R24, RZ, PT ;  /* 0x000000ff1800720c */ /* 0x000fe20003f05270 */
[----:B------:R-:W-:Y:S01]  /*b6f0*/  ULDC.64 UR4, c[0x0][0x3f8] ;  /* 0x0000fe0000047ab9 */ /* 0x000fe20000000a00 */
[----:B-----5:R-:W-:Y:S01]  /*b700*/  SHF.R.S32.HI R0, RZ, 0x1f, R141 ;  /* 0x0000001fff007819 */ /* 0x020fe2000001148d */
[----:B------:R-:W-:Y:S01]  /*b710*/  ULDC.64 UR6, c[0x0][0x408] ;  /* 0x0001020000067ab9 */ /* 0x000fe20000000a00 */
[----:B------:R-:W-:-:S04]  /*b720*/  IMAD.WIDE.U32 R24, R141, UR4, RZ ;  /* 0x000000048d187c25 */ /* 0x000fc8000f8e00ff */
[C---:B------:R-:W-:Y:S02]  /*b730*/  IMAD R4, R0.reuse, UR4, RZ ;  /* 0x0000000400047c24 */ /* 0x040fe4000f8e02ff */
[----:B------:R-:W-:Y:S02]  /*b740*/  IMAD R0, R0, UR6, RZ ;  /* 0x0000000600007c24 */ /* 0x000fe4000f8e02ff */
[C---:B------:R-:W-:Y:S02]  /*b750*/  IMAD R29, R141.reuse, UR5, R4 ;  /* 0x000000058d1d7c24 */ /* 0x040fe4000f8e0204 */
[C---:B------:R-:W-:Y:S02]  /*b760*/  IMAD R31, R141.reuse, UR7, R0 ;  /* 0x000000078d1f7c24 */ /* 0x040fe4000f8e0200 */
[----:B------:R-:W-:-:S04]  /*b770*/  IMAD.WIDE.U32 R26, R141, UR6, RZ ;  /* 0x000000068d1a7c25 */ /* 0x000fc8000f8e00ff */
[----:B------:R-:W-:Y:S02]  /*b780*/  IMAD.IADD R29, R29, 0x1, R25 ;  /* 0x000000011d1d7824 */ /* 0x000fe400078e0219 */
[----:B------:R-:W-:Y:S01]  /*b790*/  IMAD.IADD R31, R31, 0x1, R27 ;  /* 0x000000011f1f7824 */ /* 0x000fe200078e021b */
        /* <DEDUP_REMOVED lines=17> */
.L_x_2597:
        /* <DEDUP_REMOVED lines=9> */
[----:B------:R-:W-:Y:S01]  /*b940*/  IMAD.MOV.U32 R6, RZ, RZ, R24 ;  /* 0x000000ffff067224 */ /* 0x000fe200078e0018 */
[----:B------:R-:W-:Y:S01]  /*b950*/  SHF.R.S32.HI R73, RZ, 0x1f, R192 ;  /* 0x0000001fff497819 */ /* 0x000fe200000114c0 */
[----:B------:R-:W-:Y:S01]  /*b960*/  IMAD.MOV.U32 R7, RZ, RZ, R29 ;  /* 0x000000ffff077224 */ /* 0x000fe200078e001d */
[----:B------:R-:W-:Y:S01]  /*b970*/  SHF.R.S32.HI R75, RZ, 0x1f, R190 ;  /* 0x0000001fff4b7819 */ /* 0x000fe200000114be */
[----:B------:R-:W-:Y:S01]  /*b980*/  IMAD.MOV.U32 R8, RZ, RZ, R26 ;  /* 0x000000ffff087224 */ /* 0x000fe200078e001a */
[----:B------:R-:W-:Y:S01]  /*b990*/  SHF.R.S32.HI R72, RZ, 0x1f, R189 ;  /* 0x0000001fff487819 */ /* 0x000fe200000114bd */
[----:B------:R-:W-:Y:S01]  /*b9a0*/  IMAD.MOV.U32 R9, RZ, RZ, R31 ;  /* 0x000000ffff097224 */ /* 0x000fe200078e001f */
[----:B------:R-:W-:-:S02]  /*b9b0*/  SHF.R.S32.HI R74, RZ, 0x1f, R191 ;  /* 0x0000001fff4a7819 */ /* 0x000fc400000114bf */
[----:B0-----:R-:W-:-:S13]  /*b9c0*/  ISETP.NE.AND P0, PT, R10, 0x1, PT ;  /* 0x000000010a00780c */ /* 0x001fda0003f05270 */
[----:B------:R-:W0:Y:S08]  /*b9d0*/  @P0 LDC R0, c[0x0][0x44c] ;  /* 0x00011300ff000b82 */ /* 0x000e300000000800 */
[----:B------:R-:W1:Y:S01]  /*b9e0*/  @P0 LDC R5, c[0x0][0x450] ;  /* 0x00011400ff050b82 */ /* 0x000e620000000800 */
[----:B0-----:R-:W-:-:S05]  /*b9f0*/  @P0 IMAD.HI.U32 R0, R3, R0, RZ ;  /* 0x0000000003000227 */ /* 0x001fca00078e00ff */
[----:B-1----:R-:W-:-:S04]  /*ba00*/  @P0 SHF.R.U32.HI R3, RZ, R5, R0 ;  /* 0x00000005ff030219 */ /* 0x002fc80000011600 */
        /* <DEDUP_REMOVED lines=21> */
.L_x_2880:
        /* <DEDUP_REMOVED lines=32> */
[----:B-1----:R-:W-:Y:S02]  /*bd60*/  @!P4 IMAD.MOV.U32 R9, RZ, RZ, R5 ;  /* 0x000000ffff09c224 */ /* 0x002fe400078e0005 */
[--C-:B------:R-:W-:Y:S01]  /*bd70*/  @!P3 IMAD.X R31, R5, 0x1, R6.reuse, P6 ;  /* 0x00000001051fb824 */ /* 0x100fe200030e0606 */
[-C--:B------:R-:W-:Y:S01]  /*bd80*/  @!P2 IADD3 R26, P6, R8, R25.reuse, RZ ;  /* 0x00000019081aa210 */ /* 0x080fe20007fde0ff */
[----:B---3--:R-:W-:Y:S01]  /*bd90*/  @!P3 IMAD.X R29, R33, 0x1, R6, P5 ;  /* 0x00000001211db824 */ /* 0x008fe200028e0606 */
[----:B------:R-:W-:Y:S01]  /*bda0*/  @!P2 IADD3 R24, P5, R32, R25, RZ ;  /* 0x000000192018a210 */ /* 0x000fe20007fbe0ff */
[----:B------:R-:W-:Y:S01]  /*bdb0*/  @!P4 IMAD.WIDE R36, R22, 0x2, R8 ;  /* 0x000000021624c825 */ /* 0x000fe200078e0208 */
[----:B------:R-:W-:-:S03]  /*bdc0*/  @!P1 SHF.L.U64.HI R6, R191, 0x1, R74 ;  /* 0x00000001bf069819 */ /* 0x000fc6000001024a */
[--C-:B------:R-:W-:Y:S01]  /*bdd0*/  @!P2 IMAD.X R27, R5, 0x1, R10.reuse, P6 ;  /* 0x00000001051ba824 */ /* 0x100fe200030e060a */
[-C--:B------:R-:W-:Y:S01]  /*bde0*/  @!P1 IADD3 R20, P6, R8, R15.reuse, RZ ;  /* 0x0000000f08149210 */ /* 0x080fe20007fde0ff */
[----:B------:R-:W-:Y:S01]  /*bdf0*/  @!P2 IMAD.X R25, R33, 0x1, R10, P5 ;  /* 0x000000012119a824 */ /* 0x000fe200028e060a */
[----:B------:R-:W-:Y:S01]  /*be00*/  ISETP.GE.AND P5, PT, R193, UR4, PT ;  /* 0x00000004c1007c0c */ /* 0x000fe2000bfa6270 */
[----:B------:R-:W-:Y:S01]  /*be10*/  @!P4 IMAD.WIDE R34, R22, 0x2, R32 ;  /* 0x000000021622c825 */ /* 0x000fe200078e0220 */
[----:B------:R-:W-:Y:S01]  /*be20*/  @!P0 SHF.L.U64.HI R10, R189, 0x1, R72 ;  /* 0x00000001bd0a8819 */ /* 0x000fe20000010248 */
[----:B------:R1:W5:Y:S02]  /*be30*/  @!P4 LD.E.64 R60, desc[UR60][R36.64] ;  /* 0x0000003c243cc980 */ /* 0x000364000c101b00 */
[--C-:B------:R-:W-:Y:S01]  /*be40*/  @!P1 IMAD.X R21, R5, 0x1, R6.reuse, P6 ;  /* 0x0000000105159824 */ /* 0x100fe200030e0606 */
[----:B------:R-:W-:Y:S01]  /*be50*/  @!P1 IADD3 R14, P6, R32, R15, RZ ;  /* 0x0000000f200e9210 */ /* 0x000fe20007fde0ff */
[----:B------:R2:W5:Y:S04]  /*be60*/  @!P4 LD.E.64 R58, desc[UR60][R34.64] ;  /* 0x0000003c223ac980 */ /* 0x000568000c101b00 */
[----:B------:R-:W-:Y:S01]  /*be70*/  @!P1 IMAD.X R15, R33, 0x1, R6, P6 ;  /* 0x00000001210f9824 */ /* 0x000fe200030e0606 */
[----:B------:R-:W-:Y:S01]  /*be80*/  @!P0 IADD3 R12, P6, R8, R7, RZ ;  /* 0x00000007080c8210 */ /* 0x000fe20007fde0ff */
[----:B------:R-:W-:-:S04]  /*be90*/  @!P5 IMAD.SHL.U32 R11, R193, 0x2, RZ ;  /* 0x00000002c10bd824 */ /* 0x000fc800078e00ff */
[----:B------:R-:W-:Y:S01]  /*bea0*/  @!P0 IMAD.X R13, R5, 0x1, R10, P6 ;  /* 0x00000001050d8824 */ /* 0x000fe200030e060a */
[----:B------:R-:W-:Y:S02]  /*beb0*/  @!P0 IADD3 R6, P6, R32, R7, RZ ;  /* 0x0000000720068210 */ /* 0x000fe40007fde0ff */
[----:B------:R-:W-:Y:S02]  /*bec0*/  @!P5 SHF.L.U64.HI R38, R193, 0x1, R236 ;  /* 0x00000001c126d819 */ /* 0x000fe400000102ec */
[-C--:B------:R-:W-:Y:S01]  /*bed0*/  @!P5 IADD3 R8, P4, R8, R11.reuse, RZ ;  /* 0x0000000b0808d210 */ /* 0x080fe20007f9e0ff */
[----:B------:R-:W-:Y:S01]  /*bee0*/  @!P0 IMAD.X R7, R33, 0x1, R10, P6 ;  /* 0x0000000121078824 */ /* 0x000fe200030e060a */
[----:B------:R-:W-:Y:S02]  /*bef0*/  @!P5 IADD3 R10, P6, R32, R11, RZ ;  /* 0x0000000b200ad210 */ /* 0x000fe40007fde0ff */
[----:B------:R-:W-:Y:S02]  /*bf00*/  CS2R R56, SRZ ;  /* 0x0000000000387805 */ /* 0x000fe4000001ff00 */
[----:B------:R-:W-:Y:S01]  /*bf10*/  CS2R R54, SRZ ;  /* 0x0000000000367805 */ /* 0x000fe2000001ff00 */
[--C-:B------:R-:W-:Y:S01]  /*bf20*/  @!P5 IMAD.X R9, R5, 0x1, R38.reuse, P4 ;  /* 0x000000010509d824 */ /* 0x100fe200020e0626 */
[----:B------:R-:W-:Y:S01]  /*bf30*/  CS2R R52, SRZ ;  /* 0x0000000000347805 */ /* 0x000fe2000001ff00 */
[----:B------:R-:W-:Y:S01]  /*bf40*/  @!P5 IMAD.X R11, R33, 0x1, R38, P6 ;  /* 0x00000001210bd824 */ /* 0x000fe200030e0626 */
[----:B------:R-:W-:-:S02]  /*bf50*/  CS2R R50, SRZ ;  /* 0x0000000000327805 */ /* 0x000fc4000001ff00 */
[----:B------:R-:W-:Y:S02]  /*bf60*/  CS2R R48, SRZ ;  /* 0x0000000000307805 */ /* 0x000fe4000001ff00 */
[----:B------:R-:W-:Y:S02]  /*bf70*/  CS2R R46, SRZ ;  /* 0x00000000002e7805 */ /* 0x000fe4000001ff00 */
[----:B------:R-:W-:Y:S02]  /*bf80*/  CS2R R44, SRZ ;  /* 0x00000000002c7805 */ /* 0x000fe4000001ff00 */
[----:B------:R-:W-:Y:S02]  /*bf90*/  CS2R R42, SRZ ;  /* 0x00000000002a7805 */ /* 0x000fe4000001ff00 */
[----:B-1----:R-:W-:Y:S02]  /*bfa0*/  CS2R R36, SRZ ;  /* 0x0000000000247805 */ /* 0x002fe4000001ff00 */
        /* <DEDUP_REMOVED lines=11> */
.L_x_2602:
[----:B------:R-:W-:Y:S05]  /*c060*/  BSYNC B1 ;  /* 0x0000000000017941 */ /* 0x000fea0003800000 */
.L_x_2601:
[----:B-1---5:R-:W-:Y:S01]  /*c070*/  IMAD.MOV.U32 R5, RZ, RZ, R58 ;  /* 0x000000ffff057224 */ /* 0x022fe200078e003a */
[----:B------:R-:W-:Y:S01]  /*c080*/  UMOV UR4, 0xffffffff ;  /* 0xffffffff00047882 */ /* 0x000fe20000000000 */
[----:B--2---:R-:W-:Y:S01]  /*c090*/  IMAD.MOV.U32 R6, RZ, RZ, R59 ;  /* 0x000000ffff067224 */ /* 0x004fe200078e003b */
[----:B------:R-:W-:Y:S01]  /*c0a0*/  CS2R R30, SRZ ;  /* 0x00000000001e7805 */ /* 0x000fe2000001ff00 */
        /* <DEDUP_REMOVED lines=45> */
[----:B------:R-:W-:Y:S01]  /*c380*/  PRMT R66, R8, 0x7610, R66 ;  /* 0x0000761008427816 */ /* 0x000fe20000000042 */
[----:B------:R-:W-:Y:S06]  /*c390*/  BRA.DIV UR4, `(.L_x_2603) ;  /* 0x000001c604647947 */ /* 0x000fec000b800000 */
[----:B0-----:R-:W0:Y:S04]  /*c3a0*/  SHFL.IDX PT, R0, R0, 0x1, 0x1c1f ;  /* 0x003c1f0000007f89 */ /* 0x001e2800000e0000 */
[----:B------:R1:W2:Y:S04]  /*c3b0*/  SHFL.IDX PT, R65, R4, 0x1, 0x1c1f ;  /* 0x003c1f0004417f89 */ /* 0x0002a800000e0000 */
[----:B------:R-:W0:Y:S04]  /*c3c0*/  SHFL.IDX PT, R63, R63, 0x1, 0x1c1f ;  /* 0x003c1f003f3f7f89 */ /* 0x000e2800000e0000 */
[----:B------:R1:W0:Y:S02]  /*c3d0*/  SHFL.IDX PT, R62, R3, 0x1, 0x1c1f ;  /* 0x003c1f00033e7f89 */ /* 0x00022400000e0000 */
.L_x_2886:
[----:B------:R-:W-:Y:S01]  /*c3e0*/  VIADD R64, R64, 0x40 ;  /* 0x0000004040407836 */ /* 0x000fe20000000000 */
[----:B-1----:R-:W-:Y:S01]  /*c3f0*/  LOP3.LUT R4, R195, 0x18, R18, 0xf8, !PT ;  /* 0x00000018c3047812 */ /* 0x002fe200078ef812 */
[----:B------:R-:W-:Y:S01]  /*c400*/  BSSY B1, `(.L_x_2604) ;  /* 0x0000055000017945 */ /* 0x000fe20003800000 */
[----:B------:R-:W-:Y:S02]  /*c410*/  LOP3.LUT P0, RZ, R237, 0x4, RZ, 0xc0, !PT ;  /* 0x00000004edff7812 */ /* 0x000fe4000780c0ff */
[----:B---34-:R-:W-:Y:S02]  /*c420*/  CS2R R32, SRZ ;  /* 0x0000000000207805 */ /* 0x018fe4000001ff00 */
[----:B------:R-:W-:Y:S02]  /*c430*/  ISETP.GE.AND P1, PT, R64, R67, PT ;  /* 0x000000434000720c */ /* 0x000fe40003f26270 */
[----:B------:R-:W-:Y:S02]  /*c440*/  CS2R R26, SRZ ;  /* 0x00000000001a7805 */ /* 0x000fe4000001ff00 */
[----:B------:R-:W-:-:S02]  /*c450*/  LOP3.LUT R3, R4, R197, RZ, 0x3c, !PT ;  /* 0x000000c504037212 */ /* 0x000fc400078e3cff */
[----:B------:R-:W-:Y:S02]  /*c460*/  CS2R R20, SRZ ;  /* 0x0000000000147805 */ /* 0x000fe4000001ff00 */
[----:B------:R-:W-:Y:S02]  /*c470*/  CS2R R12, SRZ ;  /* 0x00000000000c7805 */ /* 0x000fe4000001ff00 */
[----:B------:R-:W-:Y:S02]  /*c480*/  CS2R R8, SRZ ;  /* 0x0000000000087805 */ /* 0x000fe4000001ff00 */
[----:B------:R-:W-:Y:S01]  /*c490*/  CS2R R40, SRZ ;  /* 0x0000000000287805 */ /* 0x000fe2000001ff00 */
[----:B------:R-:W-:Y:S01]  /*c4a0*/  IMAD R3, R196, 0x200, R3 ;  /* 0x00000200c4037824 */ /* 0x000fe200078e0203 */
        /* <DEDUP_REMOVED lines=19> */
[-C--:B--2---:R-:W-:Y:S01]  /*c5e0*/  @!P4 IADD3 R26, P5, R65, R24.reuse, RZ ;  /* 0x00000018411ac210 */ /* 0x084fe20007fbe0ff */
[----:B------:R-:W-:Y:S01]  /*c5f0*/  @!P1 IMAD.SHL.U32 R4, R189, 0x2, RZ ;  /* 0x00000002bd049824 */ /* 0x000fe200078e00ff */
[----:B0-----:R-:W-:Y:S02]  /*c600*/  @!P4 IADD3 R24, P6, R62, R24, RZ ;  /* 0x000000183e18c210 */ /* 0x001fe40007fde0ff */
[----:B------:R-:W-:Y:S01]  /*c610*/  @!P2 SHF.L.U64.HI R74, R191, 0x1, R74 ;  /* 0x00000001bf4aa819 */ /* 0x000fe2000001024a */
[--C-:B------:R-:W-:Y:S01]  /*c620*/  @!P4 IMAD.X R27, R0, 0x1, R73.reuse, P5 ;  /* 0x00000001001bc824 */ /* 0x100fe200028e0649 */
[-C--:B------:R-:W-:Y:S01]  /*c630*/  @!P3 IADD3 R20, P5, R65, R14.reuse, RZ ;  /* 0x0000000e4114b210 */ /* 0x080fe20007fbe0ff */
[----:B------:R-:W-:Y:S01]  /*c640*/  @!P4 IMAD.X R25, R63, 0x1, R73, P6 ;  /* 0x000000013f19c824 */ /* 0x000fe200030e0649 */
[----:B------:R-:W-:-:S02]  /*c650*/  @!P3 IADD3 R14, P6, R62, R14, RZ ;  /* 0x0000000e3e0eb210 */ /* 0x000fc40007fde0ff */
        /* <DEDUP_REMOVED lines=47> */
.L_x_2605:
[----:B------:R-:W-:Y:S05]  /*c950*/  BSYNC B1 ;  /* 0x0000000000017941 */ /* 0x000fea0003800000 */
.L_x_2604:
[----:B---3--:R-:W-:Y:S01]  /*c960*/  LEA.HI R4, R213, R213, RZ, 0x1 ;  /* 0x000000d5d5047211 */ /* 0x008fe200078f08ff */
[----:B-----5:R-:W-:Y:S01]  /*c970*/  IMAD.MOV.U32 R5, RZ, RZ, R30 ;  /* 0x000000ffff057224 */ /* 0x020fe200078e001e */
[----:B------:R-:W-:Y:S01]  /*c980*/  VIADDMNMX R67, R67, -R200, 0x80, PT ;  /* 0x0000008043437446 */ /* 0x000fe200038009c8 */
[C---:B------:R-:W-:Y:S01]  /*c990*/  VIADD R6, R3.reuse, 0x10400 ;  /* 0x0001040003067836 */ /* 0x040fe20000000000 */
[----:B------:R-:W-:Y:S01]  /*c9a0*/  LOP3.LUT R4, R4, 0xfffffffe, RZ, 0xc0, !PT ;  /* 0xfffffffe04047812 */ /* 0x000fe200078ec0ff */
[----:B0-----:R-:W-:Y:S01]  /*c9b0*/  VIADD R0, R3, 0x10440 ;  /* 0x0001044003007836 */ /* 0x001fe20000000000 */
[----:B------:R-:W-:Y:S01]  /*c9c0*/  PRMT R105, R5, 0x7610, R105 ;  /* 0x0000761005697816 */ /* 0x000fe20000000069 */
[----:B------:R-:W-:Y:S01]  /*c9d0*/  IMAD.MOV.U32 R5, RZ, RZ, R31 ;  /* 0x000000ffff057224 */ /* 0x000fe200078e001f */
[----:B------:R-:W-:Y:S01]  /*c9e0*/  BSSY B1, `(.L_x_2606) ;  /* 0x0000031000017945 */ /* 0x000fe20003800000 */
[----:B------:R-:W-:Y:S01]  /*c9f0*/  IMAD.IADD R4, R213, 0x1, -R4 ;  /* 0x00000001d5047824 */ /* 0x000fe200078e0a04 */
[----:B------:R-:W-:Y:S01]  /*ca00*/  ISETP.GE.AND P1, PT, R17, R67, PT ;  /* 0x000000431100720c */ /* 0x000fe20003f26270 */
[----:B------:R-:W-:Y:S01]  /*ca10*/  @P0 VIADD R0, R6, 0xffffffc0 ;  /* 0xffffffc006000836 */ /* 0x000fe20000000000 */
[----:B------:R-:W-:Y:S01]  /*ca20*/  PRMT R106, R5, 0x7610, R106 ;  /* 0x00007610056a7816 */ /* 0x000fe2000000006a */
[----:B------:R-:W-:Y:S01]  /*ca30*/  IMAD.MOV.U32 R6, RZ, RZ, R32 ;  /* 0x000000ffff067224 */ /* 0x000fe200078e0020 */
[----:B------:R-:W-:Y:S01]  /*ca40*/  SHF.L.U32 R5, R4, 0x1f, RZ ;  /* 0x0000001f04057819 */ /* 0x000fe200000006ff */
[----:B------:R-:W-:-:S02]  /*ca50*/  IMAD.MOV.U32 R7, RZ, RZ, R33 ;  /* 0x000000ffff077224 */ /* 0x000fc400078e0021 */
        /* <DEDUP_REMOVED lines=41> */
.L_x_2887:
[----:B------:R-:W-:Y:S05]  /*ccf0*/  BSYNC B1 ;  /* 0x0000000000017941 */ /* 0x000fea0003800000 */
.L_x_2606:
[----:B------:R-:W-:Y:S01]  /*cd00*/  BSSY B1, `(.L_x_2608) ;  /* 0x000012f000017945 */ /* 0x000fe20003800000 */
[----:B------:R-:W-:Y:S02]  /*cd10*/  PRMT R64, R4, 0x7610, R64 ;  /* 0x0000761004407816 */ /* 0x000fe40000000040 */
[----:B--2---:R-:W-:Y:S01]  /*cd20*/  PRMT R65, R6, 0x7610, R65 ;  /* 0x0000761006417816 */ /* 0x004fe20000000041 */
[----:B------:R-:W-:Y:S06]  /*cd30*/  @P1 BRA `(.L_x_2609) ;  /* 0x0000001000ac1947 */ /* 0x000fec0003800000 */
[----:B------:R-:W1:Y:S01]  /*cd40*/  LDC R4, c[0x0][0x3f4] ;  /* 0x0000fd00ff047b82 */ /* 0x000e620000000800 */
[----:B------:R-:W-:Y:S01]  /*cd50*/  BSSY B2, `(.L_x_2610) ;  /* 0x0000036000027945 */ /* 0x000fe20003800000 */
[-C--:B-1----:R-:W-:Y:S02]  /*cd60*/  ISETP.GE.AND P0, PT, R22, R4.reuse, PT ;  /* 0x000000041600720c */ /* 0x082fe40003f06270 */
[-C--:B------:R-:W-:Y:S02]  /*cd70*/  ISETP.GE.AND P1, PT, R192, R4.reuse, PT ;  /* 0x00000004c000720c */ /* 0x080fe40003f26270 */
[-C--:B------:R-:W-:Y:S02]  /*cd80*/  ISETP.GE.AND P2, PT, R190, R4.reuse, PT ;  /* 0x00000004be00720c */ /* 0x080fe40003f46270 */
[-C--:B------:R-:W-:Y:S02]  /*cd90*/  ISETP.GE.AND P3, PT, R191, R4.reuse, PT ;  /* 0x00000004bf00720c */ /* 0x080fe40003f66270 */
[----:B------:R-:W-:-:S02]  /*cda0*/  ISETP.GE.AND P4, PT, R189, R4, PT ;  /* 0x00000004bd00720c */ /* 0x000fc40003f86270 */
[----:B------:R-:W-:-:S03]  /*cdb0*/  ISETP.GE.AND P5, PT, R193, R4, PT ;  /* 0x00000004c100720c */ /* 0x000fc60003fa6270 */
[----:B------:R-:W-:Y:S10]  /*cdc0*/  @P0 BRA `(.L_x_2611) ;  /* 0x0000000000b80947 */ /* 0x000ff40003800000 */
[----:B0-----:R-:W0:Y:S01]  /*cdd0*/  LDS.128 R4, [R3+0x10400] ;  /* 0x0104000003047984 */ /* 0x001e220000000c00 */
        /* <DEDUP_REMOVED lines=8> */
[C---:B------:R-:W-:Y:S01]  /*ce60*/  IMAD.U32 R114, R113.reuse, 0x10000, RZ ;  /* 0x0001000071727824 */ /* 0x040fe200078e00ff */
[----:B------:R-:W-:Y:S01]  /*ce70*/  LOP3.LUT R113, R113, 0xffff0000, RZ, 0xc0, !PT ;  /* 0xffff000071717812 */ /* 0x000fe200078ec0ff */
[C---:B------:R-:W-:Y:S01]  /*ce80*/  IMAD.U32 R109, R111.reuse, 0x10000, RZ ;  /* 0x000100006f6d7824 */ /* 0x040fe200078e00ff */
[----:B------:R-:W-:Y:S02]  /*ce90*/  LOP3.LUT R111, R111, 0xffff0000, RZ, 0xc0, !PT ;  /* 0xffff00006f6f7812 */ /* 0x000fe400078ec0ff */
[C---:B0-----:R-:W-:Y:S01]  /*cea0*/  LOP3.LUT R59, R6.reuse, 0xffff0000, RZ, 0xc0, !PT ;  /* 0xffff0000063b7812 */ /* 0x041fe200078ec0ff */
[----:B------:R-:W-:Y:S01]  /*ceb0*/  IMAD.U32 R58, R6, 0x10000, RZ ;  /* 0x00010000063a7824 */ /* 0x000fe200078e00ff */
[C---:B------:R-:W-:Y:S01]  /*cec0*/  LOP3.LUT R61, R7.reuse, 0xffff0000, RZ, 0xc0, !PT ;  /* 0xffff0000073d7812 */ /* 0x040fe200078ec0ff */
        /* <DEDUP_REMOVED lines=30> */
.L_x_2611:
[----:B------:R-:W-:Y:S05]  /*d0b0*/  BSYNC B2 ;  /* 0x0000000000027941 */ /* 0x000fea0003800000 */
.L_x_2610:
[----:B------:R-:W-:Y:S04]  /*d0c0*/  BSSY B2, `(.L_x_2612) ;  /* 0x0000030000027945 */ /* 0x000fe80003800000 */
[----:B------:R-:W-:Y:S05]  /*d0d0*/  @P1 BRA `(.L_x_2613) ;  /* 0x0000000000b81947 */ /* 0x000fea0003800000 */
[----:B01----:R-:W0:Y:S01]  /*d0e0*/  LDS.128 R4, [R0] ;  /* 0x0000000000047984 */ /* 0x003e220000000c00 */
[--C-:B------:R-:W-:Y:S02]  /*d0f0*/  SHF.R.U64 R59, R56, 0x10, R57.reuse ;  /* 0x00000010383b7819 */ /* 0x100fe40000001239 */
[----:B------:R-:W-:Y:S02]  /*d100*/  SHF.R.U32.HI R56, RZ, 0x10, R57 ;  /* 0x00000010ff387819 */ /* 0x000fe40000011639 */
[--C-:B------:R-:W-:Y:S02]  /*d110*/  SHF.R.U64 R57, R54, 0x10, R55.reuse ;  /* 0x0000001036397819 */ /* 0x100fe40000001237 */
        /* <DEDUP_REMOVED lines=17> */
[----:B------:R-:W-:Y:S01]  /*d230*/  FFMA.FTZ R109, R54, R59, R60 ;  /* 0x0000003b366d7223 */ /* 0x000fe2000001003c */
[-C--:B------:R-:W-:Y:S01]  /*d240*/  FMUL.FTZ R59, R57, R103.reuse ;  /* 0x00000067393b7220 */ /* 0x080fe20000410000 */
[----:B------:R-:W-:Y:S01]  /*d250*/  FFMA.FTZ R103, R56, R103, -R55 ;  /* 0x0000006738677223 */ /* 0x000fe20000010837 */
        /* <DEDUP_REMOVED lines=22> */
.L_x_2613:
[----:B------:R-:W-:Y:S05]  /*d3c0*/  BSYNC B2 ;  /* 0x0000000000027941 */ /* 0x000fea0003800000 */
.L_x_2612:
        /* <DEDUP_REMOVED lines=48> */
.L_x_2615:
[----:B------:R-:W-:Y:S05]  /*d6d0*/  BSYNC B2 ;  /* 0x0000000000027941 */ /* 0x000fea0003800000 */
.L_x_2614:
        /* <DEDUP_REMOVED lines=48> */
.L_x_2617:
[----:B------:R-:W-:Y:S05]  /*d9e0*/  BSYNC B2 ;  /* 0x0000000000027941 */ /* 0x000fea0003800000 */
.L_x_2616:
[----:B------:R-:W-:Y:S04]  /*d9f0*/  BSSY B2, `(.L_x_2618) ;  /* 0x0000030000027945 */ /* 0x000fe80003800000 */
        /* <DEDUP_REMOVED lines=47> */
.L_x_2619:
[----:B------:R-:W-:Y:S05]  /*dcf0*/  BSYNC B2 ;  /* 0x0000000000027941 */ /* 0x000fea0003800000 */
.L_x_2618:
        /* <DEDUP_REMOVED lines=47> */
.L_x_2609:
[----:B------:R-:W-:Y:S05]  /*dff0*/  BSYNC B1 ;  /* 0x0000000000017941 */ /* 0x000fea0003800000 */
.L_x_2608:
        /* <DEDUP_REMOVED lines=57> */
.L_x_2622:
[----:B------:R-:W-:Y:S05]  /*e390*/  BSYNC B1 ;  /* 0x0000000000017941 */ /* 0x000fea0003800000 */
.L_x_2621:
        /* <DEDUP_REMOVED lines=48> */
.L_x_2624:
[----:B------:R-:W-:Y:S05]  /*e6a0*/  BSYNC B1 ;  /* 0x0000000000017941 */ /* 0x000fea0003800000 */
.L_x_2623:
        /* <DEDUP_REMOVED lines=48> */
.L_x_2626:
[----:B------:R-:W-:Y:S05]  /*e9b0*/  BSYNC B1 ;  /* 0x0000000000017941 */ /* 0x000fea0003800000 */
.L_x_2625:
        /* <DEDUP_REMOVED lines=48> */
.L_x_2628:
[----:B------:R-:W-:Y:S05]  /*ecc0*/  BSYNC B1 ;  /* 0x0000000000017941 */ /* 0x000fea0003800000 */
.L_x_2627:
        /* <DEDUP_REMOVED lines=48> */
.L_x_2630:
[----:B------:R-:W-:Y:S05]  /*efd0*/  BSYNC B1 ;  /* 0x0000000000017941 */ /* 0x000fea0003800000 */
.L_x_2629:
        /* <DEDUP_REMOVED lines=48> */
.L_x_2599:
        /* <DEDUP_REMOVED lines=30> */
[----:B------:R-:W0:Y:S04]  /*f4c0*/  SHFL.IDX PT, R3, R61, RZ, 0x1c1f ;  /* 0x001c1fff3d037589 */ /* 0x000e2800000e0000 */
[----:B------:R-:W1:Y:S04]  /*f4d0*/  SHFL.IDX PT, R0, R60, RZ, 0x1c1f ;  /* 0x001c1fff3c007589 */ /* 0x000e6800000e0000 */
[----:B------:R2:W3:Y:S04]  /*f4e0*/  SHFL.IDX PT, R5, R67, RZ, 0x1c1f ;  /* 0x001c1fff43057589 */ /* 0x0004e800000e0000 */
[----:B------:R2:W4:Y:S01]  /*f4f0*/  SHFL.IDX PT, R14, R66, RZ, 0x1c1f ;  /* 0x001c1fff420e7589 */ /* 0x00052200000e0000 */
[----:B0-----:R-:W-:-:S02]  /*f500*/  IMAD.MOV.U32 R7, RZ, RZ, R3 ;  /* 0x000000ffff077224 */ /* 0x001fc400078e0003 */
[----:B-12---:R-:W-:-:S07]  /*f510*/  IMAD.MOV.U32 R6, RZ, RZ, R0 ;  /* 0x000000ffff067224 */ /* 0x006fce00078e0000 */
.L_x_2893:
[----:B------:R-:W-:Y:S01]  /*f520*/  IMAD R71, R201, R10, RZ ;  /* 0x0000000ac9477224 */ /* 0x000fe200078e02ff */
[----:B------:R-:W-:Y:S01]  /*f530*/  BSSY B1, `(.L_x_2632) ;  /* 0x000002e000017945 */ /* 0x000fe20003800000 */
[----:B---3--:R-:W-:Y:S01]  /*f540*/  IMAD.MOV.U32 R15, RZ, RZ, R5 ;  /* 0x000000ffff0f7224 */ /* 0x008fe200078e0005 */
[----:B------:R-:W-:Y:S02]  /*f550*/  CS2R R44, SRZ ;  /* 0x00000000002c7805 */ /* 0x000fe4000001ff00 */
[----:B------:R-:W-:Y:S02]  /*f560*/  CS2R R46, SRZ ;  /* 0x00000000002e7805 */ /* 0x000fe4000001ff00 */
[----:B------:R-:W-:Y:S02]  /*f570*/  ISETP.GE.AND P0, PT, R64, R71, PT ;  /* 0x000000474000720c */ /* 0x000fe40003f06270 */
        /* <DEDUP_REMOVED lines=20> */
[----:B------:R-:W-:-:S04]  /*f6c0*/  @!P0 IMAD.WIDE R8, R18, 0x2, R6 ;  /* 0x0000000212088825 */ /* 0x000fc800078e0206 */
        /* <DEDUP_REMOVED lines=11> */
[----:B------:R-:W-:Y:S01]  /*f780*/  CS2R R38, SRZ ;  /* 0x0000000000267805 */ /* 0x000fe2000001ff00 */
[--C-:B----4-:R-:W-:Y:S01]  /*f790*/  @!P1 IMAD.WIDE R8, R3, 0x2, R14.reuse ;  /* 0x0000000203089825 */ /* 0x110fe200078e020e */
[----:B------:R0:W5:Y:S03]  /*f7a0*/  @!P1 LD.E.128 R28, desc[UR60][R4.64] ;  /* 0x0000003c041c9980 */ /* 0x000166000c101d00 */
[--C-:B------:R-:W-:Y:S01]  /*f7b0*/  @!P2 IMAD.WIDE R10, R11, 0x2, R14.reuse ;  /* 0x000000020b0aa825 */ /* 0x100fe200078e020e */
[----:B------:R0:W5:Y:S03]  /*f7c0*/  @!P1 LD.E.128 R40, desc[UR60][R8.64] ;  /* 0x0000003c08289980 */ /* 0x000166000c101d00 */
[----:B------:R-:W-:Y:S01]  /*f7d0*/  @!P0 IMAD.WIDE R14, R18, 0x2, R14 ;  /* 0x00000002120e8825 */ /* 0x000fe200078e020e */
[----:B------:R0:W5:Y:S04]  /*f7e0*/  @!P2 LD.E.128 R24, desc[UR60][R6.64] ;  /* 0x0000003c0618a980 */ /* 0x000168000c101d00 */
[----:B------:R0:W5:Y:S04]  /*f7f0*/  @!P0 LD.E.128 R44, desc[UR60][R14.64] ;  /* 0x0000003c0e2c8980 */ /* 0x000168000c101d00 */
[----:B------:R0:W5:Y:S02]  /*f800*/  @!P2 LD.E.128 R36, desc[UR60][R10.64] ;  /* 0x0000003c0a24a980 */ /* 0x000164000c101d00 */
.L_x_2633:
[----:B------:R-:W-:Y:S05]  /*f810*/  BSYNC B1 ;  /* 0x0000000000017941 */ /* 0x000fea0003800000 */
.L_x_2632:
[----:B-----5:R-:W-:Y:S01]  /*f820*/  IMAD.MOV.U32 R3, RZ, RZ, R45 ;  /* 0x000000ffff037224 */ /* 0x020fe200078e002d */
[----:B------:R-:W-:Y:S01]  /*f830*/  UMOV UR4, 0xffffffff ;  /* 0xffffffff00047882 */ /* 0x000fe20000000000 */
[----:B0-----:R-:W-:Y:S02]  /*f840*/  IMAD.MOV.U32 R4, RZ, RZ, R46 ;  /* 0x000000ffff047224 */ /* 0x001fe400078e002e */
        /* <DEDUP_REMOVED lines=48> */
[----:B------:R-:W0:Y:S04]  /*fb50*/  SHFL.IDX PT, R61, R61, 0x1, 0x1c1f ;  /* 0x003c1f003d3d7f89 */ /* 0x000e2800000e0000 */
[----:B------:R-:W1:Y:S04]  /*fb60*/  SHFL.IDX PT, R60, R60, 0x1, 0x1c1f ;  /* 0x003c1f003c3c7f89 */ /* 0x000e6800000e0000 */
[----:B------:R-:W2:Y:S04]  /*fb70*/  SHFL.IDX PT, R67, R67, 0x1, 0x1c1f ;  /* 0x003c1f0043437f89 */ /* 0x000ea800000e0000 */
[----:B------:R-:W3:Y:S02]  /*fb80*/  SHFL.IDX PT, R66, R66, 0x1, 0x1c1f ;  /* 0x003c1f0042427f89 */ /* 0x000ee400000e0000 */
.L_x_2899:
[----:B------:R-:W-:Y:S01]  /*fb90*/  VIADD R64, R64, 0x40 ;  /* 0x0000004040407836 */ /* 0x000fe20000000000 */
[----:B------:R-:W-:Y:S01]  /*fba0*/  BSSY B1, `(.L_x_2635) ;  /* 0x000002c000017945 */ /* 0x000fe20003800000 */
[----:B------:R-:W-:Y:S02]  /*fbb0*/  CS2R R6, SRZ ;  /* 0x0000000000067805 */ /* 0x000fe4000001ff00 */
[----:B------:R-:W-:Y:S02]  /*fbc0*/  CS2R R8, SRZ ;  /* 0x0000000000087805 */ /* 0x000fe4000001ff00 */
[----:B------:R-:W-:Y:S02]  /*fbd0*/  CS2R R10, SRZ ;  /* 0x00000000000a7805 */ /* 0x000fe4000001ff00 */
[----:B------:R-:W-:Y:S02]  /*fbe0*/  ISETP.GE.AND P0, PT, R64, R71, PT ;  /* 0x000000474000720c */ /* 0x000fe40003f06270 */
[----:B------:R-:W-:-:S02]  /*fbf0*/  CS2R R12, SRZ ;  /* 0x00000000000c7805 */ /* 0x000fc4000001ff00 */
[----:B----4-:R-:W-:Y:S02]  /*fc00*/  CS2R R14, SRZ ;  /* 0x00000000000e7805 */ /* 0x010fe4000001ff00 */
        /* <DEDUP_REMOVED lines=16> */
[----:B01----:R-:W-:-:S04]  /*fd10*/  @!P0 IMAD.WIDE R12, R18, 0x2, R60 ;  /* 0x00000002120c8825 */ /* 0x003fc800078e023c */
        /* <DEDUP_REMOVED lines=12> */
[--C-:B--23--:R-:W-:Y:S01]  /*fde0*/  @!P1 IMAD.WIDE R62, R63, 0x2, R66.reuse ;  /* 0x000000023f3e9825 */ /* 0x10cfe200078e0242 */
[----:B------:R4:W5:Y:S03]  /*fdf0*/  @!P1 LD.E.128 R52, desc[UR60][R20.64] ;  /* 0x0000003c14349980 */ /* 0x000966000c101d00 */
[--C-:B------:R-:W-:Y:S01]  /*fe00*/  @!P2 IMAD.WIDE R64, R65, 0x2, R66.reuse ;  /* 0x000000024140a825 */ /* 0x100fe200078e0242 */
[----:B------:R4:W5:Y:S03]  /*fe10*/  @!P1 LD.E.128 R8, desc[UR60][R62.64] ;  /* 0x0000003c3e089980 */ /* 0x000966000c101d00 */
[----:B------:R-:W-:Y:S01]  /*fe20*/  @!P0 IMAD.WIDE R66, R18, 0x2, R66 ;  /* 0x0000000212428825 */ /* 0x000fe200078e0242 */
[----:B------:R4:W5:Y:S04]  /*fe30*/  @!P2 LD.E.128 R56, desc[UR60][R60.64] ;  /* 0x0000003c3c38a980 */ /* 0x000968000c101d00 */
[----:B------:R4:W5:Y:S04]  /*fe40*/  @!P0 LD.E.128 R4, desc[UR60][R66.64] ;  /* 0x0000003c42048980 */ /* 0x000968000c101d00 */
[----:B------:R4:W5:Y:S02]  /*fe50*/  @!P2 LD.E.128 R12, desc[UR60][R64.64] ;  /* 0x0000003c400ca980 */ /* 0x000964000c101d00 */
.L_x_2636:
[----:B------:R-:W-:Y:S05]  /*fe60*/  BSYNC B1 ;  /* 0x0000000000017941 */ /* 0x000fea0003800000 */
.L_x_2635:
[----:B------:R-:W-:Y:S01]  /*fe70*/  LEA.HI R0, R213, R213, RZ, 0x1 ;  /* 0x000000d5d5007211 */ /* 0x000fe200078f08ff */
[----:B----45:R-:W-:Y:S01]  /*fe80*/  IMAD.MOV.U32 R20, RZ, RZ, R4 ;  /* 0x000000ffff147224 */ /* 0x030fe200078e0004 */
[----:B------:R-:W-:Y:S01]  /*fe90*/  BSSY B1, `(.L_x_2637) ;  /* 0x0000035000017945 */ /* 0x000fe20003800000 */
[----:B------:R-:W-:Y:S01]  /*fea0*/  IMAD.MOV.U32 R21, RZ, RZ, R5 ;  /* 0x000000ffff157224 */ /* 0x000fe200078e0005 */
[----:B------:R-:W-:Y:S01]  /*feb0*/  LOP3.LUT R0, R0, 0xfffffffe, RZ, 0xc0, !PT ;  /* 0xfffffffe00007812 */ /* 0x000fe200078ec0ff */
[----:B-1----:R-:W-:Y:S01]  /*fec0*/  IMAD.MOV.U32 R60, RZ, RZ, R7 ;  /* 0x000000ffff3c7224 */ /* 0x002fe200078e0007 */
        /* <DEDUP_REMOVED lines=8> */
[----:B0-----:R-:W-:Y:S01]  /*ff50*/  SHF.L.U32 R61, R0, 0x1f, RZ ;  /* 0x0000001f003d7819 */ /* 0x001fe200000006ff */
[----:B------:R-:W-:Y:S01]  /*ff60*/  IMAD.MOV.U32 R60, RZ, RZ, R10 ;  /* 0x000000ffff3c7224 */ /* 0x000fe200078e000a */
[----:B------:R-:W-:Y:S01]  /*ff70*/  PRMT R75, R21, 0x7610, R75 ;  /* 0x00007610154b7816 */ /* 0x000fe2000000004b */
[----:B------:R-:W-:Y:S01]  /*ff80*/  IMAD.MOV.U32 R21, RZ, RZ, R13 ;  /* 0x000000ffff157224 */ /* 0x000fe200078e000d */
[----:B------:R-:W0:Y:S01]  /*ff90*/  SYNCS.PHASECHK.TRANS64.TRYWAIT P0, [R2+URZ+0x34800], R61 ;  /* 0x0348003d020075a7 */ /* 0x000e22000800017f */
        /* <DEDUP_REMOVED lines=36> */
.L_x_2900:
[----:B------:R-:W-:Y:S05]  /*101e0*/  BSYNC B1 ;  /* 0x0000000000017941 */ /* 0x000fea0003800000 */
.L_x_2637:
        /* <DEDUP_REMOVED lines=10> */
[----:B0-----:R-:W-:Y:S02]  /*10290*/  LEA.HI R61, R78, R217, RZ, 0x1d ;  /* 0x000000d94e3d7211 */ /* 0x001fe400078fe8ff */
[----:B------:R-:W-:Y:S02]  /*102a0*/  LOP3.LUT R60, R195, 0x38, R18, 0xf8, !PT ;  /* 0x00000038c33c7812 */ /* 0x000fe400078ef812 */
[----:B------:R-:W-:Y:S02]  /*102b0*/  SHF.R.S32.HI R62, RZ, 0x1f, R61 ;  /* 0x0000001fff3e7819 */ /* 0x000fe4000001143d */
[----:B------:R-:W-:Y:S02]  /*102c0*/  SHF.R.U64 R111, R44, 0x10, R45 ;  /* 0x000000102c6f7819 */ /* 0x000fe4000000122d */
[----:B------:R-:W-:Y:S01]  /*102d0*/  LEA.HI R63, R62, R61, RZ, 0x3 ;  /* 0x0000003d3e3f7211 */ /* 0x000fe200078f18ff */
[----:B------:R-:W-:Y:S01]  /*102e0*/  IMAD.SHL.U32 R62, R61, 0x8, RZ ;  /* 0x000000083d3e7824 */ /* 0x000fe200078e00ff */
[----:B------:R-:W-:-:S02]  /*102f0*/  LOP3.LUT R61, R60, R197, RZ, 0x3c, !PT ;  /* 0x000000c53c3d7212 */ /* 0x000fc400078e3cff */
[----:B------:R-:W-:Y:S01]  /*10300*/  SHF.R.U64 R113, R32, 0x10, R33 ;  /* 0x0000001020717819 */ /* 0x000fe20000001221 */
[----:B------:R-:W-:Y:S01]  /*10310*/  IMAD.SHL.U32 R63, R63, 0x400, RZ ;  /* 0x000004003f3f7824 */ /* 0x000fe200078e00ff */
[----:B------:R-:W-:Y:S01]  /*10320*/  LOP3.LUT R62, R195, 0x38, R62, 0xf8, !PT ;  /* 0x00000038c33e7812 */ /* 0x000fe200078ef83e */
[----:B------:R-:W-:Y:S01]  /*10330*/  IMAD R61, R196, 0x200, R61 ;  /* 0x00000200c43d7824 */ /* 0x000fe200078e023d */
[----:B------:R-:W-:Y:S02]  /*10340*/  SHF.R.U32.HI R114, RZ, 0x10, R35 ;  /* 0x00000010ff727819 */ /* 0x000fe40000011623 */
[----:B------:R-:W-:Y:S01]  /*10350*/  LOP3.LUT R63, R63, 0x7fffe000, RZ, 0xc0, !PT ;  /* 0x7fffe0003f3f7812 */ /* 0x000fe200078ec0ff */
[----:B------:R-:W-:Y:S01]  /*10360*/  IMAD R99, R61, 0x2, R2 ;  /* 0x000000023d637824 */ /* 0x000fe200078e0202 */
[----:B------:R-:W-:Y:S02]  /*10370*/  LOP3.LUT R62, R62, R197, RZ, 0x3c, !PT ;  /* 0x000000c53e3e7212 */ /* 0x000fe400078e3cff */
[----:B------:R-:W-:Y:S01]  /*10380*/  PRMT R112, R112, 0x5410, R111 ;  /* 0x0000541070707816 */ /* 0x000fe2000000006f */
[----:B------:R-:W-:Y:S01]  /*10390*/  IMAD R63, R196, 0x200, R63 ;  /* 0x00000200c43f7824 */ /* 0x000fe200078e023f */
[----:B------:R-:W-:-:S02]  /*103a0*/  SHF.R.U32.HI R32, RZ, 0x10, R33 ;  /* 0x00000010ff207819 */ /* 0x000fc40000011621 */
[----:B------:R-:W-:Y:S01]  /*103b0*/  SHF.R.U64 R33, R34, 0x10, R35 ;  /* 0x0000001022217819 */ /* 0x000fe20000001223 */
[----:B------:R-:W-:Y:S01]  /*103c0*/  IMAD.IADD R65, R63, 0x1, R62 ;  /* 0x000000013f417824 */ /* 0x000fe200078e023e */
[----:B------:R-:W-:Y:S01]  /*103d0*/  SHF.R.U32.HI R45, RZ, 0x10, R45 ;  /* 0x00000010ff2d7819 */ /* 0x000fe2000001162d */
[----:B------:R-:W0:Y:S01]  /*103e0*/  LDS.128 R60, [R99+0x10400] ;  /* 0x01040000633c7984 */ /* 0x000e220000000c00 */
[----:B------:R-:W-:Y:S01]  /*103f0*/  SHF.R.U64 R110, R46, 0x10, R47 ;  /* 0x000000102e6e7819 */ /* 0x000fe2000000122f */
[----:B------:R-:W-:Y:S01]  /*10400*/  IMAD R100, R65, 0x2, R2 ;  /* 0x0000000241647824 */ /* 0x000fe200078e0202 */
[----:B------:R-:W-:Y:S01]  /*10410*/  PRMT R34, R72, 0x5432, R113 ;  /* 0x0000543248227816 */ /* 0x000fe20000000071 */
[----:B------:R-:W-:Y:S01]  /*10420*/  IMAD.U32 R120, R112, 0x10000, RZ ;  /* 0x0001000070787824 */ /* 0x000fe200078e00ff */
[----:B------:R-:W-:Y:S02]  /*10430*/  PRMT R35, R75, 0x5432, R114 ;  /* 0x000054324b237816 */ /* 0x000fe40000000072 */
[----:B--23--:R-:W1:Y:S01]  /*10440*/  LDS.128 R64, [R100+0x10400] ;  /* 0x0104000064407984 */ /* 0x00ce620000000c00 */
[----:B------:R-:W-:Y:S01]  /*10450*/  SHF.R.U32.HI R44, RZ, 0x10, R47 ;  /* 0x00000010ff2c7819 */ /* 0x000fe2000001162f */
[----:B------:R-:W-:Y:S01]  /*10460*/  IMAD.U32 R119, R34, 0x10000, RZ ;  /* 0x0001000022777824 */ /* 0x000fe200078e00ff */
[----:B------:R-:W-:-:S02]  /*10470*/  PRMT R46, R70, 0x5432, R45 ;  /* 0x00005432462e7816 */ /* 0x000fc4000000002d */
[----:B------:R-:W-:Y:S02]  /*10480*/  PRMT R45, R69, 0x5432, R110 ;  /* 0x00005432452d7816 */ /* 0x000fe4000000006e */
[----:B------:R-:W-:Y:S01]  /*10490*/  PRMT R32, R73, 0x5432, R32 ;  /* 0x0000543249207816 */ /* 0x000fe20000000020 */
[----:B------:R-:W-:Y:S01]  /*104a0*/  IMAD.U32 R121, R46, 0x10000, RZ ;  /* 0x000100002e797824 */ /* 0x000fe200078e00ff */
[----:B------:R-:W-:Y:S02]  /*104b0*/  PRMT R44, R3, 0x5432, R44 ;  /* 0x00005432032c7816 */ /* 0x000fe4000000002c */
[----:B------:R-:W-:Y:S02]  /*104c0*/  LOP3.LUT R34, R34, 0xffff0000, RZ, 0xc0, !PT ;  /* 0xffff000022227812 */ /* 0x000fe400078ec0ff */
[----:B------:R-:W-:Y:S02]  /*104d0*/  LOP3.LUT R46, R46, 0xffff0000, RZ, 0xc0, !PT ;  /* 0xffff00002e2e7812 */ /* 0x000fe400078ec0ff */
[----:B------:R-:W-:Y:S01]  /*104e0*/  PRMT R33, R74, 0x5432, R33 ;  /* 0x000054324a217816 */ /* 0x000fe20000000021 */
[C---:B0-----:R-:W-:Y:S01]  /*104f0*/  IMAD.U32 R113, R60.reuse, 0x10000, RZ ;  /* 0x000100003c717824 */ /* 0x041fe200078e00ff */
[----:B------:R-:W-:Y:S01]  /*10500*/  LOP3.LUT R110, R60, 0xffff0000, RZ, 0xc0, !PT ;  /* 0xffff00003c6e7812 */ /* 0x000fe200078ec0ff */
[C---:B------:R-:W-:Y:S01]  /*10510*/  IMAD.U32 R60, R62.reuse, 0x10000, RZ ;  /* 0x000100003e3c7824 */ /* 0x040fe200078e00ff */
[----:B------:R-:W-:Y:S01]  /*10520*/  LOP3.LUT R47, R62, 0xffff0000, RZ, 0xc0, !PT ;  /* 0xffff00003e2f7812 */ /* 0x000fe200078ec0ff */
[C---:B------:R-:W-:Y:S01]  /*10530*/  IMAD.U32 R115, R63.reuse, 0x10000, RZ ;  /* 0x000100003f737824 */ /* 0x040fe200078e00ff */
[----:B------:R-:W-:Y:S01]  /*10540*/  LOP3.LUT R62, R63, 0xffff0000, RZ, 0xc0, !PT ;  /* 0xffff00003f3e7812 */ /* 0x000fe200078ec0ff */
[----:B------:R-:W-:Y:S01]  /*10550*/  IMAD.U32 R116, R61, 0x10000, RZ ;  /* 0x000100003d747824 */ /* 0x000fe200078e00ff */
[C---:B-1----:R-:W-:Y:S01]  /*10560*/  LOP3.LUT R111, R64.reuse, 0xffff0000, RZ, 0xc0, !PT ;  /* 0xffff0000406f7812 */ /* 0x042fe200078ec0ff */
[----:B------:R-:W-:Y:S01]  /*10570*/  IMAD.U32 R114, R64, 0x10000, RZ ;  /* 0x0001000040727824 */ /* 0x000fe200078e00ff */
[C---:B------:R-:W-:Y:S01]  /*10580*/  LOP3.LUT R63, R66.reuse, 0xffff0000, RZ, 0xc0, !PT ;  /* 0xffff0000423f7812 */ /* 0x040fe200078ec0ff */
[----:B------:R-:W-:Y:S01]  /*10590*/  IMAD.U32 R64, R66, 0x10000, RZ ;  /* 0x0001000042407824 */ /* 0x000fe200078e00ff */
[C---:B------:R-:W-:Y:S01]  /*105a0*/  LOP3.LUT R66, R67.reuse, 0xffff0000, RZ, 0xc0, !PT ;  /* 0xffff000043427812 */ /* 0x040fe200078ec0ff */
[----:B------:R-:W-:Y:S01]  /*105b0*/  FMUL.FTZ R122, R114, R120 ;  /* 0x00000078727a7220 */ /* 0x000fe20000410000 */
[----:B------:R-:W-:-:S02]  /*105c0*/  IMAD.U32 R118, R67, 0x10000, RZ ;  /* 0x0001000043767824 */ /* 0x000fc400078e00ff */
[-C--:B------:R-:W-:Y:S01]  /*105d0*/  FMUL.FTZ R124, R114, R119.reuse ;  /* 0x00000077727c7220 */ /* 0x080fe20000410000 */
[----:B------:R-:W-:Y:S02]  /*105e0*/  IMAD.U32 R117, R65, 0x10000, RZ ;  /* 0x0001000041757824 */ /* 0x000fe400078e00ff */
[C---:B------:R-:W-:Y:S01]  /*105f0*/  FFMA.FTZ R67, R113.reuse, R119, -R122 ;  /* 0x0000007771437223 */ /* 0x040fe2000001087a */
[----:B------:R-:W-:Y:S02]  /*10600*/  IMAD.U32 R114, R32, 0x10000, RZ ;  /* 0x0001000020727824 */ /* 0x000fe400078e00ff */
[----:B------:R-:W-:Y:S01]  /*10610*/  FFMA.FTZ R113, R113, R120, R124 ;  /* 0x0000007871717223 */ /* 0x000fe2000001007c */
[----:B------:R-:W-:Y:S02]  /*10620*/  IMAD.U32 R122, R44, 0x10000, RZ ;  /* 0x000100002c7a7824 */ /* 0x000fe400078e00ff */
[C---:B------:R-:W-:Y:S01]  /*10630*/  FMUL.FTZ R123, R117.reuse, R121 ;  /* 0x00000079757b7220 */ /* 0x040fe20000410000 */
[----:B------:R-:W-:Y:S01]  /*10640*/  FMUL.FTZ R125, R117, R114 ;  /* 0x00000072757d7220 */ /* 0x000fe20000410000 */
[----:B------:R-:W-:-:S02]  /*10650*/  IMAD.U32 R119, R35, 0x10000, RZ ;  /* 0x0001000023777824 */ /* 0x000fc400078e00ff */
[----:B------:R-:W-:Y:S01]  /*10660*/  FMUL.FTZ R120, R118, R122 ;  /* 0x0000007a76787220 */ /* 0x000fe20000410000 */
[----:B------:R-:W-:Y:S01]  /*10670*/  LOP3.LUT R117, R112, 0xffff0000, RZ, 0xc0, !PT ;  /* 0xffff000070757812 */ /* 0x000fe200078ec0ff */
[----:B------:R-:W-:Y:S01]  /*10680*/  FFMA.FTZ R114, R116, R114, -R123 ;  /* 0x0000007274727223 */ /* 0x000fe2000001087b */
[-C--:B------:R-:W-:Y:S01]  /*10690*/  FMUL.FTZ R123, R118, R119.reuse ;  /* 0x00000077767b7220 */ /* 0x080fe20000410000 */
[----:B------:R-:W-:Y:S01]  /*106a0*/  FFMA.FTZ R112, R115, R119, -R120 ;  /* 0x0000007773707223 */ /* 0x000fe20000010878 */
[----:B------:R-:W-:Y:S01]  /*106b0*/  LOP3.LUT R65, R65, 0xffff0000, RZ, 0xc0, !PT ;  /* 0xffff000041417812 */ /* 0x000fe200078ec0ff */
[----:B------:R-:W-:Y:S01]  /*106c0*/  FMUL.FTZ R119, R111, R117 ;  /* 0x000000756f777220 */ /* 0x000fe20000410000 */
[----:B------:R-:W-:Y:S01]  /*106d0*/  LOP3.LUT R118, R32, 0xffff0000, RZ, 0xc0, !PT ;  /* 0xffff000020767812 */ /* 0x000fe200078ec0ff */
[----:B------:R-:W-:Y:S01]  /*106e0*/  FFMA.FTZ R116, R116, R121, R125 ;  /* 0x0000007974747223 */ /* 0x000fe2000001007d */
[----:B------:R-:W-:Y:S01]  /*106f0*/  LOP3.LUT R61, R61, 0xffff0000, RZ, 0xc0, !PT ;  /* 0xffff00003d3d7812 */ /* 0x000fe200078ec0ff */
[-C--:B------:R-:W-:Y:S01]  /*10700*/  FMUL.FTZ R121, R111, R34.reuse ;  /* 0x000000226f797220 */ /* 0x080fe20000410000 */
[C---:B------:R-:W-:Y:S01]  /*10710*/  FFMA.FTZ R32, R110.reuse, R34, -R119 ;  /* 0x000000226e207223 */ /* 0x040fe20000010877 */
[----:B------:R-:W-:Y:S01]  /*10720*/  FFMA.FTZ R115, R115, R122, R123 ;  /* 0x0000007a73737223 */ /* 0x000fe2000001007b */
[C---:B------:R-:W-:Y:S01]  /*10730*/  FMUL.FTZ R34, R65.reuse, R46 ;  /* 0x0000002e41227220 */ /* 0x040fe20000410000 */
[-C--:B------:R-:W-:Y:S01]  /*10740*/  FMUL.FTZ R123, R65, R118.reuse ;  /* 0x00000076417b7220 */ /* 0x080fe20000410000 */
[----:B------:R-:W-:Y:S01]  /*10750*/  IMAD.U32 R111, R33, 0x10000, RZ ;  /* 0x00010000216f7824 */ /* 0x000fe200078e00ff */
[----:B------:R-:W-:Y:S01]  /*10760*/  LOP3.LUT R35, R35, 0xffff0000, RZ, 0xc0, !PT ;  /* 0xffff000023237812 */ /* 0x000fe200078ec0ff */
[C---:B------:R-:W-:Y:S01]  /*10770*/  FFMA.FTZ R65, R61.reuse, R118, -R34 ;  /* 0x000000763d417223 */ /* 0x040fe20000010822 */
[----:B------:R-:W-:Y:S01]  /*10780*/  FFMA.FTZ R123, R61, R46, R123 ;  /* 0x0000002e3d7b7223 */ /* 0x000fe2000001007b */
[----:B------:R-:W-:Y:S01]  /*10790*/  LOP3.LUT R34, R33, 0xffff0000, RZ, 0xc0, !PT ;  /* 0xffff000021227812 */ /* 0x000fe200078ec0ff */
[C---:B------:R-:W-:Y:S01]  /*107a0*/  IMAD.U32 R119, R45.reuse, 0x10000, RZ ;  /* 0x000100002d777824 */ /* 0x040fe200078e00ff */
[----:B------:R-:W-:Y:S01]  /*107b0*/  LOP3.LUT R46, R45, 0xffff0000, RZ, 0xc0, !PT ;  /* 0xffff00002d2e7812 */ /* 0x000fe200078ec0ff */
[----:B------:R-:W-:Y:S01]  /*107c0*/  FFMA.FTZ R110, R110, R117, R121 ;  /* 0x000000756e6e7223 */ /* 0x000fe20000010079 */
[----:B------:R-:W-:Y:S01]  /*107d0*/  LOP3.LUT R33, R44, 0xffff0000, RZ, 0xc0, !PT ;  /* 0xffff00002c217812 */ /* 0x000fe200078ec0ff */
[C---:B------:R-:W-:Y:S01]  /*107e0*/  FMUL.FTZ R117, R64.reuse, R119 ;  /* 0x0000007740757220 */ /* 0x040fe20000410000 */
[----:B------:R-:W-:Y:S01]  /*107f0*/  FMUL.FTZ R61, R64, R111 ;  /* 0x0000006f403d7220 */ /* 0x000fe20000410000 */
[C---:B------:R-:W-:Y:S01]  /*10800*/  FMUL.FTZ R44, R63.reuse, R46 ;  /* 0x0000002e3f2c7220 */ /* 0x040fe20000410000 */
[-C--:B------:R-:W-:Y:S01]  /*10810*/  FMUL.FTZ R63, R63, R34.reuse ;  /* 0x000000223f3f7220 */ /* 0x080fe20000410000 */
[C---:B------:R-:W-:Y:S01]  /*10820*/  FMUL.FTZ R45, R66.reuse, R33 ;  /* 0x00000021422d7220 */ /* 0x040fe20000410000 */
[----:B------:R-:W-:Y:S01]  /*10830*/  FMUL.FTZ R66, R66, R35 ;  /* 0x0000002342427220 */ /* 0x000fe20000410000 */
[----:B------:R-:W-:Y:S01]  /*10840*/  FFMA.FTZ R117, R60, R111, -R117 ;  /* 0x0000006f3c757223 */ /* 0x000fe20000010875 */
        /* <DEDUP_REMOVED lines=15> */
.L_x_2642:
[----:B------:R-:W-:Y:S05]  /*10940*/  BSYNC B2 ;  /* 0x0000000000027941 */ /* 0x000fea0003800000 */
.L_x_2641:
[----:B------:R-:W-:Y:S04]  /*10950*/  BSSY B2, `(.L_x_2643) ;  /* 0x000006a000027945 */ /* 0x000fe80003800000 */
[----:B------:R-:W-:Y:S05]  /*10960*/  @P1 BRA `(.L_x_2644) ;  /* 0x0000000400a01947 */ /* 0x000fea0003800000 */
[----:B-1----:R-:W4:Y:S01]  /*10970*/  LDL R100, [R1+0x78] ;  /* 0x0000780001647983 */ /* 0x002f220000100800 */
[----:B------:R-:W-:Y:S02]  /*10980*/  LEA.HI R32, R78, R234, RZ, 0x1d ;  /* 0x000000ea4e207211 */ /* 0x000fe400078fe8ff */
[--C-:B0-----:R-:W-:Y:S02]  /*10990*/  SHF.R.U64 R61, R30, 0x10, R31.reuse ;  /* 0x000000101e3d7819 */ /* 0x101fe4000000121f */
[----:B------:R-:W-:Y:S02]  /*109a0*/  SHF.R.S32.HI R33, RZ, 0x1f, R32 ;  /* 0x0000001fff217819 */ /* 0x000fe40000011420 */
[----:B------:R-:W-:Y:S02]  /*109b0*/  SHF.R.U32.HI R30, RZ, 0x10, R31 ;  /* 0x00000010ff1e7819 */ /* 0x000fe4000001161f */
[----:B------:R-:W-:Y:S01]  /*109c0*/  LEA.HI R33, R33, R32, RZ, 0x3 ;  /* 0x0000002021217211 */ /* 0x000fe200078f18ff */
[----:B------:R-:W-:Y:S01]  /*109d0*/  IMAD.SHL.U32 R32, R32, 0x8, RZ ;  /* 0x0000000820207824 */ /* 0x000fe200078e00ff */
[----:B------:R-:W-:-:S02]  /*109e0*/  SHF.R.U64 R31, R40, 0x10, R41 ;  /* 0x00000010281f7819 */ /* 0x000fc40000001229 */
[----:B------:R-:W-:Y:S01]  /*109f0*/  SHF.R.U64 R63, R28, 0x10, R29 ;  /* 0x000000101c3f7819 */ /* 0x000fe2000000121d */
[----:B------:R-:W-:Y:S01]  /*10a00*/  IMAD.SHL.U32 R33, R33, 0x400, RZ ;  /* 0x0000040021217824 */ /* 0x000fe200078e00ff */
[----:B------:R-:W-:Y:S02]  /*10a10*/  LOP3.LUT R32, R195, 0x38, R32, 0xf8, !PT ;  /* 0x00000038c3207812 */ /* 0x000fe400078ef820 */
[----:B------:R-:W-:Y:S02]  /*10a20*/  PRMT R102, R102, 0x5410, R31 ;  /* 0x0000541066667816 */ /* 0x000fe4000000001f */
[----:B------:R-:W-:Y:S02]  /*10a30*/  LOP3.LUT R33, R33, 0x7fffe000, RZ, 0xc0, !PT ;  /* 0x7fffe00021217812 */ /* 0x000fe400078ec0ff */
[----:B------:R-:W-:Y:S02]  /*10a40*/  LOP3.LUT R32, R32, R197, RZ, 0x3c, !PT ;  /* 0x000000c520207212 */ /* 0x000fe400078e3cff */
[----:B------:R-:W-:Y:S01]  /*10a50*/  SHF.R.U32.HI R40, RZ, 0x10, R41 ;  /* 0x00000010ff287819 */ /* 0x000fe20000011629 */
[----:B------:R-:W-:Y:S01]  /*10a60*/  IMAD R33, R196, 0x200, R33 ;  /* 0x00000200c4217824 */ /* 0x000fe200078e0221 */
[----:B------:R-:W-:-:S02]  /*10a70*/  SHF.R.U32.HI R28, RZ, 0x10, R29 ;  /* 0x00000010ff1c7819 */ /* 0x000fc4000001161d */
[----:B------:R-:W-:Y:S01]  /*10a80*/  PRMT R106, R106, 0x5410, R63 ;  /* 0x000054106a6a7816 */ /* 0x000fe2000000003f */
[----:B------:R-:W-:Y:S01]  /*10a90*/  IMAD.IADD R45, R33, 0x1, R32 ;  /* 0x00000001212d7824 */ /* 0x000fe200078e0220 */
[--C-:B------:R-:W-:Y:S01]  /*10aa0*/  SHF.R.U64 R29, R42, 0x10, R43.reuse ;  /* 0x000000102a1d7819 */ /* 0x100fe2000000122b */
[----:B------:R-:W-:Y:S01]  /*10ab0*/  IMAD.U32 R63, R102, 0x10000, RZ ;  /* 0x00010000663f7824 */ /* 0x000fe200078e00ff */
[----:B------:R-:W-:Y:S01]  /*10ac0*/  SHF.R.U32.HI R42, RZ, 0x10, R43 ;  /* 0x00000010ff2a7819 */ /* 0x000fe2000001162b */
[----:B------:R-:W-:Y:S01]  /*10ad0*/  IMAD R60, R45, 0x2, R2 ;  /* 0x000000022d3c7824 */ /* 0x000fe200078e0202 */
[----:B------:R-:W-:Y:S02]  /*10ae0*/  PRMT R103, R103, 0x5410, R40 ;  /* 0x0000541067677816 */ /* 0x000fe40000000028 */
[----:B------:R-:W-:Y:S02]  /*10af0*/  PRMT R105, R105, 0x5410, R42 ;  /* 0x0000541069697816 */ /* 0x000fe4000000002a */
[----:B------:R-:W0:Y:S01]  /*10b00*/  LDS.128 R44, [R60+0x10400] ;  /* 0x010400003c2c7984 */ /* 0x000e220000000c00 */
[----:B------:R-:W-:Y:S01]  /*10b10*/  PRMT R107, R107, 0x5410, R28 ;  /* 0x000054106b6b7816 */ /* 0x000fe2000000001c */
[----:B------:R-:W-:Y:S01]  /*10b20*/  IMAD.U32 R64, R103, 0x10000, RZ ;  /* 0x0001000067407824 */ /* 0x000fe200078e00ff */
[----:B------:R-:W-:-:S02]  /*10b30*/  PRMT R109, R109, 0x5410, R30 ;  /* 0x000054106d6d7816 */ /* 0x000fc4000000001e */
[----:B------:R-:W-:Y:S02]  /*10b40*/  PRMT R104, R104, 0x5410, R29 ;  /* 0x0000541068687816 */ /* 0x000fe4000000001d */
[----:B------:R-:W-:Y:S02]  /*10b50*/  PRMT R108, R108, 0x5410, R61 ;  /* 0x000054106c6c7816 */ /* 0x000fe4000000003d */
[----:B------:R-:W-:Y:S02]  /*10b60*/  LOP3.LUT R102, R102, 0xffff0000, RZ, 0xc0, !PT ;  /* 0xffff000066667812 */ /* 0x000fe400078ec0ff */
[----:B------:R-:W-:Y:S01]  /*10b70*/  LOP3.LUT R103, R103, 0xffff0000, RZ, 0xc0, !PT ;  /* 0xffff000067677812 */ /* 0x000fe200078ec0ff */
[----:B0-----:R-:W-:Y:S01]  /*10b80*/  IMAD.U32 R31, R44, 0x10000, RZ ;  /* 0x000100002c1f7824 */ /* 0x001fe200078e00ff */
[----:B------:R-:W-:Y:S01]  /*10b90*/  LOP3.LUT R30, R46, 0xffff0000, RZ, 0xc0, !PT ;  /* 0xffff00002e1e7812 */ /* 0x000fe200078ec0ff */
[----:B------:R-:W-:Y:S02]  /*10ba0*/  IMAD.U32 R62, R47, 0x10000, RZ ;  /* 0x000100002f3e7824 */ /* 0x000fe400078e00ff */
[----:B------:R-:W-:Y:S01]  /*10bb0*/  FMUL.FTZ R65, R31, R63 ;  /* 0x0000003f1f417220 */ /* 0x000fe20000410000 */
[----:B----4-:R-:W0:Y:S02]  /*10bc0*/  LDS.128 R32, [R100] ;  /* 0x0000000064207984 */ /* 0x010e240000000c00 */
[C---:B0-----:R-:W-:Y:S01]  /*10bd0*/  IMAD.U32 R40, R32.reuse, 0x10000, RZ ;  /* 0x0001000020287824 */ /* 0x041fe200078e00ff */
[----:B------:R-:W-:Y:S01]  /*10be0*/  LOP3.LUT R41, R32, 0xffff0000, RZ, 0xc0, !PT ;  /* 0xffff000020297812 */ /* 0x000fe200078ec0ff */
[----:B------:R-:W-:Y:S01]  /*10bf0*/  IMAD.U32 R32, R106, 0x10000, RZ ;  /* 0x000100006a207824 */ /* 0x000fe200078e00ff */
[C---:B------:R-:W-:Y:S01]  /*10c00*/  LOP3.LUT R28, R34.reuse, 0xffff0000, RZ, 0xc0, !PT ;  /* 0xffff0000221c7812 */ /* 0x040fe200078ec0ff */
[----:B------:R-:W-:Y:S01]  /*10c10*/  IMAD.U32 R29, R34, 0x10000, RZ ;  /* 0x00010000221d7824 */ /* 0x000fe200078e00ff */
[----:B------:R-:W-:Y:S01]  /*10c20*/  LOP3.LUT R34, R35, 0xffff0000, RZ, 0xc0, !PT ;  /* 0xffff000023227812 */ /* 0x000fe200078ec0ff */
[-C--:B--2---:R-:W-:Y:S01]  /*10c30*/  FMUL.FTZ R67, R31, R32.reuse ;  /* 0x000000201f437220 */ /* 0x084fe20000410000 */
[----:B------:R-:W-:Y:S01]  /*10c40*/  FFMA.FTZ R31, R40, R32, -R65 ;  /* 0x00000020281f7223 */ /* 0x000fe20000010841 */
[----:B------:R-:W-:Y:S01]  /*10c50*/  IMAD.U32 R61, R35, 0x10000, RZ ;  /* 0x00010000233d7824 */ /* 0x000fe200078e00ff */
[----:B------:R-:W-:Y:S01]  /*10c60*/  LOP3.LUT R43, R33, 0xffff0000, RZ, 0xc0, !PT ;  /* 0xffff0000212b7812 */ /* 0x000fe200078ec0ff */
[----:B------:R-:W-:Y:S01]  /*10c70*/  IMAD.U32 R65, R105, 0x10000, RZ ;  /* 0x0001000069417824 */ /* 0x000fe200078e00ff */
[----:B------:R-:W-:Y:S01]  /*10c80*/  LOP3.LUT R35, R44, 0xffff0000, RZ, 0xc0, !PT ;  /* 0xffff00002c237812 */ /* 0x000fe200078ec0ff */
[----:B------:R-:W-:Y:S01]  /*10c90*/  IMAD.U32 R42, R33, 0x10000, RZ ;  /* 0x00010000212a7824 */ /* 0x000fe200078e00ff */
[C---:B------:R-:W-:Y:S01]  /*10ca0*/  LOP3.LUT R44, R45.reuse, 0xffff0000, RZ, 0xc0, !PT ;  /* 0xffff00002d2c7812 */ /* 0x040fe200078ec0ff */
[----:B------:R-:W-:-:S02]  /*10cb0*/  IMAD.U32 R33, R45, 0x10000, RZ ;  /* 0x000100002d217824 */ /* 0x000fc400078e00ff */
[----:B------:R-:W-:Y:S01]  /*10cc0*/  FFMA.FTZ R32, R40, R63, R67 ;  /* 0x0000003f28207223 */ /* 0x000fe20000010043 */
[----:B------:R-:W-:Y:S01]  /*10cd0*/  IMAD.U32 R45, R46, 0x10000, RZ ;  /* 0x000100002e2d7824 */ /* 0x000fe200078e00ff */
[----:B------:R-:W-:Y:S01]  /*10ce0*/  LOP3.LUT R46, R47, 0xffff0000, RZ, 0xc0, !PT ;  /* 0xffff00002f2e7812 */ /* 0x000fe200078ec0ff */
[----:B------:R-:W-:Y:S02]  /*10cf0*/  IMAD.U32 R40, R109, 0x10000, RZ ;  /* 0x000100006d287824 */ /* 0x000fe400078e00ff */
[----:B---3--:R-:W-:Y:S01]  /*10d00*/  FMUL.FTZ R66, R62, R65 ;  /* 0x000000413e427220 */ /* 0x008fe20000410000 */
[----:B------:R-:W-:Y:S01]  /*10d10*/  IMAD.U32 R47, R107, 0x10000, RZ ;  /* 0x000100006b2f7824 */ /* 0x000fe200078e00ff */
[----:B------:R-:W-:Y:S01]  /*10d20*/  LOP3.LUT R106, R106, 0xffff0000, RZ, 0xc0, !PT ;  /* 0xffff00006a6a7812 */ /* 0x000fe200078ec0ff */
[-C--:B------:R-:W-:Y:S01]  /*10d30*/  FMUL.FTZ R62, R62, R40.reuse ;  /* 0x000000283e3e7220 */ /* 0x080fe20000410000 */
[----:B------:R-:W-:Y:S01]  /*10d40*/  FFMA.FTZ R67, R61, R40, -R66 ;  /* 0x000000283d437223 */ /* 0x000fe20000010842 */
[C---:B------:R-:W-:Y:S01]  /*10d50*/  FMUL.FTZ R99, R33.reuse, R64 ;  /* 0x0000004021637220 */ /* 0x040fe20000410000 */
[----:B------:R-:W-:Y:S01]  /*10d60*/  FMUL.FTZ R63, R33, R47 ;  /* 0x0000002f213f7220 */ /* 0x000fe20000410000 */
[----:B------:R-:W-:Y:S01]  /*10d70*/  FMUL.FTZ R40, R35, R102 ;  /* 0x0000006623287220 */ /* 0x000fe20000410000 */
[----:B------:R-:W-:Y:S01]  /*10d80*/  FFMA.FTZ R61, R61, R65, R62 ;  /* 0x000000413d3d7223 */ /* 0x000fe2000001003e */
[----:B------:R-:W-:Y:S01]  /*10d90*/  FMUL.FTZ R62, R35, R106 ;  /* 0x0000006a233e7220 */ /* 0x000fe20000410000 */
[C---:B------:R-:W-:Y:S01]  /*10da0*/  FFMA.FTZ R33, R42.reuse, R47, -R99 ;  /* 0x0000002f2a217223 */ /* 0x040fe20000010863 */
[----:B------:R-:W-:Y:S01]  /*10db0*/  FFMA.FTZ R63, R42, R64, R63 ;  /* 0x000000402a3f7223 */ /* 0x000fe2000001003f */
[----:B------:R-:W-:Y:S01]  /*10dc0*/  LOP3.LUT R107, R107, 0xffff0000, RZ, 0xc0, !PT ;  /* 0xffff00006b6b7812 */ /* 0x000fe200078ec0ff */
[----:B------:R-:W-:Y:S01]  /*10dd0*/  FFMA.FTZ R106, R41, R106, -R40 ;  /* 0x0000006a296a7223 */ /* 0x000fe20000010828 */
[----:B------:R-:W-:-:S02]  /*10de0*/  IMAD.U32 R42, R104, 0x10000, RZ ;  /* 0x00010000682a7824 */ /* 0x000fc400078e00ff */
[----:B------:R-:W-:Y:S01]  /*10df0*/  FMUL.FTZ R64, R44, R103 ;  /* 0x000000672c407220 */ /* 0x000fe20000410000 */
[----:B------:R-:W-:Y:S02]  /*10e00*/  IMAD.U32 R40, R108, 0x10000, RZ ;  /* 0x000100006c287824 */ /* 0x000fe400078e00ff */
[----:B------:R-:W-:Y:S01]  /*10e10*/  FFMA.FTZ R47, R41, R102, R62 ;  /* 0x00000066292f7223 */ /* 0x000fe2000001003e */
[-C--:B------:R-:W-:Y:S01]  /*10e20*/  FMUL.FTZ R44, R44, R107.reuse ;  /* 0x0000006b2c2c7220 */ /* 0x080fe20000410000 */
[C---:B------:R-:W-:Y:S01]  /*10e30*/  FMUL.FTZ R62, R45.reuse, R42 ;  /* 0x0000002a2d3e7220 */ /* 0x040fe20000410000 */
[-C--:B------:R-:W-:Y:S01]  /*10e40*/  FMUL.FTZ R66, R45, R40.reuse ;  /* 0x000000282d427220 */ /* 0x080fe20000410000 */
[----:B------:R-:W-:Y:S01]  /*10e50*/  LOP3.LUT R41, R104, 0xffff0000, RZ, 0xc0, !PT ;  /* 0xffff000068297812 */ /* 0x000fe200078ec0ff */
[----:B------:R-:W-:Y:S01]  /*10e60*/  FFMA.FTZ R64, R43, R107, -R64 ;  /* 0x0000006b2b407223 */ /* 0x000fe20000010840 */
[----:B------:R-:W-:Y:S01]  /*10e70*/  LOP3.LUT R105, R105, 0xffff0000, RZ, 0xc0, !PT ;  /* 0xffff000069697812 */ /* 0x000fe200078ec0ff */
[----:B------:R-:W-:Y:S01]  /*10e80*/  FFMA.FTZ R44, R43, R103, R44 ;  /* 0x000000672b2c7223 */ /* 0x000fe2000001002c */
[----:B------:R-:W-:Y:S01]  /*10e90*/  LOP3.LUT R35, R108, 0xffff0000, RZ, 0xc0, !PT ;  /* 0xffff00006c237812 */ /* 0x000fe200078ec0ff */
[----:B------:R-:W-:Y:S01]  /*10ea0*/  FFMA.FTZ R62, R29, R40, -R62 ;  /* 0x000000281d3e7223 */ /* 0x000fe2000001083e */
[----:B------:R-:W-:Y:S01]  /*10eb0*/  LOP3.LUT R109, R109, 0xffff0000, RZ, 0xc0, !PT ;  /* 0xffff00006d6d7812 */ /* 0x000fe200078ec0ff */
        /* <DEDUP_REMOVED lines=19> */
.L_x_2644:
[----:B------:R-:W-:Y:S05]  /*10ff0*/  BSYNC B2 ;  /* 0x0000000000027941 */ /* 0x000fea0003800000 */
.L_x_2643:
[----:B------:R-:W-:Y:S05]  /*11000*/  @P2 BRA `(.L_x_2640) ;  /* 0x0000000400a02947 */ /* 0x000fea0003800000 */
[----:B----4-:R-:W4:Y:S01]  /*11010*/  LDL R60, [R1+0x70] ;  /* 0x00007000013c7983 */ /* 0x010f220000100800 */
[----:B------:R-:W-:Y:S02]  /*11020*/  LEA.HI R78, R78, R235, RZ, 0x1d ;  /* 0x000000eb4e4e7211 */ /* 0x000fe400078fe8ff */
[--C-:B-1----:R-:W-:Y:S02]  /*11030*/  SHF.R.U64 R46, R24, 0x10, R25.reuse ;  /* 0x00000010182e7819 */ /* 0x102fe40000001219 */
        /* <DEDUP_REMOVED lines=8> */
[----:B------:R-:W-:Y:S02]  /*110c0*/  SHF.R.U64 R24, R38, 0x10, R39 ;  /* 0x0000001026187819 */ /* 0x000fe40000001227 */
[----:B------:R-:W-:Y:S02]  /*110d0*/  LOP3.LUT R29, R29, 0x7fffe000, RZ, 0xc0, !PT ;  /* 0x7fffe0001d1d7812 */ /* 0x000fe400078ec0ff */
[----:B------:R-:W-:Y:S02]  /*110e0*/  LOP3.LUT R78, R78, R197, RZ, 0x3c, !PT ;  /* 0x000000c54e4e7212 */ /* 0x000fe400078e3cff */
[----:B------:R-:W-:Y:S01]  /*110f0*/  SHF.R.U32.HI R42, RZ, 0x10, R27 ;  /* 0x00000010ff2a7819 */ /* 0x000fe2000001161b */
[----:B------:R-:W-:Y:S01]  /*11100*/  IMAD R29, R196, 0x200, R29 ;  /* 0x00000200c41d7824 */ /* 0x000fe200078e021d */
[----:B------:R-:W-:-:S02]  /*11110*/  SHF.R.U32.HI R37, RZ, 0x10, R37 ;  /* 0x00000010ff257819 */ /* 0x000fc40000011625 */
[----:B------:R-:W-:Y:S01]  /*11120*/  PRMT R90, R90, 0x5410, R25 ;  /* 0x000054105a5a7816 */ /* 0x000fe20000000019 */
[----:B------:R-:W-:Y:S01]  /*11130*/  IMAD.IADD R33, R29, 0x1, R78 ;  /* 0x000000011d217824 */ /* 0x000fe200078e024e */
[----:B------:R-:W-:Y:S02]  /*11140*/  PRMT R83, R83, 0x5410, R26 ;  /* 0x0000541053537816 */ /* 0x000fe4000000001a */
[----:B------:R-:W-:Y:S01]  /*11150*/  PRMT R85, R85, 0x5410, R24 ;  /* 0x0000541055557816 */ /* 0x000fe20000000018 */
[----:B------:R-:W-:Y:S01]  /*11160*/  IMAD R40, R33, 0x2, R2 ;  /* 0x0000000221287824 */ /* 0x000fe200078e0202 */
[----:B------:R-:W-:Y:S02]  /*11170*/  PRMT R87, R87, 0x5410, R46 ;  /* 0x0000541057577816 */ /* 0x000fe4000000002e */
[----:B------:R-:W-:Y:S01]  /*11180*/  PRMT R91, R91, 0x5410, R42 ;  /* 0x000054105b5b7816 */ /* 0x000fe2000000002a */
[----:B------:R-:W-:Y:S01]  /*11190*/  IMAD.U32 R42, R83, 0x10000, RZ ;  /* 0x00010000532a7824 */ /* 0x000fe200078e00ff */
[----:B------:R-:W1:Y:S01]  /*111a0*/  LDS.128 R32, [R40+0x10400] ;  /* 0x0104000028207984 */ /* 0x000e620000000c00 */
[----:B------:R-:W-:Y:S01]  /*111b0*/  PRMT R84, R84, 0x5410, R37 ;  /* 0x0000541054547816 */ /* 0x000fe20000000025 */
[----:B------:R-:W-:Y:S01]  /*111c0*/  IMAD.U32 R41, R87, 0x10000, RZ ;  /* 0x0001000057297824 */ /* 0x000fe200078e00ff */
[----:B------:R-:W-:-:S02]  /*111d0*/  SHF.R.U32.HI R39, RZ, 0x10, R39 ;  /* 0x00000010ff277819 */ /* 0x000fc40000011627 */
[----:B------:R-:W-:Y:S01]  /*111e0*/  PRMT R89, R89, 0x5410, R44 ;  /* 0x0000541059597816 */ /* 0x000fe2000000002c */
[----:B------:R-:W-:Y:S01]  /*111f0*/  IMAD.U32 R43, R84, 0x10000, RZ ;  /* 0x00010000542b7824 */ /* 0x000fe200078e00ff */
[----:B------:R-:W-:Y:S02]  /*11200*/  PRMT R86, R86, 0x5410, R39 ;  /* 0x0000541056567816 */ /* 0x000fe40000000027 */
[----:B------:R-:W-:Y:S02]  /*11210*/  LOP3.LUT R83, R83, 0xffff0000, RZ, 0xc0, !PT ;  /* 0xffff000053537812 */ /* 0x000fe400078ec0ff */
[----:B------:R-:W-:Y:S02]  /*11220*/  LOP3.LUT R87, R87, 0xffff0000, RZ, 0xc0, !PT ;  /* 0xffff000057577812 */ /* 0x000fe400078ec0ff */
        /* <DEDUP_REMOVED lines=8> */
[----:B----4-:R-:W0:Y:S02]  /*112b0*/  LDS.128 R28, [R60] ;  /* 0x000000003c1c7984 */ /* 0x010e240000000c00 */
        /* <DEDUP_REMOVED lines=14> */
[----:B------:R-:W-:Y:S01]  /*113a0*/  FFMA.FTZ R45, R24, R41, -R45 ;  /* 0x00000029182d7223 */ /* 0x000fe2000001082d */
        /* <DEDUP_REMOVED lines=10> */
[----:B------:R-:W-:Y:S01]  /*11450*/  FMUL.FTZ R24, R32, R83 ;  /* 0x0000005320187220 */ /* 0x000fe20000410000 */
[----:B------:R-:W-:Y:S01]  /*11460*/  FFMA.FTZ R41, R36, R41, R42 ;  /* 0x0000002924297223 */ /* 0x000fe2000001002a */
[-C--:B------:R-:W-:Y:S01]  /*11470*/  FMUL.FTZ R36, R32, R87.reuse ;  /* 0x0000005720247220 */ /* 0x080fe20000410000 */
[----:B------:R-:W-:Y:S01]  /*11480*/  FMUL.FTZ R44, R38, R26 ;  /* 0x0000001a262c7220 */ /* 0x000fe20000410000 */
        /* <DEDUP_REMOVED lines=8> */
[----:B------:R-:W-:Y:S01]  /*11510*/  LOP3.LUT R91, R91, 0xffff0000, RZ, 0xc0, !PT ;  /* 0xffff00005b5b7812 */ /* 0x000fe200078ec0ff */
[C---:B------:R-:W-:Y:S01]  /*11520*/  FMUL.FTZ R24, R34.reuse, R85 ;  /* 0x0000005522187220 */ /* 0x040fe20000410000 */
[----:B------:R-:W-:Y:S01]  /*11530*/  FMUL.FTZ R34, R34, R90 ;  /* 0x0000005a22227220 */ /* 0x000fe20000410000 */
[----:B------:R-:W-:Y:S01]  /*11540*/  FMUL.FTZ R31, R33, R84 ;  /* 0x00000054211f7220 */ /* 0x000fe20000410000 */
[----:B------:R-:W-:Y:S01]  /*11550*/  FMUL.FTZ R25, R35, R86 ;  /* 0x0000005623197220 */ /* 0x000fe20000410000 */
[----:B------:R-:W-:Y:S01]  /*11560*/  FMUL.FTZ R33, R33, R89 ;  /* 0x0000005921217220 */ /* 0x000fe20000410000 */
[----:B------:R-:W-:Y:S01]  /*11570*/  FMUL.FTZ R35, R35, R91 ;  /* 0x0000005b23237220 */ /* 0x000fe20000410000 */
[----:B------:R-:W-:Y:S01]  /*11580*/  FFMA.FTZ R38, R27, R26, R38 ;  /* 0x0000001a1b267223 */ /* 0x000fe20000010026 */
[C---:B------:R-:W-:Y:S01]  /*11590*/  FFMA.FTZ R27, R29.reuse, R90, -R24 ;  /* 0x0000005a1d1b7223 */ /* 0x040fe20000010818 */
[----:B------:R-:W-:Y:S01]  /*115a0*/  FFMA.FTZ R85, R29, R85, R34 ;  /* 0x000000551d557223 */ /* 0x000fe20000010022 */
        /* <DEDUP_REMOVED lines=14> */
.L_x_2640:
[----:B------:R-:W-:Y:S05]  /*11690*/  BSYNC B1 ;  /* 0x0000000000017941 */ /* 0x000fea0003800000 */
.L_x_2639:
[----:B------:R-:W-:-:S13]  /*116a0*/  ISETP.GE.AND P0, PT, R214, R0, PT ;  /* 0x00000000d600720c */ /* 0x000fda0003f06270 */
[----:B------:R-:W-:Y:S05]  /*116b0*/  @P0 BRA `(.L_x_2620) ;  /* 0x0000001400040947 */ /* 0x000fea0003800000 */
[----:B------:R-:W5:Y:S01]  /*116c0*/  LDC R0, c[0x0][0x3f4] ;  /* 0x0000fd00ff007b82 */ /* 0x000f620000000800 */
[----:B------:R-:W-:Y:S01]  /*116d0*/  BSSY B1, `(.L_x_2645) ;  /* 0x000006d000017945 */ /* 0x000fe20003800000 */
[----:B------:R-:W-:Y:S02]  /*116e0*/  SHF.R.U32.HI R42, RZ, 0x3, R194 ;  /* 0x00000003ff2a7819 */ /* 0x000fe400000116c2 */
[-C--:B-----5:R-:W-:Y:S02]  /*116f0*/  ISETP.GE.AND P0, PT, R18, R0.reuse, PT ;  /* 0x000000001200720c */ /* 0x0a0fe40003f06270 */
[-C--:B------:R-:W-:Y:S02]  /*11700*/  ISETP.GE.AND P1, PT, R185, R0.reuse, PT ;  /* 0x00000000b900720c */ /* 0x080fe40003f26270 */
[----:B------:R-:W-:-:S09]  /*11710*/  ISETP.GE.AND P2, PT, R186, R0, PT ;  /* 0x00000000ba00720c */ /* 0x000fd20003f46270 */
[----:B------:R-:W-:Y:S05]  /*11720*/  @P0 BRA `(.L_x_2646) ;  /* 0x00000004009c0947 */ /* 0x000fea0003800000 */
[----:B-1----:R-:W5:Y:S01]  /*11730*/  LDL R44, [R1+0x74] ;  /* 0x00007400012c7983 */ /* 0x002f620000100800 */
[----:B0-----:R-:W-:Y:S02]  /*11740*/  LEA.HI R24, R0, R217, RZ, 0x1d ;  /* 0x000000d900187211 */ /* 0x001fe400078fe8ff */
[--C-:B----4-:R-:W-:Y:S02]  /*11750*/  SHF.R.U64 R33, R4, 0x10, R5.reuse ;  /* 0x0000001004217819 */ /* 0x110fe40000001205 */
        /* <DEDUP_REMOVED lines=100> */
.L_x_2646:
[----:B------:R-:W-:Y:S05]  /*11da0*/  BSYNC B1 ;  /* 0x0000000000017941 */ /* 0x000fea0003800000 */
.L_x_2645:
[----:B------:R-:W-:Y:S04]  /*11db0*/  BSSY B1, `(.L_x_2647) ;  /* 0x0000069000017945 */ /* 0x000fe80003800000 */
[----:B------:R-:W-:Y:S05]  /*11dc0*/  @P1 BRA `(.L_x_2648) ;  /* 0x00000004009c1947 */ /* 0x000fea0003800000 */
[----:B0-----:R-:W5:Y:S01]  /*11dd0*/  LDL R40, [R1+0x6c] ;  /* 0x00006c0001287983 */ /* 0x001f620000100800 */
[----:B------:R-:W-:Y:S02]  /*11de0*/  LEA.HI R4, R0, R234, RZ, 0x1d ;  /* 0x000000ea00047211 */ /* 0x000fe400078fe8ff */
[----:B----4-:R-:W-:Y:S02]  /*11df0*/  SHF.R.U64 R29, R8, 0x10, R9 ;  /* 0x00000010081d7819 */ /* 0x010fe40000001209 */
[----:B------:R-:W-:Y:S01]  /*11e00*/  SHF.R.S32.HI R7, RZ, 0x1f, R4 ;  /* 0x0000001fff077819 */ /* 0x000fe20000011404 */
[----:B------:R-:W-:Y:S01]  /*11e10*/  IMAD.SHL.U32 R5, R4, 0x8, RZ ;  /* 0x0000000804057824 */ /* 0x000fe200078e00ff */
[----:B-1----:R-:W-:Y:S02]  /*11e20*/  SHF.R.U64 R32, R52, 0x10, R53 ;  /* 0x0000001034207819 */ /* 0x002fe40000001235 */
[----:B------:R-:W-:Y:S02]  /*11e30*/  LEA.HI R7, R7, R4, RZ, 0x3 ;  /* 0x0000000407077211 */ /* 0x000fe400078f18ff */
[----:B------:R-:W-:-:S02]  /*11e40*/  LOP3.LUT R4, R194, 0x38, R5, 0xf8, !PT ;  /* 0x00000038c2047812 */ /* 0x000fc400078ef805 */
[----:B------:R-:W-:Y:S01]  /*11e50*/  SHF.R.U32.HI R8, RZ, 0x10, R9 ;  /* 0x00000010ff087819 */ /* 0x000fe20000011609 */
        /* <DEDUP_REMOVED lines=9> */
[----:B------:R-:W-:Y:S01]  /*11ef0*/  SHF.R.U64 R30, R54, 0x10, R55 ;  /* 0x00000010361e7819 */ /* 0x000fe20000001237 */
[----:B------:R-:W-:Y:S01]  /*11f00*/  IMAD R28, R25, 0x2, R2 ;  /* 0x00000002191c7824 */ /* 0x000fe200078e0202 */
[----:B------:R-:W-:Y:S02]  /*11f10*/  PRMT R75, R75, 0x5410, R8 ;  /* 0x000054104b4b7816 */ /* 0x000fe40000000008 */
[--C-:B------:R-:W-:Y:S02]  /*11f20*/  SHF.R.U64 R9, R10, 0x10, R11.reuse ;  /* 0x000000100a097819 */ /* 0x100fe4000000120b */
[----:B------:R-:W0:Y:S01]  /*11f30*/  LDS.128 R24, [R28+0x10400] ;  /* 0x010400001c187984 */ /* 0x000e220000000c00 */
[----:B------:R-:W-:Y:S01]  /*11f40*/  SHF.R.U32.HI R10, RZ, 0x10, R11 ;  /* 0x00000010ff0a7819 */ /* 0x000fe2000001160b */
[----:B------:R-:W-:Y:S01]  /*11f50*/  IMAD.U32 R35, R75, 0x10000, RZ ;  /* 0x000100004b237824 */ /* 0x000fe200078e00ff */
[----:B------:R-:W-:-:S02]  /*11f60*/  SHF.R.U32.HI R55, RZ, 0x10, R55 ;  /* 0x00000010ff377819 */ /* 0x000fc40000011637 */
[----:B------:R-:W-:Y:S02]  /*11f70*/  PRMT R80, R80, 0x5410, R53 ;  /* 0x0000541050507816 */ /* 0x000fe40000000035 */
[----:B------:R-:W-:Y:S02]  /*11f80*/  PRMT R81, R81, 0x5410, R30 ;  /* 0x0000541051517816 */ /* 0x000fe4000000001e */
[----:B------:R-:W-:Y:S02]  /*11f90*/  PRMT R77, R77, 0x5410, R10 ;  /* 0x000054104d4d7816 */ /* 0x000fe4000000000a */
        /* <DEDUP_REMOVED lines=10> */
[----:B------:R-:W-:Y:S01]  /*12040*/  FMUL.FTZ R36, R30, R35 ;  /* 0x000000231e247220 */ /* 0x000fe20000410000 */
[C---:B------:R-:W-:Y:S01]  /*12050*/  IMAD.U32 R32, R27.reuse, 0x10000, RZ ;  /* 0x000100001b207824 */ /* 0x040fe200078e00ff */
[----:B------:R-:W-:Y:S01]  /*12060*/  LOP3.LUT R80, R80, 0xffff0000, RZ, 0xc0, !PT ;  /* 0xffff000050507812 */ /* 0x000fe200078ec0ff */
[----:B------:R-:W-:Y:S01]  /*12070*/  FMUL.FTZ R30, R30, R29 ;  /* 0x0000001d1e1e7220 */ /* 0x000fe20000410000 */
[C---:B------:R-:W-:Y:S01]  /*12080*/  IMAD.U32 R31, R26.reuse, 0x10000, RZ ;  /* 0x000100001a1f7824 */ /* 0x040fe200078e00ff */
[----:B------:R-:W-:Y:S02]  /*12090*/  LOP3.LUT R26, R26, 0xffff0000, RZ, 0xc0, !PT ;  /* 0xffff00001a1a7812 */ /* 0x000fe400078ec0ff */
        /* <DEDUP_REMOVED lines=11> */
[----:B------:R-:W-:Y:S01]  /*12150*/  LOP3.LUT R29, R74, 0xffff0000, RZ, 0xc0, !PT ;  /* 0xffff00004a1d7812 */ /* 0x000fe200078ec0ff */
[C---:B------:R-:W-:Y:S01]  /*12160*/  FMUL.FTZ R34, R32.reuse, R33 ;  /* 0x0000002120227220 */ /* 0x040fe20000410000 */
[----:B------:R-:W-:Y:S02]  /*12170*/  IMAD.U32 R11, R7, 0x10000, RZ ;  /* 0x00010000070b7824 */ /* 0x000fe400078e00ff */
[-C--:B------:R-:W-:Y:S01]  /*12180*/  FMUL.FTZ R32, R32, R8.reuse ;  /* 0x0000000820207220 */ /* 0x080fe20000410000 */
[----:B------:R-:W-:Y:S01]  /*12190*/  FFMA.FTZ R35, R9, R35, R30 ;  /* 0x0000002309237223 */ /* 0x000fe2000001001e */
[----:B------:R-:W-:Y:S01]  /*121a0*/  LOP3.LUT R30, R75, 0xffff0000, RZ, 0xc0, !PT ;  /* 0xffff00004b1e7812 */ /* 0x000fe200078ec0ff */
[C---:B------:R-:W-:Y:S01]  /*121b0*/  FMUL.FTZ R9, R24.reuse, R29 ;  /* 0x0000001d18097220 */ /* 0x040fe20000410000 */
[C---:B------:R-:W-:Y:S01]  /*121c0*/  FFMA.FTZ R38, R11.reuse, R8, -R34 ;  /* 0x000000080b267223 */ /* 0x040fe20000010822 */
[----:B------:R-:W-:Y:S01]  /*121d0*/  FFMA.FTZ R33, R11, R33, R32 ;  /* 0x000000210b217223 */ /* 0x000fe20000010020 */
[-C--:B------:R-:W-:Y:S01]  /*121e0*/  FMUL.FTZ R11, R24, R79.reuse ;  /* 0x0000004f180b7220 */ /* 0x080fe20000410000 */
[----:B------:R-:W-:Y:S01]  /*121f0*/  FFMA.FTZ R24, R4, R79, -R9 ;  /* 0x0000004f04187223 */ /* 0x000fe20000010809 */
[----:B------:R-:W-:Y:S01]  /*12200*/  FMUL.FTZ R34, R25, R30 ;  /* 0x0000001e19227220 */ /* 0x000fe20000410000 */
[----:B------:R-:W-:-:S02]  /*12210*/  IMAD.U32 R9, R76, 0x10000, RZ ;  /* 0x000100004c097824 */ /* 0x000fc400078e00ff */
[-C--:B------:R-:W-:Y:S01]  /*12220*/  FMUL.FTZ R25, R25, R80.reuse ;  /* 0x0000005019197220 */ /* 0x080fe20000410000 */
[----:B------:R-:W-:Y:S02]  /*12230*/  IMAD.U32 R8, R81, 0x10000, RZ ;  /* 0x0001000051087824 */ /* 0x000fe400078e00ff */
[----:B------:R-:W-:Y:S01]  /*12240*/  FFMA.FTZ R32, R4, R29, R11 ;  /* 0x0000001d04207223 */ /* 0x000fe2000001000b */
[----:B------:R-:W-:Y:S02]  /*12250*/  IMAD.U32 R10, R6, 0x10000, RZ ;  /* 0x00010000060a7824 */ /* 0x000fe400078e00ff */
[-C--:B------:R-:W-:Y:S01]  /*12260*/  FMUL.FTZ R29, R31, R9.reuse ;  /* 0x000000091f1d7220 */ /* 0x080fe20000410000 */
[C---:B------:R-:W-:Y:S01]  /*12270*/  FFMA.FTZ R11, R5.reuse, R80, -R34 ;  /* 0x00000050050b7223 */ /* 0x040fe20000010822 */
[----:B------:R-:W-:Y:S01]  /*12280*/  FFMA.FTZ R30, R5, R30, R25 ;  /* 0x0000001e051e7223 */ /* 0x000fe20000010019 */
        /* <DEDUP_REMOVED lines=9> */
[----:B------:R-:W-:Y:S01]  /*12320*/  LOP3.LUT R6, R6, 0xffff0000, RZ, 0xc0, !PT ;  /* 0xffff000006067812 */ /* 0x000fe200078ec0ff */
[----:B------:R-:W-:Y:S01]  /*12330*/  FMUL.FTZ R8, R26, R81 ;  /* 0x000000511a087220 */ /* 0x000fe20000410000 */
[----:B------:R-:W-:Y:S01]  /*12340*/  LOP3.LUT R7, R7, 0xffff0000, RZ, 0xc0, !PT ;  /* 0xffff000007077812 */ /* 0x000fe200078ec0ff */
[----:B------:R-:W-:-:S02]  /*12350*/  FMUL.FTZ R31, R27, R82 ;  /* 0x000000521b1f7220 */ /* 0x000fc40000410000 */
[C---:B------:R-:W-:Y:S01]  /*12360*/  FFMA.FTZ R26, R6.reuse, R81, -R9 ;  /* 0x00000051061a7223 */ /* 0x040fe20000010809 */
[----:B------:R-:W-:Y:S01]  /*12370*/  FFMA.FTZ R25, R6, R5, R8 ;  /* 0x0000000506197223 */ /* 0x000fe20000010008 */
[C---:B------:R-:W-:Y:S01]  /*12380*/  FFMA.FTZ R27, R7.reuse, R82, -R34 ;  /* 0x00000052071b7223 */ /* 0x040fe20000010822 */
[----:B------:R-:W-:Y:S01]  /*12390*/  FFMA.FTZ R34, R7, R4, R31 ;  /* 0x0000000407227223 */ /* 0x000fe2000001001f */
[----:B------:R-:W-:Y:S02]  /*123a0*/  F2FP.BF16.F32.PACK_AB R4, R24, R37 ;  /* 0x000000251804723e */ /* 0x000fe400000010ff */
[----:B------:R-:W-:Y:S02]  /*123b0*/  F2FP.BF16.F32.PACK_AB R5, R11, R36 ;  /* 0x000000240b05723e */ /* 0x000fe400000010ff */
[----:B------:R-:W-:Y:S02]  /*123c0*/  F2FP.BF16.F32.PACK_AB R6, R26, R29 ;  /* 0x0000001d1a06723e */ /* 0x000fe400000010ff */
[----:B------:R-:W-:-:S02]  /*123d0*/  F2FP.BF16.F32.PACK_AB R7, R27, R38 ;  /* 0x000000261b07723e */ /* 0x000fc400000010ff */
[----:B------:R-:W-:Y:S02]  /*123e0*/  F2FP.BF16.F32.PACK_AB R8, R32, R39 ;  /* 0x000000272008723e */ /* 0x000fe400000010ff */
[----:B------:R-:W-:Y:S01]  /*123f0*/  F2FP.BF16.F32.PACK_AB R9, R30, R35 ;  /* 0x000000231e09723e */ /* 0x000fe200000010ff */
[----:B------:R0:W-:Y:S01]  /*12400*/  STS.128 [R40], R4 ;  /* 0x0000000428007388 */ /* 0x0001e20000000c00 */
[----:B------:R-:W-:Y:S02]  /*12410*/  F2FP.BF16.F32.PACK_AB R10, R25, R10 ;  /* 0x0000000a190a723e */ /* 0x000fe400000010ff */
[----:B------:R-:W-:-:S05]  /*12420*/  F2FP.BF16.F32.PACK_AB R11, R34, R33 ;  /* 0x00000021220b723e */ /* 0x000fca00000010ff */
[----:B------:R0:W-:Y:S02]  /*12430*/  STS.128 [R28+0x10400], R8 ;  /* 0x010400081c007388 */ /* 0x0001e40000000c00 */
.L_x_2648:
[----:B------:R-:W-:Y:S05]  /*12440*/  BSYNC B1 ;  /* 0x0000000000017941 */ /* 0x000fea0003800000 */
.L_x_2647:
[----:B------:R-:W-:Y:S05]  /*12450*/  @P2 BRA `(.L_x_2620) ;  /* 0x00000004009c2947 */ /* 0x000fea0003800000 */
[----:B------:R-:W5:Y:S01]  /*12460*/  LDL R36, [R1+0x68] ;  /* 0x0000680001247983 */ /* 0x000f620000100800 */
[----:B------:R-:W-:Y:S02]  /*12470*/  LEA.HI R0, R0, R235, RZ, 0x1d ;  /* 0x000000eb00007211 */ /* 0x000fe400078fe8ff */
[----:B0-----:R-:W-:Y:S02]  /*12480*/  SHF.R.U64 R25, R58, 0x10, R59 ;  /* 0x000000103a197819 */ /* 0x001fe4000000123b */
[----:B------:R-:W-:Y:S01]  /*12490*/  SHF.R.S32.HI R7, RZ, 0x1f, R0 ;  /* 0x0000001fff077819 */ /* 0x000fe20000011400 */
[----:B------:R-:W-:Y:S01]  /*124a0*/  IMAD.SHL.U32 R5, R0, 0x8, RZ ;  /* 0x0000000800057824 */ /* 0x000fe200078e00ff */
[----:B----4-:R-:W-:Y:S02]  /*124b0*/  SHF.R.U64 R29, R56, 0x10, R57 ;  /* 0x00000010381d7819 */ /* 0x010fe40000001239 */
[----:B------:R-:W-:Y:S02]  /*124c0*/  LEA.HI R7, R7, R0, RZ, 0x3 ;  /* 0x0000000007077211 */ /* 0x000fe400078f18ff */
[----:B------:R-:W-:-:S02]  /*124d0*/  LOP3.LUT R0, R194, 0x38, R5, 0xf8, !PT ;  /* 0x00000038c2007812 */ /* 0x000fc400078ef805 */
[--C-:B------:R-:W-:Y:S01]  /*124e0*/  SHF.R.U64 R12, R12, 0x10, R13.reuse ;  /* 0x000000100c0c7819 */ /* 0x100fe2000000120d */
[----:B------:R-:W-:Y:S01]  /*124f0*/  IMAD.SHL.U32 R7, R7, 0x400, RZ ;  /* 0x0000040007077824 */ /* 0x000fe200078e00ff */
[----:B------:R-:W-:Y:S02]  /*12500*/  LOP3.LUT R5, R0, R42, RZ, 0x3c, !PT ;  /* 0x0000002a00057212 */ /* 0x000fe400078e3cff */
[----:B------:R-:W-:Y:S02]  /*12510*/  SHF.R.U32.HI R27, RZ, 0x10, R13 ;  /* 0x00000010ff1b7819 */ /* 0x000fe4000001160d */
[----:B------:R-:W-:Y:S02]  /*12520*/  LOP3.LUT R7, R7, 0x7fffe000, RZ, 0xc0, !PT ;  /* 0x7fffe00007077812 */ /* 0x000fe400078ec0ff */
[----:B------:R-:W-:Y:S02]  /*12530*/  PRMT R72, R72, 0x5410, R25 ;  /* 0x0000541048487816 */ /* 0x000fe40000000019 */
[----:B------:R-:W-:-:S02]  /*12540*/  IADD3 R9, R5, R7, R198 ;  /* 0x0000000705097210 */ /* 0x000fc40007ffe0c6 */
[----:B------:R-:W-:Y:S02]  /*12550*/  PRMT R70, R70, 0x5410, R29 ;  /* 0x0000541046467816 */ /* 0x000fe4000000001d */
[----:B------:R-:W-:Y:S01]  /*12560*/  PRMT R25, R3, 0x5410, R12 ;  /* 0x0000541003197816 */ /* 0x000fe2000000000c */
[----:B------:R-:W-:Y:S01]  /*12570*/  IMAD R0, R9, 0x2, R2 ;  /* 0x0000000209007824 */ /* 0x000fe200078e0202 */
[----:B------:R-:W-:Y:S01]  /*12580*/  SHF.R.U32.HI R56, RZ, 0x10, R57 ;  /* 0x00000010ff387819 */ /* 0x000fe20000011639 */
[----:B------:R-:W-:Y:S01]  /*12590*/  IMAD.U32 R26, R70, 0x10000, RZ ;  /* 0x00010000461a7824 */ /* 0x000fe200078e00ff */
[----:B------:R-:W-:Y:S01]  /*125a0*/  SHF.R.U64 R30, R14, 0x10, R15 ;  /* 0x000000100e1e7819 */ /* 0x000fe2000000120f */
[----:B------:R-:W-:Y:S01]  /*125b0*/  IMAD.U32 R28, R25, 0x10000, RZ ;  /* 0x00010000191c7824 */ /* 0x000fe200078e00ff */
[----:B------:R-:W0:Y:S01]  /*125c0*/  LDS.128 R8, [R0+0x10400] ;  /* 0x0104000000087984 */ /* 0x000e220000000c00 */
[----:B------:R-:W-:Y:S02]  /*125d0*/  PRMT R27, R20, 0x5410, R27 ;  /* 0x00005410141b7816 */ /* 0x000fe4000000001b */
[----:B------:R-:W-:-:S02]  /*125e0*/  SHF.R.U32.HI R14, RZ, 0x10, R15 ;  /* 0x00000010ff0e7819 */ /* 0x000fc4000001160f */
[----:B------:R-:W-:Y:S01]  /*125f0*/  SHF.R.U32.HI R58, RZ, 0x10, R59 ;  /* 0x00000010ff3a7819 */ /* 0x000fe2000001163b */
[----:B------:R-:W-:Y:S01]  /*12600*/  IMAD.U32 R29, R27, 0x10000, RZ ;  /* 0x000100001b1d7824 */ /* 0x000fe200078e00ff */
[----:B------:R-:W-:Y:S02]  /*12610*/  PRMT R71, R71, 0x5410, R56 ;  /* 0x0000541047477816 */ /* 0x000fe40000000038 */
[----:B------:R-:W-:Y:S02]  /*12620*/  PRMT R69, R69, 0x5410, R14 ;  /* 0x0000541045457816 */ /* 0x000fe4000000000e */
[----:B------:R-:W-:Y:S02]  /*12630*/  PRMT R73, R73, 0x5410, R58 ;  /* 0x0000541049497816 */ /* 0x000fe4000000003a */
[----:B------:R-:W-:Y:S01]  /*12640*/  LOP3.LUT R25, R25, 0xffff0000, RZ, 0xc0, !PT ;  /* 0xffff000019197812 */ /* 0x000fe200078ec0ff */
[----:B------:R-:W-:Y:S01]  /*12650*/  IMAD.U32 R31, R69, 0x10000, RZ ;  /* 0x00010000451f7824 */ /* 0x000fe200078e00ff */
[----:B------:R-:W-:Y:S01]  /*12660*/  PRMT R30, R21, 0x5410, R30 ;  /* 0x00005410151e7816 */ /* 0x000fe2000000001e */
[C---:B0-----:R-:W-:Y:S01]  /*12670*/  IMAD.U32 R15, R8.reuse, 0x10000, RZ ;  /* 0x00010000080f7824 */ /* 0x041fe200078e00ff */
[----:B------:R-:W-:Y:S01]  /*12680*/  LOP3.LUT R8, R8, 0xffff0000, RZ, 0xc0, !PT ;  /* 0xffff000008087812 */ /* 0x000fe200078ec0ff */
[C---:B------:R-:W-:Y:S01]  /*12690*/  IMAD.U32 R20, R9.reuse, 0x10000, RZ ;  /* 0x0001000009147824 */ /* 0x040fe200078e00ff */
[----:B------:R-:W-:Y:S01]  /*126a0*/  LOP3.LUT R9, R9, 0xffff0000, RZ, 0xc0, !PT ;  /* 0xffff000009097812 */ /* 0x000fe200078ec0ff */
[C---:B-1----:R-:W-:Y:S01]  /*126b0*/  FMUL.FTZ R32, R15.reuse, R28 ;  /* 0x0000001c0f207220 */ /* 0x042fe20000410000 */
        /* <DEDUP_REMOVED lines=8> */
[----:B------:R-:W-:Y:S01]  /*12740*/  IMAD.U32 R20, R30, 0x10000, RZ ;  /* 0x000100001e147824 */ /* 0x000fe200078e00ff */
[----:B-----5:R-:W0:Y:S02]  /*12750*/  LDS.128 R4, [R36] ;  /* 0x0000000024047984 */ /* 0x020e240000000c00 */
        /* <DEDUP_REMOVED lines=8> */
[----:B------:R-:W-:Y:S02]  /*127e0*/  IMAD.U32 R14, R7, 0x10000, RZ ;  /* 0x00010000070e7824 */ /* 0x000fe400078e00ff */
[C---:B------:R-:W-:Y:S01]  /*127f0*/  FMUL.FTZ R15, R24.reuse, R31 ;  /* 0x0000001f180f7220 */ /* 0x040fe20000410000 */
[----:B------:R-:W-:Y:S01]  /*12800*/  FMUL.FTZ R24, R24, R3 ;  /* 0x0000000318187220 */ /* 0x000fe20000410000 */
[----:B------:R-:W-:Y:S01]  /*12810*/  FFMA.FTZ R35, R12, R29, R35 ;  /* 0x0000001d0c237223 */ /* 0x000fe20000010023 */
[----:B------:R-:W-:Y:S01]  /*12820*/  LOP3.LUT R12, R71, 0xffff0000, RZ, 0xc0, !PT ;  /* 0xffff0000470c7812 */ /* 0x000fe200078ec0ff */
[----:B------:R-:W-:Y:S01]  /*12830*/  FFMA.FTZ R28, R14, R3, -R15 ;  /* 0x000000030e1c7223 */ /* 0x000fe2000001080f */
[----:B------:R-:W-:Y:S01]  /*12840*/  LOP3.LUT R3, R70, 0xffff0000, RZ, 0xc0, !PT ;  /* 0xffff000046037812 */ /* 0x000fe200078ec0ff */
[----:B------:R-:W-:Y:S01]  /*12850*/  FFMA.FTZ R31, R14, R31, R24 ;  /* 0x0000001f0e1f7223 */ /* 0x000fe20000010018 */
[----:B------:R-:W-:Y:S01]  /*12860*/  LOP3.LUT R14, R27, 0xffff0000, RZ, 0xc0, !PT ;  /* 0xffff00001b0e7812 */ /* 0x000fe200078ec0ff */
[----:B------:R-:W-:Y:S01]  /*12870*/  FMUL.FTZ R15, R8, R25 ;  /* 0x00000019080f7220 */ /* 0x000fe20000410000 */
[----:B------:R-:W-:-:S02]  /*12880*/  IMAD.U32 R13, R6, 0x10000, RZ ;  /* 0x00010000060d7824 */ /* 0x000fc400078e00ff */
[-C--:B------:R-:W-:Y:S01]  /*12890*/  FMUL.FTZ R27, R8, R3.reuse ;  /* 0x00000003081b7220 */ /* 0x080fe20000410000 */
[----:B------:R-:W-:Y:S02]  /*128a0*/  IMAD.U32 R8, R72, 0x10000, RZ ;  /* 0x0001000048087824 */ /* 0x000fe400078e00ff */
[C---:B------:R-:W-:Y:S01]  /*128b0*/  FMUL.FTZ R24, R9.reuse, R14 ;  /* 0x0000000e09187220 */ /* 0x040fe20000410000 */
[C---:B------:R-:W-:Y:S01]  /*128c0*/  FFMA.FTZ R15, R4.reuse, R3, -R15 ;  /* 0x00000003040f7223 */ /* 0x040fe2000001080f */
[----:B------:R-:W-:Y:S01]  /*128d0*/  FMUL.FTZ R9, R9, R12 ;  /* 0x0000000c09097220 */ /* 0x000fe20000410000 */
[----:B------:R-:W-:Y:S01]  /*128e0*/  FFMA.FTZ R27, R4, R25, R27 ;  /* 0x00000019041b7223 */ /* 0x000fe2000001001b */
[----:B------:R-:W-:Y:S01]  /*128f0*/  FMUL.FTZ R4, R21, R20 ;  /* 0x0000001415047220 */ /* 0x000fe20000410000 */
[C---:B------:R-:W-:Y:S01]  /*12900*/  FFMA.FTZ R24, R5.reuse, R12, -R24 ;  /* 0x0000000c05187223 */ /* 0x040fe20000010818 */
[----:B------:R-:W-:Y:S01]  /*12910*/  FFMA.FTZ R14, R5, R14, R9 ;  /* 0x0000000e050e7223 */ /* 0x000fe20000010009 */
[-C--:B------:R-:W-:Y:S01]  /*12920*/  FMUL.FTZ R26, R21, R8.reuse ;  /* 0x00000008151a7220 */ /* 0x080fe20000410000 */
[----:B------:R-:W-:Y:S01]  /*12930*/  FFMA.FTZ R12, R13, R8, -R4 ;  /* 0x000000080d0c7223 */ /* 0x000fe20000010804 */
[----:B------:R-:W-:-:S02]  /*12940*/  LOP3.LUT R5, R30, 0xffff0000, RZ, 0xc0, !PT ;  /* 0xffff00001e057812 */ /* 0x000fc400078ec0ff */
[----:B------:R-:W-:Y:S01]  /*12950*/  LOP3.LUT R3, R72, 0xffff0000, RZ, 0xc0, !PT ;  /* 0xffff000048037812 */ /* 0x000fe200078ec0ff */
[----:B------:R-:W-:Y:S01]  /*12960*/  FFMA.FTZ R26, R13, R20, R26 ;  /* 0x000000140d1a7223 */ /* 0x000fe2000001001a */
        /* <DEDUP_REMOVED lines=22> */
.L_x_2620:
[----:B------:R-:W-:Y:S05]  /*12ad0*/  BSYNC B0 ;  /* 0x0000000000007941 */ /* 0x000fea0003800000 */
.L_x_2598:
        /* <DEDUP_REMOVED lines=8> */
.L_x_2596:
[----:B01234-:R-:W2:Y:S02]  /*12b60*/  LDL R0, [R1+0x18] ;  /* 0x0000180001007983 */ /* 0x01fea40000100800 */
[----:B--2---:R-:W-:-:S13]  /*12b70*/  R2UR UR4, R0 ;  /* 0x00000000000472ca */ /* 0x004fda00000e0000 */
[----:B------:R-:W-:-:S05]  /*12b80*/  IMAD.U32 R0, RZ, RZ, UR4 ;  /* 0x00000004ff007e24 */ /* 0x000fca000f8e00ff */
[----:B------:R-:W-:-:S13]  /*12b90*/  ISETP.NE.AND P0, PT, R0, 0x3, PT ;  /* 0x000000030000780c */ /* 0x000fda0003f05270 */
[----:B------:R-:W-:Y:S05]  /*12ba0*/  @!P0 BRA `(.L_x_2649) ;  /* 0x0000000000048947 */ /* 0x000fea0003800000 */
[----:B------:R-:W-:Y:S01]  /*12bb0*/  BPT.TRAP 0x1 ;  /* 0x000000040000795c */ /* 0x000fe20000300000 */
.L_x_2649:
[----:B------:R-:W-:Y:S01]  /*12bc0*/  IMAD R0, R184, 0x8, R2 ;  /* 0x00000008b8007824 */ /* 0x000fe200078e0202 */
[----:B------:R-:W-:-:S04]  /*12bd0*/  SHF.L.U32 R3, R187, 0x1f, RZ ;  /* 0x0000001fbb037819 */ /* 0x000fc800000006ff */
[----:B------:R0:W1:Y:S01]  /*12be0*/  SYNCS.PHASECHK.TRANS64.TRYWAIT P2, [R0+URZ+0x34830], R3 ;  /* 0x03483003000075a7 */ /* 0x000062000804017f */
[----:B------:R-:W-:Y:S05]  /*12bf0*/  @!P0 BRA `(.L_x_2650) ;  /* 0x0000000000048947 */ /* 0x000fea0003800000 */
[----:B------:R-:W-:Y:S01]  /*12c00*/  BPT.TRAP 0x1 ;  /* 0x000000040000795c */ /* 0x000fe20000300000 */
.L_x_2650:
[----:B------:R-:W2:Y:S02]  /*12c10*/  S2R R4, SR_TID.X ;  /* 0x0000000000047919 */ /* 0x000ea40000002100 */
[----:B--2---:R-:W-:-:S04]  /*12c20*/  LOP3.LUT R4, R4, 0x7f, RZ, 0xc0, !PT ;  /* 0x0000007f04047812 */ /* 0x004fc800078ec0ff */
[----:B------:R-:W-:Y:S01]  /*12c30*/  ISETP.NE.AND P1, PT, R4, RZ, PT ;  /* 0x000000ff0400720c */ /* 0x000fe20003f25270 */
[----:B-1----:R-:W-:-:S12]  /*12c40*/  @P2 BRA `(.L_x_2651) ;  /* 0x0000000000082947 */ /* 0x002fd80003800000 */
[----:B------:R-:W1:Y:S02]  /*12c50*/  SYNCS.PHASECHK.TRANS64.TRYWAIT P2, [R0+URZ+0x34830], R3 ;  /* 0x03483003000075a7 */ /* 0x000e64000804017f */
[----:B-1----:R-:W-:Y:S05]  /*12c60*/  @!P2 BRA `(.L_x_2652) ;  /* 0x0000016000b8a947 */ /* 0x002fea0003800000 */
.L_x_2651:
        /* <DEDUP_REMOVED lines=16> */
[----:B------:R-:W-:Y:S01]  /*12d70*/  IMAD.MOV.U32 R7, RZ, RZ, 0x40000040 ;  /* 0x40000040ff077424 */ /* 0x000fe200078e00ff */
        /* <DEDUP_REMOVED lines=9> */
[----:B------:R-:W-:Y:S01]  /*12e10*/  R2UR UR11, R9 ;  /* 0x00000000090b72ca */ /* 0x000fe200000e0000 */
[----:B------:R-:W-:Y:S01]  /*12e20*/  IMAD.MOV.U32 R9, RZ, RZ, 0x40000040 ;  /* 0x40000040ff097424 */ /* 0x000fe200078e00ff */
[----:B------:R-:W-:Y:S01]  /*12e30*/  R2UR UR50, R8 ;  /* 0x00000000083272ca */ /* 0x000fe200000e0000 */
[----:B------:R-:W-:Y:S01]  /*12e40*/  VIADD R8, R6, 0x4 ;  /* 0x0000000406087836 */ /* 0x000fe20000000000 */
[----:B------:R-:W-:Y:S01]  /*12e50*/  UIADD3 UR56, UR52, 0x804, URZ ;  /* 0x0000080434387890 */ /* 0x000fe2000fffe03f */
[----:B------:R-:W-:Y:S01]  /*12e60*/  IMAD.U32 R11, RZ, RZ, UR9 ;  /* 0x00000009ff0b7e24 */ /* 0x000fe2000f8e00ff */
[----:B------:R-:W-:Y:S01]  /*12e70*/  UMOV UR8, UR4 ;  /* 0x0000000400087c82 */ /* 0x000fe20008000000 */
[----:B------:R-:W-:Y:S01]  /*12e80*/  UIADD3 UR4, UR52, 0x400, URZ ;  /* 0x0000040034047890 */ /* 0x000fe2000fffe03f */
[----:B------:R-:W-:Y:S01]  /*12e90*/  R2UR UR46, R8 ;  /* 0x00000000082e72ca */ /* 0x000fe200000e0000 */
[----:B------:R-:W-:Y:S01]  /*12ea0*/  VIADD R8, R6, 0x6 ;  /* 0x0000000606087836 */ /* 0x000fe20000000000 */
[----:B------:R-:W-:Y:S01]  /*12eb0*/  UMOV UR57, 0x40000040 ;  /* 0x4000004000397882 */ /* 0x000fe20000000000 */
[----:B------:R-:W-:Y:S01]  /*12ec0*/  HGMMA.64x128x16.F32.BF16 R24, gdesc[UR52], RZ, !UPT, gsb0 ;  /* 0x01e00000341879f0 */ /* 0x000fe2000c0018ff */
[----:B------:R-:W-:Y:S01]  /*12ed0*/  IMAD.U32 R10, RZ, RZ, UR8 ;  /* 0x00000008ff0a7e24 */ /* 0x000fe2000f8e00ff */
[----:B------:R-:W-:Y:S01]  /*12ee0*/  R2UR UR39, R7 ;  /* 0x00000000072772ca */ /* 0x000fe200000e0000 */
[----:B------:R-:W-:Y:S01]  /*12ef0*/  UIADD3 UR36, UR52, 0x806, URZ ;  /* 0x0000080634247890 */ /* 0x000fe2000fffe03f */
[----:B------:R-:W-:Y:S01]  /*12f00*/  R2UR UR10, R8 ;  /* 0x00000000080a72ca */ /* 0x000fe200000e0000 */
[----:B------:R-:W-:Y:S01]  /*12f10*/  VIADD R8, R6, 0x400 ;  /* 0x0000040006087836 */ /* 0x000fe20000000000 */
[----:B------:R0:W-:Y:S01]  /*12f20*/  STL.64 [R1+0x38], R10 ;  /* 0x0000380a01007387 */ /* 0x0001e20000100a00 */
[----:B------:R-:W-:Y:S01]  /*12f30*/  UMOV UR37, 0x40000040 ;  /* 0x4000004000257882 */ /* 0x000fe20000000000 */
[----:B------:R-:W1:Y:S01]  /*12f40*/  LDC R7, c[0x0][0x448] ;  /* 0x00011200ff077b82 */ /* 0x000e620000000800 */
[----:B------:R-:W-:Y:S01]  /*12f50*/  ULDC UR5, c[0x0][0x988] ;  /* 0x0002620000057ab9 */ /* 0x000fe20000000800 */
[----:B------:R-:W-:Y:S01]  /*12f60*/  @!P1 VIADD R0, R0, 0x34840 ;  /* 0x0003484000009836 */ /* 0x000fe20000000000 */
[----:B------:R-:W-:Y:S01]  /*12f70*/  BSSY B0, `(.L_x_2653) ;  /* 0x000062f000007945 */ /* 0x000fe20003800000 */
[----:B------:R-:W-:-:S02]  /*12f80*/  CS2R R150, SRZ ;  /* 0x0000000000967805 */ /* 0x000fc4000001ff00 */
[----:B------:R-:W-:Y:S02]  /*12f90*/  CS2R R148, SRZ ;  /* 0x0000000000947805 */ /* 0x000fe4000001ff00 */
[----:B------:R-:W-:Y:S02]  /*12fa0*/  CS2R R146, SRZ ;  /* 0x0000000000927805 */ /* 0x000fe4000001ff00 */
[----:B------:R-:W-:Y:S02]  /*12fb0*/  @!P1 PRMT R0, RZ, 0x654, R0 ;  /* 0x00000654ff009816 */ /* 0x000fe40000000000 */
[----:B------:R-:W-:Y:S02]  /*12fc0*/  CS2R R144, SRZ ;  /* 0x0000000000907805 */ /* 0x000fe4000001ff00 */
[----:B------:R-:W-:Y:S02]  /*12fd0*/  CS2R R142, SRZ ;  /* 0x00000000008e7805 */ /* 0x000fe4000001ff00 */
[----:B-----5:R-:W-:-:S02]  /*12fe0*/  CS2R R140, SRZ ;  /* 0x00000000008c7805 */ /* 0x020fc4000001ff00 */
[----:B------:R-:W-:Y:S02]  /*12ff0*/  CS2R R138, SRZ ;  /* 0x00000000008a7805 */ /* 0x000fe4000001ff00 */
[----:B------:R-:W-:Y:S02]  /*13000*/  CS2R R136, SRZ ;  /* 0x0000000000887805 */ /* 0x000fe4000001ff00 */
[----:B------:R-:W-:Y:S02]  /*13010*/  CS2R R134, SRZ ;  /* 0x0000000000867805 */ /* 0x000fe4000001ff00 */
[----:B------:R-:W-:Y:S02]  /*13020*/  CS2R R132, SRZ ;  /* 0x0000000000847805 */ /* 0x000fe4000001ff00 */
[----:B------:R-:W-:Y:S02]  /*13030*/  CS2R R130, SRZ ;  /* 0x0000000000827805 */ /* 0x000fe4000001ff00 */
[----:B------:R-:W-:-:S02]  /*13040*/  CS2R R128, SRZ ;  /* 0x0000000000807805 */ /* 0x000fc4000001ff00 */
[----:B-1----:R-:W-:Y:S01]  /*13050*/  ISETP.NE.AND P2, PT, R7, 0x1, PT ;  /* 0x000000010700780c */ /* 0x002fe20003f45270 */
        /* <DEDUP_REMOVED lines=78> */
[C---:B------:R-:W-:Y:S01]  /*13540*/  VIADD R8, R6.reuse, 0x804 ;  /* 0x0000080406087836 */ /* 0x040fe20000000000 */
[----:B------:R-:W-:Y:S01]  /*13550*/  ULDC UR4, c[0x0][0x9d8] ;  /* 0x0002760000047ab9 */ /* 0x000fe20000000800 */
[----:B------:R-:W-:Y:S02]  /*13560*/  IMAD.MOV.U32 R9, RZ, RZ, 0x40000040 ;  /* 0x40000040ff097424 */ /* 0x000fe400078e00ff */
[----:B------:R-:W-:Y:S01]  /*13570*/  VIADD R6, R6, 0x806 ;  /* 0x0000080606067836 */ /* 0x000fe20000000000 */
[----:B------:R-:W-:Y:S01]  /*13580*/  R2UR UR58, R8 ;  /* 0x00000000083a72ca */ /* 0x000fe200000e0000 */
[----:B0-----:R-:W-:Y:S01]  /*13590*/  IMAD.U32 R10, RZ, RZ, UR8 ;  /* 0x00000008ff0a7e24 */ /* 0x001fe2000f8e00ff */
[----:B------:R-:W-:Y:S01]  /*135a0*/  R2UR UR59, R9 ;  /* 0x00000000093b72ca */ /* 0x000fe200000e0000 */
[----:B------:R-:W0:Y:S01]  /*135b0*/  @P2 LDC R8, c[0x0][0x44c] ;  /* 0x00011300ff082b82 */ /* 0x000e220000000800 */
[----:B------:R-:W-:Y:S01]  /*135c0*/  R2UR UR38, R6 ;  /* 0x00000000062672ca */ /* 0x000fe200000e0000 */
[----:B------:R-:W-:-:S05]  /*135d0*/  IMAD.U32 R11, RZ, RZ, UR9 ;  /* 0x00000009ff0b7e24 */ /* 0x000fca000f8e00ff */
[----:B------:R1:W-:Y:S01]  /*135e0*/  STL.64 [R1], R10 ;  /* 0x0000000a01007387 */ /* 0x0003e20000100a00 */
[----:B------:R-:W-:Y:S02]  /*135f0*/  WARPGROUP.DEPBAR.LE gsb0, 0x0 ;  /* 0x00008000000079c5 */ /* 0x000fe40000010000 */
[----:B------:R-:W-:-:S06]  /*13600*/  WARPGROUP.ARRIVE ;  /* 0x00000000000079c5 */ /* 0x000fcc0000000000 */
[----:B------:R-:W-:Y:S03]  /*13610*/  HGMMA.64x128x16.F32.BF16 R24, gdesc[UR8], R24, gsb0 ;  /* 0x01e00000081879f0 */ /* 0x000fe60008001818 */
[----:B------:R-:W-:Y:S02]  /*13620*/  WARPGROUP.DEPBAR.LE gsb0, 0x0 ;  /* 0x00008000000079c5 */ /* 0x000fe40000010000 */
[----:B------:R-:W-:-:S07]  /*13630*/  WARPGROUP.ARRIVE ;  /* 0x00000000000079c5 */ /* 0x000fce0000000000 */
[----:B------:R-:W-:Y:S01]  /*13640*/  HGMMA.64x128x16.F32.BF16 R24, gdesc[UR56], R24, gsb0 ;  /* 0x01e00000381879f0 */ /* 0x000fe20008001818 */
[----:B------:R-:W-:Y:S01]  /*13650*/  ULDC UR58, c[0x0][0x9d8] ;  /* 0x00027600003a7ab9 */ /* 0x000fe20000000800 */
[----:B------:R-:W-:Y:S01]  /*13660*/  ULDC UR59, c[0x0][0x9d8] ;  /* 0x00027600003b7ab9 */ /* 0x000fe20000000800 */
[----:B------:R-:W-:Y:S02]  /*13670*/  WARPGROUP.DEPBAR.LE gsb0, 0x0 ;  /* 0x00008000000079c5 */ /* 0x000fe40000010000 */
[----:B------:R-:W-:-:S07]  /*13680*/  WARPGROUP.ARRIVE ;  /* 0x00000000000079c5 */ /* 0x000fce0000000000 */
[----:B------:R-:W-:Y:S03]  /*13690*/  HGMMA.64x128x16.F32.BF16 R24, gdesc[UR36], R24, gsb0 ;  /* 0x01e00000241879f0 */ /* 0x000fe60008001818 */
[----:B------:R-:W-:Y:S02]  /*136a0*/  WARPGROUP.DEPBAR.LE gsb0, 0x0 ;  /* 0x00008000000079c5 */ /* 0x000fe40000010000 */
[----:B------:R-:W-:Y:S01]  /*136b0*/  FMUL.FTZ R3, R36, UR4 ;  /* 0x0000000424037c20 */ /* 0x000fe20008410000 */
[----:B------:R-:W-:Y:S01]  /*136c0*/  FMUL.FTZ R35, R35, UR4 ;  /* 0x0000000423237c20 */ /* 0x000fe20008410000 */
[----:B------:R-:W2:Y:S01]  /*136d0*/  @P2 LDC R36, c[0x0][0x450] ;  /* 0x00011400ff242b82 */ /* 0x000ea20000000800 */
        /* <DEDUP_REMOVED lines=11> */
[----:B---3--:R-:W-:-:S02]  /*13790*/  IMAD.IADD R35, R205, 0x1, R200 ;  /* 0x00000001cd237824 */ /* 0x008fc400078e02c8 */
[----:B------:R-:W-:Y:S01]  /*137a0*/  FMUL.FTZ R46, R46, UR4 ;  /* 0x000000042e2e7c20 */ /* 0x000fe20008410000 */
[----:B------:R-:W-:Y:S01]  /*137b0*/  FMUL.FTZ R47, R47, UR4 ;  /* 0x000000042f2f7c20 */ /* 0x000fe20008410000 */
[----:B------:R-:W-:Y:S01]  /*137c0*/  FMUL.FTZ R50, R50, UR4 ;  /* 0x0000000432327c20 */ /* 0x000fe20008410000 */
[----:B0-----:R-:W-:-:S04]  /*137d0*/  @P2 IMAD.HI.U32 R7, R35, R8, RZ ;  /* 0x0000000823072227 */ /* 0x001fc800078e00ff */
[----:B------:R-:W-:Y:S01]  /*137e0*/  FMUL.FTZ R51, R51, UR4 ;  /* 0x0000000433337c20 */ /* 0x000fe20008410000 */
[----:B------:R-:W-:Y:S01]  /*137f0*/  FMUL.FTZ R54, R54, UR4 ;  /* 0x0000000436367c20 */ /* 0x000fe20008410000 */
[----:B------:R-:W0:Y:S01]  /*13800*/  MUFU.TANH R26, R26 ;  /* 0x0000001a001a7308 */ /* 0x000e220000002400 */
[----:B----4-:R-:W-:Y:S02]  /*13810*/  IMAD.MOV.U32 R31, RZ, RZ, -0x80 ;  /* 0xffffff80ff1f7424 */ /* 0x010fe400078e00ff */
[----:B------:R-:W-:Y:S01]  /*13820*/  FMUL.FTZ R55, R55, UR4 ;  /* 0x0000000437377c20 */ /* 0x000fe20008410000 */
[----:B------:R-:W-:Y:S01]  /*13830*/  FMUL.FTZ R58, R58, UR4 ;  /* 0x000000043a3a7c20 */ /* 0x000fe20008410000 */
[----:B------:R-:W-:Y:S01]  /*13840*/  FMUL.FTZ R59, R59, UR4 ;  /* 0x000000043b3b7c20 */ /* 0x000fe20008410000 */
[----:B--2---:R-:W-:Y:S01]  /*13850*/  @P2 SHF.R.U32.HI R35, RZ, R36, R7 ;  /* 0x00000024ff232219 */ /* 0x004fe20000011607 */
[----:B------:R-:W-:Y:S02]  /*13860*/  IMAD R31, R88, R31, 0x80 ;  /* 0x00000080581f7424 */ /* 0x000fe400078e021f */
[----:B------:R-:W-:Y:S01]  /*13870*/  FMUL.FTZ R62, R62, UR4 ;  /* 0x000000043e3e7c20 */ /* 0x000fe20008410000 */
[----:B------:R-:W2:Y:S01]  /*13880*/  MUFU.TANH R27, R27 ;  /* 0x0000001b001b7308 */ /* 0x000ea20000002400 */
[----:B------:R-:W-:Y:S01]  /*13890*/  FMUL.FTZ R8, R74, UR4 ;  /* 0x000000044a087c20 */ /* 0x000fe20008410000 */
[----:B------:R-:W3:Y:S01]  /*138a0*/  SHFL.IDX PT, R7, R35, 0x1, 0x1c1f ;  /* 0x003c1f0023077f89 */ /* 0x000ee200000e0000 */
        /* <DEDUP_REMOVED lines=13> */
[----:B------:R-:W4:Y:S01]  /*13980*/  MUFU.TANH R34, R34 ;  /* 0x0000002200227308 */ /* 0x000f220000002400 */
[----:B------:R-:W-:Y:S01]  /*13990*/  FMUL.FTZ R78, R78, UR4 ;  /* 0x000000044e4e7c20 */ /* 0x000fe20008410000 */
[----:B------:R-:W-:Y:S01]  /*139a0*/  FMUL.FTZ R79, R79, UR4 ;  /* 0x000000044f4f7c20 */ /* 0x000fe20008410000 */
[----:B-1----:R-:W-:Y:S01]  /*139b0*/  FMUL.FTZ R10, R32, UR4 ;  /* 0x00000004200a7c20 */ /* 0x002fe20008410000 */
[----:B------:R-:W-:Y:S01]  /*139c0*/  FMUL.FTZ R32, R56, UR4 ;  /* 0x0000000438207c20 */ /* 0x000fe20008410000 */
[----:B------:R-:W-:Y:S01]  /*139d0*/  FMUL.FTZ R82, R82, UR4 ;  /* 0x0000000452527c20 */ /* 0x000fe20008410000 */
[----:B------:R-:W-:Y:S01]  /*139e0*/  FMUL.FTZ R21, R25, UR4 ;  /* 0x0000000419157c20 */ /* 0x000fe20008410000 */
[----:B------:R-:W-:Y:S01]  /*139f0*/  FMUL.FTZ R25, R52, UR4 ;  /* 0x0000000434197c20 */ /* 0x000fe20008410000 */
[----:B------:R-:W1:Y:S01]  /*13a00*/  MUFU.TANH R38, R38 ;  /* 0x0000002600267308 */ /* 0x000e620000002400 */
[----:B------:R-:W-:Y:S01]  /*13a10*/  FMUL.FTZ R83, R83, UR4 ;  /* 0x0000000453537c20 */ /* 0x000fe20008410000 */
[----:B---3--:R-:W-:Y:S01]  /*13a20*/  VIADDMNMX R7, R7, R110, R31, PT ;  /* 0x0000006e07077246 */ /* 0x008fe2000380011f */
[----:B------:R-:W-:Y:S01]  /*13a30*/  FMUL.FTZ R86, R86, UR4 ;  /* 0x0000000456567c20 */ /* 0x000fe20008410000 */
[----:B------:R-:W-:Y:S01]  /*13a40*/  FMUL.FTZ R87, R87, UR4 ;  /* 0x0000000457577c20 */ /* 0x000fe20008410000 */
[----:B------:R-:W-:Y:S01]  /*13a50*/  FMUL.FTZ R5, R37, UR4 ;  /* 0x0000000425057c20 */ /* 0x000fe20008410000 */
[C---:B------:R-:W-:Y:S01]  /*13a60*/  ISETP.GT.AND P3, PT, R7.reuse, RZ, PT ;  /* 0x000000ff0700720c */ /* 0x040fe20003f64270 */
[----:B------:R-:W-:Y:S01]  /*13a70*/  FMUL.FTZ R37, R60, UR4 ;  /* 0x000000043c257c20 */ /* 0x000fe20008410000 */
[C---:B------:R-:W-:Y:S01]  /*13a80*/  ISETP.GT.AND P4, PT, R7.reuse, 0x1, PT ;  /* 0x000000010700780c */ /* 0x040fe20003f84270 */
[----:B------:R-:W3:Y:S01]  /*13a90*/  MUFU.TANH R39, R39 ;  /* 0x0000002700277308 */ /* 0x000ee20000002400 */
[----:B------:R-:W-:Y:S01]  /*13aa0*/  ISETP.GT.AND P5, PT, R7, 0x8, PT ;  /* 0x000000080700780c */ /* 0x000fe20003fa4270 */
[----:B------:R-:W3:Y:S01]  /*13ab0*/  SHFL.IDX PT, R35, R35, RZ, 0x1c1f ;  /* 0x001c1fff23237589 */ /* 0x000ee200000e0000 */
[----:B0-----:R-:W-:Y:S01]  /*13ac0*/  FSEL R116, R26, -INF , P3 ;  /* 0xff8000001a747808 */ /* 0x001fe20001800000 */
[----:B------:R-:W-:Y:S01]  /*13ad0*/  FMUL.FTZ R24, R24, UR4 ;  /* 0x0000000418187c20 */ /* 0x000fe20008410000 */
[----:B--2---:R-:W-:Y:S01]  /*13ae0*/  FSEL R114, R27, -INF , P4 ;  /* 0xff8000001b727808 */ /* 0x004fe20002000000 */
[----:B------:R-:W-:Y:S01]  /*13af0*/  FMUL.FTZ R20, R28, UR4 ;  /* 0x000000041c147c20 */ /* 0x000fe20008410000 */
[----:B------:R-:W-:Y:S01]  /*13b00*/  ISETP.GT.AND P3, PT, R7, 0x9, PT ;  /* 0x000000090700780c */ /* 0x000fe20003f64270 */
[----:B------:R-:W0:Y:S01]  /*13b10*/  MUFU.TANH R42, R42 ;  /* 0x0000002a002a7308 */ /* 0x000e220000002400 */
[----:B----4-:R-:W-:Y:S01]  /*13b20*/  FSEL R112, R30, -INF , P5 ;  /* 0xff8000001e707808 */ /* 0x010fe20002800000 */
[----:B------:R-:W-:Y:S01]  /*13b30*/  FMUL.FTZ R13, R29, UR4 ;  /* 0x000000041d0d7c20 */ /* 0x000fe20008410000 */
[----:B------:R-:W-:Y:S01]  /*13b40*/  FMNMX.FTZ R27, R116, R114, !PT ;  /* 0x00000072741b7209 */ /* 0x000fe20007810000 */
[----:B------:R-:W-:Y:S01]  /*13b50*/  FMUL.FTZ R12, R33, UR4 ;  /* 0x00000004210c7c20 */ /* 0x000fe20008410000 */
[----:B------:R-:W-:Y:S01]  /*13b60*/  ISETP.GT.AND P4, PT, R7, 0x10, PT ;  /* 0x000000100700780c */ /* 0x000fe20003f84270 */
[----:B------:R-:W-:Y:S01]  /*13b70*/  FMUL.FTZ R11, R41, UR4 ;  /* 0x00000004290b7c20 */ /* 0x000fe20008410000 */
[----:B------:R-:W-:Y:S01]  /*13b80*/  FSEL R108, R108, -INF , P3 ;  /* 0xff8000006c6c7808 */ /* 0x000fe20001800000 */
[----:B------:R-:W2:Y:S01]  /*13b90*/  MUFU.TANH R43, R43 ;  /* 0x0000002b002b7308 */ /* 0x000ea20000002400 */
[----:B------:R-:W-:Y:S01]  /*13ba0*/  FMNMX.FTZ R27, R112, R27, !PT ;  /* 0x0000001b701b7209 */ /* 0x000fe20007810000 */
[----:B------:R-:W-:Y:S01]  /*13bb0*/  FMUL.FTZ R14, R45, UR4 ;  /* 0x000000042d0e7c20 */ /* 0x000fe20008410000 */
[----:B------:R-:W-:Y:S01]  /*13bc0*/  ISETP.GT.AND P3, PT, R7, 0x11, PT ;  /* 0x000000110700780c */ /* 0x000fe20003f64270 */
[----:B------:R-:W-:Y:S01]  /*13bd0*/  FMUL.FTZ R33, R57, UR4 ;  /* 0x0000000439217c20 */ /* 0x000fe20008410000 */
[----:B------:R-:W-:Y:S01]  /*13be0*/  FSEL R106, R34, -INF , P4 ;  /* 0xff800000226a7808 */ /* 0x000fe20002000000 */
[----:B------:R-:W-:Y:S01]  /*13bf0*/  FMUL.FTZ R57, R80, UR4 ;  /* 0x0000000450397c20 */ /* 0x000fe20008410000 */
[----:B------:R-:W-:Y:S01]  /*13c00*/  FMNMX.FTZ R27, R108, R27, !PT ;  /* 0x0000001b6c1b7209 */ /* 0x000fe20007810000 */
[----:B------:R-:W4:Y:S01]  /*13c10*/  MUFU.TANH R46, R46 ;  /* 0x0000002e002e7308 */ /* 0x000f220000002400 */
[----:B------:R-:W-:Y:S01]  /*13c20*/  ISETP.GT.AND P4, PT, R7, 0x18, PT ;  /* 0x000000180700780c */ /* 0x000fe20003f84270 */
[----:B------:R-:W-:Y:S01]  /*13c30*/  FMUL.FTZ R28, R49, UR4 ;  /* 0x00000004311c7c20 */ /* 0x000fe20008410000 */
[----:B------:R-:W-:Y:S01]  /*13c40*/  FSEL R104, R104, -INF , P3 ;  /* 0xff80000068687808 */ /* 0x000fe20001800000 */
[----:B------:R-:W-:Y:S01]  /*13c50*/  FMUL.FTZ R29, R53, UR4 ;  /* 0x00000004351d7c20 */ /* 0x000fe20008410000 */
[----:B------:R-:W-:Y:S01]  /*13c60*/  FMNMX.FTZ R27, R106, R27, !PT ;  /* 0x0000001b6a1b7209 */ /* 0x000fe20007810000 */
[----:B------:R-:W-:Y:S01]  /*13c70*/  FMUL.FTZ R41, R64, UR4 ;  /* 0x0000000440297c20 */ /* 0x000fe20008410000 */
[----:B------:R-:W-:Y:S01]  /*13c80*/  ISETP.GT.AND P3, PT, R7, 0x19, PT ;  /* 0x000000190700780c */ /* 0x000fe20003f64270 */
[----:B------:R-:W4:Y:S01]  /*13c90*/  MUFU.TANH R47, R47 ;  /* 0x0000002f002f7308 */ /* 0x000f220000002400 */
[----:B-1----:R-:W-:Y:S01]  /*13ca0*/  FSEL R102, R38, -INF , P4 ;  /* 0xff80000026667808 */ /* 0x002fe20002000000 */
[----:B------:R-:W-:Y:S01]  /*13cb0*/  FMUL.FTZ R45, R65, UR4 ;  /* 0x00000004412d7c20 */ /* 0x000fe20008410000 */
[----:B------:R-:W-:Y:S01]  /*13cc0*/  FMNMX.FTZ R27, R104, R27, !PT ;  /* 0x0000001b681b7209 */ /* 0x000fe20007810000 */
[----:B------:R-:W-:Y:S01]  /*13cd0*/  FMUL.FTZ R49, R69, UR4 ;  /* 0x0000000445317c20 */ /* 0x000fe20008410000 */
[----:B------:R-:W-:Y:S01]  /*13ce0*/  ISETP.GT.AND P4, PT, R7, 0x20, PT ;  /* 0x000000200700780c */ /* 0x000fe20003f84270 */
[----:B------:R-:W-:Y:S01]  /*13cf0*/  FMUL.FTZ R53, R73, UR4 ;  /* 0x0000000449357c20 */ /* 0x000fe20008410000 */
[----:B---3--:R-:W-:Y:S01]  /*13d00*/  FSEL R100, R39, -INF , P3 ;  /* 0xff80000027647808 */ /* 0x008fe20001800000 */
[----:B------:R-:W1:Y:S01]  /*13d10*/  MUFU.TANH R50, R50 ;  /* 0x0000003200327308 */ /* 0x000e620000002400 */
[----:B------:R-:W-:Y:S01]  /*13d20*/  FMNMX.FTZ R27, R102, R27, !PT ;  /* 0x0000001b661b7209 */ /* 0x000fe20007810000 */
[----:B------:R-:W-:Y:S01]  /*13d30*/  FMUL.FTZ R39, R61, UR4 ;  /* 0x000000043d277c20 */ /* 0x000fe20008410000 */
[C---:B------:R-:W-:Y:S01]  /*13d40*/  ISETP.GT.AND P3, PT, R7.reuse, 0x21, PT ;  /* 0x000000210700780c */ /* 0x040fe20003f64270 */
[----:B------:R-:W-:Y:S01]  /*13d50*/  FMUL.FTZ R61, R84, UR4 ;  /* 0x00000004543d7c20 */ /* 0x000fe20008410000 */
[----:B0-----:R-:W-:Y:S01]  /*13d60*/  FSEL R98, R42, -INF , P4 ;  /* 0xff8000002a627808 */ /* 0x001fe20002000000 */
[----:B------:R0:W-:Y:S01]  /*13d70*/  @!P1 SYNCS.ARRIVE.TRANS64.RED.A1T0 RZ, [R0+URZ], RZ ;  /* 0x000000ff00ff99a7 */ /* 0x0001e2000810043f */
[----:B------:R-:W-:Y:S01]  /*13d80*/  FMNMX.FTZ R27, R100, R27, !PT ;  /* 0x0000001b641b7209 */ /* 0x000fe20007810000 */
[----:B------:R-:W3:Y:S01]  /*13d90*/  MUFU.TANH R51, R51 ;  /* 0x0000003300337308 */ /* 0x000ee20000002400 */
[----:B------:R-:W-:-:S02]  /*13da0*/  ISETP.GT.AND P4, PT, R7, 0x28, PT ;  /* 0x000000280700780c */ /* 0x000fc40003f84270 */
[----:B--2---:R-:W-:Y:S01]  /*13db0*/  FSEL R96, R43, -INF , P3 ;  /* 0xff8000002b607808 */ /* 0x004fe20001800000 */
[----:B------:R-:W-:Y:S01]  /*13dc0*/  FMUL.FTZ R43, R68, UR4 ;  /* 0x00000004442b7c20 */ /* 0x000fe20008410000 */
[----:B------:R-:W-:Y:S02]  /*13dd0*/  FMNMX.FTZ R27, R98, R27, !PT ;  /* 0x0000001b621b7209 */ /* 0x000fe40007810000 */
[C---:B------:R-:W-:Y:S01]  /*13de0*/  ISETP.GT.AND P3, PT, R7.reuse, 0x29, PT ;  /* 0x000000290700780c */ /* 0x040fe20003f64270 */
[----:B------:R-:W2:Y:S01]  /*13df0*/  MUFU.TANH R54, R54 ;  /* 0x0000003600367308 */ /* 0x000ea20000002400 */
[----:B----4-:R-:W-:Y:S02]  /*13e00*/  FSEL R94, R46, -INF , P4 ;  /* 0xff8000002e5e7808 */ /* 0x010fe40002000000 */
[----:B------:R-:W-:Y:S02]  /*13e10*/  FMNMX.FTZ R27, R96, R27, !PT ;  /* 0x0000001b601b7209 */ /* 0x000fe40007810000 */
[----:B------:R-:W-:-:S02]  /*13e20*/  ISETP.GT.AND P4, PT, R7, 0x30, PT ;  /* 0x000000300700780c */ /* 0x000fc40003f84270 */
[----:B------:R-:W-:Y:S01]  /*13e30*/  FSEL R92, R47, -INF , P3 ;  /* 0xff8000002f5c7808 */ /* 0x000fe20001800000 */
[----:B------:R-:W4:Y:S01]  /*13e40*/  MUFU.TANH R55, R55 ;  /* 0x0000003700377308 */ /* 0x000f220000002400 */
[----:B------:R-:W-:Y:S01]  /*13e50*/  FMNMX.FTZ R27, R94, R27, !PT ;  /* 0x0000001b5e1b7209 */ /* 0x000fe20007810000 */
[----:B------:R-:W-:Y:S01]  /*13e60*/  FMUL.FTZ R47, R72, UR4 ;  /* 0x00000004482f7c20 */ /* 0x000fe20008410000 */
[C---:B------:R-:W-:Y:S02]  /*13e70*/  ISETP.GT.AND P3, PT, R7.reuse, 0x31, PT ;  /* 0x000000310700780c */ /* 0x040fe40003f64270 */
[----:B-1----:R-:W-:Y:S02]  /*13e80*/  FSEL R90, R50, -INF , P4 ;  /* 0xff800000325a7808 */ /* 0x002fe40002000000 */
[----:B------:R-:W-:Y:S01]  /*13e90*/  FMNMX.FTZ R27, R92, R27, !PT ;  /* 0x0000001b5c1b7209 */ /* 0x000fe20007810000 */
[----:B------:R-:W1:Y:S01]  /*13ea0*/  MUFU.TANH R58, R58 ;  /* 0x0000003a003a7308 */ /* 0x000e620000002400 */
[----:B------:R-:W-:-:S02]  /*13eb0*/  ISETP.GT.AND P4, PT, R7, 0x38, PT ;  /* 0x000000380700780c */ /* 0x000fc40003f84270 */
[----:B---3--:R-:W-:Y:S01]  /*13ec0*/  FSEL R74, R51, -INF , P3 ;  /* 0xff800000334a7808 */ /* 0x008fe20001800000 */
[----:B------:R-:W-:Y:S01]  /*13ed0*/  FMUL.FTZ R51, R76, UR4 ;  /* 0x000000044c337c20 */ /* 0x000fe20008410000 */
[----:B------:R-:W-:Y:S02]  /*13ee0*/  FMNMX.FTZ R27, R90, R27, !PT ;  /* 0x0000001b5a1b7209 */ /* 0x000fe40007810000 */
[C---:B------:R-:W-:Y:S01]  /*13ef0*/  ISETP.GT.AND P3, PT, R7.reuse, 0x39, PT ;  /* 0x000000390700780c */ /* 0x040fe20003f64270 */
[----:B------:R-:W3:Y:S01]  /*13f00*/  MUFU.TANH R59, R59 ;  /* 0x0000003b003b7308 */ /* 0x000ee20000002400 */
[----:B--2---:R-:W-:Y:S02]  /*13f10*/  FSEL R38, R54, -INF , P4 ;  /* 0xff80000036267808 */ /* 0x004fe40002000000 */
[----:B------:R-:W-:Y:S02]  /*13f20*/  FMNMX.FTZ R27, R74, R27, !PT ;  /* 0x0000001b4a1b7209 */ /* 0x000fe40007810000 */
[----:B------:R-:W-:-:S02]  /*13f30*/  ISETP.GT.AND P4, PT, R7, 0x40, PT ;  /* 0x000000400700780c */ /* 0x000fc40003f84270 */
[----:B----4-:R-:W-:Y:S01]  /*13f40*/  FSEL R26, R55, -INF , P3 ;  /* 0xff800000371a7808 */ /* 0x010fe20001800000 */
[----:B------:R-:W2:Y:S01]  /*13f50*/  MUFU.TANH R36, R62 ;  /* 0x0000003e00247308 */ /* 0x000ea20000002400 */
[----:B------:R-:W-:Y:S01]  /*13f60*/  FMNMX.FTZ R27, R38, R27, !PT ;  /* 0x0000001b261b7209 */ /* 0x000fe20007810000 */
[----:B------:R-:W-:Y:S01]  /*13f70*/  FMUL.FTZ R55, R77, UR4 ;  /* 0x000000044d377c20 */ /* 0x000fe20008410000 */
[C---:B------:R-:W-:Y:S02]  /*13f80*/  ISETP.GT.AND P3, PT, R7.reuse, 0x41, PT ;  /* 0x000000410700780c */ /* 0x040fe40003f64270 */
[----:B-1----:R-:W-:Y:S02]  /*13f90*/  FSEL R30, R58, -INF , P4 ;  /* 0xff8000003a1e7808 */ /* 0x002fe40002000000 */
[----:B------:R-:W-:Y:S01]  /*13fa0*/  FMNMX.FTZ R27, R26, R27, !PT ;  /* 0x0000001b1a1b7209 */ /* 0x000fe20007810000 */
[----:B------:R1:W4:Y:S01]  /*13fb0*/  MUFU.TANH R40, R63 ;  /* 0x0000003f00287308 */ /* 0x0003220000002400 */
[----:B------:R-:W-:-:S02]  /*13fc0*/  ISETP.GT.AND P4, PT, R7, 0x48, PT ;  /* 0x000000480700780c */ /* 0x000fc40003f84270 */
[----:B---3--:R-:W-:Y:S01]  /*13fd0*/  FSEL R34, R59, -INF , P3 ;  /* 0xff8000003b227808 */ /* 0x008fe20001800000 */
[----:B------:R-:W-:Y:S01]  /*13fe0*/  FMUL.FTZ R59, R81, UR4 ;  /* 0x00000004513b7c20 */ /* 0x000fe20008410000 */
[----:B------:R-:W-:Y:S02]  /*13ff0*/  FMNMX.FTZ R27, R30, R27, !PT ;  /* 0x0000001b1e1b7209 */ /* 0x000fe40007810000 */
[----:B------:R-:W-:Y:S01]  /*14000*/  ISETP.GT.AND P3, PT, R7, 0x49, PT ;  /* 0x000000490700780c */ /* 0x000fe20003f64270 */
[----:B------:R-:W3:Y:S01]  /*14010*/  MUFU.TANH R66, R66 ;  /* 0x0000004200427308 */ /* 0x000ee20000002400 */
[----:B--2---:R-:W-:Y:S01]  /*14020*/  FSEL R36, R36, -INF , P4 ;  /* 0xff80000024247808 */ /* 0x004fe20002000000 */
[----:B-1----:R-:W-:Y:S01]  /*14030*/  FMUL.FTZ R63, R85, UR4 ;  /* 0x00000004553f7c20 */ /* 0x002fe20008410000 */
[----:B------:R-:W-:Y:S02]  /*14040*/  FMNMX.FTZ R27, R34, R27, !PT ;  /* 0x0000001b221b7209 */ /* 0x000fe40007810000 */
[----:B------:R-:W-:-:S02]  /*14050*/  ISETP.GT.AND P4, PT, R7, 0x50, PT ;  /* 0x000000500700780c */ /* 0x000fc40003f84270 */
[----:B------:R-:W-:Y:S01]  /*14060*/  FMNMX.FTZ R27, R36, R27, !PT ;  /* 0x0000001b241b7209 */ /* 0x000fe20007810000 */
[----:B------:R-:W1:Y:S01]  /*14070*/  MUFU.TANH R44, R67 ;  /* 0x00000043002c7308 */ /* 0x000e620000002400 */
[----:B----4-:R-:W-:Y:S02]  /*14080*/  FSEL R40, R40, -INF , P3 ;  /* 0xff80000028287808 */ /* 0x010fe40001800000 */
[----:B------:R-:W-:Y:S02]  /*14090*/  ISETP.GT.AND P3, PT, R7, 0x51, PT ;  /* 0x000000510700780c */ /* 0x000fe40003f64270 */
[----:B------:R-:W-:Y:S02]  /*140a0*/  FMNMX.FTZ R27, R40, R27, !PT ;  /* 0x0000001b281b7209 */ /* 0x000fe40007810000 */
[----:B------:R-:W-:Y:S01]  /*140b0*/  VIADDMNMX R31, R35, R110, R31, PT ;  /* 0x0000006e231f7246 */ /* 0x000fe2000380011f */
[----:B------:R-:W2:Y:S01]  /*140c0*/  MUFU.TANH R70, R70 ;  /* 0x0000004600467308 */ /* 0x000ea20000002400 */
[----:B---3--:R-:W-:-:S02]  /*140d0*/  FSEL R42, R66, -INF , P4 ;  /* 0xff800000422a7808 */ /* 0x008fc40002000000 */
[----:B------:R-:W-:Y:S02]  /*140e0*/  ISETP.GT.AND P4, PT, R7, 0x58, PT ;  /* 0x000000580700780c */ /* 0x000fe40003f84270 */
[----:B------:R-:W-:Y:S02]  /*140f0*/  FMNMX.FTZ R27, R42, R27, !PT ;  /* 0x0000001b2a1b7209 */ /* 0x000fe40007810000 */
[----:B------:R-:W-:Y:S01]  /*14100*/  ISETP.GT.AND P5, PT, R31, 0x8, PT ;  /* 0x000000081f00780c */ /* 0x000fe20003fa4270 */
[----:B------:R-:W3:Y:S01]  /*14110*/  MUFU.TANH R48, R71 ;  /* 0x0000004700307308 */ /* 0x000ee20000002400 */
[----:B-1----:R-:W-:Y:S02]  /*14120*/  FSEL R44, R44, -INF , P3 ;  /* 0xff8000002c2c7808 */ /* 0x002fe40001800000 */
[----:B------:R-:W-:Y:S02]  /*14130*/  ISETP.GT.AND P3, PT, R7, 0x59, PT ;  /* 0x000000590700780c */ /* 0x000fe40003f64270 */
[----:B------:R-:W-:-:S03]  /*14140*/  FMNMX.FTZ R27, R44, R27, !PT ;  /* 0x0000001b2c1b7209 */ /* 0x000fc60007810000 */
[----:B------:R-:W1:Y:S01]  /*14150*/  MUFU.TANH R8, R8 ;  /* 0x0000000800087308 */ /* 0x000e620000002400 */
[----:B--2---:R-:W-:Y:S02]  /*14160*/  FSEL R46, R70, -INF , P4 ;  /* 0xff800000462e7808 */ /* 0x004fe40002000000 */
[----:B------:R-:W-:Y:S02]  /*14170*/  ISETP.GT.AND P4, PT, R7, 0x60, PT ;  /* 0x000000600700780c */ /* 0x000fe40003f84270 */
[----:B------:R-:W-:-:S03]  /*14180*/  FMNMX.FTZ R27, R46, R27, !PT ;  /* 0x0000001b2e1b7209 */ /* 0x000fc60007810000 */
[----:B------:R-:W2:Y:S01]  /*14190*/  MUFU.TANH R50, R75 ;  /* 0x0000004b00327308 */ /* 0x000ea20000002400 */
[----:B---3--:R-:W-:Y:S02]  /*141a0*/  FSEL R48, R48, -INF , P3 ;  /* 0xff80000030307808 */ /* 0x008fe40001800000 */
[----:B------:R-:W-:Y:S02]  /*141b0*/  ISETP.GT.AND P3, PT, R7, 0x61, PT ;  /* 0x000000610700780c */ /* 0x000fe40003f64270 */
[----:B------:R-:W-:-:S03]  /*141c0*/  FMNMX.FTZ R27, R48, R27, !PT ;  /* 0x0000001b301b7209 */ /* 0x000fc60007810000 */
        /* <DEDUP_REMOVED lines=24> */
[----:B------:R-:W-:Y:S01]  /*14350*/  MUFU.TANH R24, R24 ;  /* 0x0000001800187308 */ /* 0x000fe20000002400 */
[----:B-1----:R-:W-:Y:S02]  /*14360*/  FSEL R62, R62, -INF , P4 ;  /* 0xff8000003e3e7808 */ /* 0x002fe40002000000 */
[----:B------:R-:W-:Y:S02]  /*14370*/  ISETP.GT.AND P4, PT, R31, 0x1, PT ;  /* 0x000000011f00780c */ /* 0x000fe40003f84270 */
[----:B------:R-:W-:-:S03]  /*14380*/  FMNMX.FTZ R27, R62, R27, !PT ;  /* 0x0000001b3e1b7209 */ /* 0x000fc60007810000 */
[----:B------:R-:W1:Y:S01]  /*14390*/  MUFU.TANH R21, R21 ;  /* 0x0000001500157308 */ /* 0x000e620000002400 */
[----:B--2---:R-:W-:Y:S01]  /*143a0*/  FSEL R60, R87, -INF , P3 ;  /* 0xff800000573c7808 */ /* 0x004fe20001800000 */
[----:B------:R-:W-:-:S03]  /*143b0*/  IMAD.MOV.U32 R87, RZ, RZ, 0x3f800000 ;  /* 0x3f800000ff577424 */ /* 0x000fc600078e00ff */
[----:B------:R-:W-:-:S03]  /*143c0*/  FMNMX.FTZ R27, R60, R27, !PT ;  /* 0x0000001b3c1b7209 */ /* 0x000fc60007810000 */
[----:B------:R-:W2:Y:S02]  /*143d0*/  MUFU.TANH R20, R20 ;  /* 0x0000001400147308 */ /* 0x000ea40000002400 */
[----:B------:R-:W3:Y:S06]  /*143e0*/  SHFL.BFLY PT, R8, R27, 0x2, 0x1f ;  /* 0x0c401f001b087f89 */ /* 0x000eec00000e0000 */
[----:B------:R-:W-:Y:S01]  /*143f0*/  MUFU.TANH R13, R13 ;  /* 0x0000000d000d7308 */ /* 0x000fe20000002400 */
[----:B-1----:R-:W-:Y:S02]  /*14400*/  FSEL R21, R21, -INF , P4 ;  /* 0xff80000015157808 */ /* 0x002fe40002000000 */
[----:B------:R-:W-:-:S05]  /*14410*/  ISETP.GT.AND P4, PT, R31, 0x10, PT ;  /* 0x000000101f00780c */ /* 0x000fca0003f84270 */
[----:B------:R-:W1:Y:S01]  /*14420*/  MUFU.TANH R10, R10 ;  /* 0x0000000a000a7308 */ /* 0x000e620000002400 */
[----:B--2---:R-:W-:-:S07]  /*14430*/  FSEL R68, R20, -INF , P5 ;  /* 0xff80000014447808 */ /* 0x004fce0002800000 */
[----:B------:R-:W-:Y:S01]  /*14440*/  MUFU.TANH R12, R12 ;  /* 0x0000000c000c7308 */ /* 0x000fe20000002400 */
[----:B---3--:R-:W-:-:S05]  /*14450*/  FMNMX.FTZ R8, R27, R8, !PT ;  /* 0x000000081b087209 */ /* 0x008fca0007810000 */
[----:B------:R-:W2:Y:S02]  /*14460*/  SHFL.BFLY PT, R7, R8, 0x1, 0x1f ;  /* 0x0c201f0008077f89 */ /* 0x000ea400000e0000 */
[----:B------:R-:W3:Y:S01]  /*14470*/  MUFU.TANH R3, R3 ;  /* 0x0000000300037308 */ /* 0x000ee20000002400 */
[----:B-1----:R-:W-:Y:S02]  /*14480*/  FSEL R70, R10, -INF , P4 ;  /* 0xff8000000a467808 */ /* 0x002fe40002000000 */
[----:B------:R-:W-:-:S05]  /*14490*/  ISETP.GT.AND P4, PT, R31, 0x18, PT ;  /* 0x000000181f00780c */ /* 0x000fca0003f84270 */
[----:B------:R-:W-:Y:S08]  /*144a0*/  MUFU.TANH R5, R5 ;  /* 0x0000000500057308 */ /* 0x000ff00000002400 */
[----:B------:R-:W1:Y:S01]  /*144b0*/  MUFU.TANH R6, R6 ;  /* 0x0000000600067308 */ /* 0x000e620000002400 */
[----:B---3--:R-:W-:Y:S02]  /*144c0*/  FSEL R78, R3, -INF , P4 ;  /* 0xff800000034e7808 */ /* 0x008fe40002000000 */
[----:B------:R-:W-:-:S02]  /*144d0*/  ISETP.GT.AND P4, PT, R31, 0x20, PT ;  /* 0x000000201f00780c */ /* 0x000fc40003f84270 */
[----:B--2---:R-:W-:Y:S01]  /*144e0*/  FMNMX.FTZ R8, R8, R7, !PT ;  /* 0x0000000708087209 */ /* 0x004fe20007810000 */
[----:B------:R-:W-:Y:S02]  /*144f0*/  IMAD.U32 R7, RZ, RZ, UR5 ;  /* 0x00000005ff077e24 */ /* 0x000fe4000f8e00ff */
[----:B------:R-:W2:Y:S01]  /*14500*/  MUFU.TANH R11, R11 ;  /* 0x0000000b000b7308 */ /* 0x000ea20000002400 */
[C---:B------:R-:W-:Y:S01]  /*14510*/  FSETP.NEU.FTZ.AND P3, PT, R8.reuse, -INF , PT ;  /* 0xff8000000800780b */ /* 0x040fe20003f7d000 */
[----:B------:R-:W-:-:S05]  /*14520*/  FMUL.FTZ R27, R8, R7 ;  /* 0x00000007081b7220 */ /* 0x000fca0000410000 */
[----:B------:R-:W-:Y:S01]  /*14530*/  FSEL R27, R27, RZ, P3 ;  /* 0x000000ff1b1b7208 */ /* 0x000fe20001800000 */
[----:B------:R-:W3:Y:S01]  /*14540*/  MUFU.TANH R9, R9 ;  /* 0x0000000900097308 */ /* 0x000ee20000002400 */
[C---:B------:R-:W-:Y:S02]  /*14550*/  ISETP.GT.AND P3, PT, R31.reuse, RZ, PT ;  /* 0x000000ff1f00720c */ /* 0x040fe40003f64270 */
[----:B-1----:R-:W-:Y:S01]  /*14560*/  FSEL R82, R6, -INF , P4 ;  /* 0xff80000006527808 */ /* 0x002fe20002000000 */
[-CC-:B------:R-:W-:Y:S01]  /*14570*/  FFMA.FTZ R6, R100, R7.reuse, -R27.reuse ;  /* 0x0000000764067223 */ /* 0x180fe2000001081b */
[----:B------:R-:W-:Y:S01]  /*14580*/  FSEL R24, R24, -INF , P3 ;  /* 0xff80000018187808 */ /* 0x000fe20001800000 */
[--C-:B------:R-:W-:Y:S01]  /*14590*/  FFMA.FTZ R179, R102, R7, -R27.reuse ;  /* 0x0000000766b37223 */ /* 0x100fe2000001081b */
[----:B------:R-:W-:Y:S01]  /*145a0*/  ISETP.GT.AND P3, PT, R31, 0x9, PT ;  /* 0x000000091f00780c */ /* 0x000fe20003f64270 */
[----:B------:R-:W1:Y:S01]  /*145b0*/  MUFU.TANH R14, R14 ;  /* 0x0000000e000e7308 */ /* 0x000e620000002400 */
[----:B------:R-:W-:Y:S01]  /*145c0*/  FMNMX.FTZ R35, R24, R21, !PT ;  /* 0x0000001518237209 */ /* 0x000fe20007810000 */
[-CC-:B------:R-:W-:Y:S01]  /*145d0*/  FFMA.FTZ R173, R98, R7.reuse, -R27.reuse ;  /* 0x0000000762ad7223 */ /* 0x180fe2000001081b */
[----:B------:R-:W-:Y:S01]  /*145e0*/  FSEL R72, R13, -INF , P3 ;  /* 0xff8000000d487808 */ /* 0x000fe20001800000 */
[--C-:B------:R-:W-:Y:S01]  /*145f0*/  FFMA.FTZ R10, R104, R7, -R27.reuse ;  /* 0x00000007680a7223 */ /* 0x100fe2000001081b */
[----:B------:R-:W-:Y:S01]  /*14600*/  FMNMX.FTZ R35, R68, R35, !PT ;  /* 0x0000002344237209 */ /* 0x000fe20007810000 */
[--C-:B------:R-:W-:Y:S01]  /*14610*/  FFMA.FTZ R175, R94, R7, -R27.reuse ;  /* 0x000000075eaf7223 */ /* 0x100fe2000001081b */
[C---:B------:R-:W-:Y:S01]  /*14620*/  ISETP.GT.AND P3, PT, R31.reuse, 0x11, PT ;  /* 0x000000111f00780c */ /* 0x040fe20003f64270 */
[----:B------:R-:W4:Y:S01]  /*14630*/  MUFU.TANH R15, R15 ;  /* 0x0000000f000f7308 */ /* 0x000f220000002400 */
[----:B------:R-:W-:Y:S01]  /*14640*/  FMNMX.FTZ R35, R72, R35, !PT ;  /* 0x0000002348237209 */ /* 0x000fe20007810000 */
[-CC-:B------:R-:W-:Y:S01]  /*14650*/  FFMA.FTZ R177, R106, R7.reuse, -R27.reuse ;  /* 0x000000076ab17223 */ /* 0x180fe2000001081b */
[----:B------:R-:W-:Y:S01]  /*14660*/  FSEL R76, R12, -INF , P3 ;  /* 0xff8000000c4c7808 */ /* 0x000fe20001800000 */
[--C-:B------:R-:W-:Y:S01]  /*14670*/  FFMA.FTZ R12, R96, R7, -R27.reuse ;  /* 0x00000007600c7223 */ /* 0x100fe2000001081b */
[----:B------:R-:W-:Y:S01]  /*14680*/  FMNMX.FTZ R35, R70, R35, !PT ;  /* 0x0000002346237209 */ /* 0x000fe20007810000 */
[--C-:B------:R-:W-:Y:S01]  /*14690*/  FFMA.FTZ R20, R108, R7, -R27.reuse ;  /* 0x000000076c147223 */ /* 0x100fe2000001081b */
[----:B------:R-:W-:Y:S01]  /*146a0*/  ISETP.GT.AND P3, PT, R31, 0x19, PT ;  /* 0x000000191f00780c */ /* 0x000fe20003f64270 */
[----:B------:R-:W0:Y:S01]  /*146b0*/  MUFU.TANH R28, R28 ;  /* 0x0000001c001c7308 */ /* 0x000e220000002400 */
[----:B------:R-:W-:Y:S01]  /*146c0*/  FMNMX.FTZ R35, R76, R35, !PT ;  /* 0x000000234c237209 */ /* 0x000fe20007810000 */
[-CC-:B------:R-:W-:Y:S01]  /*146d0*/  FFMA.FTZ R169, R90, R7.reuse, -R27.reuse ;  /* 0x000000075aa97223 */ /* 0x180fe2000001081b */
[----:B------:R-:W-:Y:S01]  /*146e0*/  FSEL R80, R5, -INF , P3 ;  /* 0xff80000005507808 */ /* 0x000fe20001800000 */
[--C-:B------:R-:W-:Y:S01]  /*146f0*/  FFMA.FTZ R183, R112, R7, -R27.reuse ;  /* 0x0000000770b77223 */ /* 0x100fe2000001081b */
[----:B------:R-:W-:Y:S01]  /*14700*/  FMNMX.FTZ R35, R78, R35, !PT ;  /* 0x000000234e237209 */ /* 0x000fe20007810000 */
[--C-:B------:R-:W-:Y:S01]  /*14710*/  FFMA.FTZ R171, R38, R7, -R27.reuse ;  /* 0x0000000726ab7223 */ /* 0x100fe2000001081b */
[C---:B------:R-:W-:Y:S01]  /*14720*/  ISETP.GT.AND P3, PT, R31.reuse, 0x21, PT ;  /* 0x000000211f00780c */ /* 0x040fe20003f64270 */
[----:B------:R-:W0:Y:S01]  /*14730*/  MUFU.TANH R25, R25 ;  /* 0x0000001900197308 */ /* 0x000e220000002400 */
[----:B------:R-:W-:Y:S01]  /*14740*/  FMNMX.FTZ R35, R80, R35, !PT ;  /* 0x0000002350237209 */ /* 0x000fe20007810000 */
[-CC-:B------:R-:W-:Y:S01]  /*14750*/  FFMA.FTZ R64, R114, R7.reuse, -R27.reuse ;  /* 0x0000000772407223 */ /* 0x180fe2000001081b */
[----:B------:R-:W-:Y:S01]  /*14760*/  ISETP.GT.AND P4, PT, R31, 0x28, PT ;  /* 0x000000281f00780c */ /* 0x000fe20003f84270 */
[-CC-:B------:R-:W-:Y:S01]  /*14770*/  FFMA.FTZ R181, R116, R7.reuse, -R27.reuse ;  /* 0x0000000774b57223 */ /* 0x180fe2000001081b */
[----:B--2---:R-:W-:Y:S01]  /*14780*/  FSEL R84, R11, -INF , P3 ;  /* 0xff8000000b547808 */ /* 0x004fe20001800000 */
[--C-:B------:R-:W-:Y:S01]  /*14790*/  FFMA.FTZ R161, R42, R7, -R27.reuse ;  /* 0x000000072aa17223 */ /* 0x100fe2000001081b */
[----:B------:R-:W-:Y:S01]  /*147a0*/  FMNMX.FTZ R35, R82, R35, !PT ;  /* 0x0000002352237209 */ /* 0x000fe20007810000 */
[----:B------:R-:W2:Y:S01]  /*147b0*/  MUFU.TANH R29, R29 ;  /* 0x0000001d001d7308 */ /* 0x000ea20000002400 */
[----:B------:R-:W-:Y:S01]  /*147c0*/  ISETP.GT.AND P3, PT, R31, 0x29, PT ;  /* 0x000000291f00780c */ /* 0x000fe20003f64270 */
[--C-:B------:R-:W-:Y:S01]  /*147d0*/  FFMA.FTZ R42, R50, R7, -R27.reuse ;  /* 0x00000007322a7223 */ /* 0x100fe2000001081b */
[----:B---3--:R-:W-:Y:S01]  /*147e0*/  FSEL R86, R9, -INF , P4 ;  /* 0xff80000009567808 */ /* 0x008fe20002000000 */
[----:B------:R-:W3:Y:S01]  /*147f0*/  @P2 LDC R50, c[0x0][0x450] ;  /* 0x00011400ff322b82 */ /* 0x000ee20000000800 */
[----:B------:R-:W-:Y:S01]  /*14800*/  FMNMX.FTZ R35, R84, R35, !PT ;  /* 0x0000002354237209 */ /* 0x000fe20007810000 */
[-CC-:B------:R-:W-:Y:S01]  /*14810*/  FFMA.FTZ R26, R26, R7.reuse, -R27.reuse ;  /* 0x000000071a1a7223 */ /* 0x180fe2000001081b */
[C---:B------:R-:W-:Y:S01]  /*14820*/  ISETP.GT.AND P4, PT, R31.reuse, 0x30, PT ;  /* 0x000000301f00780c */ /* 0x040fe20003f84270 */
[----:B------:R-:W2:Y:S01]  /*14830*/  MUFU.TANH R32, R32 ;  /* 0x0000002000207308 */ /* 0x000ea20000002400 */
[----:B-1----:R-:W-:Y:S01]  /*14840*/  FSEL R100, R14, -INF , P3 ;  /* 0xff8000000e647808 */ /* 0x002fe20001800000 */
[--C-:B------:R-:W-:Y:S01]  /*14850*/  FFMA.FTZ R14, R92, R7, -R27.reuse ;  /* 0x000000075c0e7223 */ /* 0x100fe2000001081b */
[----:B------:R-:W-:Y:S01]  /*14860*/  FMNMX.FTZ R35, R86, R35, !PT ;  /* 0x0000002356237209 */ /* 0x000fe20007810000 */
[-CC-:B------:R-:W-:Y:S01]  /*14870*/  FFMA.FTZ R165, R30, R7.reuse, -R27.reuse ;  /* 0x000000071ea57223 */ /* 0x180fe2000001081b */
[----:B------:R-:W-:Y:S01]  /*14880*/  ISETP.GT.AND P3, PT, R31, 0x31, PT ;  /* 0x000000311f00780c */ /* 0x000fe20003f64270 */
[--C-:B------:R-:W-:Y:S01]  /*14890*/  FFMA.FTZ R30, R34, R7, -R27.reuse ;  /* 0x00000007221e7223 */ /* 0x100fe2000001081b */
[----:B----4-:R-:W-:Y:S01]  /*148a0*/  FSEL R102, R15, -INF , P4 ;  /* 0xff8000000f667808 */ /* 0x010fe20002000000 */
[----:B------:R-:W1:Y:S01]  /*148b0*/  MUFU.TANH R33, R33 ;  /* 0x0000002100217308 */ /* 0x000e620000002400 */
[----:B------:R-:W-:Y:S01]  /*148c0*/  FMNMX.FTZ R35, R100, R35, !PT ;  /* 0x0000002364237209 */ /* 0x000fe20007810000 */
[-CC-:B------:R-:W-:Y:S01]  /*148d0*/  FFMA.FTZ R167, R36, R7.reuse, -R27.reuse ;  /* 0x0000000724a77223 */ /* 0x180fe2000001081b */
[C---:B------:R-:W-:Y:S01]  /*148e0*/  ISETP.GT.AND P4, PT, R31.reuse, 0x38, PT ;  /* 0x000000381f00780c */ /* 0x040fe20003f84270 */
[-CC-:B------:R-:W-:Y:S01]  /*148f0*/  FFMA.FTZ R34, R40, R7.reuse, -R27.reuse ;  /* 0x0000000728227223 */ /* 0x180fe2000001081b */
[----:B0-----:R-:W-:Y:S01]  /*14900*/  FSEL R98, R28, -INF , P3 ;  /* 0xff8000001c627808 */ /* 0x001fe20001800000 */
[--C-:B------:R-:W-:Y:S01]  /*14910*/  FFMA.FTZ R28, R74, R7, -R27.reuse ;  /* 0x000000074a1c7223 */ /* 0x100fe2000001081b */
[----:B------:R-:W-:Y:S01]  /*14920*/  FMNMX.FTZ R35, R102, R35, !PT ;  /* 0x0000002366237209 */ /* 0x000fe20007810000 */
[----:B------:R-:W0:Y:S01]  /*14930*/  MUFU.TANH R37, R37 ;  /* 0x0000002500257308 */ /* 0x000e220000002400 */
[----:B------:R-:W-:Y:S01]  /*14940*/  ISETP.GT.AND P3, PT, R31, 0x39, PT ;  /* 0x000000391f00780c */ /* 0x000fe20003f64270 */
[-CC-:B------:R-:W-:Y:S01]  /*14950*/  FFMA.FTZ R36, R44, R7.reuse, -R27.reuse ;  /* 0x000000072c247223 */ /* 0x180fe2000001081b */
[----:B------:R-:W-:Y:S01]  /*14960*/  FSEL R104, R25, -INF , P4 ;  /* 0xff80000019687808 */ /* 0x000fe20002000000 */
[--C-:B------:R-:W-:Y:S01]  /*14970*/  FFMA.FTZ R163, R46, R7, -R27.reuse ;  /* 0x000000072ea37223 */ /* 0x100fe2000001081b */
[----:B------:R-:W-:Y:S01]  /*14980*/  FMNMX.FTZ R35, R98, R35, !PT ;  /* 0x0000002362237209 */ /* 0x000fe20007810000 */
[-CC-:B------:R-:W-:Y:S01]  /*14990*/  FFMA.FTZ R40, R48, R7.reuse, -R27.reuse ;  /* 0x0000000730287223 */ /* 0x180fe2000001081b */
[----:B------:R-:W-:Y:S01]  /*149a0*/  ISETP.GT.AND P4, PT, R31, 0x40, PT ;  /* 0x000000401f00780c */ /* 0x000fe20003f84270 */
[----:B------:R-:W4:Y:S01]  /*149b0*/  MUFU.TANH R39, R39 ;  /* 0x0000002700277308 */ /* 0x000f220000002400 */
[----:B--2---:R-:W-:Y:S01]  /*149c0*/  FSEL R96, R29, -INF , P3 ;  /* 0xff8000001d607808 */ /* 0x004fe20001800000 */
[--C-:B------:R-:W-:Y:S01]  /*149d0*/  FFMA.FTZ R157, R52, R7, -R27.reuse ;  /* 0x00000007349d7223 */ /* 0x100fe2000001081b */
[----:B------:R-:W-:Y:S01]  /*149e0*/  FMNMX.FTZ R35, R104, R35, !PT ;  /* 0x0000002368237209 */ /* 0x000fe20007810000 */
[-CC-:B------:R-:W-:Y:S01]  /*149f0*/  FFMA.FTZ R159, R54, R7.reuse, -R27.reuse ;  /* 0x00000007369f7223 */ /* 0x180fe2000001081b */
[C---:B------:R-:W-:Y:S01]  /*14a00*/  ISETP.GT.AND P3, PT, R31.reuse, 0x41, PT ;  /* 0x000000411f00780c */ /* 0x040fe20003f64270 */
[--C-:B------:R-:W-:Y:S01]  /*14a10*/  FFMA.FTZ R44, R56, R7, -R27.reuse ;  /* 0x00000007382c7223 */ /* 0x100fe2000001081b */
[----:B------:R-:W-:Y:S01]  /*14a20*/  FSEL R32, R32, -INF , P4 ;  /* 0xff80000020207808 */ /* 0x000fe20002000000 */
[----:B------:R-:W2:Y:S01]  /*14a30*/  MUFU.TANH R41, R41 ;  /* 0x0000002900297308 */ /* 0x000ea20000002400 */
[----:B------:R-:W-:Y:S01]  /*14a40*/  FMNMX.FTZ R35, R96, R35, !PT ;  /* 0x0000002360237209 */ /* 0x000fe20007810000 */
[-CC-:B------:R-:W-:Y:S01]  /*14a50*/  FFMA.FTZ R153, R58, R7.reuse, -R27.reuse ;  /* 0x000000073a997223 */ /* 0x180fe2000001081b */
[----:B------:R-:W-:Y:S01]  /*14a60*/  ISETP.GT.AND P4, PT, R31, 0x48, PT ;  /* 0x000000481f00780c */ /* 0x000fe20003f84270 */
[-CC-:B------:R-:W-:Y:S01]  /*14a70*/  FFMA.FTZ R46, R66, R7.reuse, -R27.reuse ;  /* 0x00000007422e7223 */ /* 0x180fe2000001081b */
[----:B-1----:R-:W-:Y:S01]  /*14a80*/  FSEL R94, R33, -INF , P3 ;  /* 0xff800000215e7808 */ /* 0x002fe20001800000 */
[--C-:B------:R-:W-:Y:S01]  /*14a90*/  FFMA.FTZ R155, R62, R7, -R27.reuse ;  /* 0x000000073e9b7223 */ /* 0x100fe2000001081b */
[----:B------:R-:W-:Y:S01]  /*14aa0*/  FMNMX.FTZ R35, R32, R35, !PT ;  /* 0x0000002320237209 */ /* 0x000fe20007810000 */
[----:B------:R-:W1:Y:S01]  /*14ab0*/  MUFU.TANH R45, R45 ;  /* 0x0000002d002d7308 */ /* 0x000e620000002400 */
[----:B------:R-:W-:Y:S01]  /*14ac0*/  ISETP.GT.AND P3, PT, R31, 0x49, PT ;  /* 0x000000491f00780c */ /* 0x000fe20003f64270 */
[----:B------:R-:W-:Y:S01]  /*14ad0*/  FFMA.FTZ R48, R60, R7, -R27 ;  /* 0x000000073c307223 */ /* 0x000fe2000001081b */
[----:B0-----:R-:W-:-:S02]  /*14ae0*/  FSEL R106, R37, -INF , P4 ;  /* 0xff800000256a7808 */ /* 0x001fc40002000000 */
[----:B------:R-:W-:Y:S02]  /*14af0*/  FMNMX.FTZ R35, R94, R35, !PT ;  /* 0x000000235e237209 */ /* 0x000fe40007810000 */
[----:B------:R-:W-:Y:S01]  /*14b00*/  ISETP.GT.AND P4, PT, R31, 0x50, PT ;  /* 0x000000501f00780c */ /* 0x000fe20003f84270 */
[----:B------:R-:W0:Y:S01]  /*14b10*/  MUFU.TANH R43, R43 ;  /* 0x0000002b002b7308 */ /* 0x000e220000002400 */
[----:B----4-:R-:W-:Y:S02]  /*14b20*/  FSEL R92, R39, -INF , P3 ;  /* 0xff800000275c7808 */ /* 0x010fe40001800000 */
[----:B------:R-:W-:Y:S01]  /*14b30*/  FMNMX.FTZ R35, R106, R35, !PT ;  /* 0x000000236a237209 */ /* 0x000fe20007810000 */
[----:B------:R-:W4:Y:S01]  /*14b40*/  @P2 LDC R39, c[0x0][0x44c] ;  /* 0x00011300ff272b82 */ /* 0x000f220000000800 */
[----:B------:R-:W-:Y:S02]  /*14b50*/  ISETP.GT.AND P3, PT, R31, 0x51, PT ;  /* 0x000000511f00780c */ /* 0x000fe40003f64270 */
[----:B--2---:R-:W-:Y:S01]  /*14b60*/  FSEL R108, R41, -INF , P4 ;  /* 0xff800000296c7808 */ /* 0x004fe20002000000 */
[----:B------:R-:W2:Y:S01]  /*14b70*/  MUFU.TANH R49, R49 ;  /* 0x0000003100317308 */ /* 0x000ea20000002400 */
[----:B------:R-:W-:-:S02]  /*14b80*/  FMNMX.FTZ R35, R92, R35, !PT ;  /* 0x000000235c237209 */ /* 0x000fc40007810000 */
[----:B------:R-:W-:Y:S02]  /*14b90*/  ISETP.GT.AND P4, PT, R31, 0x58, PT ;  /* 0x000000581f00780c */ /* 0x000fe40003f84270 */
[----:B-1----:R-:W-:Y:S02]  /*14ba0*/  FSEL R90, R45, -INF , P3 ;  /* 0xff8000002d5a7808 */ /* 0x002fe40001800000 */
[----:B------:R-:W-:Y:S01]  /*14bb0*/  FMNMX.FTZ R35, R108, R35, !PT ;  /* 0x000000236c237209 */ /* 0x000fe20007810000 */
[----:B------:R-:W1:Y:S01]  /*14bc0*/  MUFU.TANH R47, R47 ;  /* 0x0000002f002f7308 */ /* 0x000e620000002400 */
[----:B------:R-:W-:Y:S02]  /*14bd0*/  ISETP.GT.AND P3, PT, R31, 0x59, PT ;  /* 0x000000591f00780c */ /* 0x000fe40003f64270 */
[----:B0-----:R-:W-:Y:S02]  /*14be0*/  FSEL R110, R43, -INF , P4 ;  /* 0xff8000002b6e7808 */ /* 0x001fe40002000000 */
[----:B------:R-:W-:-:S02]  /*14bf0*/  FMNMX.FTZ R35, R90, R35, !PT ;  /* 0x000000235a237209 */ /* 0x000fc40007810000 */
[----:B------:R-:W-:Y:S01]  /*14c00*/  ISETP.GT.AND P4, PT, R31, 0x60, PT ;  /* 0x000000601f00780c */ /* 0x000fe20003f84270 */
[----:B------:R-:W0:Y:S01]  /*14c10*/  MUFU.TANH R53, R53 ;  /* 0x0000003500357308 */ /* 0x000e220000002400 */
[----:B--2---:R-:W-:Y:S02]  /*14c20*/  FSEL R74, R49, -INF , P3 ;  /* 0xff800000314a7808 */ /* 0x004fe40001800000 */
[----:B------:R-:W-:Y:S01]  /*14c30*/  FMNMX.FTZ R35, R110, R35, !PT ;  /* 0x000000236e237209 */ /* 0x000fe20007810000 */
[----:B----4-:R-:W-:Y:S01]  /*14c40*/  @P2 IMAD.HI.U32 R39, R200, R39, RZ ;  /* 0x00000027c8272227 */ /* 0x010fe200078e00ff */
[----:B------:R-:W-:Y:S02]  /*14c50*/  ISETP.GT.AND P3, PT, R31, 0x61, PT ;  /* 0x000000611f00780c */ /* 0x000fe40003f64270 */
[----:B------:R-:W-:Y:S01]  /*14c60*/  FMNMX.FTZ R35, R74, R35, !PT ;  /* 0x000000234a237209 */ /* 0x000fe20007810000 */
[----:B------:R-:W2:Y:S01]  /*14c70*/  MUFU.TANH R51, R51 ;  /* 0x0000003300337308 */ /* 0x000ea20000002400 */
[----:B-1----:R-:W-:-:S02]  /*14c80*/  FSEL R112, R47, -INF , P4 ;  /* 0xff8000002f707808 */ /* 0x002fc40002000000 */
[----:B------:R-:W-:Y:S02]  /*14c90*/  ISETP.GT.AND P4, PT, R31, 0x68, PT ;  /* 0x000000681f00780c */ /* 0x000fe40003f84270 */
[----:B------:R-:W-:-:S03]  /*14ca0*/  FMNMX.FTZ R35, R112, R35, !PT ;  /* 0x0000002370237209 */ /* 0x000fc60007810000 */
[----:B------:R-:W1:Y:S01]  /*14cb0*/  MUFU.TANH R55, R55 ;  /* 0x0000003700377308 */ /* 0x000e620000002400 */
[----:B0-----:R-:W-:Y:S02]  /*14cc0*/  FSEL R38, R53, -INF , P3 ;  /* 0xff80000035267808 */ /* 0x001fe40001800000 */
[----:B------:R-:W-:Y:S02]  /*14cd0*/  ISETP.GT.AND P3, PT, R31, 0x69, PT ;  /* 0x000000691f00780c */ /* 0x000fe40003f64270 */
[----:B------:R-:W-:-:S03]  /*14ce0*/  FMNMX.FTZ R35, R38, R35, !PT ;  /* 0x0000002326237209 */ /* 0x000fc60007810000 */
[----:B------:R-:W0:Y:S01]  /*14cf0*/  MUFU.TANH R57, R57 ;  /* 0x0000003900397308 */ /* 0x000e220000002400 */
[----:B--2---:R-:W-:Y:S02]  /*14d00*/  FSEL R114, R51, -INF , P4 ;  /* 0xff80000033727808 */ /* 0x004fe40002000000 */
[----:B------:R-:W-:Y:S02]  /*14d10*/  ISETP.GT.AND P4, PT, R31, 0x70, PT ;  /* 0x000000701f00780c */ /* 0x000fe40003f84270 */
[----:B------:R-:W-:-:S03]  /*14d20*/  FMNMX.FTZ R35, R114, R35, !PT ;  /* 0x0000002372237209 */ /* 0x000fc60007810000 */
[----:B------:R-:W2:Y:S01]  /*14d30*/  MUFU.TANH R59, R59 ;  /* 0x0000003b003b7308 */ /* 0x000ea20000002400 */
[----:B-1----:R-:W-:Y:S02]  /*14d40*/  FSEL R116, R55, -INF , P3 ;  /* 0xff80000037747808 */ /* 0x002fe40001800000 */
        /* <DEDUP_REMOVED lines=10> */
[----:B------:R-:W-:Y:S01]  /*14df0*/  MUFU.EX2 R181, R181 ;  /* 0x000000b500b57308 */ /* 0x000fe20000000800 */
[----:B-1----:R-:W-:-:S04]  /*14e00*/  FSEL R122, R61, -INF , P4 ;  /* 0xff8000003d7a7808 */ /* 0x002fc80002000000 */
[----:B------:R-:W-:-:S03]  /*14e10*/  FMNMX.FTZ R35, R122, R35, !PT ;  /* 0x000000237a237209 */ /* 0x000fc60007810000 */
[----:B------:R-:W1:Y:S01]  /*14e20*/  MUFU.EX2 R64, R64 ;  /* 0x0000004000407308 */ /* 0x000e620000000800 */
[----:B0-----:R-:W-:-:S04]  /*14e30*/  FSEL R124, R63, -INF , P3 ;  /* 0xff8000003f7c7808 */ /* 0x001fc80001800000 */
[----:B------:R-:W-:-:S03]  /*14e40*/  FMNMX.FTZ R35, R124, R35, !PT ;  /* 0x000000237c237209 */ /* 0x000fc60007810000 */
[----:B------:R-:W0:Y:S02]  /*14e50*/  MUFU.EX2 R183, R183 ;  /* 0x000000b700b77308 */ /* 0x000e240000000800 */
[----:B------:R-:W2:Y:S06]  /*14e60*/  SHFL.BFLY PT, R126, R35, 0x2, 0x1f ;  /* 0x0c401f00237e7f89 */ /* 0x000eac00000e0000 */
[----:B------:R-:W4:Y:S08]  /*14e70*/  MUFU.EX2 R20, R20 ;  /* 0x0000001400147308 */ /* 0x000f300000000800 */
[----:B------:R-:W3:Y:S08]  /*14e80*/  MUFU.EX2 R177, R177 ;  /* 0x000000b100b17308 */ /* 0x000ef00000000800 */
[----:B------:R-:W3:Y:S01]  /*14e90*/  MUFU.EX2 R10, R10 ;  /* 0x0000000a000a7308 */ /* 0x000ee20000000800 */
[----:B--2---:R-:W-:-:S05]  /*14ea0*/  FMNMX.FTZ R126, R35, R126, !PT ;  /* 0x0000007e237e7209 */ /* 0x004fca0007810000 */
[----:B------:R-:W2:Y:S02]  /*14eb0*/  SHFL.BFLY PT, R9, R126, 0x1, 0x1f ;  /* 0x0c201f007e097f89 */ /* 0x000ea400000e0000 */
[----:B------:R-:W3:Y:S08]  /*14ec0*/  MUFU.EX2 R179, R179 ;  /* 0x000000b300b37308 */ /* 0x000ef00000000800 */
[----:B------:R-:W3:Y:S08]  /*14ed0*/  MUFU.EX2 R6, R6 ;  /* 0x0000000600067308 */ /* 0x000ef00000000800 */
[----:B------:R-:W-:Y:S01]  /*14ee0*/  MUFU.EX2 R173, R173 ;  /* 0x000000ad00ad7308 */ /* 0x000fe20000000800 */
[----:B--2---:R-:W-:-:S07]  /*14ef0*/  FMNMX.FTZ R9, R126, R9, !PT ;  /* 0x000000097e097209 */ /* 0x004fce0007810000 */
[----:B------:R-:W-:Y:S01]  /*14f00*/  MUFU.EX2 R12, R12 ;  /* 0x0000000c000c7308 */ /* 0x000fe20000000800 */
[----:B------:R-:W-:Y:S02]  /*14f10*/  CS2R R126, SRZ ;  /* 0x00000000007e7805 */ /* 0x000fe4000001ff00 */
[C---:B------:R-:W-:Y:S01]  /*14f20*/  FSETP.NEU.FTZ.AND P3, PT, R9.reuse, -INF , PT ;  /* 0xff8000000900780b */ /* 0x040fe20003f7d000 */
[----:B------:R-:W-:-:S04]  /*14f30*/  FMUL.FTZ R5, R9, R7 ;  /* 0x0000000709057220 */ /* 0x000fc80000410000 */
[----:B------:R-:W-:Y:S01]  /*14f40*/  MUFU.EX2 R175, R175 ;  /* 0x000000af00af7308 */ /* 0x000fe20000000800 */
[----:B------:R-:W-:-:S05]  /*14f50*/  FSEL R5, R5, RZ, P3 ;  /* 0x000000ff05057208 */ /* 0x000fca0001800000 */
[-CC-:B------:R-:W-:Y:S01]  /*14f60*/  FFMA.FTZ R180, R24, R7.reuse, -R5.reuse ;  /* 0x0000000718b47223 */ /* 0x180fe20000010805 */
[-CC-:B------:R-:W-:Y:S01]  /*14f70*/  FFMA.FTZ R3, R21, R7.reuse, -R5.reuse ;  /* 0x0000000715037223 */ /* 0x180fe20000010805 */
[-CC-:B------:R-:W-:Y:S01]  /*14f80*/  FFMA.FTZ R182, R68, R7.reuse, -R5.reuse ;  /* 0x0000000744b67223 */ /* 0x180fe20000010805 */
[----:B-1----:R-:W-:Y:S01]  /*14f90*/  FADD.FTZ R24, R181, R64 ;  /* 0x00000040b5187221 */ /* 0x002fe20000010000 */
[-CC-:B------:R-:W-:Y:S01]  /*14fa0*/  FFMA.FTZ R11, R72, R7.reuse, -R5.reuse ;  /* 0x00000007480b7223 */ /* 0x180fe20000010805 */
[-CC-:B------:R-:W-:Y:S01]  /*14fb0*/  FFMA.FTZ R176, R70, R7.reuse, -R5.reuse ;  /* 0x0000000746b07223 */ /* 0x180fe20000010805 */
[----:B------:R-:W-:Y:S01]  /*14fc0*/  MUFU.EX2 R180, R180 ;  /* 0x000000b400b47308 */ /* 0x000fe20000000800 */
[----:B0-----:R-:W-:Y:S01]  /*14fd0*/  FADD.FTZ R31, R183, R24 ;  /* 0x00000018b71f7221 */ /* 0x001fe20000010000 */
[-CC-:B------:R-:W-:Y:S01]  /*14fe0*/  FFMA.FTZ R13, R76, R7.reuse, -R5.reuse ;  /* 0x000000074c0d7223 */ /* 0x180fe20000010805 */
[-CC-:B------:R-:W-:Y:S01]  /*14ff0*/  FFMA.FTZ R178, R78, R7.reuse, -R5.reuse ;  /* 0x000000074eb27223 */ /* 0x180fe20000010805 */
[-C--:B------:R-:W-:Y:S01]  /*15000*/  FFMA.FTZ R15, R80, R7.reuse, -R5 ;  /* 0x00000007500f7223 */ /* 0x080fe20000010805 */
[----:B----4-:R-:W-:Y:S01]  /*15010*/  FADD.FTZ R24, R20, R31 ;  /* 0x0000001f14187221 */ /* 0x010fe20000010000 */
[-CC-:B------:R-:W-:Y:S01]  /*15020*/  FFMA.FTZ R172, R82, R7.reuse, -R5.reuse ;  /* 0x0000000752ac7223 */ /* 0x180fe20000010805 */
[-CC-:B------:R-:W-:Y:S01]  /*15030*/  FFMA.FTZ R164, R32, R7.reuse, -R5.reuse ;  /* 0x0000000720a47223 */ /* 0x180fe20000010805 */
[----:B------:R-:W0:Y:S01]  /*15040*/  MUFU.EX2 R3, R3 ;  /* 0x0000000300037308 */ /* 0x000e220000000800 */
[----:B---3--:R-:W-:Y:S01]  /*15050*/  FADD.FTZ R33, R177, R24 ;  /* 0x00000018b1217221 */ /* 0x008fe20000010000 */
[-CC-:B------:R-:W-:Y:S01]  /*15060*/  FFMA.FTZ R21, R84, R7.reuse, -R5.reuse ;  /* 0x0000000754157223 */ /* 0x180fe20000010805 */
[-CC-:B------:R-:W-:Y:S01]  /*15070*/  FFMA.FTZ R174, R86, R7.reuse, -R5.reuse ;  /* 0x0000000756ae7223 */ /* 0x180fe20000010805 */
[-C--:B------:R-:W-:Y:S01]  /*15080*/  FFMA.FTZ R25, R100, R7.reuse, -R5 ;  /* 0x0000000764197223 */ /* 0x080fe20000010805 */
[----:B------:R-:W-:Y:S01]  /*15090*/  FADD.FTZ R24, R10, R33 ;  /* 0x000000210a187221 */ /* 0x000fe20000010000 */
        /* <DEDUP_REMOVED lines=13> */
[----:B------:R-:W-:Y:S01]  /*15170*/  IMAD.MOV.U32 R32, RZ, RZ, R200 ;  /* 0x000000ffff207224 */ /* 0x000fe200078e00c8 */
[----:B------:R-:W-:Y:S01]  /*15180*/  @P2 SHF.R.U32.HI R32, RZ, R50, R39 ;  /* 0x00000032ff202219 */ /* 0x000fe20000011627 */
[-CC-:B------:R-:W-:Y:S01]  /*15190*/  FFMA.FTZ R160, R108, R7.reuse, -R5.reuse ;  /* 0x000000076ca07223 */ /* 0x180fe20000010805 */
[-CC-:B------:R-:W-:Y:S01]  /*151a0*/  FFMA.FTZ R162, R110, R7.reuse, -R5.reuse ;  /* 0x000000076ea27223 */ /* 0x180fe20000010805 */
[-C--:B------:R-:W-:Y:S01]  /*151b0*/  FFMA.FTZ R156, R112, R7.reuse, -R5 ;  /* 0x00000007709c7223 */ /* 0x080fe20000010805 */
[----:B------:R-:W0:Y:S01]  /*151c0*/  MUFU.EX2 R176, R176 ;  /* 0x000000b000b07308 */ /* 0x000e220000000800 */
[----:B-1----:R-:W-:Y:S01]  /*151d0*/  FADD.FTZ R24, R182, R35 ;  /* 0x00000023b6187221 */ /* 0x002fe20000010000 */
[----:B------:R-:W-:Y:S01]  /*151e0*/  IADD3 R32, R32, R202, -R201 ;  /* 0x000000ca20207210 */ /* 0x000fe20007ffe8c9 */
[--C-:B------:R-:W-:Y:S01]  /*151f0*/  FFMA.FTZ R114, R114, R7, -R5.reuse ;  /* 0x0000000772727223 */ /* 0x100fe20000010805 */
[----:B------:R-:W-:Y:S01]  /*15200*/  F2FP.BF16.F32.PACK_AB R177, R10, R177 ;  /* 0x000000b10ab1723e */ /* 0x000fe200000010ff */
[-CC-:B------:R-:W-:Y:S01]  /*15210*/  FFMA.FTZ R116, R116, R7.reuse, -R5.reuse ;  /* 0x0000000774747223 */ /* 0x180fe20000010805 */
[----:B------:R-:W-:Y:S01]  /*15220*/  SHF.R.S32.HI R45, RZ, 0x1f, R32 ;  /* 0x0000001fff2d7819 */ /* 0x000fe20000011420 */
[-C--:B------:R-:W-:Y:S01]  /*15230*/  FFMA.FTZ R118, R118, R7.reuse, -R5 ;  /* 0x0000000776767223 */ /* 0x080fe20000010805 */
[----:B------:R-:W1:Y:S01]  /*15240*/  MUFU.EX2 R13, R13 ;  /* 0x0000000d000d7308 */ /* 0x000e620000000800 */
[----:B--2---:R-:W-:Y:S01]  /*15250*/  FADD.FTZ R35, R11, R24 ;  /* 0x000000180b237221 */ /* 0x004fe20000010000 */
[----:B------:R-:W-:Y:S01]  /*15260*/  FADD.FTZ R24, R12, R37 ;  /* 0x000000250c187221 */ /* 0x000fe20000010000 */
[-CC-:B------:R-:W-:Y:S01]  /*15270*/  FFMA.FTZ R120, R120, R7.reuse, -R5.reuse ;  /* 0x0000000778787223 */ /* 0x180fe20000010805 */
[-CC-:B------:R-:W-:Y:S01]  /*15280*/  FFMA.FTZ R122, R122, R7.reuse, -R5.reuse ;  /* 0x000000077a7a7223 */ /* 0x180fe20000010805 */
[----:B------:R-:W-:Y:S01]  /*15290*/  FFMA.FTZ R124, R124, R7, -R5 ;  /* 0x000000077c7c7223 */ /* 0x000fe20000010805 */
[----:B------:R-:W-:-:S02]  /*152a0*/  F2FP.BF16.F32.PACK_AB R179, R6, R179 ;  /* 0x000000b306b3723e */ /* 0x000fc400000010ff */
[----:B------:R-:W-:Y:S01]  /*152b0*/  CS2R R112, SRZ ;  /* 0x0000000000707805 */ /* 0x000fe2000001ff00 */
[----:B------:R-:W2:Y:S01]  /*152c0*/  MUFU.EX2 R178, R178 ;  /* 0x000000b200b27308 */ /* 0x000ea20000000800 */
[----:B0-----:R-:W-:Y:S01]  /*152d0*/  FADD.FTZ R0, R176, R35 ;  /* 0x00000023b0007221 */ /* 0x001fe20000010000 */
[----:B------:R-:W-:Y:S01]  /*152e0*/  FADD.FTZ R35, R175, R24 ;  /* 0x00000018af237221 */ /* 0x000fe20000010000 */
[----:B------:R-:W-:Y:S02]  /*152f0*/  F2FP.BF16.F32.PACK_AB R182, R11, R182 ;  /* 0x000000b60bb6723e */ /* 0x000fe400000010ff */
[----:B------:R-:W-:Y:S02]  /*15300*/  CS2R R110, SRZ ;  /* 0x00000000006e7805 */ /* 0x000fe4000001ff00 */
[----:B------:R-:W-:Y:S02]  /*15310*/  F2FP.BF16.F32.PACK_AB R180, R3, R180 ;  /* 0x000000b403b4723e */ /* 0x000fe400000010ff */
[----:B------:R-:W-:-:S02]  /*15320*/  CS2R R108, SRZ ;  /* 0x00000000006c7805 */ /* 0x000fc4000001ff00 */
[----:B------:R-:W-:Y:S01]  /*15330*/  F2FP.BF16.F32.PACK_AB R173, R12, R173 ;  /* 0x000000ad0cad723e */ /* 0x000fe200000010ff */
[----:B------:R-:W0:Y:S01]  /*15340*/  MUFU.EX2 R14, R14 ;  /* 0x0000000e000e7308 */ /* 0x000e220000000800 */
[----:B-1----:R-:W-:Y:S01]  /*15350*/  FADD.FTZ R37, R13, R0 ;  /* 0x000000000d257221 */ /* 0x002fe20000010000 */
[----:B------:R-:W-:Y:S01]  /*15360*/  VIADD R12, R88, 0xfffffffe ;  /* 0xfffffffe580c7836 */ /* 0x000fe20000000000 */
[----:B------:R-:W-:Y:S02]  /*15370*/  F2FP.BF16.F32.PACK_AB R181, R64, R181 ;  /* 0x000000b540b5723e */ /* 0x000fe400000010ff */
[----:B------:R-:W-:Y:S02]  /*15380*/  CS2R R106, SRZ ;  /* 0x00000000006a7805 */ /* 0x000fe4000001ff00 */
[----:B------:R-:W-:Y:S02]  /*15390*/  F2FP.BF16.F32.PACK_AB R183, R20, R183 ;  /* 0x000000b714b7723e */ /* 0x000fe400000010ff */
[----:B------:R-:W-:-:S02]  /*153a0*/  CS2R R104, SRZ ;  /* 0x0000000000687805 */ /* 0x000fc4000001ff00 */
[----:B------:R-:W-:Y:S01]  /*153b0*/  F2FP.BF16.F32.PACK_AB R176, R13, R176 ;  /* 0x000000b00db0723e */ /* 0x000fe200000010ff */
[----:B------:R-:W1:Y:S01]  /*153c0*/  MUFU.EX2 R15, R15 ;  /* 0x0000000f000f7308 */ /* 0x000e620000000800 */
[----:B--2---:R-:W-:Y:S01]  /*153d0*/  FADD.FTZ R0, R178, R37 ;  /* 0x00000025b2007221 */ /* 0x004fe20000010000 */
[----:B------:R-:W-:Y:S02]  /*153e0*/  CS2R R102, SRZ ;  /* 0x0000000000667805 */ /* 0x000fe4000001ff00 */
[----:B------:R-:W-:Y:S02]  /*153f0*/  CS2R R100, SRZ ;  /* 0x0000000000647805 */ /* 0x000fe4000001ff00 */
[----:B------:R-:W-:Y:S02]  /*15400*/  CS2R R98, SRZ ;  /* 0x0000000000627805 */ /* 0x000fe4000001ff00 */
[----:B------:R-:W-:Y:S02]  /*15410*/  CS2R R96, SRZ ;  /* 0x0000000000607805 */ /* 0x000fe4000001ff00 */
[----:B------:R-:W-:-:S02]  /*15420*/  CS2R R94, SRZ ;  /* 0x00000000005e7805 */ /* 0x000fc4000001ff00 */
[----:B------:R-:W-:Y:S01]  /*15430*/  CS2R R92, SRZ ;  /* 0x00000000005c7805 */ /* 0x000fe2000001ff00 */
[----:B------:R-:W2:Y:S01]  /*15440*/  MUFU.EX2 R169, R169 ;  /* 0x000000a900a97308 */ /* 0x000ea20000000800 */
[----:B0-----:R-:W-:Y:S01]  /*15450*/  FADD.FTZ R24, R14, R35 ;  /* 0x000000230e187221 */ /* 0x001fe20000010000 */
[----:B------:R-:W-:Y:S01]  /*15460*/  FFMA.FTZ R35, R90, R7, -R5 ;  /* 0x000000075a237223 */ /* 0x000fe20000010805 */
[----:B------:R-:W-:Y:S02]  /*15470*/  F2FP.BF16.F32.PACK_AB R175, R14, R175 ;  /* 0x000000af0eaf723e */ /* 0x000fe400000010ff */
[----:B------:R-:W-:Y:S02]  /*15480*/  CS2R R90, SRZ ;  /* 0x00000000005a7805 */ /* 0x000fe4000001ff00 */
[----:B------:R-:W-:Y:S01]  /*15490*/  CS2R R88, SRZ ;  /* 0x0000000000587805 */ /* 0x000fe2000001ff00 */
[----:B------:R-:W0:Y:S01]  /*154a0*/  MUFU.EX2 R172, R172 ;  /* 0x000000ac00ac7308 */ /* 0x000e220000000800 */
[C---:B-1----:R-:W-:Y:S01]  /*154b0*/  FADD.FTZ R37, R15.reuse, R0 ;  /* 0x000000000f257221 */ /* 0x042fe20000010000 */
[----:B------:R-:W-:-:S06]  /*154c0*/  F2FP.BF16.F32.PACK_AB R178, R15, R178 ;  /* 0x000000b20fb2723e */ /* 0x000fcc00000010ff */
[----:B------:R-:W1:Y:S01]  /*154d0*/  MUFU.EX2 R28, R28 ;  /* 0x0000001c001c7308 */ /* 0x000e620000000800 */
[----:B--2---:R-:W-:-:S07]  /*154e0*/  FADD.FTZ R39, R169, R24 ;  /* 0x00000018a9277221 */ /* 0x004fce0000010000 */
[----:B------:R-:W2:Y:S01]  /*154f0*/  MUFU.EX2 R21, R21 ;  /* 0x0000001500157308 */ /* 0x000ea20000000800 */
[----:B0-----:R-:W-:Y:S01]  /*15500*/  FADD.FTZ R0, R172, R37 ;  /* 0x00000025ac007221 */ /* 0x001fe20000010000 */
[----:B------:R-:W-:-:S06]  /*15510*/  FFMA.FTZ R37, R74, R7, -R5 ;  /* 0x000000074a257223 */ /* 0x000fcc0000010805 */
        /* <DEDUP_REMOVED lines=11> */
[----:B--2---:R-:W-:Y:S01]  /*155d0*/  FADD.FTZ R24, R26, R39 ;  /* 0x000000271a187221 */ /* 0x004fe20000010000 */
[----:B------:R-:W-:Y:S01]  /*155e0*/  FFMA.FTZ R39, R38, R7, -R5 ;  /* 0x0000000726277223 */ /* 0x000fe20000010805 */
[----:B------:R-:W-:Y:S02]  /*155f0*/  LEA.HI R5, R45, R32, RZ, 0x7 ;  /* 0x000000202d057211 */ /* 0x000fe400078f38ff */
[----:B------:R-:W-:Y:S01]  /*15600*/  F2FP.BF16.F32.PACK_AB R171, R26, R171 ;  /* 0x000000ab1aab723e */ /* 0x000fe200000010ff */
[----:B------:R-:W-:Y:S02]  /*15610*/  IMAD.MOV.U32 R26, RZ, RZ, 0x3f800000 ;  /* 0x3f800000ff1a7424 */ /* 0x000fe400078e00ff */
        /* <DEDUP_REMOVED lines=73> */
[----:B------:R1:W3:Y:S01]  /*15ab0*/  MUFU.EX2 R41, R116 ;  /* 0x0000007400297308 */ /* 0x0002e20000000800 */
[----:B--2---:R-:W-:-:S07]  /*15ac0*/  FADD.FTZ R47, R155, R6 ;  /* 0x000000069b2f7221 */ /* 0x004fce0000010000 */
[----:B------:R-:W2:Y:S01]  /*15ad0*/  MUFU.EX2 R118, R118 ;  /* 0x0000007600767308 */ /* 0x000ea20000000800 */
[----:B0-----:R-:W-:Y:S01]  /*15ae0*/  FADD.FTZ R6, R114, R45 ;  /* 0x0000002d72067221 */ /* 0x001fe20000010000 */
[----:B-1----:R-:W-:-:S06]  /*15af0*/  CS2R R116, SRZ ;  /* 0x0000000000747805 */ /* 0x002fcc000001ff00 */
[----:B------:R0:W1:Y:S01]  /*15b00*/  MUFU.EX2 R43, R120 ;  /* 0x00000078002b7308 */ /* 0x0000620000000800 */
[C---:B---3--:R-:W-:Y:S01]  /*15b10*/  FADD.FTZ R3, R41.reuse, R6 ;  /* 0x0000000629037221 */ /* 0x048fe20000010000 */
[----:B------:R-:W-:Y:S02]  /*15b20*/  F2FP.BF16.F32.PACK_AB R158, R41, R114 ;  /* 0x00000072299e723e */ /* 0x000fe400000010ff */
[----:B------:R-:W-:-:S04]  /*15b30*/  CS2R R114, SRZ ;  /* 0x0000000000727805 */ /* 0x000fc8000001ff00 */
[----:B------:R-:W3:Y:S01]  /*15b40*/  MUFU.EX2 R122, R122 ;  /* 0x0000007a007a7308 */ /* 0x000ee20000000800 */
[----:B--2---:R-:W-:Y:S01]  /*15b50*/  FADD.FTZ R6, R118, R3 ;  /* 0x0000000376067221 */ /* 0x004fe20000010000 */
[----:B0-----:R-:W-:-:S06]  /*15b60*/  CS2R R120, SRZ ;  /* 0x0000000000787805 */ /* 0x001fcc000001ff00 */
[----:B------:R0:W2:Y:S01]  /*15b70*/  MUFU.EX2 R11, R124 ;  /* 0x0000007c000b7308 */ /* 0x0000a20000000800 */
[C---:B-1----:R-:W-:Y:S01]  /*15b80*/  FADD.FTZ R3, R43.reuse, R6 ;  /* 0x000000062b037221 */ /* 0x042fe20000010000 */
[----:B------:R-:W-:Y:S02]  /*15b90*/  F2FP.BF16.F32.PACK_AB R152, R43, R118 ;  /* 0x000000762b98723e */ /* 0x000fe400000010ff */
[----:B------:R-:W-:-:S04]  /*15ba0*/  CS2R R118, SRZ ;  /* 0x0000000000767805 */ /* 0x000fc8000001ff00 */
[----:B------:R-:W1:Y:S01]  /*15bb0*/  MUFU.EX2 R48, R48 ;  /* 0x0000003000307308 */ /* 0x000e620000000800 */
[----:B---3--:R-:W-:Y:S01]  /*15bc0*/  FADD.FTZ R6, R122, R3 ;  /* 0x000000037a067221 */ /* 0x008fe20000010000 */
[----:B0-----:R-:W-:-:S03]  /*15bd0*/  CS2R R124, SRZ ;  /* 0x00000000007c7805 */ /* 0x001fc6000001ff00 */
[C---:B--2---:R-:W-:Y:S01]  /*15be0*/  FADD.FTZ R3, R11.reuse, R6 ;  /* 0x000000060b037221 */ /* 0x044fe20000010000 */
[----:B------:R-:W-:Y:S02]  /*15bf0*/  SHF.R.S32.HI R6, RZ, 0x7, R5 ;  /* 0x00000007ff067819 */ /* 0x000fe40000011405 */
[----:B------:R-:W-:Y:S02]  /*15c00*/  F2FP.BF16.F32.PACK_AB R154, R11, R122 ;  /* 0x0000007a0b9a723e */ /* 0x000fe400000010ff */
[----:B------:R-:W-:Y:S02]  /*15c10*/  CS2R R122, SRZ ;  /* 0x00000000007a7805 */ /* 0x000fe4000001ff00 */
[----:B------:R-:W-:Y:S01]  /*15c20*/  VIMNMX R5, R199, R6, !PT ;  /* 0x00000006c7057248 */ /* 0x000fe20007fe0100 */
[----:B-1----:R-:W-:-:S03]  /*15c30*/  FADD.FTZ R0, R48, R47 ;  /* 0x0000002f30007221 */ /* 0x002fc60000010000 */
[----:B------:R-:W-:Y:S02]  /*15c40*/  ISETP.GE.AND P3, PT, R12, R5, PT ;  /* 0x000000050c00720c */ /* 0x000fe40003f66270 */
[----:B------:R-:W-:-:S11]  /*15c50*/  F2FP.BF16.F32.PACK_AB R155, R48, R155 ;  /* 0x0000009b309b723e */ /* 0x000fd600000010ff */
[----:B------:R-:W-:Y:S05]  /*15c60*/  @!P3 BRA `(.L_x_2654) ;  /* 0x00000034007cb947 */ /* 0x000fea0003800000 */
[----:B------:R-:W-:Y:S01]  /*15c70*/  BSSY B1, `(.L_x_2654) ;  /* 0x000035e000017945 */ /* 0x000fe20003800000 */
[----:B------:R-:W-:Y:S02]  /*15c80*/  IMAD.MOV.U32 R10, RZ, RZ, R8 ;  /* 0x000000ffff0a7224 */ /* 0x000fe400078e0008 */
[----:B------:R-:W-:Y:S02]  /*15c90*/  IMAD.MOV.U32 R11, RZ, RZ, R9 ;  /* 0x000000ffff0b7224 */ /* 0x000fe400078e0009 */
[----:B------:R-:W-:Y:S02]  /*15ca0*/  IMAD.MOV.U32 R14, RZ, RZ, R187 ;  /* 0x000000ffff0e7224 */ /* 0x000fe400078e00bb */
[----:B------:R-:W-:Y:S02]  /*15cb0*/  IMAD.MOV.U32 R6, RZ, RZ, R184 ;  /* 0x000000ffff067224 */ /* 0x000fe400078e00b8 */
[----:B------:R-:W-:Y:S02]  /*15cc0*/  IMAD.MOV.U32 R87, RZ, RZ, 0x3f800000 ;  /* 0x3f800000ff577424 */ /* 0x000fe400078e00ff */
[----:B------:R-:W-:-:S07]  /*15cd0*/  IMAD.MOV.U32 R151, RZ, RZ, RZ ;  /* 0x000000ffff977224 */ /* 0x000fce00078e00ff */
.L_x_2665:
[----:B------:R-:W-:-:S05]  /*15ce0*/  VIADD R7, R6, 0x1 ;  /* 0x0000000106077836 */ /* 0x000fca0000000000 */
[----:B------:R-:W-:-:S04]  /*15cf0*/  ISETP.NE.AND P3, PT, R7, 0x2, PT ;  /* 0x000000020700780c */ /* 0x000fc80003f65270 */
[----:B------:R-:W-:Y:S02]  /*15d00*/  SEL R187, RZ, 0x1, P3 ;  /* 0x00000001ffbb7807 */ /* 0x000fe40001800000 */
[----:B------:R-:W-:Y:S02]  /*15d10*/  SEL R184, R7, RZ, P3 ;  /* 0x000000ff07b87207 */ /* 0x000fe40001800000 */
[----:B------:R-:W-:Y:S01]  /*15d20*/  LOP3.LUT R187, R14, R187, RZ, 0x3c, !PT ;  /* 0x000000bb0ebb7212 */ /* 0x000fe200078e3cff */
[----:B------:R-:W-:Y:S06]  /*15d30*/  @!P0 BRA `(.L_x_2655) ;  /* 0x0000000000048947 */ /* 0x000fec0003800000 */
[----:B------:R-:W-:Y:S01]  /*15d40*/  BPT.TRAP 0x1 ;  /* 0x000000040000795c */ /* 0x000fe20000300000 */
.L_x_2655:
[----:B------:R-:W-:Y:S01]  /*15d50*/  IMAD R13, R184, 0x8, R2 ;  /* 0x00000008b80d7824 */ /* 0x000fe200078e0202 */
[----:B------:R-:W-:-:S04]  /*15d60*/  SHF.L.U32 R8, R187, 0x1f, RZ ;  /* 0x0000001fbb087819 */ /* 0x000fc800000006ff */
[----:B------:R0:W1:Y:S01]  /*15d70*/  SYNCS.PHASECHK.TRANS64.TRYWAIT P3, [R13+URZ+0x34830], R8 ;  /* 0x034830080d0075a7 */ /* 0x000062000806017f */
[----:B------:R-:W-:Y:S05]  /*15d80*/  @!P0 BRA `(.L_x_2656) ;  /* 0x0000000000048947 */ /* 0x000fea0003800000 */
[----:B------:R-:W-:Y:S01]  /*15d90*/  BPT.TRAP 0x1 ;  /* 0x000000040000795c */ /* 0x000fe20000300000 */
.L_x_2656:
[----:B------:R-:W-:Y:S01]  /*15da0*/  IMAD R7, R184, 0xc00, R4 ;  /* 0x00000c00b8077824 */ /* 0x000fe200078e0204 */
[----:B------:R-:W-:Y:S03]  /*15db0*/  BSSY B2, `(.L_x_2657) ;  /* 0x0000006000027945 */ /* 0x000fe60003800000 */
[C---:B------:R-:W-:Y:S02]  /*15dc0*/  VIADD R20, R7.reuse, 0x2 ;  /* 0x0000000207147836 */ /* 0x040fe40000000000 */
[----:B------:R-:W-:Y:S01]  /*15dd0*/  VIADD R15, R7, 0x4 ;  /* 0x00000004070f7836 */ /* 0x000fe20000000000 */
[----:B-1----:R-:W-:Y:S06]  /*15de0*/  @P3 BRA `(.L_x_2658) ;  /* 0x0000000000083947 */ /* 0x002fec0003800000 */
[----:B------:R-:W1:Y:S02]  /*15df0*/  SYNCS.PHASECHK.TRANS64.TRYWAIT P3, [R13+URZ+0x34830], R8 ;  /* 0x034830080d0075a7 */ /* 0x000e64000806017f */
[----:B-1----:R-:W-:Y:S05]  /*15e00*/  @!P3 BRA `(.L_x_2659) ;  /* 0x000001300064b947 */ /* 0x002fea0003800000 */
.L_x_2658:
[----:B------:R-:W-:Y:S05]  /*15e10*/  BSYNC B2 ;  /* 0x0000000000027941 */ /* 0x000fea0003800000 */
.L_x_2657:
[----:B01----:R-:W-:Y:S01]  /*15e20*/  IMAD.MOV.U32 R8, RZ, RZ, R7 ;  /* 0x000000ffff087224 */ /* 0x003fe200078e0007 */
[----:B------:R0:W-:Y:S01]  /*15e30*/  STL.64 [R1+0xa8], R12 ;  /* 0x0000a80c01007387 */ /* 0x0001e20000100a00 */
[----:B------:R-:W-:Y:S02]  /*15e40*/  IMAD.MOV.U32 R9, RZ, RZ, 0x40000040 ;  /* 0x40000040ff097424 */ /* 0x000fe400078e00ff */
[----:B------:R-:W-:Y:S01]  /*15e50*/  VIADD R24, R7, 0x400 ;  /* 0x0000040007187836 */ /* 0x000fe20000000000 */
[----:B------:R-:W-:Y:S01]  /*15e60*/  R2UR UR54, R8 ;  /* 0x00000000083672ca */ /* 0x000fe200000e0000 */
[----:B------:R-:W-:Y:S01]  /*15e70*/  IMAD.MOV.U32 R25, RZ, RZ, 0x40000040 ;  /* 0x40000040ff197424 */ /* 0x000fe200078e00ff */
[----:B------:R-:W-:Y:S02]  /*15e80*/  R2UR UR55, R9 ;  /* 0x00000000093772ca */ /* 0x000fe400000e0000 */
        /* <DEDUP_REMOVED lines=69> */
[----:B0-----:R-:W2:Y:S01]  /*162e0*/  LDL.64 R12, [R1+0x30] ;  /* 0x00003000010c7983 */ /* 0x001ea20000100a00 */
[----:B------:R-:W-:Y:S01]  /*162f0*/  WARPGROUP.ARRIVE ;  /* 0x00000000000079c5 */ /* 0x000fe20000000000 */
[----:B------:R-:W-:-:S02]  /*16300*/  IMAD.MOV.U32 R8, RZ, RZ, R15 ;  /* 0x000000ffff087224 */ /* 0x000fc400078e000f */
[----:B------:R0:W-:Y:S03]  /*16310*/  STL.64 [R1+0xa0], R10 ;  /* 0x0000a00a01007387 */ /* 0x0001e60000100a00 */
[----:B------:R-:W-:Y:S01]  /*16320*/  HGMMA.64x128x16.F32.BF16 R24, gdesc[UR52], RZ, !UPT, gsb0 ;  /* 0x01e00000341879f0 */ /* 0x000fe2000c0018ff */
[----:B------:R-:W-:Y:S01]  /*16330*/  R2UR UR46, R8 ;  /* 0x00000000082e72ca */ /* 0x000fe200000e0000 */
[----:B------:R-:W-:-:S05]  /*16340*/  VIADD R8, R7, 0x402 ;  /* 0x0000040207087836 */ /* 0x000fca0000000000 */
[----:B------:R-:W-:Y:S01]  /*16350*/  R2UR UR26, R8 ;  /* 0x00000000081a72ca */ /* 0x000fe200000e0000 */
[C---:B------:R-:W-:Y:S01]  /*16360*/  VIADD R8, R7.reuse, 0x800 ;  /* 0x0000080007087836 */ /* 0x040fe20000000000 */
[----:B0-----:R-:W3:Y:S04]  /*16370*/  LDL.64 R10, [R1+0x28] ;  /* 0x00002800010a7983 */ /* 0x001ee80000100a00 */
[----:B------:R-:W-:Y:S01]  /*16380*/  R2UR UR14, R8 ;  /* 0x00000000080e72ca */ /* 0x000fe200000e0000 */
[----:B------:R-:W-:Y:S01]  /*16390*/  VIADD R8, R7, 0x804 ;  /* 0x0000080407087836 */ /* 0x000fe20000000000 */
[----:B------:R0:W-:Y:S01]  /*163a0*/  STL.64 [R1+0x98], R4 ;  /* 0x0000980401007387 */ /* 0x0001e20000100a00 */
[C---:B------:R-:W-:Y:S02]  /*163b0*/  R2UR UR47, R9.reuse ;  /* 0x00000000092f72ca */ /* 0x040fe400000e0000 */
[----:B------:R-:W-:-:S02]  /*163c0*/  R2UR UR27, R9 ;  /* 0x00000000091b72ca */ /* 0x000fc400000e0000 */
[C---:B------:R-:W-:Y:S02]  /*163d0*/  R2UR UR15, R9.reuse ;  /* 0x00000000090f72ca */ /* 0x040fe400000e0000 */
[----:B------:R-:W-:Y:S02]  /*163e0*/  R2UR UR6, R8 ;  /* 0x00000000080672ca */ /* 0x000fe400000e0000 */
[----:B------:R-:W-:Y:S01]  /*163f0*/  R2UR UR7, R9 ;  /* 0x00000000090772ca */ /* 0x000fe200000e0000 */
[----:B0-----:R-:W4:Y:S04]  /*16400*/  LDL.64 R4, [R1+0x20] ;  /* 0x0000200001047983 */ /* 0x001f280000100a00 */
[----:B------:R0:W-:Y:S04]  /*16410*/  STL.64 [R1+0x90], R2 ;  /* 0x0000900201007387 */ /* 0x0001e80000100a00 */
[----:B------:R-:W2:Y:S01]  /*16420*/  LDL.64 R8, [R1+0x38] ;  /* 0x0000380001087983 */ /* 0x000ea20000100a00 */
[----:B------:R-:W-:Y:S01]  /*16430*/  IMAD.MOV.U32 R21, RZ, RZ, 0x40000040 ;  /* 0x40000040ff157424 */ /* 0x000fe200078e00ff */
[----:B------:R-:W-:-:S04]  /*16440*/  R2UR UR50, R20 ;  /* 0x00000000143272ca */ /* 0x000fc800000e0000 */
[----:B------:R-:W-:Y:S01]  /*16450*/  R2UR UR51, R21 ;  /* 0x00000000153372ca */ /* 0x000fe200000e0000 */
[----:B------:R-:W-:Y:S02]  /*16460*/  WARPGROUP.DEPBAR.LE gsb0, 0x0 ;  /* 0x00008000000079c5 */ /* 0x000fe40000010000 */
[----:B------:R-:W-:Y:S01]  /*16470*/  WARPGROUP.ARRIVE ;  /* 0x00000000000079c5 */ /* 0x000fe20000000000 */
[----:B0-----:R-:W4:Y:S01]  /*16480*/  LDL.64 R2, [R1+0x10] ;  /* 0x0000100001027983 */ /* 0x001f220000100a00 */
[----:B------:R-:W-:Y:S01]  /*16490*/  VIADD R20, R7, 0x6 ;  /* 0x0000000607147836 */ /* 0x000fe20000000000 */
[C---:B------:R-:W-:Y:S02]  /*164a0*/  R2UR UR35, R21.reuse ;  /* 0x00000000152372ca */ /* 0x040fe400000e0000 */
[----:B------:R-:W-:-:S05]  /*164b0*/  R2UR UR23, R21 ;  /* 0x00000000151772ca */ /* 0x000fca00000e0000 */
[----:B------:R-:W-:Y:S01]  /*164c0*/  HGMMA.64x128x16.F32.BF16 R24, gdesc[UR48], R24, gsb0 ;  /* 0x01e00000301879f0 */ /* 0x000fe20008001818 */
[----:B------:R-:W-:Y:S01]  /*164d0*/  R2UR UR34, R20 ;  /* 0x00000000142272ca */ /* 0x000fe200000e0000 */
[----:B------:R-:W-:Y:S01]  /*164e0*/  VIADD R20, R7, 0x404 ;  /* 0x0000040407147836 */ /* 0x000fe20000000000 */
[----:B------:R-:W-:-:S04]  /*164f0*/  R2UR UR11, R21 ;  /* 0x00000000150b72ca */ /* 0x000fc800000e0000 */
[----:B------:R-:W-:Y:S01]  /*16500*/  R2UR UR22, R20 ;  /* 0x00000000141672ca */ /* 0x000fe200000e0000 */
[----:B------:R-:W-:-:S05]  /*16510*/  VIADD R20, R7, 0x802 ;  /* 0x0000080207147836 */ /* 0x000fca0000000000 */
[----:B------:R-:W-:Y:S01]  /*16520*/  R2UR UR10, R20 ;  /* 0x00000000140a72ca */ /* 0x000fe200000e0000 */
[----:B------:R-:W-:Y:S01]  /*16530*/  VIADD R20, R7, 0x806 ;  /* 0x0000080607147836 */ /* 0x000fe20000000000 */
[----:B------:R-:W-:Y:S02]  /*16540*/  WARPGROUP.DEPBAR.LE gsb0, 0x0 ;  /* 0x00008000000079c5 */ /* 0x000fe40000010000 */
[----:B------:R-:W-:-:S06]  /*16550*/  WARPGROUP.ARRIVE ;  /* 0x00000000000079c5 */ /* 0x000fcc0000000000 */
[----:B------:R-:W-:Y:S01]  /*16560*/  HGMMA.64x128x16.F32.BF16 R24, gdesc[UR44], R24, gsb0 ;  /* 0x01e000002c1879f0 */ /* 0x000fe20008001818 */
[----:B--2---:R-:W-:Y:S02]  /*16570*/  R2UR UR32, R8 ;  /* 0x00000000082072ca */ /* 0x004fe400000e0000 */
[----:B------:R-:W-:Y:S02]  /*16580*/  R2UR UR33, R9 ;  /* 0x00000000092172ca */ /* 0x000fe400000e0000 */
[----:B------:R-:W-:Y:S01]  /*16590*/  R2UR UR28, R12 ;  /* 0x000000000c1c72ca */ /* 0x000fe200000e0000 */
[----:B------:R-:W2:Y:S01]  /*165a0*/  LDL.64 R8, [R1] ;  /* 0x0000000001087983 */ /* 0x000ea20000100a00 */
[----:B------:R-:W-:Y:S02]  /*165b0*/  WARPGROUP.DEPBAR.LE gsb0, 0x0 ;  /* 0x00008000000079c5 */ /* 0x000fe40000010000 */
[----:B------:R-:W-:-:S07]  /*165c0*/  WARPGROUP.ARRIVE ;  /* 0x00000000000079c5 */ /* 0x000fce0000000000 */
[----:B------:R-:W-:Y:S01]  /*165d0*/  HGMMA.64x128x16.F32.BF16 R24, gdesc[UR32], R24, gsb0 ;  /* 0x01e00000201879f0 */ /* 0x000fe20008001818 */
[----:B------:R-:W-:Y:S02]  /*165e0*/  R2UR UR29, R13 ;  /* 0x000000000d1d72ca */ /* 0x000fe400000e0000 */
[----:B---3--:R-:W-:Y:S02]  /*165f0*/  R2UR UR24, R10 ;  /* 0x000000000a1872ca */ /* 0x008fe400000e0000 */
[----:B------:R-:W-:Y:S01]  /*16600*/  R2UR UR25, R11 ;  /* 0x000000000b1972ca */ /* 0x000fe200000e0000 */
[----:B------:R-:W-:Y:S02]  /*16610*/  WARPGROUP.DEPBAR.LE gsb0, 0x0 ;  /* 0x00008000000079c5 */ /* 0x000fe40000010000 */
[----:B------:R-:W-:-:S06]  /*16620*/  WARPGROUP.ARRIVE ;  /* 0x00000000000079c5 */ /* 0x000fcc0000000000 */
[----:B------:R-:W-:Y:S01]  /*16630*/  HGMMA.64x128x16.F32.BF16 R24, gdesc[UR28], R24, gsb0 ;  /* 0x01e000001c1879f0 */ /* 0x000fe20008001818 */
[----:B------:R-:W-:Y:S02]  /*16640*/  R2UR UR38, R20 ;  /* 0x00000000142672ca */ /* 0x000fe400000e0000 */
[----:B------:R-:W-:Y:S02]  /*16650*/  R2UR UR39, R21 ;  /* 0x00000000152772ca */ /* 0x000fe400000e0000 */
[----:B------:R-:W3:Y:S01]  /*16660*/  LDL.64 R20, [R1+0x8] ;  /* 0x0000080001147983 */ /* 0x000ee20000100a00 */
[----:B----4-:R-:W-:Y:S02]  /*16670*/  R2UR UR20, R4 ;  /* 0x00000000041472ca */ /* 0x010fe400000e0000 */
[----:B------:R-:W-:Y:S01]  /*16680*/  R2UR UR21, R5 ;  /* 0x00000000051572ca */ /* 0x000fe200000e0000 */
[----:B------:R0:W5:Y:S01]  /*16690*/  LDL.LU.64 R12, [R1+0xa8] ;  /* 0x0000a800010c7983 */ /* 0x0001620000300a00 */
[----:B------:R-:W-:-:S02]  /*166a0*/  R2UR UR16, R2 ;  /* 0x00000000021072ca */ /* 0x000fc400000e0000 */
[----:B------:R-:W-:Y:S01]  /*166b0*/  R2UR UR17, R3 ;  /* 0x00000000031172ca */ /* 0x000fe200000e0000 */
[----:B------:R0:W5:Y:S04]  /*166c0*/  LDL.LU.64 R10, [R1+0xa0] ;  /* 0x0000a000010a7983 */ /* 0x0001680000300a00 */
[----:B------:R0:W5:Y:S04]  /*166d0*/  LDL.LU.64 R4, [R1+0x98] ;  /* 0x0000980001047983 */ /* 0x0001680000300a00 */
[----:B------:R0:W5:Y:S01]  /*166e0*/  LDL.LU.64 R2, [R1+0x90] ;  /* 0x0000900001027983 */ /* 0x0001620000300a00 */
[----:B------:R-:W-:-:S02]  /*166f0*/  WARPGROUP.DEPBAR.LE gsb0, 0x0 ;  /* 0x00008000000079c5 */ /* 0x000fc40000010000 */
[----:B------:R-:W-:-:S06]  /*16700*/  WARPGROUP.ARRIVE ;  /* 0x00000000000079c5 */ /* 0x000fcc0000000000 */
[----:B------:R-:W-:Y:S03]  /*16710*/  HGMMA.64x128x16.F32.BF16 R24, gdesc[UR24], R24, gsb0 ;  /* 0x01e00000181879f0 */ /* 0x000fe60008001818 */
[----:B------:R-:W-:Y:S02]  /*16720*/  WARPGROUP.DEPBAR.LE gsb0, 0x0 ;  /* 0x00008000000079c5 */ /* 0x000fe40000010000 */
[----:B------:R-:W-:-:S07]  /*16730*/  WARPGROUP.ARRIVE ;  /* 0x00000000000079c5 */ /* 0x000fce0000000000 */
[----:B------:R-:W-:Y:S01]  /*16740*/  HGMMA.64x128x16.F32.BF16 R24, gdesc[UR20], R24, gsb0 ;  /* 0x01e00000141879f0 */ /* 0x000fe20008001818 */
[----:B---3--:R-:W-:Y:S02]  /*16750*/  R2UR UR12, R20 ;  /* 0x00000000140c72ca */ /* 0x008fe400000e0000 */
        /* <DEDUP_REMOVED lines=8> */
[----:B------:R-:W-:Y:S01]  /*167e0*/  HGMMA.64x128x16.F32.BF16 R24, gdesc[UR12], R24, gsb0 ;  /* 0x01e000000c1879f0 */ /* 0x000fe20008001818 */
[----:B------:R-:W-:Y:S01]  /*167f0*/  UMOV UR4, UR56 ;  /* 0x0000003800047c82 */ /* 0x000fe20008000000 */
[----:B------:R-:W-:Y:S01]  /*16800*/  UMOV UR5, UR57 ;  /* 0x0000003900057c82 */ /* 0x000fe20008000000 */
        /* <DEDUP_REMOVED lines=12> */
.L_x_2660:
[----:B------:R-:W-:Y:S01]  /*168d0*/  SHF.L.U32 R7, R14, 0x1f, RZ ;  /* 0x0000001f0e077819 */ /* 0x000fe200000006ff */
[----:B-----5:R-:W-:-:S04]  /*168e0*/  IMAD R14, R6, 0x8, R2 ;  /* 0x00000008060e7824 */ /* 0x020fc800078e0202 */
[----:B------:R0:W1:Y:S01]  /*168f0*/  SYNCS.PHASECHK.TRANS64.TRYWAIT P3, [R14+URZ+0x34850], R7 ;  /* 0x034850070e0075a7 */ /* 0x000062000806017f */
[----:B------:R-:W-:Y:S05]  /*16900*/  @!P0 BRA `(.L_x_2661) ;  /* 0x0000000000048947 */ /* 0x000fea0003800000 */
[----:B------:R-:W-:Y:S01]  /*16910*/  BPT.TRAP 0x1 ;  /* 0x000000040000795c */ /* 0x000fe20000300000 */
.L_x_2661:
[----:B------:R-:W-:Y:S04]  /*16920*/  BSSY B2, `(.L_x_2662) ;  /* 0x0000004000027945 */ /* 0x000fe80003800000 */
[----:B-1----:R-:W-:Y:S05]  /*16930*/  @P3 BRA `(.L_x_2663) ;  /* 0x0000000000083947 */ /* 0x002fea0003800000 */
[----:B------:R-:W1:Y:S02]  /*16940*/  SYNCS.PHASECHK.TRANS64.TRYWAIT P3, [R14+URZ+0x34850], R7 ;  /* 0x034850070e0075a7 */ /* 0x000e64000806017f */
[----:B-1----:R-:W-:Y:S05]  /*16950*/  @!P3 BRA `(.L_x_2664) ;  /* 0x0000012400a4b947 */ /* 0x002fea0003800000 */
.L_x_2663:
[----:B------:R-:W-:Y:S05]  /*16960*/  BSYNC B2 ;  /* 0x0000000000027941 */ /* 0x000fea0003800000 */
.L_x_2662:
        /* <DEDUP_REMOVED lines=10> */
[----:B------:R-:W-:Y:S01]  /*16a10*/  FMUL.FTZ R40, R48, UR59 ;  /* 0x0000003b30287c20 */ /* 0x000fe20008410000 */
[----:B------:R-:W-:Y:S01]  /*16a20*/  FMUL.FTZ R48, R56, UR59 ;  /* 0x0000003b38307c20 */ /* 0x000fe20008410000 */
[----:B------:R-:W-:Y:S01]  /*16a30*/  IMAD.IADD R56, R205, 0x1, R200 ;  /* 0x00000001cd387824 */ /* 0x000fe200078e02c8 */
[----:B------:R-:W-:Y:S01]  /*16a40*/  LOP3.LUT R7, R7, 0x4000000, RZ, 0xfc, !PT ;  /* 0x0400000007077812 */ /* 0x000fe200078efcff */
[----:B------:R-:W-:Y:S01]  /*16a50*/  FMUL.FTZ R20, R25, UR59 ;  /* 0x0000003b19147c20 */ /* 0x000fe20008410000 */
[----:B------:R-:W-:Y:S01]  /*16a60*/  FMUL.FTZ R25, R28, UR59 ;  /* 0x0000003b1c197c20 */ /* 0x000fe20008410000 */
[----:B------:R-:W-:Y:S01]  /*16a70*/  FMUL.FTZ R15, R26, UR59 ;  /* 0x0000003b1a0f7c20 */ /* 0x000fe20008410000 */
[----:B------:R-:W-:Y:S01]  /*16a80*/  FMUL.FTZ R26, R29, UR59 ;  /* 0x0000003b1d1a7c20 */ /* 0x000fe20008410000 */
[----:B------:R-:W-:-:S02]  /*16a90*/  IMAD R6, R6, 0x800, R7 ;  /* 0x0000080006067824 */ /* 0x000fc400078e0207 */
[----:B------:R-:W-:Y:S01]  /*16aa0*/  FMUL.FTZ R28, R32, UR59 ;  /* 0x0000003b201c7c20 */ /* 0x000fe20008410000 */
[----:B------:R-:W-:Y:S01]  /*16ab0*/  IMAD.MOV.U32 R7, RZ, RZ, 0x40000040 ;  /* 0x40000040ff077424 */ /* 0x000fe200078e00ff */
[----:B------:R-:W-:Y:S01]  /*16ac0*/  MUFU.TANH R20, R20 ;  /* 0x0000001400147308 */ /* 0x000fe20000002400 */
[C---:B------:R-:W-:Y:S01]  /*16ad0*/  VIADD R8, R6.reuse, 0x80 ;  /* 0x0000008006087836 */ /* 0x040fe20000000000 */
        /* <DEDUP_REMOVED lines=15> */
[----:B------:R-:W-:Y:S01]  /*16bd0*/  HGMMA.64x128x16.F32.BF16 R88, R180, gdesc[UR4].tnspB, R88, gsb0 ;  /* 0x41e00004b4587df0 */ /* 0x000fe20008001858 */
[----:B------:R-:W-:Y:S01]  /*16be0*/  R2UR UR6, R8 ;  /* 0x00000000080672ca */ /* 0x000fe200000e0000 */
[----:B------:R-:W-:Y:S01]  /*16bf0*/  VIADD R8, R6, 0x100 ;  /* 0x0000010006087836 */ /* 0x000fe20000000000 */
[----:B------:R-:W-:Y:S01]  /*16c00*/  R2UR UR7, R9 ;  /* 0x00000000090772ca */ /* 0x000fe200000e0000 */
[----:B------:R-:W-:Y:S01]  /*16c10*/  IMAD.MOV.U32 R9, RZ, RZ, 0x40000040 ;  /* 0x40000040ff097424 */ /* 0x000fe200078e00ff */
        /* <DEDUP_REMOVED lines=17> */
[----:B------:R-:W-:Y:S01]  /*16d30*/  ULDC UR4, c[0x0][0x988] ;  /* 0x0002620000047ab9 */ /* 0x000fe20000000800 */
        /* <DEDUP_REMOVED lines=21> */
[----:B------:R-:W-:Y:S01]  /*16e90*/  @!P1 VIADD R13, R13, 0x34840 ;  /* 0x000348400d0d9836 */ /* 0x000fe20000000000 */
[----:B------:R-:W5:Y:S01]  /*16ea0*/  MUFU.TANH R35, R35 ;  /* 0x0000002300237308 */ /* 0x000f620000002400 */
[----:B------:R-:W-:-:S03]  /*16eb0*/  @!P1 VIADD R14, R14, 0x34860 ;  /* 0x000348600e0e9836 */ /* 0x000fc60000000000 */
[----:B------:R-:W-:Y:S02]  /*16ec0*/  @!P1 PRMT R13, RZ, 0x654, R13 ;  /* 0x00000654ff0d9816 */ /* 0x000fe4000000000d */
[----:B------:R-:W-:Y:S02]  /*16ed0*/  @!P1 PRMT R14, RZ, 0x654, R14 ;  /* 0x00000654ff0e9816 */ /* 0x000fe4000000000e */
[----:B------:R-:W5:Y:S08]  /*16ee0*/  MUFU.TANH R36, R36 ;  /* 0x0000002400247308 */ /* 0x000f700000002400 */
        /* <DEDUP_REMOVED lines=10> */
[----:B------:R-:W5:Y:S01]  /*16f90*/  MUFU.TANH R53, R53 ;  /* 0x0000003500357308 */ /* 0x000f620000002400 */
[----:B------:R-:W-:-:S02]  /*16fa0*/  WARPGROUP.DEPBAR.LE gsb0, 0x0 ;  /* 0x00008000000079c5 */ /* 0x000fc40000010000 */
[----:B------:R-:W-:-:S05]  /*16fb0*/  WARPGROUP.ARRIVE ;  /* 0x00000000000079c5 */ /* 0x000fca0000000000 */
[----:B------:R-:W5:Y:S01]  /*16fc0*/  MUFU.TANH R57, R57 ;  /* 0x0000003900397308 */ /* 0x000f620000002400 */
[----:B------:R-:W-:Y:S01]  /*16fd0*/  HGMMA.64x128x16.F32.BF16 R88, R176, gdesc[UR4].tnspB, R88, gsb0 ;  /* 0x41e00004b0587df0 */ /* 0x000fe20008001858 */
[----:B------:R-:W-:Y:S01]  /*16fe0*/  R2UR UR6, R8 ;  /* 0x00000000080672ca */ /* 0x000fe200000e0000 */
[----:B------:R-:W-:Y:S01]  /*16ff0*/  VIADD R8, R6, 0x180 ;  /* 0x0000018006087836 */ /* 0x000fe20000000000 */
[----:B------:R-:W-:Y:S01]  /*17000*/  R2UR UR7, R9 ;  /* 0x00000000090772ca */ /* 0x000fe200000e0000 */
[----:B------:R-:W-:-:S03]  /*17010*/  IMAD.MOV.U32 R9, RZ, RZ, 0x40000040 ;  /* 0x40000040ff097424 */ /* 0x000fc600078e00ff */
        /* <DEDUP_REMOVED lines=43> */
[----:B------:R-:W-:Y:S02]  /*172d0*/  R2UR UR7, R9 ;  /* 0x00000000090772ca */ /* 0x000fe400000e0000 */
[----:B------:R-:W0:Y:S01]  /*172e0*/  @P2 LDC R9, c[0x0][0x44c] ;  /* 0x00011300ff092b82 */ /* 0x000e220000000800 */
[----:B------:R-:W-:-:S07]  /*172f0*/  R2UR UR6, R8 ;  /* 0x00000000080672ca */ /* 0x000fce00000e0000 */
[----:B------:R-:W1:Y:S01]  /*17300*/  @P2 LDC R8, c[0x0][0x450] ;  /* 0x00011400ff082b82 */ /* 0x000e620000000800 */
[----:B0-----:R-:W-:-:S05]  /*17310*/  @P2 IMAD.HI.U32 R9, R56, R9, RZ ;  /* 0x0000000938092227 */ /* 0x001fca00078e00ff */
[----:B-1----:R-:W-:Y:S01]  /*17320*/  @P2 SHF.R.U32.HI R56, RZ, R8, R9 ;  /* 0x00000008ff382219 */ /* 0x002fe20000011609 */
[----:B------:R-:W-:Y:S02]  /*17330*/  VIADD R8, R6, 0x280 ;  /* 0x0000028006087836 */ /* 0x000fe40000000000 */
[----:B------:R-:W-:Y:S02]  /*17340*/  IMAD.MOV.U32 R9, RZ, RZ, 0x40000040 ;  /* 0x40000040ff097424 */ /* 0x000fe400078e00ff */
[----:B------:R-:W0:Y:S01]  /*17350*/  SHFL.IDX PT, R69, R56, RZ, 0x1c1f ;  /* 0x001c1fff38457589 */ /* 0x000e2200000e0000 */
[----:B------:R-:W-:Y:S02]  /*17360*/  WARPGROUP.DEPBAR.LE gsb0, 0x0 ;  /* 0x00008000000079c5 */ /* 0x000fe40000010000 */
[----:B------:R-:W-:-:S06]  /*17370*/  WARPGROUP.ARRIVE ;  /* 0x00000000000079c5 */ /* 0x000fcc0000000000 */
[----:B------:R-:W-:Y:S01]  /*17380*/  HGMMA.64x128x16.F32.BF16 R88, R164, gdesc[UR4].tnspB, R88, gsb0 ;  /* 0x41e00004a4587df0 */ /* 0x000fe20008001858 */
[----:B------:R-:W-:Y:S01]  /*17390*/  R2UR UR6, R8 ;  /* 0x00000000080672ca */ /* 0x000fe200000e0000 */
[----:B------:R-:W-:Y:S01]  /*173a0*/  IMAD.MOV.U32 R8, RZ, RZ, -0x80 ;  /* 0xffffff80ff087424 */ /* 0x000fe200078e00ff */
[----:B------:R-:W-:Y:S01]  /*173b0*/  R2UR UR7, R9 ;  /* 0x00000000090772ca */ /* 0x000fe200000e0000 */
[----:B------:R-:W-:Y:S01]  /*173c0*/  FMUL.FTZ R9, R72, UR59 ;  /* 0x0000003b48097c20 */ /* 0x000fe20008410000 */
[----:B------:R-:W-:Y:S01]  /*173d0*/  FMUL.FTZ R72, R77, UR59 ;  /* 0x0000003b4d487c20 */ /* 0x000fe20008410000 */
[----:B------:R-:W-:Y:S02]  /*173e0*/  IMAD R8, R12, R8, 0x1 ;  /* 0x000000010c087424 */ /* 0x000fe400078e0208 */
[----:B------:R-:W-:Y:S01]  /*173f0*/  FMUL.FTZ R77, R80, UR59 ;  /* 0x0000003b504d7c20 */ /* 0x000fe20008410000 */
[----:B------:R-:W-:Y:S01]  /*17400*/  FMUL.FTZ R80, R81, UR59 ;  /* 0x0000003b51507c20 */ /* 0x000fe20008410000 */
[----:B------:R-:W1:Y:S01]  /*17410*/  MUFU.TANH R9, R9 ;  /* 0x0000000900097308 */ /* 0x000e620000002400 */
[----:B------:R-:W-:-:S05]  /*17420*/  IADD3 R8, R202, R8, -R204 ;  /* 0x00000008ca087210 */ /* 0x000fca0007ffe8cc */
[----:B------:R-:W-:Y:S02]  /*17430*/  IMAD.IADD R8, R8, 0x1, -R201 ;  /* 0x0000000108087824 */ /* 0x000fe400078e0ac9 */
[----:B------:R-:W1:Y:S02]  /*17440*/  MUFU.TANH R72, R72 ;  /* 0x0000004800487308 */ /* 0x000e640000002400 */
[----:B0-----:R-:W-:-:S05]  /*17450*/  IMAD.IADD R69, R8, 0x1, R69 ;  /* 0x0000000108457824 */ /* 0x001fca00078e0245 */
[C---:B------:R-:W-:Y:S01]  /*17460*/  ISETP.GT.AND P5, PT, R69.reuse, RZ, PT ;  /* 0x000000ff4500720c */ /* 0x040fe20003fa4270 */
[----:B------:R-:W0:Y:S01]  /*17470*/  MUFU.TANH R77, R77 ;  /* 0x0000004d004d7308 */ /* 0x000e220000002400 */
[----:B------:R-:W-:Y:S02]  /*17480*/  ISETP.GT.AND P6, PT, R69, 0x1, PT ;  /* 0x000000014500780c */ /* 0x000fe40003fc4270 */
[----:B------:R-:W-:Y:S02]  /*17490*/  FSEL R42, R7, -INF , P5 ;  /* 0xff800000072a7808 */ /* 0x000fe40002800000 */
[----:B------:R-:W-:Y:S02]  /*174a0*/  ISETP.GT.AND P3, PT, R69, 0x8, PT ;  /* 0x000000084500780c */ /* 0x000fe40003f64270 */
[----:B------:R-:W-:Y:S01]  /*174b0*/  FSEL R20, R20, -INF , P6 ;  /* 0xff80000014147808 */ /* 0x000fe20003000000 */
[----:B------:R-:W0:Y:S01]  /*174c0*/  MUFU.TANH R80, R80 ;  /* 0x0000005000507308 */ /* 0x000e220000002400 */
[----:B------:R-:W-:-:S02]  /*174d0*/  FMNMX.FTZ R7, R42, R11, !PT ;  /* 0x0000000b2a077209 */ /* 0x000fc40007810000 */
[----:B------:R-:W-:Y:S02]  /*174e0*/  ISETP.GT.AND P4, PT, R69, 0x9, PT ;  /* 0x000000094500780c */ /* 0x000fe40003f84270 */
[----:B------:R-:W-:Y:S02]  /*174f0*/  FSEL R25, R25, -INF , P3 ;  /* 0xff80000019197808 */ /* 0x000fe40001800000 */
[----:B------:R-:W-:Y:S02]  /*17500*/  FMNMX.FTZ R7, R20, R7, !PT ;  /* 0x0000000714077209 */ /* 0x000fe40007810000 */
[----:B------:R-:W-:Y:S02]  /*17510*/  ISETP.GT.AND P5, PT, R69, 0x10, PT ;  /* 0x000000104500780c */ /* 0x000fe40003fa4270 */
[----:B--2---:R-:W-:Y:S02]  /*17520*/  FSEL R26, R26, -INF , P4 ;  /* 0xff8000001a1a7808 */ /* 0x004fe40002000000 */
[----:B------:R-:W-:-:S02]  /*17530*/  FMNMX.FTZ R7, R25, R7, !PT ;  /* 0x0000000719077209 */ /* 0x000fc40007810000 */
[C---:B------:R-:W-:Y:S02]  /*17540*/  ISETP.GT.AND P6, PT, R69.reuse, 0x11, PT ;  /* 0x000000114500780c */ /* 0x040fe40003fc4270 */
[----:B---3--:R-:W-:Y:S02]  /*17550*/  FSEL R28, R28, -INF , P5 ;  /* 0xff8000001c1c7808 */ /* 0x008fe40002800000 */
[----:B------:R-:W-:Y:S02]  /*17560*/  FMNMX.FTZ R7, R26, R7, !PT ;  /* 0x000000071a077209 */ /* 0x000fe40007810000 */
[----:B------:R-:W-:Y:S02]  /*17570*/  ISETP.GT.AND P3, PT, R69, 0x18, PT ;  /* 0x000000184500780c */ /* 0x000fe40003f64270 */
[----:B----4-:R-:W-:Y:S02]  /*17580*/  FSEL R31, R31, -INF , P6 ;  /* 0xff8000001f1f7808 */ /* 0x010fe40003000000 */
[----:B------:R-:W-:-:S02]  /*17590*/  FMNMX.FTZ R7, R28, R7, !PT ;  /* 0x000000071c077209 */ /* 0x000fc40007810000 */
[----:B------:R-:W-:Y:S02]  /*175a0*/  ISETP.GT.AND P4, PT, R69, 0x19, PT ;  /* 0x000000194500780c */ /* 0x000fe40003f84270 */
[----:B-----5:R-:W-:Y:S02]  /*175b0*/  FSEL R33, R33, -INF , P3 ;  /* 0xff80000021217808 */ /* 0x020fe40001800000 */
        /* <DEDUP_REMOVED lines=39> */
[----:B------:R-:W-:Y:S02]  /*17830*/  WARPGROUP.DEPBAR.LE gsb0, 0x0 ;  /* 0x00008000000079c5 */ /* 0x000fe40000010000 */
[----:B------:R-:W-:Y:S01]  /*17840*/  FMNMX.FTZ R7, R52, R7, !PT ;  /* 0x0000000734077209 */ /* 0x000fe20007810000 */
[----:B------:R-:W-:Y:S01]  /*17850*/  WARPGROUP.ARRIVE ;  /* 0x00000000000079c5 */ /* 0x000fe20000000000 */
[----:B------:R-:W-:-:S02]  /*17860*/  ISETP.GT.AND P6, PT, R69, 0x51, PT ;  /* 0x000000514500780c */ /* 0x000fc40003fc4270 */
[----:B------:R-:W-:Y:S02]  /*17870*/  FSEL R57, R57, -INF , P5 ;  /* 0xff80000039397808 */ /* 0x000fe40002800000 */
[----:B------:R-:W-:Y:S01]  /*17880*/  FMNMX.FTZ R7, R53, R7, !PT ;  /* 0x0000000735077209 */ /* 0x000fe20007810000 */
[----:B------:R-:W-:Y:S01]  /*17890*/  HGMMA.64x128x16.F32.BF16 R88, R160, gdesc[UR4].tnspB, R88, gsb0 ;  /* 0x41e00004a0587df0 */ /* 0x000fe20008001858 */
[----:B------:R-:W-:Y:S02]  /*178a0*/  ISETP.GT.AND P3, PT, R69, 0x58, PT ;  /* 0x000000584500780c */ /* 0x000fe40003f64270 */
[----:B------:R-:W-:Y:S02]  /*178b0*/  FSEL R60, R60, -INF , P6 ;  /* 0xff8000003c3c7808 */ /* 0x000fe40003000000 */
[----:B------:R-:W-:Y:S02]  /*178c0*/  FMNMX.FTZ R7, R57, R7, !PT ;  /* 0x0000000739077209 */ /* 0x000fe40007810000 */
[----:B------:R-:W-:-:S02]  /*178d0*/  ISETP.GT.AND P4, PT, R69, 0x59, PT ;  /* 0x000000594500780c */ /* 0x000fc40003f84270 */
[----:B------:R-:W-:Y:S02]  /*178e0*/  FSEL R61, R61, -INF , P3 ;  /* 0xff8000003d3d7808 */ /* 0x000fe40001800000 */
[----:B------:R-:W-:Y:S02]  /*178f0*/  FMNMX.FTZ R7, R60, R7, !PT ;  /* 0x000000073c077209 */ /* 0x000fe40007810000 */
[----:B------:R-:W-:Y:S02]  /*17900*/  ISETP.GT.AND P5, PT, R69, 0x60, PT ;  /* 0x000000604500780c */ /* 0x000fe40003fa4270 */
[----:B------:R-:W-:Y:S02]  /*17910*/  FSEL R64, R64, -INF , P4 ;  /* 0xff80000040407808 */ /* 0x000fe40002000000 */
[----:B------:R-:W-:Y:S02]  /*17920*/  FMNMX.FTZ R7, R61, R7, !PT ;  /* 0x000000073d077209 */ /* 0x000fe40007810000 */
[----:B-1----:R-:W-:Y:S01]  /*17930*/  FSEL R76, R9, -INF , P5 ;  /* 0xff800000094c7808 */ /* 0x002fe20002800000 */
[----:B------:R-:W-:Y:S01]  /*17940*/  FMUL.FTZ R9, R84, UR59 ;  /* 0x0000003b54097c20 */ /* 0x000fe20008410000 */
[C---:B------:R-:W-:Y:S01]  /*17950*/  ISETP.GT.AND P6, PT, R69.reuse, 0x61, PT ;  /* 0x000000614500780c */ /* 0x040fe20003fc4270 */
[----:B------:R-:W-:Y:S01]  /*17960*/  FMUL.FTZ R84, R86, UR59 ;  /* 0x0000003b56547c20 */ /* 0x000fe20008410000 */
[----:B------:R-:W-:Y:S01]  /*17970*/  FMNMX.FTZ R7, R64, R7, !PT ;  /* 0x0000000740077209 */ /* 0x000fe20007810000 */
[----:B------:R1:W2:Y:S01]  /*17980*/  SHFL.IDX PT, R86, R56, 0x1, 0x1c1f ;  /* 0x003c1f0038567f89 */ /* 0x0002a200000e0000 */
[C---:B------:R-:W-:Y:S01]  /*17990*/  ISETP.GT.AND P3, PT, R69.reuse, 0x68, PT ;  /* 0x000000684500780c */ /* 0x040fe20003f64270 */
[----:B------:R-:W3:Y:S01]  /*179a0*/  MUFU.TANH R9, R9 ;  /* 0x0000000900097308 */ /* 0x000ee20000002400 */
[----:B------:R-:W-:-:S02]  /*179b0*/  ISETP.GT.AND P4, PT, R69, 0x69, PT ;  /* 0x000000694500780c */ /* 0x000fc40003f84270 */
[----:B------:R-:W-:Y:S02]  /*179c0*/  FSEL R65, R65, -INF , P6 ;  /* 0xff80000041417808 */ /* 0x000fe40003000000 */
[----:B------:R-:W-:Y:S02]  /*179d0*/  FMNMX.FTZ R7, R76, R7, !PT ;  /* 0x000000074c077209 */ /* 0x000fe40007810000 */
[----:B------:R-:W-:Y:S01]  /*179e0*/  FSEL R68, R68, -INF , P3 ;  /* 0xff80000044447808 */ /* 0x000fe20001800000 */
[----:B-1----:R-:W-:Y:S01]  /*179f0*/  MUFU.TANH R56, R84 ;  /* 0x0000005400387308 */ /* 0x002fe20000002400 */
[----:B------:R-:W-:Y:S02]  /*17a00*/  FSEL R72, R72, -INF , P4 ;  /* 0xff80000048487808 */ /* 0x000fe40002000000 */
[C---:B------:R-:W-:Y:S02]  /*17a10*/  ISETP.GT.AND P5, PT, R69.reuse, 0x70, PT ;  /* 0x000000704500780c */ /* 0x040fe40003fa4270 */
[----:B------:R-:W-:-:S02]  /*17a20*/  ISETP.GT.AND P6, PT, R69, 0x71, PT ;  /* 0x000000714500780c */ /* 0x000fc40003fc4270 */
[C---:B------:R-:W-:Y:S02]  /*17a30*/  ISETP.GT.AND P3, PT, R69.reuse, 0x78, PT ;  /* 0x000000784500780c */ /* 0x040fe40003f64270 */
[----:B------:R-:W-:Y:S02]  /*17a40*/  ISETP.GT.AND P4, PT, R69, 0x79, PT ;  /* 0x000000794500780c */ /* 0x000fe40003f84270 */
[----:B------:R-:W-:Y:S02]  /*17a50*/  FMNMX.FTZ R69, R65, R7, !PT ;  /* 0x0000000741457209 */ /* 0x000fe40007810000 */
[----:B------:R1:W4:Y:S01]  /*17a60*/  MUFU.TANH R7, R85 ;  /* 0x0000005500077308 */ /* 0x0003220000002400 */
[----:B0-----:R-:W-:Y:S01]  /*17a70*/  FSEL R77, R77, -INF , P5 ;  /* 0xff8000004d4d7808 */ /* 0x001fe20002800000 */
[----:B--2---:R-:W-:Y:S01]  /*17a80*/  IMAD.IADD R8, R8, 0x1, R86 ;  /* 0x0000000108087824 */ /* 0x004fe200078e0256 */
[----:B------:R-:W-:Y:S02]  /*17a90*/  FMNMX.FTZ R69, R68, R69, !PT ;  /* 0x0000004544457209 */ /* 0x000fe40007810000 */
[----:B------:R-:W-:-:S02]  /*17aa0*/  FSEL R80, R80, -INF , P6 ;  /* 0xff80000050507808 */ /* 0x000fc40003000000 */
[----:B------:R-:W-:Y:S02]  /*17ab0*/  FMNMX.FTZ R81, R72, R69, !PT ;  /* 0x0000004548517209 */ /* 0x000fe40007810000 */
[----:B------:R3:W-:Y:S01]  /*17ac0*/  MUFU.TANH R69, R62 ;  /* 0x0000003e00457308 */ /* 0x0007e20000002400 */
[C---:B------:R-:W-:Y:S01]  /*17ad0*/  ISETP.GT.AND P5, PT, R8.reuse, 0x1, PT ;  /* 0x000000010800780c */ /* 0x040fe20003fa4270 */
[----:B-1----:R-:W-:Y:S01]  /*17ae0*/  FMUL.FTZ R85, R87, UR59 ;  /* 0x0000003b57557c20 */ /* 0x002fe20008410000 */
[----:B------:R-:W-:Y:S02]  /*17af0*/  FMNMX.FTZ R81, R77, R81, !PT ;  /* 0x000000514d517209 */ /* 0x000fe40007810000 */
[----:B------:R-:W-:Y:S02]  /*17b00*/  FSEL R21, R21, -INF , P5 ;  /* 0xff80000015157808 */ /* 0x000fe40002800000 */
[----:B------:R-:W-:Y:S01]  /*17b10*/  ISETP.GT.AND P5, PT, R8, 0x9, PT ;  /* 0x000000090800780c */ /* 0x000fe20003fa4270 */
[----:B------:R-:W-:Y:S01]  /*17b20*/  MUFU.TANH R85, R85 ;  /* 0x0000005500557308 */ /* 0x000fe20000002400 */
[----:B---3--:R-:W-:-:S02]  /*17b30*/  FSEL R62, R9, -INF , P3 ;  /* 0xff800000093e7808 */ /* 0x008fc40001800000 */
[----:B------:R-:W-:Y:S02]  /*17b40*/  FMNMX.FTZ R9, R80, R81, !PT ;  /* 0x0000005150097209 */ /* 0x000fe40007810000 */
[----:B------:R-:W-:Y:S02]  /*17b50*/  FSEL R27, R27, -INF , P5 ;  /* 0xff8000001b1b7808 */ /* 0x000fe40002800000 */
[----:B------:R-:W-:Y:S01]  /*17b60*/  ISETP.GT.AND P5, PT, R8, 0x11, PT ;  /* 0x000000110800780c */ /* 0x000fe20003fa4270 */
[----:B------:R4:W0:Y:S03]  /*17b70*/  MUFU.TANH R81, R63 ;  /* 0x0000003f00517308 */ /* 0x0008260000002400 */
[----:B------:R-:W-:Y:S02]  /*17b80*/  FSEL R30, R30, -INF , P5 ;  /* 0xff8000001e1e7808 */ /* 0x000fe40002800000 */
[----:B------:R-:W-:-:S02]  /*17b90*/  ISETP.GT.AND P5, PT, R8, 0x19, PT ;  /* 0x000000190800780c */ /* 0x000fc40003fa4270 */
[----:B----4-:R-:W-:Y:S02]  /*17ba0*/  FSEL R63, R7, -INF , P4 ;  /* 0xff800000073f7808 */ /* 0x010fe40002000000 */
[----:B------:R-:W-:Y:S02]  /*17bb0*/  FMNMX.FTZ R7, R62, R9, !PT ;  /* 0x000000093e077209 */ /* 0x000fe40007810000 */
[----:B------:R-:W-:Y:S02]  /*17bc0*/  ISETP.GT.AND P4, PT, R8, RZ, PT ;  /* 0x000000ff0800720c */ /* 0x000fe40003f84270 */
[----:B------:R-:W-:Y:S02]  /*17bd0*/  FMNMX.FTZ R7, R63, R7, !PT ;  /* 0x000000073f077209 */ /* 0x000fe40007810000 */
[----:B------:R-:W-:Y:S02]  /*17be0*/  FSEL R34, R34, -INF , P5 ;  /* 0xff80000022227808 */ /* 0x000fe40002800000 */
[----:B------:R-:W-:Y:S01]  /*17bf0*/  ISETP.GT.AND P5, PT, R8, 0x21, PT ;  /* 0x000000210800780c */ /* 0x000fe20003fa4270 */
[----:B------:R-:W1:Y:S03]  /*17c00*/  SHFL.BFLY PT, R9, R7, 0x2, 0x1f ;  /* 0x0c401f0007097f89 */ /* 0x000e6600000e0000 */
[----:B------:R-:W-:-:S02]  /*17c10*/  FSEL R43, R43, -INF , P5 ;  /* 0xff8000002b2b7808 */ /* 0x000fc40002800000 */
[----:B------:R-:W-:-:S04]  /*17c20*/  ISETP.GT.AND P5, PT, R8, 0x29, PT ;  /* 0x000000290800780c */ /* 0x000fc80003fa4270 */
[----:B------:R-:W-:Y:S02]  /*17c30*/  FSEL R47, R47, -INF , P5 ;  /* 0xff8000002f2f7808 */ /* 0x000fe40002800000 */
[----:B------:R-:W-:-:S04]  /*17c40*/  ISETP.GT.AND P5, PT, R8, 0x31, PT ;  /* 0x000000310800780c */ /* 0x000fc80003fa4270 */
[----:B------:R-:W-:Y:S02]  /*17c50*/  FSEL R51, R51, -INF , P5 ;  /* 0xff80000033337808 */ /* 0x000fe40002800000 */
[----:B------:R-:W-:-:S04]  /*17c60*/  ISETP.GT.AND P5, PT, R8, 0x39, PT ;  /* 0x000000390800780c */ /* 0x000fc80003fa4270 */
[----:B------:R-:W-:Y:S02]  /*17c70*/  FSEL R55, R55, -INF , P5 ;  /* 0xff80000037377808 */ /* 0x000fe40002800000 */
[C---:B------:R-:W-:Y:S02]  /*17c80*/  ISETP.GT.AND P5, PT, R8.reuse, 0x41, PT ;  /* 0x000000410800780c */ /* 0x040fe40003fa4270 */
[----:B-1----:R-:W-:Y:S02]  /*17c90*/  FMNMX.FTZ R9, R7, R9, !PT ;  /* 0x0000000907097209 */ /* 0x002fe40007810000 */
[----:B------:R-:W-:Y:S02]  /*17ca0*/  FSEL R59, R59, -INF , P5 ;  /* 0xff8000003b3b7808 */ /* 0x000fe40002800000 */
[----:B------:R-:W-:Y:S01]  /*17cb0*/  ISETP.GT.AND P5, PT, R8, 0x49, PT ;  /* 0x000000490800780c */ /* 0x000fe20003fa4270 */
[----:B------:R-:W1:Y:S03]  /*17cc0*/  SHFL.BFLY PT, R7, R9, 0x1, 0x1f ;  /* 0x0c201f0009077f89 */ /* 0x000e6600000e0000 */
[----:B0-----:R-:W-:-:S02]  /*17cd0*/  FSEL R81, R81, -INF , P5 ;  /* 0xff80000051517808 */ /* 0x001fc40002800000 */
[----:B------:R-:W-:-:S04]  /*17ce0*/  ISETP.GT.AND P5, PT, R8, 0x51, PT ;  /* 0x000000510800780c */ /* 0x000fc80003fa4270 */
[----:B------:R-:W-:Y:S02]  /*17cf0*/  FSEL R67, R67, -INF , P5 ;  /* 0xff80000043437808 */ /* 0x000fe40002800000 */
[----:B------:R-:W-:-:S04]  /*17d00*/  ISETP.GT.AND P5, PT, R8, 0x59, PT ;  /* 0x000000590800780c */ /* 0x000fc80003fa4270 */
[----:B------:R-:W-:Y:S02]  /*17d10*/  FSEL R71, R71, -INF , P5 ;  /* 0xff80000047477808 */ /* 0x000fe40002800000 */
[----:B------:R-:W-:Y:S01]  /*17d20*/  ISETP.GT.AND P5, PT, R8, 0x61, PT ;  /* 0x000000610800780c */ /* 0x000fe20003fa4270 */
[----:B------:R-:W-:-:S03]  /*17d30*/  WARPGROUP.DEPBAR.LE gsb0, 0x0 ;  /* 0x00008000000079c5 */ /* 0x000fc60000010000 */
[----:B------:R-:W-:Y:S01]  /*17d40*/  FSEL R75, R75, -INF , P5 ;  /* 0xff8000004b4b7808 */ /* 0x000fe20002800000 */
[----:B------:R-:W-:Y:S01]  /*17d50*/  WARPGROUP.ARRIVE ;  /* 0x00000000000079c5 */ /* 0x000fe20000000000 */
[----:B-1----:R-:W-:Y:S01]  /*17d60*/  FMNMX.FTZ R9, R9, R7, !PT ;  /* 0x0000000709097209 */ /* 0x002fe20007810000 */
[----:B------:R-:W-:Y:S01]  /*17d70*/  IMAD.U32 R7, RZ, RZ, UR4 ;  /* 0x00000004ff077e24 */ /* 0x000fe2000f8e00ff */
[C---:B------:R-:W-:Y:S02]  /*17d80*/  ISETP.GT.AND P5, PT, R8.reuse, 0x69, PT ;  /* 0x000000690800780c */ /* 0x040fe40003fa4270 */
[C---:B------:R-:W-:Y:S01]  /*17d90*/  FSETP.NEU.FTZ.AND P3, PT, R9.reuse, -INF , PT ;  /* 0xff8000000900780b */ /* 0x040fe20003f7d000 */
[----:B------:R-:W-:Y:S01]  /*17da0*/  FMUL.FTZ R84, R9, R7 ;  /* 0x0000000709547220 */ /* 0x000fe20000410000 */
[----:B------:R-:W-:Y:S02]  /*17db0*/  FSEL R79, R79, -INF , P5 ;  /* 0xff8000004f4f7808 */ /* 0x000fe40002800000 */
[----:B------:R-:W-:-:S02]  /*17dc0*/  ISETP.GT.AND P5, PT, R8, 0x71, PT ;  /* 0x000000710800780c */ /* 0x000fc40003fa4270 */
[----:B------:R-:W-:Y:S02]  /*17dd0*/  FSEL R84, R84, RZ, P3 ;  /* 0x000000ff54547208 */ /* 0x000fe40001800000 */
[----:B------:R-:W-:Y:S02]  /*17de0*/  FSEL R83, R83, -INF , P5 ;  /* 0xff80000053537808 */ /* 0x000fe40002800000 */
[----:B------:R-:W-:Y:S01]  /*17df0*/  ISETP.GT.AND P5, PT, R8, 0x79, PT ;  /* 0x000000790800780c */ /* 0x000fe20003fa4270 */
[-CC-:B------:R-:W-:Y:S01]  /*17e00*/  FFMA.FTZ R182, R25, R7.reuse, -R84.reuse ;  /* 0x0000000719b67223 */ /* 0x180fe20000010854 */
[----:B------:R-:W-:Y:S01]  /*17e10*/  FSEL R25, R15, -INF , P4 ;  /* 0xff8000000f197808 */ /* 0x000fe20002000000 */
[-CC-:B------:R-:W-:Y:S01]  /*17e20*/  FFMA.FTZ R180, R42, R7.reuse, -R84.reuse ;  /* 0x000000072ab47223 */ /* 0x180fe20000010854 */
[----:B------:R-:W-:Y:S01]  /*17e30*/  ISETP.GT.AND P4, PT, R8, 0x8, PT ;  /* 0x000000080800780c */ /* 0x000fe20003f84270 */
[-CC-:B------:R-:W-:Y:S01]  /*17e40*/  FFMA.FTZ R15, R26, R7.reuse, -R84.reuse ;  /* 0x000000071a0f7223 */ /* 0x180fe20000010854 */
[----:B------:R-:W-:Y:S01]  /*17e50*/  FMNMX.FTZ R42, R25, R10, !PT ;  /* 0x0000000a192a7209 */ /* 0x000fe20007810000 */
[-CC-:B------:R-:W-:Y:S01]  /*17e60*/  FFMA.FTZ R176, R28, R7.reuse, -R84.reuse ;  /* 0x000000071cb07223 */ /* 0x180fe20000010854 */
[----:B------:R-:W-:Y:S01]  /*17e70*/  FSEL R26, R24, -INF , P4 ;  /* 0xff800000181a7808 */ /* 0x000fe20002000000 */
[-CC-:B------:R-:W-:Y:S01]  /*17e80*/  FFMA.FTZ R28, R31, R7.reuse, -R84.reuse ;  /* 0x000000071f1c7223 */ /* 0x180fe20000010854 */
[----:B------:R-:W-:Y:S01]  /*17e90*/  FMNMX.FTZ R24, R21, R42, !PT ;  /* 0x0000002a15187209 */ /* 0x000fe20007810000 */
[-CC-:B------:R-:W-:Y:S01]  /*17ea0*/  FFMA.FTZ R178, R33, R7.reuse, -R84.reuse ;  /* 0x0000000721b27223 */ /* 0x180fe20000010854 */
[----:B------:R-:W-:Y:S01]  /*17eb0*/  ISETP.GT.AND P4, PT, R8, 0x10, PT ;  /* 0x000000100800780c */ /* 0x000fe20003f84270 */
[----:B------:R-:W-:Y:S01]  /*17ec0*/  IMAD.MOV.U32 R33, RZ, RZ, 0x40000040 ;  /* 0x40000040ff217424 */ /* 0x000fe200078e00ff */
[----:B------:R-:W-:Y:S01]  /*17ed0*/  FMNMX.FTZ R24, R26, R24, !PT ;  /* 0x000000181a187209 */ /* 0x000fe20007810000 */
[-CC-:B------:R-:W-:Y:S01]  /*17ee0*/  FFMA.FTZ R20, R20, R7.reuse, -R84.reuse ;  /* 0x0000000714147223 */ /* 0x180fe20000010854 */
[----:B------:R-:W-:Y:S01]  /*17ef0*/  FSEL R29, R29, -INF , P4 ;  /* 0xff8000001d1d7808 */ /* 0x000fe20002000000 */
[----:B------:R-:W-:Y:S01]  /*17f00*/  MUFU.EX2 R180, R180 ;  /* 0x000000b400b47308 */ /* 0x000fe20000000800 */
[----:B------:R-:W-:Y:S01]  /*17f10*/  FMNMX.FTZ R24, R27, R24, !PT ;  /* 0x000000181b187209 */ /* 0x000fe20007810000 */
[-CC-:B------:R-:W-:Y:S01]  /*17f20*/  FFMA.FTZ R172, R36, R7.reuse, -R84.reuse ;  /* 0x0000000724ac7223 */ /* 0x180fe20000010854 */
[----:B------:R-:W-:Y:S01]  /*17f30*/  ISETP.GT.AND P4, PT, R8, 0x18, PT ;  /* 0x000000180800780c */ /* 0x000fe20003f84270 */
[-CC-:B------:R-:W-:Y:S01]  /*17f40*/  FFMA.FTZ R174, R38, R7.reuse, -R84.reuse ;  /* 0x0000000726ae7223 */ /* 0x180fe20000010854 */
        /* <DEDUP_REMOVED lines=35> */
[----:B------:R0:W-:Y:S01]  /*18180*/  MUFU.EX2 R24, R28 ;  /* 0x0000001c00187308 */ /* 0x0001e20000000800 */
        /* <DEDUP_REMOVED lines=9> */
[-CC-:B0-----:R-:W-:Y:S01]  /*18220*/  FFMA.FTZ R28, R35, R7.reuse, -R84.reuse ;  /* 0x00000007231c7223 */ /* 0x181fe20000010854 */
        /* <DEDUP_REMOVED lines=9> */
[----:B------:R-:W-:Y:S01]  /*182c0*/  FFMA.FTZ R53, R80, R7, -R84 ;  /* 0x0000000750357223 */ /* 0x000fe20000010854 */
[----:B------:R-:W-:-:S02]  /*182d0*/  FMNMX.FTZ R42, R69, R42, !PT ;  /* 0x0000002a452a7209 */ /* 0x000fc40007810000 */
[----:B------:R-:W-:Y:S01]  /*182e0*/  FSEL R66, R66, -INF , P4 ;  /* 0xff80000042427808 */ /* 0x000fe20002000000 */
[----:B------:R-:W-:Y:S01]  /*182f0*/  MUFU.EX2 R172, R172 ;  /* 0x000000ac00ac7308 */ /* 0x000fe20000000800 */
[----:B------:R-:W-:Y:S02]  /*18300*/  FMNMX.FTZ R42, R81, R42, !PT ;  /* 0x0000002a512a7209 */ /* 0x000fe40007810000 */
[----:B------:R-:W-:Y:S02]  /*18310*/  ISETP.GT.AND P4, PT, R8, 0x58, PT ;  /* 0x000000580800780c */ /* 0x000fe40003f84270 */
[----:B------:R-:W-:Y:S02]  /*18320*/  FMNMX.FTZ R42, R66, R42, !PT ;  /* 0x0000002a422a7209 */ /* 0x000fe40007810000 */
[----:B------:R-:W-:Y:S01]  /*18330*/  FSEL R70, R70, -INF , P4 ;  /* 0xff80000046467808 */ /* 0x000fe20002000000 */
[----:B------:R-:W-:Y:S01]  /*18340*/  MUFU.EX2 R35, R35 ;  /* 0x0000002300237308 */ /* 0x000fe20000000800 */
[----:B------:R-:W-:-:S02]  /*18350*/  FMNMX.FTZ R42, R67, R42, !PT ;  /* 0x0000002a432a7209 */ /* 0x000fc40007810000 */
[----:B------:R-:W-:Y:S02]  /*18360*/  ISETP.GT.AND P4, PT, R8, 0x60, PT ;  /* 0x000000600800780c */ /* 0x000fe40003f84270 */
[----:B------:R-:W-:Y:S02]  /*18370*/  FMNMX.FTZ R42, R70, R42, !PT ;  /* 0x0000002a462a7209 */ /* 0x000fe40007810000 */
[----:B------:R-:W-:Y:S01]  /*18380*/  FSEL R74, R74, -INF , P4 ;  /* 0xff8000004a4a7808 */ /* 0x000fe20002000000 */
[----:B------:R-:W-:Y:S01]  /*18390*/  MUFU.EX2 R174, R174 ;  /* 0x000000ae00ae7308 */ /* 0x000fe20000000800 */
[----:B------:R-:W-:Y:S02]  /*183a0*/  FMNMX.FTZ R42, R71, R42, !PT ;  /* 0x0000002a472a7209 */ /* 0x000fe40007810000 */
[----:B------:R-:W-:Y:S02]  /*183b0*/  ISETP.GT.AND P4, PT, R8, 0x68, PT ;  /* 0x000000680800780c */ /* 0x000fe40003f84270 */
        /* <DEDUP_REMOVED lines=13> */
[----:B------:R-:W-:Y:S01]  /*18490*/  FMNMX.FTZ R42, R83, R42, !PT ;  /* 0x0000002a532a7209 */ /* 0x000fe20007810000 */
[-CC-:B------:R-:W-:Y:S01]  /*184a0*/  FFMA.FTZ R56, R62, R7.reuse, -R84.reuse ;  /* 0x000000073e387223 */ /* 0x180fe20000010854 */
[----:B------:R-:W-:Y:S02]  /*184b0*/  FSEL R85, R85, -INF , P5 ;  /* 0xff80000055557808 */ /* 0x000fe40002800000 */
[----:B------:R-:W-:Y:S01]  /*184c0*/  FMNMX.FTZ R8, R86, R42, !PT ;  /* 0x0000002a56087209 */ /* 0x000fe20007810000 */
[----:B------:R-:W-:Y:S01]  /*184d0*/  FFMA.FTZ R42, R60, R7, -R84 ;  /* 0x000000073c2a7223 */ /* 0x000fe20000010854 */
[----:B------:R-:W-:Y:S01]  /*184e0*/  R2UR UR7, R33 ;  /* 0x00000000210772ca */ /* 0x000fe200000e0000 */
        /* <DEDUP_REMOVED lines=12> */
[----:B0-----:R-:W-:Y:S01]  /*185b0*/  FMNMX.FTZ R8, R8, R32, !PT ;  /* 0x0000002008087209 */ /* 0x001fe20007810000 */
[----:B------:R-:W-:-:S03]  /*185c0*/  VIADD R32, R6, 0x300 ;  /* 0x0000030006207836 */ /* 0x000fc60000000000 */
[C---:B------:R-:W-:Y:S01]  /*185d0*/  FSETP.NEU.FTZ.AND P4, PT, R8.reuse, -INF , PT ;  /* 0xff8000000800780b */ /* 0x040fe20003f9d000 */
[----:B------:R-:W-:Y:S01]  /*185e0*/  FMUL.FTZ R60, R8, R7 ;  /* 0x00000007083c7220 */ /* 0x000fe20000410000 */
[----:B------:R-:W-:Y:S01]  /*185f0*/  R2UR UR6, R32 ;  /* 0x00000000200672ca */ /* 0x000fe200000e0000 */
[----:B------:R-:W-:Y:S03]  /*18600*/  MUFU.EX2 R162, R162 ;  /* 0x000000a200a27308 */ /* 0x000fe60000000800 */
[----:B------:R-:W-:-:S05]  /*18610*/  FSEL R60, R60, RZ, P4 ;  /* 0x000000ff3c3c7208 */ /* 0x000fca0002000000 */
[-CC-:B------:R-:W-:Y:S01]  /*18620*/  FFMA.FTZ R183, R26, R7.reuse, -R60.reuse ;  /* 0x000000071ab77223 */ /* 0x180fe2000001083c */
[----:B------:R-:W-:Y:S01]  /*18630*/  FSEL R26, R9, RZ, P3 ;  /* 0x000000ff091a7208 */ /* 0x000fe20001800000 */
[-CC-:B------:R-:W-:Y:S01]  /*18640*/  FFMA.FTZ R181, R25, R7.reuse, -R60.reuse ;  /* 0x0000000719b57223 */ /* 0x180fe2000001083c */
[-CC-:B------:R-:W-:Y:S01]  /*18650*/  FFMA.FTZ R21, R21, R7.reuse, -R60.reuse ;  /* 0x0000000715157223 */ /* 0x180fe2000001083c */
[----:B------:R-:W-:Y:S01]  /*18660*/  HGMMA.64x128x16.F32.BF16 R88, R156, gdesc[UR4].tnspB, R88, gsb0 ;  /* 0x41e000049c587df0 */ /* 0x000fe20008001858 */
[-CC-:B------:R-:W-:Y:S01]  /*18670*/  FFMA.FTZ R32, R27, R7.reuse, -R60.reuse ;  /* 0x000000071b207223 */ /* 0x180fe2000001083c */
[----:B------:R-:W-:Y:S01]  /*18680*/  FADD.FTZ R26, -R26, R11 ;  /* 0x0000000b1a1a7221 */ /* 0x000fe20000010100 */
[----:B------:R-:W-:Y:S01]  /*18690*/  FSEL R11, R8, RZ, P4 ;  /* 0x000000ff080b7208 */ /* 0x000fe20002000000 */
[----:B------:R-:W-:Y:S01]  /*186a0*/  MUFU.EX2 R181, R181 ;  /* 0x000000b500b57308 */ /* 0x000fe20000000800 */
[-CC-:B------:R-:W-:Y:S01]  /*186b0*/  FFMA.FTZ R177, R29, R7.reuse, -R60.reuse ;  /* 0x000000071db17223 */ /* 0x180fe2000001083c */
[-C--:B------:R-:W-:Y:S01]  /*186c0*/  FMUL.FTZ R26, R26, R7.reuse ;  /* 0x000000071a1a7220 */ /* 0x080fe20000410000 */
[----:B------:R-:W-:Y:S01]  /*186d0*/  FFMA.FTZ R25, R30, R7, -R60 ;  /* 0x000000071e197223 */ /* 0x000fe2000001083c */
[----:B------:R-:W-:Y:S01]  /*186e0*/  FADD.FTZ R11, -R11, R10 ;  /* 0x0000000a0b0b7221 */ /* 0x000fe20000010100 */
[----:B------:R-:W-:-:S02]  /*186f0*/  VIADD R10, R6, 0x380 ;  /* 0x00000380060a7836 */ /* 0x000fc40000000000 */
[-CC-:B------:R-:W-:Y:S01]  /*18700*/  FFMA.FTZ R179, R31, R7.reuse, -R60.reuse ;  /* 0x000000071fb37223 */ /* 0x180fe2000001083c */
[-CC-:B------:R-:W-:Y:S01]  /*18710*/  FFMA.FTZ R29, R34, R7.reuse, -R60.reuse ;  /* 0x00000007221d7223 */ /* 0x180fe2000001083c */
[-C--:B------:R-:W-:Y:S01]  /*18720*/  FMUL.FTZ R11, R11, R7.reuse ;  /* 0x000000070b0b7220 */ /* 0x080fe20000410000 */
[----:B------:R-:W0:Y:S01]  /*18730*/  MUFU.EX2 R26, R26 ;  /* 0x0000001a001a7308 */ /* 0x000e220000000800 */
[----:B------:R-:W-:Y:S01]  /*18740*/  R2UR UR6, R10 ;  /* 0x000000000a0672ca */ /* 0x000fe200000e0000 */
[-CC-:B------:R-:W-:Y:S01]  /*18750*/  FFMA.FTZ R173, R73, R7.reuse, -R60.reuse ;  /* 0x0000000749ad7223 */ /* 0x180fe2000001083c */
[-CC-:B------:R-:W-:Y:S01]  /*18760*/  FFMA.FTZ R31, R43, R7.reuse, -R60.reuse ;  /* 0x000000072b1f7223 */ /* 0x180fe2000001083c */
[-CC-:B------:R-:W-:Y:S01]  /*18770*/  FFMA.FTZ R175, R46, R7.reuse, -R60.reuse ;  /* 0x000000072eaf7223 */ /* 0x180fe2000001083c */
[-CC-:B------:R-:W-:Y:S01]  /*18780*/  FFMA.FTZ R27, R47, R7.reuse, -R60.reuse ;  /* 0x000000072f1b7223 */ /* 0x180fe2000001083c */
[-CC-:B------:R-:W-:Y:S01]  /*18790*/  FFMA.FTZ R169, R50, R7.reuse, -R60.reuse ;  /* 0x0000000732a97223 */ /* 0x180fe2000001083c */
[-CC-:B------:R-:W-:Y:S01]  /*187a0*/  FFMA.FTZ R30, R51, R7.reuse, -R60.reuse ;  /* 0x00000007331e7223 */ /* 0x180fe2000001083c */
[----:B------:R1:W2:Y:S01]  /*187b0*/  MUFU.EX2 R87, R11 ;  /* 0x0000000b00577308 */ /* 0x0002a20000000800 */
[-CC-:B------:R-:W-:Y:S01]  /*187c0*/  FFMA.FTZ R171, R54, R7.reuse, -R60.reuse ;  /* 0x0000000736ab7223 */ /* 0x180fe2000001083c */
[-CC-:B------:R-:W-:Y:S01]  /*187d0*/  FFMA.FTZ R33, R55, R7.reuse, -R60.reuse ;  /* 0x0000000737217223 */ /* 0x180fe2000001083c */
[-CC-:B------:R-:W-:Y:S01]  /*187e0*/  FFMA.FTZ R165, R58, R7.reuse, -R60.reuse ;  /* 0x000000073aa57223 */ /* 0x180fe2000001083c */
[-CC-:B------:R-:W-:Y:S01]  /*187f0*/  FFMA.FTZ R6, R59, R7.reuse, -R60.reuse ;  /* 0x000000073b067223 */ /* 0x180fe2000001083c */
[-CC-:B------:R-:W-:Y:S01]  /*18800*/  FFMA.FTZ R167, R69, R7.reuse, -R60.reuse ;  /* 0x0000000745a77223 */ /* 0x180fe2000001083c */
[-CC-:B------:R-:W-:Y:S01]  /*18810*/  FFMA.FTZ R81, R81, R7.reuse, -R60.reuse ;  /* 0x0000000751517223 */ /* 0x180fe2000001083c */
[----:B------:R-:W-:Y:S01]  /*18820*/  FFMA.FTZ R161, R66, R7, -R60 ;  /* 0x0000000742a17223 */ /* 0x000fe2000001083c */
[----:B------:R-:W3:Y:S01]  /*18830*/  MUFU.EX2 R21, R21 ;  /* 0x0000001500157308 */ /* 0x000ee20000000800 */
[----:B-1----:R-:W-:-:S02]  /*18840*/  IMAD.MOV.U32 R11, RZ, RZ, 0x40000040 ;  /* 0x40000040ff0b7424 */ /* 0x002fc400078e00ff */
[----:B0-----:R-:W-:Y:S01]  /*18850*/  FFMA.FTZ R3, R26, R3, R180 ;  /* 0x000000031a037223 */ /* 0x001fe200000100b4 */
[-CC-:B------:R-:W-:Y:S01]  /*18860*/  FFMA.FTZ R163, R70, R7.reuse, -R60.reuse ;  /* 0x0000000746a37223 */ /* 0x180fe2000001083c */
[C---:B------:R-:W-:Y:S01]  /*18870*/  F2FP.BF16.F32.PACK_AB R180, R20.reuse, R180 ;  /* 0x000000b414b4723e */ /* 0x040fe200000010ff */
[-CC-:B------:R-:W-:Y:S01]  /*18880*/  FFMA.FTZ R75, R75, R7.reuse, -R60.reuse ;  /* 0x000000074b4b7223 */ /* 0x180fe2000001083c */
[----:B------:R-:W-:Y:S01]  /*18890*/  R2UR UR7, R11 ;  /* 0x000000000b0772ca */ /* 0x000fe200000e0000 */
[----:B------:R-:W-:Y:S01]  /*188a0*/  FADD.FTZ R3, R20, R3 ;  /* 0x0000000314037221 */ /* 0x000fe20000010000 */
[----:B------:R-:W0:Y:S01]  /*188b0*/  MUFU.EX2 R183, R183 ;  /* 0x000000b700b77308 */ /* 0x000e220000000800 */
[----:B--2---:R-:W-:Y:S01]  /*188c0*/  FFMA.FTZ R0, R87, R0, R181 ;  /* 0x0000000057007223 */ /* 0x004fe200000100b5 */
[-CC-:B------:R-:W-:Y:S01]  /*188d0*/  FFMA.FTZ R78, R78, R7.reuse, -R60.reuse ;  /* 0x000000074e4e7223 */ /* 0x180fe2000001083c */
[----:B------:R-:W-:Y:S01]  /*188e0*/  FADD.FTZ R3, R182, R3 ;  /* 0x00000003b6037221 */ /* 0x000fe20000010000 */
[-CC-:B------:R-:W-:Y:S01]  /*188f0*/  FFMA.FTZ R79, R79, R7.reuse, -R60.reuse ;  /* 0x000000074f4f7223 */ /* 0x180fe2000001083c */
[-CC-:B------:R-:W-:Y:S01]  /*18900*/  FFMA.FTZ R82, R82, R7.reuse, -R60.reuse ;  /* 0x0000000752527223 */ /* 0x180fe2000001083c */
[-C--:B------:R-:W-:Y:S01]  /*18910*/  FFMA.FTZ R83, R83, R7.reuse, -R60 ;  /* 0x0000000753537223 */ /* 0x080fe2000001083c */
[----:B------:R-:W-:Y:S01]  /*18920*/  FADD.FTZ R3, R15, R3 ;  /* 0x000000030f037221 */ /* 0x000fe20000010000 */
[----:B------:R-:W1:Y:S01]  /*18930*/  MUFU.EX2 R32, R32 ;  /* 0x0000002000207308 */ /* 0x000e620000000800 */
[----:B---3--:R-:W-:Y:S01]  /*18940*/  FADD.FTZ R0, R21, R0 ;  /* 0x0000000015007221 */ /* 0x008fe20000010000 */
[-CC-:B------:R-:W-:Y:S01]  /*18950*/  FFMA.FTZ R86, R86, R7.reuse, -R60.reuse ;  /* 0x0000000756567223 */ /* 0x180fe2000001083c */
[----:B------:R-:W-:Y:S01]  /*18960*/  FADD.FTZ R11, R176, R3 ;  /* 0x00000003b00b7221 */ /* 0x000fe20000010000 */
[----:B------:R-:W-:Y:S01]  /*18970*/  FFMA.FTZ R3, R67, R7, -R60 ;  /* 0x0000000743037223 */ /* 0x000fe2000001083c */
[C---:B------:R-:W-:Y:S01]  /*18980*/  ISETP.GT.AND P3, PT, R12.reuse, R5, PT ;  /* 0x000000050c00720c */ /* 0x040fe20003f64270 */
[----:B------:R-:W-:-:S02]  /*18990*/  VIADD R12, R12, 0xffffffff ;  /* 0xffffffff0c0c7836 */ /* 0x000fc40000000000 */
[----:B------:R-:W-:Y:S01]  /*189a0*/  FADD.FTZ R11, R24, R11 ;  /* 0x0000000b180b7221 */ /* 0x000fe20000010000 */
[----:B------:R-:W2:Y:S01]  /*189b0*/  MUFU.EX2 R177, R177 ;  /* 0x000000b100b17308 */ /* 0x000ea20000000800 */
[----:B0-----:R-:W-:Y:S01]  /*189c0*/  FADD.FTZ R10, R183, R0 ;  /* 0x00000000b70a7221 */ /* 0x001fe20000010000 */
[----:B------:R-:W-:Y:S01]  /*189d0*/  F2FP.BF16.F32.PACK_AB R182, R15, R182 ;  /* 0x000000b60fb6723e */ /* 0x000fe200000010ff */
[----:B------:R-:W-:Y:S01]  /*189e0*/  FADD.FTZ R11, R178, R11 ;  /* 0x0000000bb20b7221 */ /* 0x000fe20000010000 */
[----:B------:R-:W-:Y:S02]  /*189f0*/  F2FP.BF16.F32.PACK_AB R181, R21, R181 ;  /* 0x000000b515b5723e */ /* 0x000fe400000010ff */
[----:B------:R-:W-:Y:S01]  /*18a00*/  F2FP.BF16.F32.PACK_AB R176, R24, R176 ;  /* 0x000000b018b0723e */ /* 0x000fe200000010ff */
[----:B------:R-:W-:Y:S01]  /*18a10*/  FADD.FTZ R11, R28, R11 ;  /* 0x0000000b1c0b7221 */ /* 0x000fe20000010000 */
[----:B------:R-:W0:Y:S01]  /*18a20*/  MUFU.EX2 R25, R25 ;  /* 0x0000001900197308 */ /* 0x000e220000000800 */
[C---:B-1----:R-:W-:Y:S01]  /*18a30*/  FADD.FTZ R10, R32.reuse, R10 ;  /* 0x0000000a200a7221 */ /* 0x042fe20000010000 */
[----:B------:R-:W-:Y:S01]  /*18a40*/  F2FP.BF16.F32.PACK_AB R183, R32, R183 ;  /* 0x000000b720b7723e */ /* 0x000fe200000010ff */
[----:B------:R-:W-:Y:S01]  /*18a50*/  FADD.FTZ R11, R172, R11 ;  /* 0x0000000bac0b7221 */ /* 0x000fe20000010000 */
[----:B------:R-:W-:-:S02]  /*18a60*/  F2FP.BF16.F32.PACK_AB R178, R28, R178 ;  /* 0x000000b21cb2723e */ /* 0x000fc400000010ff */
[C---:B------:R-:W-:Y:S01]  /*18a70*/  F2FP.BF16.F32.PACK_AB R172, R35.reuse, R172 ;  /* 0x000000ac23ac723e */ /* 0x040fe200000010ff */
[----:B------:R-:W-:Y:S01]  /*18a80*/  FADD.FTZ R11, R35, R11 ;  /* 0x0000000b230b7221 */ /* 0x000fe20000010000 */
[----:B------:R-:W-:Y:S01]  /*18a90*/  MUFU.EX2 R179, R179 ;  /* 0x000000b300b37308 */ /* 0x000fe20000000800 */
[----:B--2---:R-:W-:Y:S02]  /*18aa0*/  FADD.FTZ R10, R177, R10 ;  /* 0x0000000ab10a7221 */ /* 0x004fe40000010000 */
[----:B------:R-:W-:Y:S01]  /*18ab0*/  FADD.FTZ R11, R174, R11 ;  /* 0x0000000bae0b7221 */ /* 0x000fe20000010000 */
[----:B------:R-:W-:-:S03]  /*18ac0*/  F2FP.BF16.F32.PACK_AB R174, R36, R174 ;  /* 0x000000ae24ae723e */ /* 0x000fc600000010ff */
[----:B------:R-:W-:Y:S01]  /*18ad0*/  FADD.FTZ R11, R36, R11 ;  /* 0x0000000b240b7221 */ /* 0x000fe20000010000 */
[----:B------:R-:W-:Y:S01]  /*18ae0*/  MUFU.EX2 R29, R29 ;  /* 0x0000001d001d7308 */ /* 0x000fe20000000800 */
[----:B0-----:R-:W-:Y:S02]  /*18af0*/  F2FP.BF16.F32.PACK_AB R177, R25, R177 ;  /* 0x000000b119b1723e */ /* 0x001fe400000010ff */
[----:B------:R-:W-:Y:S01]  /*18b00*/  FADD.FTZ R11, R168, R11 ;  /* 0x0000000ba80b7221 */ /* 0x000fe20000010000 */
[----:B------:R-:W-:-:S03]  /*18b10*/  F2FP.BF16.F32.PACK_AB R168, R37, R168 ;  /* 0x000000a825a8723e */ /* 0x000fc600000010ff */
[----:B------:R-:W-:Y:S01]  /*18b20*/  FADD.FTZ R11, R37, R11 ;  /* 0x0000000b250b7221 */ /* 0x000fe20000010000 */
[----:B------:R-:W-:Y:S03]  /*18b30*/  MUFU.EX2 R173, R173 ;  /* 0x000000ad00ad7308 */ /* 0x000fe60000000800 */
        /* <DEDUP_REMOVED lines=9> */
[----:B------:R-:W-:-:S04]  /*18bd0*/  F2FP.BF16.F32.PACK_AB R166, R41, R166 ;  /* 0x000000a629a6723e */ /* 0x000fc800000010ff */
[----:B------:R-:W-:Y:S08]  /*18be0*/  MUFU.EX2 R27, R27 ;  /* 0x0000001b001b7308 */ /* 0x000ff00000000800 */
[----:B------:R-:W-:Y:S08]  /*18bf0*/  MUFU.EX2 R169, R169 ;  /* 0x000000a900a97308 */ /* 0x000ff00000000800 */
[----:B------:R-:W-:Y:S08]  /*18c00*/  MUFU.EX2 R30, R30 ;  /* 0x0000001e001e7308 */ /* 0x000ff00000000800 */
[----:B------:R-:W-:Y:S08]  /*18c10*/  MUFU.EX2 R171, R171 ;  /* 0x000000ab00ab7308 */ /* 0x000ff00000000800 */
[----:B------:R-:W-:Y:S01]  /*18c20*/  MUFU.EX2 R33, R33 ;  /* 0x0000002100217308 */ /* 0x000fe20000000800 */
[----:B------:R-:W-:-:S02]  /*18c30*/  WARPGROUP.DEPBAR.LE gsb0, 0x0 ;  /* 0x00008000000079c5 */ /* 0x000fc40000010000 */
[----:B------:R-:W-:Y:S01]  /*18c40*/  WARPGROUP.ARRIVE ;  /* 0x00000000000079c5 */ /* 0x000fe20000000000 */
[----:B------:R-:W-:-:S04]  /*18c50*/  FFMA.FTZ R157, R74, R7, -R60 ;  /* 0x000000074a9d7223 */ /* 0x000fc8000001083c */
[----:B------:R-:W-:Y:S01]  /*18c60*/  MUFU.EX2 R165, R165 ;  /* 0x000000a500a57308 */ /* 0x000fe20000000800 */
[----:B------:R-:W-:Y:S07]  /*18c70*/  HGMMA.64x128x16.F32.BF16 R88, R152, gdesc[UR4].tnspB, R88, gsb0 ;  /* 0x41e0000498587df0 */ /* 0x000fee0008001858 */
        /* <DEDUP_REMOVED lines=19> */
[----:B-1----:R-:W-:Y:S01]  /*18db0*/  F2FP.BF16.F32.PACK_AB R159, R79, R78 ;  /* 0x0000004e4f9f723e */ /* 0x002fe200000010ff */
[----:B------:R-:W-:Y:S02]  /*18dc0*/  WARPGROUP.DEPBAR.LE gsb0, 0x0 ;  /* 0x00008000000079c5 */ /* 0x000fe40000010000 */
[----:B------:R0:W-:Y:S04]  /*18dd0*/  @!P1 SYNCS.ARRIVE.TRANS64.RED.A1T0 RZ, [R13+URZ], RZ ;  /* 0x000000ff0dff99a7 */ /* 0x0001e8000810043f */
[----:B------:R-:W1:Y:S01]  /*18de0*/  MUFU.EX2 R53, R53 ;  /* 0x0000003500357308 */ /* 0x000e620000000800 */
[----:B0-----:R-:W-:Y:S01]  /*18df0*/  FADD.FTZ R13, R25, R10 ;  /* 0x0000000a190d7221 */ /* 0x001fe20000010000 */
[----:B------:R0:W-:Y:S01]  /*18e00*/  @!P1 SYNCS.ARRIVE.TRANS64.RED.A1T0 RZ, [R14+URZ], RZ ;  /* 0x000000ff0eff99a7 */ /* 0x0001e2000810043f */
[----:B------:R-:W-:-:S05]  /*18e10*/  FFMA.FTZ R10, R71, R7, -R60 ;  /* 0x00000007470a7223 */ /* 0x000fca000001083c */
[----:B------:R-:W2:Y:S01]  /*18e20*/  MUFU.EX2 R83, R83 ;  /* 0x0000005300537308 */ /* 0x000ea20000000800 */
[----:B------:R-:W-:Y:S01]  /*18e30*/  FADD.FTZ R13, R179, R13 ;  /* 0x0000000db30d7221 */ /* 0x000fe20000010000 */
[----:B------:R-:W-:Y:S01]  /*18e40*/  FFMA.FTZ R60, R85, R7, -R60 ;  /* 0x00000007553c7223 */ /* 0x000fe2000001083c */
[C---:B------:R-:W-:Y:S02]  /*18e50*/  F2FP.BF16.F32.PACK_AB R179, R29.reuse, R179 ;  /* 0x000000b31db3723e */ /* 0x040fe400000010ff */
[----:B------:R-:W-:Y:S01]  /*18e60*/  FADD.FTZ R13, R29, R13 ;  /* 0x0000000d1d0d7221 */ /* 0x000fe20000010000 */
[----:B-1----:R-:W-:Y:S02]  /*18e70*/  F2FP.BF16.F32.PACK_AB R152, R53, R52 ;  /* 0x000000343598723e */ /* 0x002fe400000010ff */
[----:B------:R-:W1:Y:S01]  /*18e80*/  MUFU.EX2 R10, R10 ;  /* 0x0000000a000a7308 */ /* 0x000e620000000800 */
[----:B------:R-:W-:Y:S01]  /*18e90*/  FADD.FTZ R13, R173, R13 ;  /* 0x0000000dad0d7221 */ /* 0x000fe20000010000 */
[----:B------:R-:W-:-:S03]  /*18ea0*/  F2FP.BF16.F32.PACK_AB R173, R31, R173 ;  /* 0x000000ad1fad723e */ /* 0x000fc600000010ff */
[----:B------:R-:W-:-:S03]  /*18eb0*/  FADD.FTZ R13, R31, R13 ;  /* 0x0000000d1f0d7221 */ /* 0x000fc60000010000 */
[----:B------:R-:W-:Y:S01]  /*18ec0*/  MUFU.EX2 R56, R56 ;  /* 0x0000003800387308 */ /* 0x000fe20000000800 */
[----:B------:R-:W-:Y:S01]  /*18ed0*/  FADD.FTZ R13, R175, R13 ;  /* 0x0000000daf0d7221 */ /* 0x000fe20000010000 */
[----:B------:R-:W-:Y:S02]  /*18ee0*/  F2FP.BF16.F32.PACK_AB R175, R27, R175 ;  /* 0x000000af1baf723e */ /* 0x000fe400000010ff */
[----:B--2---:R-:W-:Y:S01]  /*18ef0*/  F2FP.BF16.F32.PACK_AB R153, R83, R82 ;  /* 0x000000525399723e */ /* 0x004fe200000010ff */
[----:B------:R-:W-:-:S03]  /*18f00*/  FADD.FTZ R13, R27, R13 ;  /* 0x0000000d1b0d7221 */ /* 0x000fc60000010000 */
[----:B------:R-:W-:Y:S01]  /*18f10*/  MUFU.EX2 R86, R86 ;  /* 0x0000005600567308 */ /* 0x000fe20000000800 */
[----:B------:R-:W-:Y:S01]  /*18f20*/  FADD.FTZ R13, R169, R13 ;  /* 0x0000000da90d7221 */ /* 0x000fe20000010000 */
[----:B------:R-:W-:-:S03]  /*18f30*/  F2FP.BF16.F32.PACK_AB R169, R30, R169 ;  /* 0x000000a91ea9723e */ /* 0x000fc600000010ff */
[----:B------:R-:W-:-:S03]  /*18f40*/  FADD.FTZ R13, R30, R13 ;  /* 0x0000000d1e0d7221 */ /* 0x000fc60000010000 */
[----:B------:R-:W2:Y:S01]  /*18f50*/  MUFU.EX2 R57, R57 ;  /* 0x0000003900397308 */ /* 0x000ea20000000800 */
[----:B------:R-:W-:Y:S01]  /*18f60*/  FADD.FTZ R13, R171, R13 ;  /* 0x0000000dab0d7221 */ /* 0x000fe20000010000 */
[----:B------:R-:W-:-:S03]  /*18f70*/  F2FP.BF16.F32.PACK_AB R171, R33, R171 ;  /* 0x000000ab21ab723e */ /* 0x000fc600000010ff */
[----:B------:R-:W-:-:S03]  /*18f80*/  FADD.FTZ R13, R33, R13 ;  /* 0x0000000d210d7221 */ /* 0x000fc60000010000 */
[----:B------:R-:W3:Y:S01]  /*18f90*/  MUFU.EX2 R60, R60 ;  /* 0x0000003c003c7308 */ /* 0x000ee20000000800 */
[----:B------:R-:W-:Y:S01]  /*18fa0*/  FADD.FTZ R13, R165, R13 ;  /* 0x0000000da50d7221 */ /* 0x000fe20000010000 */
[----:B------:R-:W-:-:S03]  /*18fb0*/  F2FP.BF16.F32.PACK_AB R165, R6, R165 ;  /* 0x000000a506a5723e */ /* 0x000fc600000010ff */
[----:B0-----:R-:W-:Y:S01]  /*18fc0*/  FADD.FTZ R14, R6, R13 ;  /* 0x0000000d060e7221 */ /* 0x001fe20000010000 */
        /* <DEDUP_REMOVED lines=15> */
[C---:B-1----:R-:W-:Y:S02]  /*190c0*/  F2FP.BF16.F32.PACK_AB R163, R10.reuse, R163 ;  /* 0x000000a30aa3723e */ /* 0x042fe400000010ff */
[----:B------:R-:W-:Y:S01]  /*190d0*/  FADD.FTZ R6, R10, R11 ;  /* 0x0000000b0a067221 */ /* 0x000fe20000010000 */
[----:B------:R-:W-:Y:S01]  /*190e0*/  FADD.FTZ R11, R45, R14 ;  /* 0x0000000e2d0b7221 */ /* 0x000fe20000010000 */
[----:B--2---:R-:W-:Y:S01]  /*190f0*/  F2FP.BF16.F32.PACK_AB R154, R57, R56 ;  /* 0x00000038399a723e */ /* 0x004fe200000010ff */
[----:B------:R-:W-:-:S02]  /*19100*/  IMAD.MOV.U32 R14, RZ, RZ, R187 ;  /* 0x000000ffff0e7224 */ /* 0x000fc400078e00bb */
[----:B------:R-:W-:Y:S01]  /*19110*/  FADD.FTZ R6, R157, R6 ;  /* 0x000000069d067221 */ /* 0x000fe20000010000 */
[----:B------:R-:W-:Y:S01]  /*19120*/  FADD.FTZ R0, R48, R11 ;  /* 0x0000000b30007221 */ /* 0x000fe20000010000 */
[C---:B------:R-:W-:Y:S01]  /*19130*/  F2FP.BF16.F32.PACK_AB R157, R75.reuse, R157 ;  /* 0x0000009d4b9d723e */ /* 0x040fe200000010ff */
[----:B------:R-:W-:Y:S02]  /*19140*/  IMAD.MOV.U32 R10, RZ, RZ, R8 ;  /* 0x000000ffff0a7224 */ /* 0x000fe400078e0008 */
        /* <DEDUP_REMOVED lines=11> */
[----:B------:R-:W-:Y:S02]  /*19200*/  IMAD.MOV.U32 R6, RZ, RZ, R184 ;  /* 0x000000ffff067224 */ /* 0x000fe400078e00b8 */
[----:B------:R-:W-:-:S04]  /*19210*/  FADD.FTZ R11, R86, R11 ;  /* 0x0000000b560b7221 */ /* 0x000fc80000010000 */
[----:B------:R-:W-:Y:S01]  /*19220*/  FADD.FTZ R0, R60, R11 ;  /* 0x0000000b3c007221 */ /* 0x000fe20000010000 */
[----:B------:R-:W-:Y:S01]  /*19230*/  IMAD.MOV.U32 R11, RZ, RZ, R9 ;  /* 0x000000ffff0b7224 */ /* 0x000fe200078e0009 */
[----:B------:R-:W-:Y:S06]  /*19240*/  @P3 BRA `(.L_x_2665) ;  /* 0xffffffc800a43947 */ /* 0x000fec000383ffff */
[----:B------:R-:W-:Y:S05]  /*19250*/  BSYNC B1 ;  /* 0x0000000000017941 */ /* 0x000fea0003800000 */
.L_x_2654:
[----:B------:R-:W-:Y:S05]  /*19260*/  BSYNC B0 ;  /* 0x0000000000007941 */ /* 0x000fea0003800000 */
.L_x_2653:
[----:B------:R-:W-:Y:S01]  /*19270*/  ISETP.GE.AND P2, PT, R12, R199, PT ;  /* 0x000000c70c00720c */ /* 0x000fe20003f46270 */
[----:B------:R-:W-:-:S12]  /*19280*/  BSSY B0, `(.L_x_2666) ;  /* 0x00002ca000007945 */ /* 0x000fd80003800000 */
[----:B------:R-:W-:Y:S05]  /*19290*/  @!P2 BRA `(.L_x_2667) ;  /* 0x0000002c0020a947 */ /* 0x000fea0003800000 */
[----:B------:R-:W-:Y:S02]  /*192a0*/  IMAD.MOV.U32 R10, RZ, RZ, R8 ;  /* 0x000000ffff0a7224 */ /* 0x000fe400078e0008 */
[----:B------:R-:W-:Y:S02]  /*192b0*/  IMAD.MOV.U32 R5, RZ, RZ, R9 ;  /* 0x000000ffff057224 */ /* 0x000fe400078e0009 */
[----:B------:R-:W-:Y:S02]  /*192c0*/  IMAD.MOV.U32 R11, RZ, RZ, R187 ;  /* 0x000000ffff0b7224 */ /* 0x000fe400078e00bb */
[----:B------:R-:W-:-:S07]  /*192d0*/  IMAD.MOV.U32 R6, RZ, RZ, R184 ;  /* 0x000000ffff067224 */ /* 0x000fce00078e00b8 */
.L_x_2678:
        /* <DEDUP_REMOVED lines=8> */
.L_x_2668:
[----:B------:R-:W-:Y:S01]  /*19360*/  IMAD R8, R184, 0x8, R2 ;  /* 0x00000008b8087824 */ /* 0x000fe200078e0202 */
[----:B------:R-:W-:-:S04]  /*19370*/  SHF.L.U32 R9, R187, 0x1f, RZ ;  /* 0x0000001fbb097819 */ /* 0x000fc800000006ff */
[----:B------:R0:W1:Y:S01]  /*19380*/  SYNCS.PHASECHK.TRANS64.TRYWAIT P2, [R8+URZ+0x34830], R9 ;  /* 0x03483009080075a7 */ /* 0x000062000804017f */
[----:B------:R-:W-:Y:S05]  /*19390*/  @!P0 BRA `(.L_x_2669) ;  /* 0x0000000000048947 */ /* 0x000fea0003800000 */
[----:B------:R-:W-:Y:S01]  /*193a0*/  BPT.TRAP 0x1 ;  /* 0x000000040000795c */ /* 0x000fe20000300000 */
.L_x_2669:
[----:B------:R-:W-:Y:S01]  /*193b0*/  IMAD R7, R184, 0xc00, R4 ;  /* 0x00000c00b8077824 */ /* 0x000fe200078e0204 */
[----:B------:R-:W-:Y:S03]  /*193c0*/  BSSY B1, `(.L_x_2670) ;  /* 0x0000006000017945 */ /* 0x000fe60003800000 */
[C---:B------:R-:W-:Y:S02]  /*193d0*/  VIADD R14, R7.reuse, 0x2 ;  /* 0x00000002070e7836 */ /* 0x040fe40000000000 */
[----:B------:R-:W-:Y:S01]  /*193e0*/  VIADD R21, R7, 0x4 ;  /* 0x0000000407157836 */ /* 0x000fe20000000000 */
[----:B-1----:R-:W-:Y:S06]  /*193f0*/  @P2 BRA `(.L_x_2671) ;  /* 0x0000000000082947 */ /* 0x002fec0003800000 */
[----:B------:R-:W1:Y:S02]  /*19400*/  SYNCS.PHASECHK.TRANS64.TRYWAIT P2, [R8+URZ+0x34830], R9 ;  /* 0x03483009080075a7 */ /* 0x000e64000804017f */
[----:B-1----:R-:W-:Y:S05]  /*19410*/  @!P2 BRA `(.L_x_2672) ;  /* 0x000000fc0008a947 */ /* 0x002fea0003800000 */
.L_x_2671:
[----:B------:R-:W-:Y:S05]  /*19420*/  BSYNC B1 ;  /* 0x0000000000017941 */ /* 0x000fea0003800000 */
.L_x_2670:
[----:B01----:R-:W-:Y:S01]  /*19430*/  IMAD.MOV.U32 R8, RZ, RZ, R7 ;  /* 0x000000ffff087224 */ /* 0x003fe200078e0007 */
[----:B------:R0:W-:Y:S01]  /*19440*/  STL.64 [R1+0xa0], R10 ;  /* 0x0000a00a01007387 */ /* 0x0001e20000100a00 */
[----:B------:R-:W-:-:S03]  /*19450*/  IMAD.MOV.U32 R9, RZ, RZ, 0x40000040 ;  /* 0x40000040ff097424 */ /* 0x000fc600078e00ff */
[----:B------:R-:W-:Y:S02]  /*19460*/  R2UR UR54, R8 ;  /* 0x00000000083672ca */ /* 0x000fe400000e0000 */
        /* <DEDUP_REMOVED lines=82> */
[----:B------:R-:W-:Y:S02]  /*19990*/  R2UR UR7, R9 ;  /* 0x00000000090772ca */ /* 0x000fe400000e0000 */
[----:B------:R-:W4:Y:S01]  /*199a0*/  LDL.64 R8, [R1+0x38] ;  /* 0x0000380001087983 */ /* 0x000f220000100a00 */
[----:B------:R-:W-:Y:S01]  /*199b0*/  IMAD.MOV.U32 R15, RZ, RZ, 0x40000040 ;  /* 0x40000040ff0f7424 */ /* 0x000fe200078e00ff */
[----:B------:R-:W-:Y:S02]  /*199c0*/  R2UR UR50, R14 ;  /* 0x000000000e3272ca */ /* 0x000fe400000e0000 */
[----:B0-----:R-:W3:Y:S01]  /*199d0*/  LDL.64 R2, [R1+0x20] ;  /* 0x0000200001027983 */ /* 0x001ee20000100a00 */
[----:B------:R-:W-:Y:S01]  /*199e0*/  VIADD R14, R7, 0x6 ;  /* 0x00000006070e7836 */ /* 0x000fe20000000000 */
        /* <DEDUP_REMOVED lines=8> */
[----:B------:R-:W-:-:S02]  /*19a70*/  R2UR UR31, R21 ;  /* 0x00000000151f72ca */ /* 0x000fc400000e0000 */
[----:B------:R-:W-:Y:S01]  /*19a80*/  R2UR UR22, R14 ;  /* 0x000000000e1672ca */ /* 0x000fe200000e0000 */
[----:B------:R-:W-:Y:S01]  /*19a90*/  VIADD R14, R7, 0x802 ;  /* 0x00000802070e7836 */ /* 0x000fe20000000000 */
[C---:B------:R-:W-:Y:S01]  /*19aa0*/  R2UR UR23, R15.reuse ;  /* 0x000000000f1772ca */ /* 0x040fe200000e0000 */
[----:B------:R-:W-:Y:S02]  /*19ab0*/  WARPGROUP.DEPBAR.LE gsb0, 0x0 ;  /* 0x00008000000079c5 */ /* 0x000fe40000010000 */
[----:B------:R-:W-:Y:S01]  /*19ac0*/  WARPGROUP.ARRIVE ;  /* 0x00000000000079c5 */ /* 0x000fe20000000000 */
[C---:B------:R-:W-:Y:S02]  /*19ad0*/  R2UR UR11, R15.reuse ;  /* 0x000000000f0b72ca */ /* 0x040fe400000e0000 */
[----:B------:R-:W-:Y:S02]  /*19ae0*/  R2UR UR39, R15 ;  /* 0x000000000f2772ca */ /* 0x000fe400000e0000 */
[----:B------:R-:W-:Y:S01]  /*19af0*/  R2UR UR18, R20 ;  /* 0x00000000141272ca */ /* 0x000fe200000e0000 */
[----:B------:R-:W-:Y:S01]  /*19b00*/  HGMMA.64x128x16.F32.BF16 R24, gdesc[UR48], R24, gsb0 ;  /* 0x01e00000301879f0 */ /* 0x000fe20008001818 */
[----:B------:R-:W-:-:S02]  /*19b10*/  R2UR UR19, R21 ;  /* 0x00000000151372ca */ /* 0x000fc400000e0000 */
[----:B------:R-:W-:Y:S01]  /*19b20*/  R2UR UR10, R14 ;  /* 0x000000000e0a72ca */ /* 0x000fe200000e0000 */
[----:B------:R-:W-:Y:S02]  /*19b30*/  WARPGROUP.DEPBAR.LE gsb0, 0x0 ;  /* 0x00008000000079c5 */ /* 0x000fe40000010000 */
[----:B------:R-:W-:Y:S01]  /*19b40*/  WARPGROUP.ARRIVE ;  /* 0x00000000000079c5 */ /* 0x000fe20000000000 */
[----:B------:R-:W3:Y:S01]  /*19b50*/  LDL.64 R20, [R1+0x8] ;  /* 0x0000080001147983 */ /* 0x000ee20000100a00 */
[----:B------:R-:W-:-:S04]  /*19b60*/  VIADD R14, R7, 0x806 ;  /* 0x00000806070e7836 */ /* 0x000fc80000000000 */
[----:B------:R-:W-:Y:S01]  /*19b70*/  HGMMA.64x128x16.F32.BF16 R24, gdesc[UR44], R24, gsb0 ;  /* 0x01e000002c1879f0 */ /* 0x000fe20008001818 */
[----:B----4-:R-:W-:Y:S02]  /*19b80*/  R2UR UR32, R8 ;  /* 0x00000000082072ca */ /* 0x010fe400000e0000 */
[----:B------:R-:W-:Y:S02]  /*19b90*/  R2UR UR33, R9 ;  /* 0x00000000092172ca */ /* 0x000fe400000e0000 */
[----:B--2---:R-:W-:Y:S01]  /*19ba0*/  R2UR UR28, R10 ;  /* 0x000000000a1c72ca */ /* 0x004fe200000e0000 */
[----:B------:R-:W2:Y:S01]  /*19bb0*/  LDL.64 R8, [R1] ;  /* 0x0000000001087983 */ /* 0x000ea20000100a00 */
[----:B------:R-:W-:Y:S02]  /*19bc0*/  WARPGROUP.DEPBAR.LE gsb0, 0x0 ;  /* 0x00008000000079c5 */ /* 0x000fe40000010000 */
[----:B------:R-:W-:-:S07]  /*19bd0*/  WARPGROUP.ARRIVE ;  /* 0x00000000000079c5 */ /* 0x000fce0000000000 */
[----:B------:R-:W-:Y:S01]  /*19be0*/  HGMMA.64x128x16.F32.BF16 R24, gdesc[UR32], R24, gsb0 ;  /* 0x01e00000201879f0 */ /* 0x000fe20008001818 */
[----:B------:R-:W-:Y:S02]  /*19bf0*/  R2UR UR29, R11 ;  /* 0x000000000b1d72ca */ /* 0x000fe400000e0000 */
[----:B------:R-:W-:Y:S02]  /*19c00*/  R2UR UR38, R14 ;  /* 0x000000000e2672ca */ /* 0x000fe400000e0000 */
[----:B------:R-:W4:Y:S01]  /*19c10*/  LDL.64 R14, [R1+0x10] ;  /* 0x00001000010e7983 */ /* 0x000f220000100a00 */
[----:B---3--:R-:W-:Y:S02]  /*19c20*/  R2UR UR24, R4 ;  /* 0x00000000041872ca */ /* 0x008fe400000e0000 */
[----:B------:R-:W-:Y:S01]  /*19c30*/  R2UR UR25, R5 ;  /* 0x00000000051972ca */ /* 0x000fe200000e0000 */
[----:B------:R0:W5:Y:S01]  /*19c40*/  LDL.LU.64 R10, [R1+0xa0] ;  /* 0x0000a000010a7983 */ /* 0x0001620000300a00 */
[----:B------:R-:W-:-:S02]  /*19c50*/  R2UR UR20, R2 ;  /* 0x00000000021472ca */ /* 0x000fc400000e0000 */
[----:B------:R-:W-:Y:S01]  /*19c60*/  R2UR UR21, R3 ;  /* 0x00000000031572ca */ /* 0x000fe200000e0000 */
[----:B------:R0:W5:Y:S04]  /*19c70*/  LDL.LU.64 R4, [R1+0x98] ;  /* 0x0000980001047983 */ /* 0x0001680000300a00 */
[----:B------:R0:W5:Y:S01]  /*19c80*/  LDL.LU.64 R2, [R1+0x90] ;  /* 0x0000900001027983 */ /* 0x0001620000300a00 */
[----:B------:R-:W-:Y:S02]  /*19c90*/  WARPGROUP.DEPBAR.LE gsb0, 0x0 ;  /* 0x00008000000079c5 */ /* 0x000fe40000010000 */
[----:B------:R-:W-:-:S06]  /*19ca0*/  WARPGROUP.ARRIVE ;  /* 0x00000000000079c5 */ /* 0x000fcc0000000000 */
[----:B------:R-:W-:Y:S03]  /*19cb0*/  HGMMA.64x128x16.F32.BF16 R24, gdesc[UR28], R24, gsb0 ;  /* 0x01e000001c1879f0 */ /* 0x000fe60008001818 */
[----:B------:R-:W-:Y:S02]  /*19cc0*/  WARPGROUP.DEPBAR.LE gsb0, 0x0 ;  /* 0x00008000000079c5 */ /* 0x000fe40000010000 */
[----:B------:R-:W-:-:S07]  /*19cd0*/  WARPGROUP.ARRIVE ;  /* 0x00000000000079c5 */ /* 0x000fce0000000000 */
[----:B------:R-:W-:Y:S01]  /*19ce0*/  HGMMA.64x128x16.F32.BF16 R24, gdesc[UR24], R24, gsb0 ;  /* 0x01e00000181879f0 */ /* 0x000fe20008001818 */
[----:B----4-:R-:W-:Y:S02]  /*19cf0*/  R2UR UR16, R14 ;  /* 0x000000000e1072ca */ /* 0x010fe400000e0000 */
[----:B------:R-:W-:Y:S01]  /*19d00*/  R2UR UR17, R15 ;  /* 0x000000000f1172ca */ /* 0x000fe200000e0000 */
[----:B------:R-:W-:Y:S02]  /*19d10*/  WARPGROUP.DEPBAR.LE gsb0, 0x0 ;  /* 0x00008000000079c5 */ /* 0x000fe40000010000 */
[----:B------:R-:W-:-:S06]  /*19d20*/  WARPGROUP.ARRIVE ;  /* 0x00000000000079c5 */ /* 0x000fcc0000000000 */
        /* <DEDUP_REMOVED lines=25> */
.L_x_2673:
[----:B-----5:R-:W-:Y:S01]  /*19ec0*/  SHF.L.U32 R7, R11, 0x1f, RZ ;  /* 0x0000001f0b077819 */ /* 0x020fe200000006ff */
[----:B------:R-:W-:-:S04]  /*19ed0*/  IMAD R11, R6, 0x8, R2 ;  /* 0x00000008060b7824 */ /* 0x000fc800078e0202 */
[----:B------:R0:W1:Y:S01]  /*19ee0*/  SYNCS.PHASECHK.TRANS64.TRYWAIT P2, [R11+URZ+0x34850], R7 ;  /* 0x034850070b0075a7 */ /* 0x000062000804017f */
[----:B------:R-:W-:Y:S05]  /*19ef0*/  @!P0 BRA `(.L_x_2674) ;  /* 0x0000000000048947 */ /* 0x000fea0003800000 */
[----:B------:R-:W-:Y:S01]  /*19f00*/  BPT.TRAP 0x1 ;  /* 0x000000040000795c */ /* 0x000fe20000300000 */
.L_x_2674:
[----:B------:R-:W-:Y:S04]  /*19f10*/  BSSY B1, `(.L_x_2675) ;  /* 0x0000004000017945 */ /* 0x000fe80003800000 */
[----:B-1----:R-:W-:Y:S05]  /*19f20*/  @P2 BRA `(.L_x_2676) ;  /* 0x0000000000082947 */ /* 0x002fea0003800000 */
[----:B------:R-:W1:Y:S02]  /*19f30*/  SYNCS.PHASECHK.TRANS64.TRYWAIT P2, [R11+URZ+0x34850], R7 ;  /* 0x034850070b0075a7 */ /* 0x000e64000804017f */
[----:B-1----:R-:W-:Y:S05]  /*19f40*/  @!P2 BRA `(.L_x_2677) ;  /* 0x000000f00050a947 */ /* 0x002fea0003800000 */
.L_x_2676:
[----:B------:R-:W-:Y:S05]  /*19f50*/  BSYNC B1 ;  /* 0x0000000000017941 */ /* 0x000fea0003800000 */
.L_x_2675:
        /* <DEDUP_REMOVED lines=52> */
[----:B------:R-:W-:Y:S01]  /*1a2a0*/  ULDC UR4, c[0x0][0x988] ;  /* 0x0002620000047ab9 */ /* 0x000fe20000000800 */
        /* <DEDUP_REMOVED lines=8> */
[----:B------:R-:W-:-:S02]  /*1a330*/  VIADD R40, R6, 0x280 ;  /* 0x0000028006287836 */ /* 0x000fc40000000000 */
[----:B------:R-:W-:Y:S01]  /*1a340*/  FMUL.FTZ R78, R78, UR58 ;  /* 0x0000003a4e4e7c20 */ /* 0x000fe20008410000 */
[----:B------:R-:W-:Y:S02]  /*1a350*/  IMAD.MOV.U32 R41, RZ, RZ, 0x40000040 ;  /* 0x40000040ff297424 */ /* 0x000fe400078e00ff */
[----:B------:R-:W-:Y:S01]  /*1a360*/  FMUL.FTZ R79, R79, UR58 ;  /* 0x0000003a4f4f7c20 */ /* 0x000fe20008410000 */
[----:B------:R-:W-:Y:S01]  /*1a370*/  FMUL.FTZ R82, R82, UR58 ;  /* 0x0000003a52527c20 */ /* 0x000fe20008410000 */
[----:B------:R-:W-:Y:S01]  /*1a380*/  FMUL.FTZ R83, R83, UR58 ;  /* 0x0000003a53537c20 */ /* 0x000fe20008410000 */
[----:B------:R-:W-:Y:S01]  /*1a390*/  MUFU.TANH R38, R38 ;  /* 0x0000002600267308 */ /* 0x000fe20000002400 */
[----:B------:R-:W-:Y:S01]  /*1a3a0*/  FMUL.FTZ R84, R86, UR58 ;  /* 0x0000003a56547c20 */ /* 0x000fe20008410000 */
[----:B------:R-:W-:Y:S01]  /*1a3b0*/  @!P1 IMAD R13, R13, 0x8, R2 ;  /* 0x000000080d0d9824 */ /* 0x000fe200078e0202 */
[----:B------:R-:W-:Y:S01]  /*1a3c0*/  ISETP.GT.AND P2, PT, R12, R199, PT ;  /* 0x000000c70c00720c */ /* 0x000fe20003f44270 */
[----:B------:R-:W-:-:S02]  /*1a3d0*/  @!P1 VIADD R11, R11, 0x34860 ;  /* 0x000348600b0b9836 */ /* 0x000fc40000000000 */
[----:B------:R-:W-:Y:S02]  /*1a3e0*/  @!P1 VIADD R13, R13, 0x34840 ;  /* 0x000348400d0d9836 */ /* 0x000fe40000000000 */
[----:B------:R-:W-:Y:S01]  /*1a3f0*/  MUFU.TANH R49, R49 ;  /* 0x0000003100317308 */ /* 0x000fe20000002400 */
[----:B------:R-:W-:Y:S01]  /*1a400*/  @!P1 PRMT R11, RZ, 0x654, R11 ;  /* 0x00000654ff0b9816 */ /* 0x000fe2000000000b */
        /* <DEDUP_REMOVED lines=47> */
[----:B------:R-:W-:Y:S01]  /*1a700*/  MUFU.TANH R84, R84 ;  /* 0x0000005400547308 */ /* 0x000fe20000002400 */
[----:B------:R-:W-:Y:S02]  /*1a710*/  WARPGROUP.DEPBAR.LE gsb0, 0x0 ;  /* 0x00008000000079c5 */ /* 0x000fe40000010000 */
        /* <DEDUP_REMOVED lines=28> */
[----:B------:R-:W-:Y:S01]  /*1a8e0*/  R2UR UR7, R9 ;  /* 0x00000000090772ca */ /* 0x000fe200000e0000 */
[----:B------:R-:W-:Y:S01]  /*1a8f0*/  FMUL.FTZ R85, R87, UR58 ;  /* 0x0000003a57557c20 */ /* 0x000fe20008410000 */
[----:B------:R-:W-:-:S03]  /*1a900*/  FMNMX.FTZ R7, R20, R7, !PT ;  /* 0x0000000714077209 */ /* 0x000fc60007810000 */
[----:B------:R-:W0:Y:S01]  /*1a910*/  MUFU.TANH R44, R44 ;  /* 0x0000002c002c7308 */ /* 0x000e220000002400 */
[----:B-1----:R-:W-:-:S04]  /*1a920*/  FMNMX.FTZ R7, R24, R7, !PT ;  /* 0x0000000718077209 */ /* 0x002fc80007810000 */
[----:B------:R-:W-:-:S03]  /*1a930*/  FMNMX.FTZ R7, R27, R7, !PT ;  /* 0x000000071b077209 */ /* 0x000fc60007810000 */
[----:B------:R-:W1:Y:S01]  /*1a940*/  MUFU.TANH R47, R47 ;  /* 0x0000002f002f7308 */ /* 0x000e620000002400 */
[----:B------:R-:W-:-:S04]  /*1a950*/  FMNMX.FTZ R7, R29, R7, !PT ;  /* 0x000000071d077209 */ /* 0x000fc80007810000 */
[----:B------:R-:W-:-:S03]  /*1a960*/  FMNMX.FTZ R7, R30, R7, !PT ;  /* 0x000000071e077209 */ /* 0x000fc60007810000 */
[----:B------:R-:W3:Y:S01]  /*1a970*/  MUFU.TANH R51, R51 ;  /* 0x0000003300337308 */ /* 0x000ee20000002400 */
[----:B------:R-:W-:-:S04]  /*1a980*/  FMNMX.FTZ R7, R33, R7, !PT ;  /* 0x0000000721077209 */ /* 0x000fc80007810000 */
[----:B------:R-:W-:-:S03]  /*1a990*/  FMNMX.FTZ R7, R35, R7, !PT ;  /* 0x0000000723077209 */ /* 0x000fc60007810000 */
[----:B------:R-:W4:Y:S01]  /*1a9a0*/  MUFU.TANH R55, R55 ;  /* 0x0000003700377308 */ /* 0x000f220000002400 */
[----:B------:R-:W-:-:S04]  /*1a9b0*/  FMNMX.FTZ R7, R37, R7, !PT ;  /* 0x0000000725077209 */ /* 0x000fc80007810000 */
[----:B------:R-:W-:-:S03]  /*1a9c0*/  FMNMX.FTZ R7, R38, R7, !PT ;  /* 0x0000000726077209 */ /* 0x000fc60007810000 */
[----:B------:R-:W5:Y:S01]  /*1a9d0*/  MUFU.TANH R62, R62 ;  /* 0x0000003e003e7308 */ /* 0x000f620000002400 */
[----:B--2---:R-:W-:-:S04]  /*1a9e0*/  FMNMX.FTZ R7, R43, R7, !PT ;  /* 0x000000072b077209 */ /* 0x004fc80007810000 */
[----:B0-----:R-:W-:-:S03]  /*1a9f0*/  FMNMX.FTZ R7, R44, R7, !PT ;  /* 0x000000072c077209 */ /* 0x001fc60007810000 */
[----:B------:R-:W0:Y:S01]  /*1aa00*/  MUFU.TANH R65, R65 ;  /* 0x0000004100417308 */ /* 0x000e220000002400 */
[----:B-1----:R-:W-:-:S04]  /*1aa10*/  FMNMX.FTZ R7, R47, R7, !PT ;  /* 0x000000072f077209 */ /* 0x002fc80007810000 */
[----:B------:R-:W-:-:S03]  /*1aa20*/  FMNMX.FTZ R7, R49, R7, !PT ;  /* 0x0000000731077209 */ /* 0x000fc60007810000 */
[----:B------:R-:W1:Y:S01]  /*1aa30*/  MUFU.TANH R69, R69 ;  /* 0x0000004500457308 */ /* 0x000e620000002400 */
[----:B---3--:R-:W-:-:S04]  /*1aa40*/  FMNMX.FTZ R7, R51, R7, !PT ;  /* 0x0000000733077209 */ /* 0x008fc80007810000 */
[----:B------:R-:W-:-:S03]  /*1aa50*/  FMNMX.FTZ R7, R53, R7, !PT ;  /* 0x0000000735077209 */ /* 0x000fc60007810000 */
[----:B------:R-:W2:Y:S01]  /*1aa60*/  MUFU.TANH R73, R73 ;  /* 0x0000004900497308 */ /* 0x000ea20000002400 */
[----:B----4-:R-:W-:-:S04]  /*1aa70*/  FMNMX.FTZ R7, R55, R7, !PT ;  /* 0x0000000737077209 */ /* 0x010fc80007810000 */
[----:B------:R-:W-:-:S03]  /*1aa80*/  FMNMX.FTZ R7, R57, R7, !PT ;  /* 0x0000000739077209 */ /* 0x000fc60007810000 */
[----:B------:R-:W3:Y:S01]  /*1aa90*/  MUFU.TANH R77, R77 ;  /* 0x0000004d004d7308 */ /* 0x000ee20000002400 */
[----:B------:R-:W-:-:S04]  /*1aaa0*/  FMNMX.FTZ R7, R58, R7, !PT ;  /* 0x000000073a077209 */ /* 0x000fc80007810000 */
[----:B------:R-:W-:-:S03]  /*1aab0*/  FMNMX.FTZ R7, R60, R7, !PT ;  /* 0x000000073c077209 */ /* 0x000fc60007810000 */
[----:B------:R-:W4:Y:S01]  /*1aac0*/  MUFU.TANH R80, R80 ;  /* 0x0000005000507308 */ /* 0x000f220000002400 */
[----:B------:R-:W-:-:S04]  /*1aad0*/  FMNMX.FTZ R7, R61, R7, !PT ;  /* 0x000000073d077209 */ /* 0x000fc80007810000 */
[----:B-----5:R-:W-:-:S03]  /*1aae0*/  FMNMX.FTZ R7, R62, R7, !PT ;  /* 0x000000073e077209 */ /* 0x020fc60007810000 */
[----:B------:R-:W5:Y:S01]  /*1aaf0*/  MUFU.TANH R28, R28 ;  /* 0x0000001c001c7308 */ /* 0x000f620000002400 */
[----:B------:R-:W-:-:S04]  /*1ab00*/  FMNMX.FTZ R7, R64, R7, !PT ;  /* 0x0000000740077209 */ /* 0x000fc80007810000 */
[----:B0-----:R-:W-:-:S03]  /*1ab10*/  FMNMX.FTZ R7, R65, R7, !PT ;  /* 0x0000000741077209 */ /* 0x001fc60007810000 */
[----:B------:R-:W0:Y:S01]  /*1ab20*/  MUFU.TANH R34, R34 ;  /* 0x0000002200227308 */ /* 0x000e220000002400 */
[----:B------:R-:W-:-:S04]  /*1ab30*/  FMNMX.FTZ R7, R68, R7, !PT ;  /* 0x0000000744077209 */ /* 0x000fc80007810000 */
[----:B-1----:R-:W-:-:S03]  /*1ab40*/  FMNMX.FTZ R7, R69, R7, !PT ;  /* 0x0000000745077209 */ /* 0x002fc60007810000 */
[----:B------:R-:W-:Y:S01]  /*1ab50*/  MUFU.TANH R39, R39 ;  /* 0x0000002700277308 */ /* 0x000fe20000002400 */
[----:B------:R-:W-:-:S04]  /*1ab60*/  FMNMX.FTZ R7, R72, R7, !PT ;  /* 0x0000000748077209 */ /* 0x000fc80007810000 */
[----:B--2---:R-:W-:-:S03]  /*1ab70*/  FMNMX.FTZ R7, R73, R7, !PT ;  /* 0x0000000749077209 */ /* 0x004fc60007810000 */
[----:B------:R-:W-:Y:S01]  /*1ab80*/  MUFU.TANH R45, R45 ;  /* 0x0000002d002d7308 */ /* 0x000fe20000002400 */
[----:B---3--:R-:W-:-:S04]  /*1ab90*/  FMNMX.FTZ R7, R77, R7, !PT ;  /* 0x000000074d077209 */ /* 0x008fc80007810000 */
[----:B------:R-:W-:Y:S01]  /*1aba0*/  FMNMX.FTZ R7, R81, R7, !PT ;  /* 0x0000000751077209 */ /* 0x000fe20007810000 */
[----:B------:R-:W-:Y:S02]  /*1abb0*/  WARPGROUP.DEPBAR.LE gsb0, 0x0 ;  /* 0x00008000000079c5 */ /* 0x000fe40000010000 */
[----:B------:R-:W-:Y:S01]  /*1abc0*/  WARPGROUP.ARRIVE ;  /* 0x00000000000079c5 */ /* 0x000fe20000000000 */
[----:B------:R-:W-:Y:S01]  /*1abd0*/  FMNMX.FTZ R7, R76, R7, !PT ;  /* 0x000000074c077209 */ /* 0x000fe20007810000 */
[----:B------:R-:W-:Y:S03]  /*1abe0*/  MUFU.TANH R48, R48 ;  /* 0x0000003000307308 */ /* 0x000fe60000002400 */
[----:B----4-:R-:W-:Y:S01]  /*1abf0*/  FMNMX.FTZ R9, R80, R7, !PT ;  /* 0x0000000750097209 */ /* 0x010fe20007810000 */
[----:B------:R-:W-:Y:S01]  /*1ac00*/  HGMMA.64x128x16.F32.BF16 R88, R164, gdesc[UR4].tnspB, R88, gsb0 ;  /* 0x41e00004a4587df0 */ /* 0x000fe20008001858 */
[----:B------:R-:W-:-:S02]  /*1ac10*/  R2UR UR6, R40 ;  /* 0x00000000280672ca */ /* 0x000fc400000e0000 */
[----:B------:R-:W-:Y:S01]  /*1ac20*/  R2UR UR7, R41 ;  /* 0x00000000290772ca */ /* 0x000fe200000e0000 */
[----:B------:R-:W1:Y:S01]  /*1ac30*/  SHFL.BFLY PT, R7, R9, 0x2, 0x1f ;  /* 0x0c401f0009077f89 */ /* 0x000e6200000e0000 */
[----:B------:R-:W-:Y:S08]  /*1ac40*/  MUFU.TANH R52, R52 ;  /* 0x0000003400347308 */ /* 0x000ff00000002400 */
[----:B------:R-:W-:Y:S08]  /*1ac50*/  MUFU.TANH R56, R56 ;  /* 0x0000003800387308 */ /* 0x000ff00000002400 */
[----:B------:R-:W-:Y:S01]  /*1ac60*/  MUFU.TANH R59, R59 ;  /* 0x0000003b003b7308 */ /* 0x000fe20000002400 */
[----:B-1----:R-:W-:-:S07]  /*1ac70*/  FMNMX.FTZ R9, R9, R7, !PT ;  /* 0x0000000709097209 */ /* 0x002fce0007810000 */
[----:B------:R-:W-:Y:S01]  /*1ac80*/  MUFU.TANH R85, R85 ;  /* 0x0000005500557308 */ /* 0x000fe20000002400 */
[----:B------:R-:W1:Y:S02]  /*1ac90*/  SHFL.BFLY PT, R7, R9, 0x1, 0x1f ;  /* 0x0c201f0009077f89 */ /* 0x000e6400000e0000 */
[----:B-1----:R-:W-:Y:S01]  /*1aca0*/  FMNMX.FTZ R9, R9, R7, !PT ;  /* 0x0000000709097209 */ /* 0x002fe20007810000 */
[----:B------:R-:W-:-:S04]  /*1acb0*/  IMAD.U32 R7, RZ, RZ, UR4 ;  /* 0x00000004ff077e24 */ /* 0x000fc8000f8e00ff */
[----:B------:R-:W-:-:S04]  /*1acc0*/  FADD.FTZ R5, -R9, R5 ;  /* 0x0000000509057221 */ /* 0x000fc80000010100 */
[----:B------:R-:W-:-:S04]  /*1acd0*/  FMUL.FTZ R5, R5, R7 ;  /* 0x0000000705057220 */ /* 0x000fc80000410000 */
[----:B------:R1:W-:Y:S02]  /*1ace0*/  MUFU.EX2 R26, R5 ;  /* 0x00000005001a7308 */ /* 0x0003e40000000800 */
[----:B-1----:R-:W-:-:S04]  /*1acf0*/  FMNMX.FTZ R5, R14, R10, !PT ;  /* 0x0000000a0e057209 */ /* 0x002fc80007810000 */
[----:B------:R-:W-:-:S04]  /*1ad00*/  FMNMX.FTZ R5, R15, R5, !PT ;  /* 0x000000050f057209 */ /* 0x000fc80007810000 */
[----:B------:R-:W-:Y:S01]  /*1ad10*/  FMNMX.FTZ R5, R21, R5, !PT ;  /* 0x0000000515057209 */ /* 0x000fe20007810000 */
[----:B------:R-:W-:Y:S02]  /*1ad20*/  WARPGROUP.DEPBAR.LE gsb0, 0x0 ;  /* 0x00008000000079c5 */ /* 0x000fe40000010000 */
[----:B------:R-:W-:Y:S01]  /*1ad30*/  FMUL.FTZ R166, R9, R7 ;  /* 0x0000000709a67220 */ /* 0x000fe20000410000 */
[----:B------:R-:W-:-:S03]  /*1ad40*/  WARPGROUP.ARRIVE ;  /* 0x00000000000079c5 */ /* 0x000fc60000000000 */
[--C-:B------:R-:W-:Y:S01]  /*1ad50*/  FFMA.FTZ R180, R8, R7, -R166.reuse ;  /* 0x0000000708b47223 */ /* 0x100fe200000108a6 */
[----:B------:R-:W-:Y:S01]  /*1ad60*/  FMNMX.FTZ R8, R25, R5, !PT ;  /* 0x0000000519087209 */ /* 0x000fe20007810000 */
[-CC-:B------:R-:W-:Y:S01]  /*1ad70*/  FFMA.FTZ R86, R20, R7.reuse, -R166.reuse ;  /* 0x0000000714567223 */ /* 0x180fe200000108a6 */
[----:B------:R-:W-:Y:S01]  /*1ad80*/  HGMMA.64x128x16.F32.BF16 R88, R160, gdesc[UR4].tnspB, R88, gsb0 ;  /* 0x41e00004a0587df0 */ /* 0x000fe20008001858 */
[-CC-:B------:R-:W-:Y:S01]  /*1ad90*/  FFMA.FTZ R182, R24, R7.reuse, -R166.reuse ;  /* 0x0000000718b67223 */ /* 0x180fe200000108a6 */
[----:B-----5:R-:W-:Y:S01]  /*1ada0*/  FMNMX.FTZ R8, R28, R8, !PT ;  /* 0x000000081c087209 */ /* 0x020fe20007810000 */
[----:B------:R-:W1:Y:S01]  /*1adb0*/  MUFU.EX2 R180, R180 ;  /* 0x000000b400b47308 */ /* 0x000e620000000800 */
[-CC-:B------:R-:W-:Y:S01]  /*1adc0*/  FFMA.FTZ R164, R27, R7.reuse, -R166.reuse ;  /* 0x000000071ba47223 */ /* 0x180fe200000108a6 */
[-CC-:B------:R-:W-:Y:S01]  /*1add0*/  FFMA.FTZ R176, R29, R7.reuse, -R166.reuse ;  /* 0x000000071db07223 */ /* 0x180fe200000108a6 */
[----:B------:R-:W-:Y:S01]  /*1ade0*/  FMNMX.FTZ R8, R31, R8, !PT ;  /* 0x000000081f087209 */ /* 0x000fe20007810000 */
[-CC-:B------:R-:W-:Y:S01]  /*1adf0*/  FFMA.FTZ R30, R30, R7.reuse, -R166.reuse ;  /* 0x000000071e1e7223 */ /* 0x180fe200000108a6 */
[-CC-:B------:R-:W-:Y:S01]  /*1ae00*/  FFMA.FTZ R178, R33, R7.reuse, -R166.reuse ;  /* 0x0000000721b27223 */ /* 0x180fe200000108a6 */
[-CC-:B------:R-:W-:Y:S01]  /*1ae10*/  FFMA.FTZ R172, R37, R7.reuse, -R166.reuse ;  /* 0x0000000725ac7223 */ /* 0x180fe200000108a6 */
[----:B------:R-:W-:Y:S01]  /*1ae20*/  FMNMX.FTZ R8, R32, R8, !PT ;  /* 0x0000000820087209 */ /* 0x000fe20007810000 */
[----:B------:R-:W2:Y:S01]  /*1ae30*/  MUFU.EX2 R86, R86 ;  /* 0x0000005600567308 */ /* 0x000ea20000000800 */
[-CC-:B------:R-:W-:Y:S01]  /*1ae40*/  FFMA.FTZ R24, R38, R7.reuse, -R166.reuse ;  /* 0x0000000726187223 */ /* 0x180fe200000108a6 */
[-CC-:B------:R-:W-:Y:S01]  /*1ae50*/  FFMA.FTZ R174, R43, R7.reuse, -R166.reuse ;  /* 0x000000072bae7223 */ /* 0x180fe200000108a6 */
[----:B0-----:R-:W-:Y:S01]  /*1ae60*/  FMNMX.FTZ R8, R34, R8, !PT ;  /* 0x0000000822087209 */ /* 0x001fe20007810000 */
[-CC-:B------:R-:W-:Y:S01]  /*1ae70*/  FFMA.FTZ R20, R44, R7.reuse, -R166.reuse ;  /* 0x000000072c147223 */ /* 0x180fe200000108a6 */
[-CC-:B------:R-:W-:Y:S01]  /*1ae80*/  FFMA.FTZ R168, R47, R7.reuse, -R166.reuse ;  /* 0x000000072fa87223 */ /* 0x180fe200000108a6 */
[----:B------:R-:W-:Y:S01]  /*1ae90*/  FFMA.FTZ R29, R49, R7, -R166 ;  /* 0x00000007311d7223 */ /* 0x000fe200000108a6 */
[----:B------:R-:W-:Y:S01]  /*1aea0*/  FMNMX.FTZ R8, R36, R8, !PT ;  /* 0x0000000824087209 */ /* 0x000fe20007810000 */
[----:B------:R-:W0:Y:S01]  /*1aeb0*/  MUFU.EX2 R182, R182 ;  /* 0x000000b600b67308 */ /* 0x000e220000000800 */
[----:B-1----:R-:W-:Y:S01]  /*1aec0*/  FFMA.FTZ R3, R26, R3, R180 ;  /* 0x000000031a037223 */ /* 0x002fe200000100b4 */
[-CC-:B------:R-:W-:Y:S01]  /*1aed0*/  FFMA.FTZ R170, R51, R7.reuse, -R166.reuse ;  /* 0x0000000733aa7223 */ /* 0x180fe200000108a6 */
[----:B------:R-:W-:Y:S01]  /*1aee0*/  FMNMX.FTZ R8, R39, R8, !PT ;  /* 0x0000000827087209 */ /* 0x000fe20007810000 */
[-CC-:B------:R-:W-:Y:S01]  /*1aef0*/  FFMA.FTZ R27, R53, R7.reuse, -R166.reuse ;  /* 0x00000007351b7223 */ /* 0x180fe200000108a6 */
[-CC-:B------:R-:W-:Y:S01]  /*1af00*/  FFMA.FTZ R38, R57, R7.reuse, -R166.reuse ;  /* 0x0000000739267223 */ /* 0x180fe200000108a6 */
[-CC-:B------:R-:W-:Y:S01]  /*1af10*/  FFMA.FTZ R33, R58, R7.reuse, -R166.reuse ;  /* 0x000000073a217223 */ /* 0x180fe200000108a6 */
[----:B------:R-:W-:Y:S01]  /*1af20*/  FMNMX.FTZ R8, R42, R8, !PT ;  /* 0x000000082a087209 */ /* 0x000fe20007810000 */
[----:B------:R-:W1:Y:S01]  /*1af30*/  MUFU.EX2 R164, R164 ;  /* 0x000000a400a47308 */ /* 0x000e620000000800 */
[----:B--2---:R-:W-:Y:S01]  /*1af40*/  FADD.FTZ R3, R86, R3 ;  /* 0x0000000356037221 */ /* 0x004fe20000010000 */
[-CC-:B------:R-:W-:Y:S01]  /*1af50*/  FFMA.FTZ R49, R60, R7.reuse, -R166.reuse ;  /* 0x000000073c317223 */ /* 0x180fe200000108a6 */
[----:B------:R-:W-:Y:S01]  /*1af60*/  FMNMX.FTZ R8, R45, R8, !PT ;  /* 0x000000082d087209 */ /* 0x000fe20007810000 */
[-CC-:B------:R-:W-:Y:S01]  /*1af70*/  FFMA.FTZ R47, R62, R7.reuse, -R166.reuse ;  /* 0x000000073e2f7223 */ /* 0x180fe200000108a6 */
[-CC-:B------:R-:W-:Y:S01]  /*1af80*/  FFMA.FTZ R43, R65, R7.reuse, -R166.reuse ;  /* 0x00000007412b7223 */ /* 0x180fe200000108a6 */
[-CC-:B------:R-:W-:Y:S01]  /*1af90*/  FFMA.FTZ R37, R68, R7.reuse, -R166.reuse ;  /* 0x0000000744257223 */ /* 0x180fe200000108a6 */
[----:B------:R-:W-:Y:S01]  /*1afa0*/  FMNMX.FTZ R8, R46, R8, !PT ;  /* 0x000000082e087209 */ /* 0x000fe20007810000 */
[----:B------:R-:W-:Y:S01]  /*1afb0*/  MUFU.EX2 R176, R176 ;  /* 0x000000b000b07308 */ /* 0x000fe20000000800 */
[----:B0-----:R-:W-:Y:S01]  /*1afc0*/  FADD.FTZ R3, R182, R3 ;  /* 0x00000003b6037221 */ /* 0x001fe20000010000 */
[-CC-:B------:R-:W-:Y:S01]  /*1afd0*/  FFMA.FTZ R44, R69, R7.reuse, -R166.reuse ;  /* 0x00000007452c7223 */ /* 0x180fe200000108a6 */
[----:B------:R-:W-:Y:S01]  /*1afe0*/  FMNMX.FTZ R8, R48, R8, !PT ;  /* 0x0000000830087209 */ /* 0x000fe20007810000 */
[-CC-:B------:R-:W-:Y:S01]  /*1aff0*/  FFMA.FTZ R51, R72, R7.reuse, -R166.reuse ;  /* 0x0000000748337223 */ /* 0x180fe200000108a6 */
[-CC-:B------:R-:W-:Y:S01]  /*1b000*/  FFMA.FTZ R53, R73, R7.reuse, -R166.reuse ;  /* 0x0000000749357223 */ /* 0x180fe200000108a6 */
[-CC-:B------:R-:W-:Y:S01]  /*1b010*/  FFMA.FTZ R57, R81, R7.reuse, -R166.reuse ;  /* 0x0000000751397223 */ /* 0x180fe200000108a6 */
[----:B------:R-:W-:Y:S01]  /*1b020*/  FMNMX.FTZ R8, R50, R8, !PT ;  /* 0x0000000832087209 */ /* 0x000fe20007810000 */
[----:B------:R0:W-:Y:S01]  /*1b030*/  MUFU.EX2 R5, R30 ;  /* 0x0000001e00057308 */ /* 0x0001e20000000800 */
[----:B-1----:R-:W-:Y:S01]  /*1b040*/  FADD.FTZ R3, R164, R3 ;  /* 0x00000003a4037221 */ /* 0x002fe20000010000 */
[-CC-:B------:R-:W-:Y:S01]  /*1b050*/  FFMA.FTZ R58, R76, R7.reuse, -R166.reuse ;  /* 0x000000074c3a7223 */ /* 0x180fe200000108a6 */
[----:B------:R-:W-:Y:S01]  /*1b060*/  FMNMX.FTZ R8, R52, R8, !PT ;  /* 0x0000000834087209 */ /* 0x000fe20007810000 */
[----:B------:R-:W-:Y:S01]  /*1b070*/  FFMA.FTZ R80, R80, R7, -R166 ;  /* 0x0000000750507223 */ /* 0x000fe200000108a6 */
[----:B------:R-:W-:-:S02]  /*1b080*/  F2FP.BF16.F32.PACK_AB R182, R164, R182 ;  /* 0x000000b6a4b6723e */ /* 0x000fc400000010ff */
[----:B------:R-:W-:Y:S01]  /*1b090*/  FMNMX.FTZ R8, R54, R8, !PT ;  /* 0x0000000836087209 */ /* 0x000fe20007810000 */
[----:B------:R-:W-:Y:S01]  /*1b0a0*/  MUFU.EX2 R178, R178 ;  /* 0x000000b200b27308 */ /* 0x000fe20000000800 */
[-CC-:B0-----:R-:W-:Y:S01]  /*1b0b0*/  FFMA.FTZ R30, R35, R7.reuse, -R166.reuse ;  /* 0x00000007231e7223 */ /* 0x181fe200000108a6 */
[-CC-:B------:R-:W-:Y:S01]  /*1b0c0*/  FFMA.FTZ R35, R55, R7.reuse, -R166.reuse ;  /* 0x0000000737237223 */ /* 0x180fe200000108a6 */
[----:B------:R-:W-:Y:S01]  /*1b0d0*/  FMNMX.FTZ R8, R56, R8, !PT ;  /* 0x0000000838087209 */ /* 0x000fe20007810000 */
[----:B------:R-:W-:Y:S01]  /*1b0e0*/  FFMA.FTZ R55, R77, R7, -R166 ;  /* 0x000000074d377223 */ /* 0x000fe200000108a6 */
[----:B------:R-:W-:Y:S02]  /*1b0f0*/  F2FP.BF16.F32.PACK_AB R180, R86, R180 ;  /* 0x000000b456b4723e */ /* 0x000fe400000010ff */
        /* <DEDUP_REMOVED lines=25> */
[----:B0-----:R-:W-:Y:S01]  /*1b290*/  FMNMX.FTZ R8, R8, R40, !PT ;  /* 0x0000002808087209 */ /* 0x001fe20007810000 */
[----:B------:R-:W-:-:S06]  /*1b2a0*/  VIADD R40, R6, 0x300 ;  /* 0x0000030006287836 */ /* 0x000fcc0000000000 */
[----:B------:R-:W0:Y:S01]  /*1b2b0*/  MUFU.EX2 R38, R38 ;  /* 0x0000002600267308 */ /* 0x000e220000000800 */
[----:B------:R-:W-:Y:S02]  /*1b2c0*/  WARPGROUP.DEPBAR.LE gsb0, 0x0 ;  /* 0x00008000000079c5 */ /* 0x000fe40000010000 */
[----:B------:R-:W1:Y:S01]  /*1b2d0*/  SHFL.BFLY PT, R41, R8, 0x1, 0x1f ;  /* 0x0c201f0008297f89 */ /* 0x000e6200000e0000 */
[----:B------:R-:W-:Y:S01]  /*1b2e0*/  R2UR UR6, R40 ;  /* 0x00000000280672ca */ /* 0x000fe200000e0000 */
[----:B------:R-:W-:Y:S01]  /*1b2f0*/  WARPGROUP.ARRIVE ;  /* 0x00000000000079c5 */ /* 0x000fe20000000000 */
[-CC-:B------:R-:W-:Y:S01]  /*1b300*/  FFMA.FTZ R160, R61, R7.reuse, -R166.reuse ;  /* 0x000000073da07223 */ /* 0x180fe200000108a6 */
[----:B------:R-:W-:Y:S01]  /*1b310*/  FFMA.FTZ R162, R64, R7, -R166 ;  /* 0x0000000740a27223 */ /* 0x000fe200000108a6 */
[----:B------:R-:W-:Y:S08]  /*1b320*/  MUFU.EX2 R33, R33 ;  /* 0x0000002100217308 */ /* 0x000ff00000000800 */
[----:B------:R-:W2:Y:S01]  /*1b330*/  MUFU.EX2 R49, R49 ;  /* 0x0000003100317308 */ /* 0x000ea20000000800 */
[----:B0-----:R-:W-:-:S07]  /*1b340*/  F2FP.BF16.F32.PACK_AB R164, R38, R35 ;  /* 0x0000002326a4723e */ /* 0x001fce00000010ff */
[----:B------:R-:W-:Y:S01]  /*1b350*/  MUFU.EX2 R160, R160 ;  /* 0x000000a000a07308 */ /* 0x000fe20000000800 */
[----:B-1----:R-:W-:Y:S01]  /*1b360*/  FMNMX.FTZ R8, R8, R41, !PT ;  /* 0x0000002908087209 */ /* 0x002fe20007810000 */
[----:B------:R-:W-:-:S04]  /*1b370*/  IMAD.MOV.U32 R41, RZ, RZ, 0x40000040 ;  /* 0x40000040ff297424 */ /* 0x000fc800078e00ff */
[----:B------:R-:W-:Y:S01]  /*1b380*/  FADD.FTZ R40, -R8, R10 ;  /* 0x0000000a08287221 */ /* 0x000fe20000010100 */
[----:B------:R-:W-:Y:S01]  /*1b390*/  R2UR UR7, R41 ;  /* 0x00000000290772ca */ /* 0x000fe200000e0000 */
[----:B------:R-:W-:Y:S01]  /*1b3a0*/  MUFU.EX2 R47, R47 ;  /* 0x0000002f002f7308 */ /* 0x000fe20000000800 */
[----:B--2---:R-:W-:Y:S01]  /*1b3b0*/  F2FP.BF16.F32.PACK_AB R166, R49, R33 ;  /* 0x0000002131a6723e */ /* 0x004fe200000010ff */
[-C--:B------:R-:W-:Y:S01]  /*1b3c0*/  FMUL.FTZ R87, R40, R7.reuse ;  /* 0x0000000728577220 */ /* 0x080fe20000410000 */
[----:B------:R-:W-:-:S04]  /*1b3d0*/  FMUL.FTZ R40, R8, R7 ;  /* 0x0000000708287220 */ /* 0x000fc80000410000 */
[-CC-:B------:R-:W-:Y:S01]  /*1b3e0*/  FFMA.FTZ R181, R14, R7.reuse, -R40.reuse ;  /* 0x000000070eb57223 */ /* 0x180fe20000010828 */
[-CC-:B------:R-:W-:Y:S01]  /*1b3f0*/  FFMA.FTZ R41, R15, R7.reuse, -R40.reuse ;  /* 0x000000070f297223 */ /* 0x180fe20000010828 */
[----:B------:R-:W-:Y:S01]  /*1b400*/  VIADD R14, R6, 0x380 ;  /* 0x00000380060e7836 */ /* 0x000fe20000000000 */
[----:B------:R-:W-:Y:S01]  /*1b410*/  MUFU.EX2 R87, R87 ;  /* 0x0000005700577308 */ /* 0x000fe20000000800 */
[----:B------:R-:W-:Y:S01]  /*1b420*/  IMAD.MOV.U32 R15, RZ, RZ, 0x40000040 ;  /* 0x40000040ff0f7424 */ /* 0x000fe200078e00ff */
[----:B------:R-:W-:Y:S01]  /*1b430*/  HGMMA.64x128x16.F32.BF16 R88, R156, gdesc[UR4].tnspB, R88, gsb0 ;  /* 0x41e000049c587df0 */ /* 0x000fe20008001858 */
[-CC-:B------:R-:W-:Y:S01]  /*1b440*/  FFMA.FTZ R183, R21, R7.reuse, -R40.reuse ;  /* 0x0000000715b77223 */ /* 0x180fe20000010828 */
[----:B------:R-:W-:Y:S01]  /*1b450*/  R2UR UR6, R14 ;  /* 0x000000000e0672ca */ /* 0x000fe200000e0000 */
[-CC-:B------:R-:W-:Y:S01]  /*1b460*/  FFMA.FTZ R21, R25, R7.reuse, -R40.reuse ;  /* 0x0000000719157223 */ /* 0x180fe20000010828 */
[----:B------:R-:W-:Y:S01]  /*1b470*/  R2UR UR7, R15 ;  /* 0x000000000f0772ca */ /* 0x000fe200000e0000 */
[-CC-:B------:R-:W-:Y:S01]  /*1b480*/  FFMA.FTZ R177, R28, R7.reuse, -R40.reuse ;  /* 0x000000071cb17223 */ /* 0x180fe20000010828 */
[----:B------:R-:W0:Y:S01]  /*1b490*/  MUFU.EX2 R181, R181 ;  /* 0x000000b500b57308 */ /* 0x000e220000000800 */
[-CC-:B------:R-:W-:Y:S01]  /*1b4a0*/  FFMA.FTZ R25, R31, R7.reuse, -R40.reuse ;  /* 0x000000071f197223 */ /* 0x180fe20000010828 */
[-CC-:B------:R-:W-:Y:S01]  /*1b4b0*/  FFMA.FTZ R179, R32, R7.reuse, -R40.reuse ;  /* 0x0000000720b37223 */ /* 0x180fe20000010828 */
[----:B------:R-:W-:Y:S01]  /*1b4c0*/  @!P1 PRMT R14, RZ, 0x654, R13 ;  /* 0x00000654ff0e9816 */ /* 0x000fe2000000000d */
        /* <DEDUP_REMOVED lines=13> */
[----:B0-----:R-:W-:Y:S01]  /*1b5a0*/  FFMA.FTZ R0, R87, R0, R181 ;  /* 0x0000000057007223 */ /* 0x001fe200000100b5 */
[-CC-:B------:R-:W-:Y:S01]  /*1b5b0*/  FFMA.FTZ R167, R59, R7.reuse, -R40.reuse ;  /* 0x000000073ba77223 */ /* 0x180fe20000010828 */
[-CC-:B------:R-:W-:Y:S01]  /*1b5c0*/  FFMA.FTZ R63, R63, R7.reuse, -R40.reuse ;  /* 0x000000073f3f7223 */ /* 0x180fe20000010828 */
[-CC-:B------:R-:W-:Y:S01]  /*1b5d0*/  FFMA.FTZ R161, R66, R7.reuse, -R40.reuse ;  /* 0x0000000742a17223 */ /* 0x180fe20000010828 */
[-CC-:B------:R-:W-:Y:S01]  /*1b5e0*/  FFMA.FTZ R163, R70, R7.reuse, -R40.reuse ;  /* 0x0000000746a37223 */ /* 0x180fe20000010828 */
[-CC-:B------:R-:W-:Y:S01]  /*1b5f0*/  FFMA.FTZ R75, R75, R7.reuse, -R40.reuse ;  /* 0x000000074b4b7223 */ /* 0x180fe20000010828 */
[-C--:B------:R-:W-:Y:S01]  /*1b600*/  FFMA.FTZ R78, R78, R7.reuse, -R40 ;  /* 0x000000074e4e7223 */ /* 0x080fe20000010828 */
[----:B------:R-:W-:Y:S01]  /*1b610*/  MUFU.EX2 R21, R21 ;  /* 0x0000001500157308 */ /* 0x000fe20000000800 */
[----:B-1----:R-:W-:Y:S01]  /*1b620*/  FADD.FTZ R0, R41, R0 ;  /* 0x0000000029007221 */ /* 0x002fe20000010000 */
[-CC-:B------:R-:W-:Y:S01]  /*1b630*/  FFMA.FTZ R79, R79, R7.reuse, -R40.reuse ;  /* 0x000000074f4f7223 */ /* 0x180fe20000010828 */
[-CC-:B------:R-:W-:Y:S01]  /*1b640*/  FFMA.FTZ R82, R82, R7.reuse, -R40.reuse ;  /* 0x0000000752527223 */ /* 0x180fe20000010828 */
[-CC-:B------:R-:W-:Y:S01]  /*1b650*/  FFMA.FTZ R83, R83, R7.reuse, -R40.reuse ;  /* 0x0000000753537223 */ /* 0x180fe20000010828 */
[----:B------:R-:W-:Y:S01]  /*1b660*/  FFMA.FTZ R84, R84, R7, -R40 ;  /* 0x0000000754547223 */ /* 0x000fe20000010828 */
[----:B------:R-:W-:-:S02]  /*1b670*/  F2FP.BF16.F32.PACK_AB R181, R41, R181 ;  /* 0x000000b529b5723e */ /* 0x000fc400000010ff */
        /* <DEDUP_REMOVED lines=39> */
[----:B------:R-:W-:-:S02]  /*1b8f0*/  WARPGROUP.DEPBAR.LE gsb0, 0x0 ;  /* 0x00008000000079c5 */ /* 0x000fc40000010000 */
[----:B------:R2:W-:Y:S01]  /*1b900*/  @!P1 SYNCS.ARRIVE.TRANS64.RED.A1T0 RZ, [R14+URZ], RZ ;  /* 0x000000ff0eff99a7 */ /* 0x0005e2000810043f */
[----:B0-----:R-:W-:-:S04]  /*1b910*/  F2FP.BF16.F32.PACK_AB R152, R57, R55 ;  /* 0x000000373998723e */ /* 0x001fc800000010ff */
[----:B------:R-:W-:Y:S01]  /*1b920*/  MUFU.EX2 R84, R84 ;  /* 0x0000005400547308 */ /* 0x000fe20000000800 */
[----:B-1----:R-:W-:Y:S01]  /*1b930*/  F2FP.BF16.F32.PACK_AB R153, R83, R82 ;  /* 0x000000525399723e */ /* 0x002fe200000010ff */
[----:B--2---:R-:W-:Y:S01]  /*1b940*/  FADD.FTZ R14, R183, R0 ;  /* 0x00000000b70e7221 */ /* 0x004fe20000010000 */
[----:B------:R0:W-:Y:S01]  /*1b950*/  @!P1 SYNCS.ARRIVE.TRANS64.RED.A1T0 RZ, [R11+URZ], RZ ;  /* 0x000000ff0bff99a7 */ /* 0x0001e2000810043f */
[----:B------:R-:W-:-:S04]  /*1b960*/  F2FP.BF16.F32.PACK_AB R183, R21, R183 ;  /* 0x000000b715b7723e */ /* 0x000fc800000010ff */
[----:B------:R-:W-:Y:S01]  /*1b970*/  MUFU.EX2 R0, R63 ;  /* 0x0000003f00007308 */ /* 0x000fe20000000800 */
[----:B------:R-:W-:-:S04]  /*1b980*/  FADD.FTZ R14, R21, R14 ;  /* 0x0000000e150e7221 */ /* 0x000fc80000010000 */
[----:B------:R-:W-:Y:S01]  /*1b990*/  FADD.FTZ R14, R177, R14 ;  /* 0x0000000eb10e7221 */ /* 0x000fe20000010000 */
[----:B0-----:R-:W-:Y:S01]  /*1b9a0*/  FADD.FTZ R11, R176, R3 ;  /* 0x00000003b00b7221 */ /* 0x001fe20000010000 */
        /* <DEDUP_REMOVED lines=8> */
[C---:B------:R-:W-:Y:S01]  /*1ba30*/  F2FP.BF16.F32.PACK_AB R179, R28.reuse, R179 ;  /* 0x000000b31cb3723e */ /* 0x040fe200000010ff */
[-C--:B------:R-:W-:Y:S01]  /*1ba40*/  FFMA.FTZ R11, R71, R7.reuse, -R40 ;  /* 0x00000007470b7223 */ /* 0x080fe20000010828 */
[----:B------:R-:W-:Y:S01]  /*1ba50*/  FADD.FTZ R14, R28, R14 ;  /* 0x0000000e1c0e7221 */ /* 0x000fe20000010000 */
[----:B------:R-:W-:Y:S01]  /*1ba60*/  FADD.FTZ R15, R30, R15 ;  /* 0x0000000f1e0f7221 */ /* 0x000fe20000010000 */
[----:B------:R-:W1:Y:S01]  /*1ba70*/  MUFU.EX2 R3, R3 ;  /* 0x0000000300037308 */ /* 0x000e620000000800 */
[----:B------:R-:W-:Y:S01]  /*1ba80*/  FFMA.FTZ R40, R85, R7, -R40 ;  /* 0x0000000755287223 */ /* 0x000fe20000010828 */
[----:B------:R-:W-:Y:S01]  /*1ba90*/  FADD.FTZ R14, R173, R14 ;  /* 0x0000000ead0e7221 */ /* 0x000fe20000010000 */
[----:B------:R-:W-:Y:S01]  /*1baa0*/  FADD.FTZ R15, R172, R15 ;  /* 0x0000000fac0f7221 */ /* 0x000fe20000010000 */
[----:B------:R-:W-:-:S02]  /*1bab0*/  F2FP.BF16.F32.PACK_AB R178, R30, R178 ;  /* 0x000000b21eb2723e */ /* 0x000fc400000010ff */
[----:B------:R-:W-:Y:S01]  /*1bac0*/  FADD.FTZ R14, R31, R14 ;  /* 0x0000000e1f0e7221 */ /* 0x000fe20000010000 */
[----:B------:R-:W-:Y:S01]  /*1bad0*/  FADD.FTZ R15, R24, R15 ;  /* 0x0000000f180f7221 */ /* 0x000fe20000010000 */
[----:B------:R-:W2:Y:S01]  /*1bae0*/  MUFU.EX2 R11, R11 ;  /* 0x0000000b000b7308 */ /* 0x000ea20000000800 */
[----:B0-----:R-:W-:Y:S01]  /*1baf0*/  F2FP.BF16.F32.PACK_AB R154, R10, R58 ;  /* 0x0000003a0a9a723e */ /* 0x001fe200000010ff */
[----:B------:R-:W-:Y:S01]  /*1bb00*/  FADD.FTZ R14, R175, R14 ;  /* 0x0000000eaf0e7221 */ /* 0x000fe20000010000 */
[----:B------:R-:W-:Y:S01]  /*1bb10*/  FADD.FTZ R15, R174, R15 ;  /* 0x0000000fae0f7221 */ /* 0x000fe20000010000 */
[----:B------:R-:W-:Y:S02]  /*1bb20*/  F2FP.BF16.F32.PACK_AB R174, R20, R174 ;  /* 0x000000ae14ae723e */ /* 0x000fe400000010ff */
        /* <DEDUP_REMOVED lines=30> */
[C---:B-1----:R-:W-:Y:S02]  /*1bd10*/  F2FP.BF16.F32.PACK_AB R161, R3.reuse, R161 ;  /* 0x000000a103a1723e */ /* 0x042fe400000010ff */
[----:B------:R-:W-:Y:S01]  /*1bd20*/  FADD.FTZ R14, R3, R14 ;  /* 0x0000000e030e7221 */ /* 0x000fe20000010000 */
[C---:B------:R-:W-:Y:S01]  /*1bd30*/  FADD.FTZ R5, R47.reuse, R20 ;  /* 0x000000142f057221 */ /* 0x040fe20000010000 */
[----:B------:R-:W-:-:S02]  /*1bd40*/  F2FP.BF16.F32.PACK_AB R160, R47, R160 ;  /* 0x000000a02fa0723e */ /* 0x000fc400000010ff */
[----:B------:R-:W-:Y:S01]  /*1bd50*/  FADD.FTZ R14, R163, R14 ;  /* 0x0000000ea30e7221 */ /* 0x000fe20000010000 */
[----:B------:R-:W-:Y:S01]  /*1bd60*/  FADD.FTZ R20, R162, R5 ;  /* 0x00000005a2147221 */ /* 0x000fe20000010000 */
[C---:B--2---:R-:W-:Y:S02]  /*1bd70*/  F2FP.BF16.F32.PACK_AB R163, R11.reuse, R163 ;  /* 0x000000a30ba3723e */ /* 0x044fe400000010ff */
[----:B------:R-:W-:Y:S01]  /*1bd80*/  FADD.FTZ R14, R11, R14 ;  /* 0x0000000e0b0e7221 */ /* 0x000fe20000010000 */
[C---:B------:R-:W-:Y:S01]  /*1bd90*/  FADD.FTZ R20, R43.reuse, R20 ;  /* 0x000000142b147221 */ /* 0x040fe20000010000 */
[----:B------:R-:W-:Y:S01]  /*1bda0*/  F2FP.BF16.F32.PACK_AB R162, R43, R162 ;  /* 0x000000a22ba2723e */ /* 0x000fe200000010ff */
[----:B------:R-:W-:Y:S02]  /*1bdb0*/  IMAD.MOV.U32 R11, RZ, RZ, R187 ;  /* 0x000000ffff0b7224 */ /* 0x000fe400078e00bb */
[----:B------:R-:W-:Y:S01]  /*1bdc0*/  FADD.FTZ R14, R157, R14 ;  /* 0x0000000e9d0e7221 */ /* 0x000fe20000010000 */
[----:B------:R-:W-:Y:S01]  /*1bdd0*/  FADD.FTZ R5, R37, R20 ;  /* 0x0000001425057221 */ /* 0x000fe20000010000 */
[----:B------:R-:W-:-:S02]  /*1bde0*/  F2FP.BF16.F32.PACK_AB R157, R75, R157 ;  /* 0x0000009d4b9d723e */ /* 0x000fc400000010ff */
[----:B0-----:R-:W-:Y:S01]  /*1bdf0*/  F2FP.BF16.F32.PACK_AB R155, R40, R84 ;  /* 0x00000054289b723e */ /* 0x001fe200000010ff */
[----:B------:R-:W-:Y:S01]  /*1be00*/  FADD.FTZ R0, R44, R5 ;  /* 0x000000052c007221 */ /* 0x000fe20000010000 */
[----:B------:R-:W-:-:S03]  /*1be10*/  FADD.FTZ R5, R75, R14 ;  /* 0x0000000e4b057221 */ /* 0x000fc60000010000 */
        /* <DEDUP_REMOVED lines=9> */
[----:B------:R-:W-:Y:S01]  /*1beb0*/  FADD.FTZ R3, R58, R3 ;  /* 0x000000033a037221 */ /* 0x000fe20000010000 */
[----:B------:R-:W-:-:S03]  /*1bec0*/  FADD.FTZ R5, R84, R5 ;  /* 0x0000000554057221 */ /* 0x000fc60000010000 */
[----:B------:R-:W-:Y:S01]  /*1bed0*/  FADD.FTZ R3, R10, R3 ;  /* 0x000000030a037221 */ /* 0x000fe20000010000 */
[----:B------:R-:W-:Y:S01]  /*1bee0*/  FADD.FTZ R0, R40, R5 ;  /* 0x0000000528007221 */ /* 0x000fe20000010000 */
[----:B------:R-:W-:Y:S02]  /*1bef0*/  IMAD.MOV.U32 R10, RZ, RZ, R8 ;  /* 0x000000ffff0a7224 */ /* 0x000fe400078e0008 */
[----:B------:R-:W-:Y:S01]  /*1bf00*/  IMAD.MOV.U32 R5, RZ, RZ, R9 ;  /* 0x000000ffff057224 */ /* 0x000fe200078e0009 */
[----:B------:R-:W-:Y:S06]  /*1bf10*/  @P2 BRA `(.L_x_2678) ;  /* 0xffffffd000f02947 */ /* 0x000fec000383ffff */
.L_x_2667:
[----:B------:R-:W-:Y:S05]  /*1bf20*/  BSYNC B0 ;  /* 0x0000000000007941 */ /* 0x000fea0003800000 */
.L_x_2666:
        /* <DEDUP_REMOVED lines=67> */
.L_x_2679:
[----:B------:R-:W-:Y:S01]  /*1c360*/  IMAD R6, R184, 0x8, R2 ;  /* 0x00000008b8067824 */ /* 0x000fe200078e0202 */
[----:B------:R-:W-:-:S04]  /*1c370*/  SHF.L.U32 R5, R187, 0x1f, RZ ;  /* 0x0000001fbb057819 */ /* 0x000fc800000006ff */
[----:B------:R0:W1:Y:S01]  /*1c380*/  SYNCS.PHASECHK.TRANS64.TRYWAIT P2, [R6+URZ+0x34850], R5 ;  /* 0x03485005060075a7 */ /* 0x000062000804017f */
[----:B------:R-:W-:Y:S05]  /*1c390*/  @!P0 BRA `(.L_x_2680) ;  /* 0x0000000000048947 */ /* 0x000fea0003800000 */
[----:B------:R-:W-:Y:S01]  /*1c3a0*/  BPT.TRAP 0x1 ;  /* 0x000000040000795c */ /* 0x000fe20000300000 */
.L_x_2680:
        /* <DEDUP_REMOVED lines=9> */
.L_x_2682:
[----:B------:R-:W-:Y:S05]  /*1c440*/  BSYNC B0 ;  /* 0x0000000000007941 */ /* 0x000fea0003800000 */
.L_x_2681:
        /* <DEDUP_REMOVED lines=154> */
.L_x_2590:
        /* <DEDUP_REMOVED lines=10> */
[----:B------:R-:W-:Y:S01]  /*1ce90*/  F2FP.BF16.F32.PACK_AB R36, R73, R72 ;  /* 0x000000484924723e */ /* 0x000fe200000010ff */
        /* <DEDUP_REMOVED lines=15> */
[----:B-1----:R-:W-:Y:S01]  /*1cf90*/  LOP3.LUT R4, R35, 0x380, RZ, 0xc0, !PT ;  /* 0x0000038023047812 */ /* 0x002fe200078ec0ff */
[--C-:B------:R-:W-:Y:S01]  /*1cfa0*/  IMAD.X R27, RZ, RZ, R13.reuse, P3 ;  /* 0x000000ffff1b7224 */ /* 0x100fe200018e060d */
[C---:B------:R-:W-:Y:S01]  /*1cfb0*/  IADD3 R105, P2, R12.reuse, 0x4020, RZ ;  /* 0x000040200c697810 */ /* 0x040fe20007f5e0ff */
[----:B------:R-:W-:Y:S01]  /*1cfc0*/  IMAD.X R11, RZ, RZ, R13, P5 ;  /* 0x000000ffff0b7224 */ /* 0x000fe200028e060d */
[----:B------:R-:W-:-:S02]  /*1cfd0*/  IADD3 R107, P1, R12, 0x4040, RZ ;  /* 0x000040400c6b7810 */ /* 0x000fc40007f3e0ff */
[----:B------:R-:W-:Y:S01]  /*1cfe0*/  IADD3 R109, P0, R12, 0x4060, RZ ;  /* 0x000040600c6d7810 */ /* 0x000fe20007f1e0ff */
[--C-:B------:R-:W-:Y:S01]  /*1cff0*/  IMAD.X R29, RZ, RZ, R13.reuse, P2 ;  /* 0x000000ffff1d7224 */ /* 0x100fe200010e060d */
[----:B------:R-:W-:Y:S01]  /*1d000*/  LOP3.LUT R12, R15, R12, RZ, 0x3c, !PT ;  /* 0x0000000c0f0c7212 */ /* 0x000fe200078e3cff */
[--C-:B------:R-:W-:Y:S01]  /*1d010*/  IMAD.X R31, RZ, RZ, R13.reuse, P1 ;  /* 0x000000ffff1f7224 */ /* 0x100fe200008e060d */
[----:B------:R-:W-:Y:S01]  /*1d020*/  LOP3.LUT R14, R39, 0x380, RZ, 0xc0, !PT ;  /* 0x00000380270e7812 */ /* 0x000fe200078ec0ff */
[----:B------:R-:W-:Y:S01]  /*1d030*/  IMAD.X R33, RZ, RZ, R13, P0 ;  /* 0x000000ffff217224 */ /* 0x000fe200000e060d */
[----:B------:R-:W-:Y:S02]  /*1d040*/  LOP3.LUT R15, R26, 0x380, RZ, 0xc0, !PT ;  /* 0x000003801a0f7812 */ /* 0x000fe400078ec0ff */
[----:B------:R-:W-:Y:S02]  /*1d050*/  LOP3.LUT R10, R37, 0x380, RZ, 0xc0, !PT ;  /* 0x00000380250a7812 */ /* 0x000fe400078ec0ff */
[----:B------:R-:W-:-:S02]  /*1d060*/  SHF.R.U64 R4, R4, 0x3, RZ ;  /* 0x0000000304047819 */ /* 0x000fc400000012ff */
[----:B------:R-:W-:Y:S02]  /*1d070*/  SHF.R.U64 R14, R14, 0x3, RZ ;  /* 0x000000030e0e7819 */ /* 0x000fe400000012ff */
[----:B------:R-:W-:Y:S02]  /*1d080*/  SHF.R.U64 R15, R15, 0x3, RZ ;  /* 0x000000030f0f7819 */ /* 0x000fe400000012ff */
[----:B------:R-:W-:Y:S02]  /*1d090*/  SHF.R.U64 R10, R10, 0x3, RZ ;  /* 0x000000030a0a7819 */ /* 0x000fe400000012ff */
[----:B------:R-:W-:Y:S02]  /*1d0a0*/  LOP3.LUT R8, R4, R35, RZ, 0x3c, !PT ;  /* 0x0000002304087212 */ /* 0x000fe400078e3cff */
[----:B------:R-:W-:Y:S02]  /*1d0b0*/  LOP3.LUT R4, R105, 0x380, RZ, 0xc0, !PT ;  /* 0x0000038069047812 */ /* 0x000fe400078ec0ff */
[----:B------:R-:W-:-:S02]  /*1d0c0*/  LOP3.LUT R30, R107, 0x380, RZ, 0xc0, !PT ;  /* 0x000003806b1e7812 */ /* 0x000fc400078ec0ff */
[----:B------:R-:W-:Y:S02]  /*1d0d0*/  LOP3.LUT R24, R14, R39, RZ, 0x3c, !PT ;  /* 0x000000270e187212 */ /* 0x000fe400078e3cff */
[----:B------:R-:W-:Y:S02]  /*1d0e0*/  LOP3.LUT R26, R15, R26, RZ, 0x3c, !PT ;  /* 0x0000001a0f1a7212 */ /* 0x000fe400078e3cff */
[----:B------:R-:W-:Y:S02]  /*1d0f0*/  MOV R34, R12 ;  /* 0x0000000c00227202 */ /* 0x000fe40000000f00 */
[----:B------:R-:W-:Y:S02]  /*1d100*/  LOP3.LUT R32, R109, 0x380, RZ, 0xc0, !PT ;  /* 0x000003806d207812 */ /* 0x000fe400078ec0ff */
[----:B------:R-:W-:Y:S02]  /*1d110*/  LOP3.LUT R10, R10, R37, RZ, 0x3c, !PT ;  /* 0x000000250a0a7212 */ /* 0x000fe400078e3cff */
[----:B------:R-:W-:-:S02]  /*1d120*/  F2FP.BF16.F32.PACK_AB R12, R21, R20 ;  /* 0x00000014150c723e */ /* 0x000fc400000010ff */
[----:B------:R-:W-:Y:S02]  /*1d130*/  F2FP.BF16.F32.PACK_AB R13, R97, R96 ;  /* 0x00000060610d723e */ /* 0x000fe400000010ff */
[----:B------:R-:W-:Y:S02]  /*1d140*/  F2FP.BF16.F32.PACK_AB R14, R91, R90 ;  /* 0x0000005a5b0e723e */ /* 0x000fe400000010ff */
[----:B------:R-:W-:Y:S02]  /*1d150*/  F2FP.BF16.F32.PACK_AB R15, R99, R98 ;  /* 0x00000062630f723e */ /* 0x000fe400000010ff */
[----:B------:R-:W-:Y:S02]  /*1d160*/  SHF.R.U64 R4, R4, 0x3, RZ ;  /* 0x0000000304047819 */ /* 0x000fe400000012ff */
[----:B------:R-:W-:Y:S01]  /*1d170*/  SHF.R.U64 R30, R30, 0x3, RZ ;  /* 0x000000031e1e7819 */ /* 0x000fe200000012ff */
[----:B------:R1:W-:Y:S01]  /*1d180*/  STSM.16.M88.4 [R34], R12 ;  /* 0x0000000c22007844 */ /* 0x0003e20000000200 */
[----:B------:R-:W-:-:S02]  /*1d190*/  SHF.R.U64 R32, R32, 0x3, RZ ;  /* 0x0000000320207819 */ /* 0x000fc400000012ff */
[----:B------:R-:W-:Y:S02]  /*1d1a0*/  MOV R37, R8 ;  /* 0x0000000800257202 */ /* 0x000fe40000000f00 */
[----:B------:R-:W-:Y:S02]  /*1d1b0*/  MOV R38, R10 ;  /* 0x0000000a00267202 */ /* 0x000fe40000000f00 */
[----:B------:R-:W-:Y:S02]  /*1d1c0*/  LOP3.LUT R28, R4, R105, RZ, 0x3c, !PT ;  /* 0x00000069041c7212 */ /* 0x000fe400078e3cff */
[----:B------:R-:W-:Y:S02]  /*1d1d0*/  F2FP.BF16.F32.PACK_AB R8, R93, R92 ;  /* 0x0000005c5d08723e */ /* 0x000fe400000010ff */
[----:B------:R-:W-:Y:S02]  /*1d1e0*/  F2FP.BF16.F32.PACK_AB R9, R101, R100 ;  /* 0x000000646509723e */ /* 0x000fe400000010ff */
[----:B------:R-:W-:-:S02]  /*1d1f0*/  F2FP.BF16.F32.PACK_AB R10, R95, R94 ;  /* 0x0000005e5f0a723e */ /* 0x000fc400000010ff */
[----:B------:R-:W-:Y:S02]  /*1d200*/  F2FP.BF16.F32.PACK_AB R11, R103, R102 ;  /* 0x00000066670b723e */ /* 0x000fe400000010ff */
[----:B------:R-:W-:Y:S02]  /*1d210*/  LOP3.LUT R30, R30, R107, RZ, 0x3c, !PT ;  /* 0x0000006b1e1e7212 */ /* 0x000fe400078e3cff */
[----:B------:R-:W-:Y:S01]  /*1d220*/  MOV R39, R24 ;  /* 0x0000001800277202 */ /* 0x000fe20000000f00 */
[----:B------:R-:W-:Y:S01]  /*1d230*/  STSM.16.M88.4 [R37], R8 ;  /* 0x0000000825007844 */ /* 0x000fe20000000200 */
[----:B------:R-:W-:Y:S02]  /*1d240*/  MOV R4, R26 ;  /* 0x0000001a00047202 */ /* 0x000fe40000000f00 */
[----:B-1----:R-:W-:Y:S02]  /*1d250*/  F2FP.BF16.F32.PACK_AB R12, R41, R40 ;  /* 0x00000028290c723e */ /* 0x002fe400000010ff */
[----:B------:R-:W-:-:S02]  /*1d260*/  F2FP.BF16.F32.PACK_AB R13, R43, R42 ;  /* 0x0000002a2b0d723e */ /* 0x000fc400000010ff */
[----:B------:R-:W-:Y:S02]  /*1d270*/  F2FP.BF16.F32.PACK_AB R14, R45, R44 ;  /* 0x0000002c2d0e723e */ /* 0x000fe400000010ff */
[----:B------:R-:W-:Y:S02]  /*1d280*/  F2FP.BF16.F32.PACK_AB R15, R47, R46 ;  /* 0x0000002e2f0f723e */ /* 0x000fe400000010ff */
[----:B------:R-:W-:Y:S02]  /*1d290*/  LOP3.LUT R32, R32, R109, RZ, 0x3c, !PT ;  /* 0x0000006d20207212 */ /* 0x000fe400078e3cff */
[----:B------:R-:W-:Y:S01]  /*1d2a0*/  F2FP.BF16.F32.PACK_AB R24, R49, R48 ;  /* 0x000000303118723e */ /* 0x000fe200000010ff */
[----:B------:R-:W-:Y:S01]  /*1d2b0*/  STSM.16.M88.4 [R38], R12 ;  /* 0x0000000c26007844 */ /* 0x000fe20000000200 */
[----:B------:R-:W-:Y:S02]  /*1d2c0*/  F2FP.BF16.F32.PACK_AB R25, R51, R50 ;  /* 0x000000323319723e */ /* 0x000fe400000010ff */
[----:B------:R-:W-:-:S02]  /*1d2d0*/  F2FP.BF16.F32.PACK_AB R26, R53, R52 ;  /* 0x00000034351a723e */ /* 0x000fc400000010ff */
[----:B------:R-:W-:Y:S02]  /*1d2e0*/  F2FP.BF16.F32.PACK_AB R27, R55, R54 ;  /* 0x00000036371b723e */ /* 0x000fe400000010ff */
[----:B------:R-:W-:Y:S02]  /*1d2f0*/  MOV R105, R28 ;  /* 0x0000001c00697202 */ /* 0x000fe40000000f00 */
[----:B------:R-:W-:Y:S01]  /*1d300*/  MOV R106, R30 ;  /* 0x0000001e006a7202 */ /* 0x000fe20000000f00 */
[----:B------:R1:W-:Y:S01]  /*1d310*/  STSM.16.M88.4 [R39], R24 ;  /* 0x0000001827007844 */ /* 0x0003e20000000200 */
[----:B------:R-:W-:Y:S02]  /*1d320*/  F2FP.BF16.F32.PACK_AB R28, R57, R56 ;  /* 0x00000038391c723e */ /* 0x000fe400000010ff */
[----:B------:R-:W-:Y:S02]  /*1d330*/  F2FP.BF16.F32.PACK_AB R29, R59, R58 ;  /* 0x0000003a3b1d723e */ /* 0x000fe400000010ff */
[----:B------:R-:W-:-:S02]  /*1d340*/  F2FP.BF16.F32.PACK_AB R30, R61, R60 ;  /* 0x0000003c3d1e723e */ /* 0x000fc400000010ff */
[----:B------:R-:W-:Y:S02]  /*1d350*/  F2FP.BF16.F32.PACK_AB R31, R63, R62 ;  /* 0x0000003e3f1f723e */ /* 0x000fe400000010ff */
[----:B------:R-:W-:Y:S02]  /*1d360*/  MOV R104, R32 ;  /* 0x0000002000687202 */ /* 0x000fe40000000f00 */
[----:B------:R-:W-:Y:S01]  /*1d370*/  F2FP.BF16.F32.PACK_AB R32, R65, R64 ;  /* 0x000000404120723e */ /* 0x000fe200000010ff */
[----:B------:R2:W-:Y:S01]  /*1d380*/  STSM.16.M88.4 [R4], R28 ;  /* 0x0000001c04007844 */ /* 0x0005e20000000200 */
[----:B------:R-:W-:Y:S02]  /*1d390*/  F2FP.BF16.F32.PACK_AB R33, R67, R66 ;  /* 0x000000424321723e */ /* 0x000fe400000010ff */
[----:B------:R-:W-:Y:S01]  /*1d3a0*/  F2FP.BF16.F32.PACK_AB R34, R69, R68 ;  /* 0x000000444522723e */ /* 0x000fe200000010ff */
[----:B-1----:R-:W1:Y:S01]  /*1d3b0*/  LDC.64 R26, c[0x0][0xba8] ;  /* 0x0002ea00ff1a7b82 */ /* 0x002e620000000a00 */
[----:B------:R-:W-:-:S02]  /*1d3c0*/  F2FP.BF16.F32.PACK_AB R35, R71, R70 ;  /* 0x000000464723723e */ /* 0x000fc400000010ff */
[----:B------:R-:W-:Y:S02]  /*1d3d0*/  F2FP.BF16.F32.PACK_AB R37, R75, R74 ;  /* 0x0000004a4b25723e */ /* 0x000fe400000010ff */
[----:B------:R-:W-:Y:S01]  /*1d3e0*/  F2FP.BF16.F32.PACK_AB R38, R77, R76 ;  /* 0x0000004c4d26723e */ /* 0x000fe200000010ff */
[----:B------:R-:W-:Y:S01]  /*1d3f0*/  STSM.16.M88.4 [R105], R32 ;  /* 0x0000002069007844 */ /* 0x000fe20000000200 */
[----:B------:R-:W-:Y:S02]  /*1d400*/  F2FP.BF16.F32.PACK_AB R39, R79, R78 ;  /* 0x0000004e4f27723e */ /* 0x000fe400000010ff */
[----:B------:R-:W-:Y:S02]  /*1d410*/  F2FP.BF16.F32.PACK_AB R8, R81, R80 ;  /* 0x000000505108723e */ /* 0x000fe400000010ff */
[----:B------:R-:W-:Y:S01]  /*1d420*/  F2FP.BF16.F32.PACK_AB R9, R83, R82 ;  /* 0x000000525309723e */ /* 0x000fe200000010ff */
[----:B------:R-:W-:Y:S01]  /*1d430*/  STSM.16.M88.4 [R106], R36 ;  /* 0x000000246a007844 */ /* 0x000fe20000000200 */
[----:B------:R-:W-:Y:S01]  /*1d440*/  F2FP.BF16.F32.PACK_AB R10, R85, R84 ;  /* 0x00000054550a723e */ /* 0x000fe200000010ff */
[----:B--2---:R-:W-:Y:S01]  /*1d450*/  IMAD.MOV.U32 R4, RZ, RZ, RZ ;  /* 0x000000ffff047224 */ /* 0x004fe200078e00ff */
[----:B------:R-:W-:-:S02]  /*1d460*/  F2FP.BF16.F32.PACK_AB R11, R87, R86 ;  /* 0x00000056570b723e */ /* 0x000fc400000010ff */
[----:B------:R-:W-:Y:S02]  /*1d470*/  ISETP.NE.U32.AND P0, PT, RZ, UR6, PT ;  /* 0x00000006ff007c0c */ /* 0x000fe4000bf05070 */
[----:B------:R-:W-:Y:S01]  /*1d480*/  IADD3 R12, P1, R211, UR6, RZ ;  /* 0x00000006d30c7c10 */ /* 0x000fe2000ff3e0ff */
[----:B------:R2:W-:Y:S01]  /*1d490*/  STSM.16.M88.4 [R104], R8 ;  /* 0x0000000868007844 */ /* 0x0005e20000000200 */
[----:B------:R-:W-:Y:S01]  /*1d4a0*/  BAR.SYNC.DEFER_BLOCKING 0x1, 0x100 ;  /* 0x0044000000007b1d */ /* 0x000fe20000010000 */
[----:B------:R-:W-:Y:S02]  /*1d4b0*/  ISETP.NE.AND.EX P0, PT, RZ, UR7, PT, P0 ;  /* 0x00000007ff007c0c */ /* 0x000fe4000bf05300 */
[----:B------:R-:W-:Y:S01]  /*1d4c0*/  IADD3.X R13, R212, UR7, RZ, P1, !PT ;  /* 0x00000007d40d7c10 */ /* 0x000fe20008ffe4ff */
[----:B------:R-:W-:-:S04]  /*1d4d0*/  IMAD.MOV.U32 R28, RZ, RZ, 0x9b8 ;  /* 0x000009b8ff1c7424 */ /* 0x000fc800078e00ff */
[----:B--2---:R-:W2:Y:S06]  /*1d4e0*/  LDC R104, c[0x0][0xbe8] ;  /* 0x0002fa00ff687b82 */ /* 0x004eac0000000800 */
[----:B------:R-:W3:Y:S01]  /*1d4f0*/  @P0 LDG.E R4, desc[UR60][R12.64] ;  /* 0x0000003c0c040981 */ /* 0x000ee2000c1e1900 */
[----:B------:R-:W-:-:S04]  /*1d500*/  ISETP.NE.U32.AND P1, PT, RZ, UR4, PT ;  /* 0x00000004ff007c0c */ /* 0x000fc8000bf25070 */
[----:B------:R-:W-:-:S13]  /*1d510*/  ISETP.NE.AND.EX P1, PT, RZ, UR5, PT, P1 ;  /* 0x00000005ff007c0c */ /* 0x000fda000bf25310 */
[----:B------:R-:W-:Y:S01]  /*1d520*/  @P1 IADD3 R8, P2, R211, UR4, RZ ;  /* 0x00000004d3081c10 */ /* 0x000fe2000ff5e0ff */
[----:B------:R-:W-:Y:S02]  /*1d530*/  ULDC UR4, c[0x0][0xa88] ;  /* 0x0002a20000047ab9 */ /* 0x000fe40000000800 */
[----:B------:R-:W-:Y:S01]  /*1d540*/  IMAD.U32 R105, RZ, RZ, UR4 ;  /* 0x00000004ff697e24 */ /* 0x000fe2000f8e00ff */
[----:B------:R-:W-:Y:S01]  /*1d550*/  @P1 IADD3.X R9, R212, UR5, RZ, P2, !PT ;  /* 0x00000005d4091c10 */ /* 0x000fe200097fe4ff */
[----:B------:R-:W-:Y:S01]  /*1d560*/  ULDC UR4, c[0x0][0xad4] ;  /* 0x0002b50000047ab9 */ /* 0x000fe20000000800 */
[C---:B------:R-:W-:Y:S02]  /*1d570*/  ISETP.NE.AND P2, PT, R209.reuse, RZ, PT ;  /* 0x000000ffd100720c */ /* 0x040fe40003f45270 */
[----:B--2---:R-:W-:Y:S01]  /*1d580*/  ISETP.NE.AND P4, PT, R104, 0x1, PT ;  /* 0x000000016800780c */ /* 0x004fe20003f85270 */
[----:B------:R2:W5:Y:S01]  /*1d590*/  @P1 LDG.E R105, desc[UR60][R8.64] ;  /* 0x0000003c08691981 */ /* 0x000562000c1e1900 */
[----:B------:R-:W-:-:S02]  /*1d5a0*/  SEL R209, R209, UR4, P2 ;  /* 0x00000004d1d17c07 */ /* 0x000fc40009000000 */
[----:B------:R-:W-:Y:S02]  /*1d5b0*/  ISETP.NE.U32.AND P2, PT, RZ, UR6, PT ;  /* 0x00000006ff007c0c */ /* 0x000fe4000bf45070 */
[----:B------:R-:W-:Y:S02]  /*1d5c0*/  ISETP.GT.AND P3, PT, R209, 0x1, PT ;  /* 0x00000001d100780c */ /* 0x000fe40003f64270 */
[----:B------:R-:W-:Y:S02]  /*1d5d0*/  ISETP.NE.AND.EX P2, PT, RZ, UR7, PT, P2 ;  /* 0x00000007ff007c0c */ /* 0x000fe4000bf45320 */
[----:B------:R-:W-:Y:S02]  /*1d5e0*/  SEL R28, R28, 0x978, P3 ;  /* 0x000009781c1c7807 */ /* 0x000fe40001800000 */
[----:B------:R-:W-:Y:S01]  /*1d5f0*/  SEL R210, R210, RZ, !P2 ;  /* 0x000000ffd2d27207 */ /* 0x000fe20005000000 */
[----:B------:R-:W4:Y:S01]  /*1d600*/  @P4 LDC R30, c[0x0][0xbec] ;  /* 0x0002fb00ff1e4b82 */ /* 0x000f220000000800 */
[----:B------:R-:W-:-:S02]  /*1d610*/  SEL R29, R232, RZ, !P2 ;  /* 0x000000ffe81d7207 */ /* 0x000fc40005000000 */
[----:B------:R-:W-:-:S05]  /*1d620*/  SEL R31, R215, RZ, P3 ;  /* 0x000000ffd71f7207 */ /* 0x000fca0001800000 */
[----:B------:R-:W0:Y:S08]  /*1d630*/  LDC.64 R10, c[0x0][R28+0x220] ;  /* 0x000088001c0a7b82 */ /* 0x000e300000000a00 */
[----:B------:R-:W4:Y:S08]  /*1d640*/  LDC.64 R14, c[0x0][R28+0x218] ;  /* 0x000086001c0e7b82 */ /* 0x000f300000000a00 */
[----:B------:R-:W4:Y:S08]  /*1d650*/  LDC.64 R24, c[0x0][R28+0x228] ;  /* 0x00008a001c187b82 */ /* 0x000f300000000a00 */
[----:B--2---:R2:W2:Y:S08]  /*1d660*/  LDC.64 R8, c[0x0][R28+0x210] ;  /* 0x000084001c087b82 */ /* 0x0044b00000000a00 */
[----:B------:R-:W2:Y:S08]  /*1d670*/  @P4 LDC R37, c[0x0][0xbf0] ;  /* 0x0002fc00ff254b82 */ /* 0x000eb00000000800 */
[----:B-1----:R-:W1:Y:S01]  /*1d680*/  @!P3 LDC R26, c[0x0][0xb50] ;  /* 0x0002d400ff1abb82 */ /* 0x002e620000000800 */
[----:B0-----:R-:W-:-:S07]  /*1d690*/  IMAD R11, R11, R210, RZ ;  /* 0x000000d20b0b7224 */ /* 0x001fce00078e02ff */
[----:B------:R-:W0:Y:S01]  /*1d6a0*/  @!P3 LDC R27, c[0x0][0xb54] ;  /* 0x0002d500ff1bbb82 */ /* 0x000e220000000800 */
[C---:B------:R-:W-:Y:S02]  /*1d6b0*/  IMAD R35, R10.reuse, R29, R11 ;  /* 0x0000001d0a237224 */ /* 0x040fe400078e020b */
[----:B------:R-:W-:-:S04]  /*1d6c0*/  IMAD.WIDE.U32 R10, R10, R210, RZ ;  /* 0x000000d20a0a7225 */ /* 0x000fc800078e00ff */
[-C--:B----4-:R-:W-:Y:S02]  /*1d6d0*/  IMAD R33, R15, R206.reuse, RZ ;  /* 0x000000ce0f217224 */ /* 0x090fe400078e02ff */
[----:B------:R-:W-:-:S04]  /*1d6e0*/  IMAD.WIDE.U32 R14, R14, R206, RZ ;  /* 0x000000ce0e0e7225 */ /* 0x000fc800078e00ff */
[----:B------:R-:W-:Y:S02]  /*1d6f0*/  IMAD.IADD R29, R205, 0x1, R200 ;  /* 0x00000001cd1d7824 */ /* 0x000fe400078e02c8 */
[----:B------:R-:W-:Y:S02]  /*1d700*/  IMAD.IADD R35, R11, 0x1, R35 ;  /* 0x000000010b237824 */ /* 0x000fe400078e0223 */
[----:B------:R-:W-:Y:S02]  /*1d710*/  IMAD.MOV.U32 R11, RZ, RZ, R29 ;  /* 0x000000ffff0b7224 */ /* 0x000fe400078e001d */
[----:B------:R-:W-:Y:S02]  /*1d720*/  IMAD.IADD R15, R15, 0x1, R33 ;  /* 0x000000010f0f7824 */ /* 0x000fe400078e0221 */
[-C--:B------:R-:W-:Y:S02]  /*1d730*/  IMAD R33, R25, R31.reuse, RZ ;  /* 0x0000001f19217224 */ /* 0x080fe400078e02ff */
[----:B------:R-:W-:-:S04]  /*1d740*/  IMAD.WIDE.U32 R24, R24, R31, RZ ;  /* 0x0000001f18187225 */ /* 0x000fc800078e00ff */
[----:B------:R-:W-:Y:S01]  /*1d750*/  IMAD.IADD R33, R25, 0x1, R33 ;  /* 0x0000000119217824 */ /* 0x000fe200078e0221 */
[--C-:B---3--:R-:W-:Y:S01]  /*1d760*/  IADD3 R14, P2, P5, R10, R14, R4.reuse ;  /* 0x0000000e0a0e7210 */ /* 0x108fe20007d5e004 */
        /* <DEDUP_REMOVED lines=13> */
[----:B-1----:R-:W-:-:S03]  /*1d840*/  LEA R26, P2, R24, R26, 0x2 ;  /* 0x0000001a181a7211 */ /* 0x002fc600078410ff */
[----:B------:R-:W-:-:S05]  /*1d850*/  IMAD.IADD R8, R25, 0x1, R9 ;  /* 0x0000000119087824 */ /* 0x000fca00078e0209 */
[----:B0-----:R-:W-:Y:S01]  /*1d860*/  LEA.HI.X R27, R24, R27, R8, 0x2, P2 ;  /* 0x0000001b181b7211 */ /* 0x001fe200010f1408 */
[----:B------:R-:W-:Y:S06]  /*1d870*/  @P1 BRA `(.L_x_2686) ;  /* 0x0000000000101947 */ /* 0x000fec0003800000 */
[----:B------:R-:W-:Y:S05]  /*1d880*/  @!P0 BRA `(.L_x_2686) ;  /* 0x00000000000c8947 */ /* 0x000fea0003800000 */
[----:B------:R-:W2:Y:S04]  /*1d890*/  LDG.E R8, desc[UR60][R12.64] ;  /* 0x0000003c0c087981 */ /* 0x000ea8000c1e1900 */
[----:B-----5:R-:W2:Y:S02]  /*1d8a0*/  LDG.E R105, desc[UR60][R12.64+0x4] ;  /* 0x0000043c0c697981 */ /* 0x020ea4000c1e1900 */
[----:B--2---:R-:W-:-:S07]  /*1d8b0*/  IMAD.IADD R105, R105, 0x1, -R8 ;  /* 0x0000000169697824 */ /* 0x004fce00078e0a08 */
.L_x_2686:
[----:B------:R-:W2:Y:S04]  /*1d8c0*/  LDL R12, [R1+0x80] ;  /* 0x00008000010c7983 */ /* 0x000ea80000100800 */
[----:B------:R-:W3:Y:S01]  /*1d8d0*/  LDL R13, [R1+0x40] ;  /* 0x00004000010d7983 */ /* 0x000ee20000100800 */
[----:B-----5:R-:W-:-:S03]  /*1d8e0*/  IMAD R105, R105, R104, RZ ;  /* 0x0000006869697224 */ /* 0x020fc600078e02ff */
[----:B------:R-:W-:Y:S04]  /*1d8f0*/  SHFL.IDX PT, R8, R26, RZ, 0x1c1f ;  /* 0x001c1fff1a087589 */ /* 0x000fe800000e0000 */
[----:B------:R-:W0:Y:S04]  /*1d900*/  SHFL.IDX PT, R9, R27, RZ, 0x1c1f ;  /* 0x001c1fff1b097589 */ /* 0x000e2800000e0000 */
[----:B------:R-:W-:Y:S04]  /*1d910*/  SHFL.IDX PT, R10, R26, 0x1, 0x1c1f ;  /* 0x003c1f001a0a7f89 */ /* 0x000fe800000e0000 */
[----:B------:R-:W1:Y:S01]  /*1d920*/  SHFL.IDX PT, R11, R27, 0x1, 0x1c1f ;  /* 0x003c1f001b0b7f89 */ /* 0x000e6200000e0000 */
[----:B--2---:R-:W-:Y:S01]  /*1d930*/  IMAD.IADD R12, R12, 0x1, R200 ;  /* 0x000000010c0c7824 */ /* 0x004fe200078e02c8 */
[----:B---3--:R-:W-:-:S03]  /*1d940*/  LOP3.LUT P0, RZ, R13, 0x3, RZ, 0xc0, !PT ;  /* 0x000000030dff7812 */ /* 0x008fc6000780c0ff */
        /* <DEDUP_REMOVED lines=12> */
[----:B------:R-:W-:Y:S01]  /*1da10*/  IMAD.WIDE.U32 R20, R4, UR4, RZ ;  /* 0x0000000404147c25 */ /* 0x000fe2000f8e00ff */
[C---:B------:R-:W-:Y:S02]  /*1da20*/  IADD3 R25, P5, R88.reuse, 0x2000, RZ ;  /* 0x0000200058197810 */ /* 0x040fe40007fbe0ff */
[----:B------:R-:W-:Y:S02]  /*1da30*/  LOP3.LUT R12, R13, 0x380, RZ, 0xc0, !PT ;  /* 0x000003800d0c7812 */ /* 0x000fe400078ec0ff */
        /* <DEDUP_REMOVED lines=14> */
[----:B------:R-:W-:Y:S01]  /*1db20*/  IMAD R3, R106, UR4, RZ ;  /* 0x000000046a037c24 */ /* 0x000fe2000f8e02ff */
[----:B------:R-:W-:Y:S02]  /*1db30*/  LOP3.LUT R24, R25, 0x380, RZ, 0xc0, !PT ;  /* 0x0000038019187812 */ /* 0x000fe400078ec0ff */
[----:B------:R-:W-:Y:S01]  /*1db40*/  LOP3.LUT R28, R29, 0x380, RZ, 0xc0, !PT ;  /* 0x000003801d1c7812 */ /* 0x000fe200078ec0ff */
[----:B------:R-:W-:Y:S01]  /*1db50*/  IMAD R3, R4, UR5, R3 ;  /* 0x0000000504037c24 */ /* 0x000fe2000f8e0203 */
[----:B------:R-:W-:Y:S01]  /*1db60*/  ULDC.64 UR4, c[0x0][0xae8] ;  /* 0x0002ba0000047ab9 */ /* 0x000fe20000000a00 */
[----:B------:R-:W-:Y:S01]  /*1db70*/  LOP3.LUT R32, R33, 0x380, RZ, 0xc0, !PT ;  /* 0x0000038021207812 */ /* 0x000fe200078ec0ff */
[----:B------:R-:W5:Y:S01]  /*1db80*/  LD.E.128 R44, desc[UR60][R44.64] ;  /* 0x0000003c2c2c7980 */ /* 0x000f62000c101d00 */
[----:B------:R-:W-:Y:S01]  /*1db90*/  IMAD.IADD R21, R21, 0x1, R3 ;  /* 0x0000000115157824 */ /* 0x000fe200078e0203 */
[----:B------:R-:W-:Y:S01]  /*1dba0*/  LOP3.LUT R36, R37, 0x380, RZ, 0xc0, !PT ;  /* 0x0000038025247812 */ /* 0x000fe200078ec0ff */
[----:B------:R-:W-:Y:S01]  /*1dbb0*/  IMAD R3, R208, 0x20, R233 ;  /* 0x00000020d0037824 */ /* 0x000fe200078e02e9 */
[----:B------:R-:W-:Y:S01]  /*1dbc0*/  LOP3.LUT R40, R41, 0x380, RZ, 0xc0, !PT ;  /* 0x0000038029287812 */ /* 0x000fe200078ec0ff */
[----:B------:R-:W-:Y:S01]  /*1dbd0*/  IMAD.WIDE.U32 R20, R206, UR4, R20 ;  /* 0x00000004ce147c25 */ /* 0x000fe2000f8e0014 */
[----:B------:R-:W-:-:S02]  /*1dbe0*/  LOP3.LUT R9, R88, 0x380, RZ, 0xc0, !PT ;  /* 0x0000038058097812 */ /* 0x000fc400078ec0ff */
[----:B------:R-:W-:Y:S01]  /*1dbf0*/  SHF.R.U64 R24, R24, 0x3, RZ ;  /* 0x0000000318187819 */ /* 0x000fe200000012ff */
[----:B------:R-:W-:Y:S01]  /*1dc00*/  IMAD.IADD R4, R200, 0x1, R3 ;  /* 0x00000001c8047824 */ /* 0x000fe200078e0203 */
[----:B------:R-:W-:Y:S01]  /*1dc10*/  SHF.R.U64 R28, R28, 0x3, RZ ;  /* 0x000000031c1c7819 */ /* 0x000fe200000012ff */
[----:B------:R-:W-:Y:S01]  /*1dc20*/  IMAD R21, R206, UR5, R21 ;  /* 0x00000005ce157c24 */ /* 0x000fe2000f8e0215 */
[----:B------:R-:W-:Y:S01]  /*1dc30*/  ULDC.64 UR4, c[0x0][0xaf0] ;  /* 0x0002bc0000047ab9 */ /* 0x000fe20000000a00 */
[----:B0-----:R-:W-:Y:S01]  /*1dc40*/  @P4 IMAD.HI.U32 R0, R4, R51, RZ ;  /* 0x0000003304004227 */ /* 0x001fe200078e00ff */
[----:B------:R-:W-:Y:S02]  /*1dc50*/  SHF.R.U64 R32, R32, 0x3, RZ ;  /* 0x0000000320207819 */ /* 0x000fe400000012ff */
[----:B------:R-:W-:Y:S01]  /*1dc60*/  SHF.R.U64 R36, R36, 0x3, RZ ;  /* 0x0000000324247819 */ /* 0x000fe200000012ff */
[----:B------:R-:W-:Y:S01]  /*1dc70*/  IMAD.MOV.U32 R3, RZ, RZ, R4 ;  /* 0x000000ffff037224 */ /* 0x000fe200078e0004 */
[----:B------:R-:W-:Y:S01]  /*1dc80*/  SHF.R.U64 R40, R40, 0x3, RZ ;  /* 0x0000000328287819 */ /* 0x000fe200000012ff */
[----:B------:R-:W-:Y:S01]  /*1dc90*/  IMAD R49, R49, UR4, RZ ;  /* 0x0000000431317c24 */ /* 0x000fe2000f8e02ff */
[----:B-1----:R-:W-:-:S02]  /*1dca0*/  @P4 SHF.R.U32.HI R3, RZ, R53, R0 ;  /* 0x00000035ff034219 */ /* 0x002fc40000011600 */
[----:B------:R-:W-:Y:S01]  /*1dcb0*/  SHF.R.U64 R9, R9, 0x3, RZ ;  /* 0x0000000309097819 */ /* 0x000fe200000012ff */
[----:B------:R-:W-:Y:S01]  /*1dcc0*/  IMAD R49, R210, UR5, R49 ;  /* 0x00000005d2317c24 */ /* 0x000fe2000f8e0231 */
[----:B------:R-:W-:Y:S01]  /*1dcd0*/  LOP3.LUT R24, R24, R25, RZ, 0x3c, !PT ;  /* 0x0000001918187212 */ /* 0x000fe200078e3cff */
        /* <DEDUP_REMOVED lines=8> */
[----:B------:R-:W-:Y:S01]  /*1dd60*/  IMAD.X R33, RZ, RZ, R89, P2 ;  /* 0x000000ffff217224 */ /* 0x000fe200010e0659 */
[----:B------:R-:W-:Y:S01]  /*1dd70*/  SHF.R.S32.HI R0, RZ, 0x1f, R3 ;  /* 0x0000001fff007819 */ /* 0x000fe20000011403 */
[--C-:B------:R-:W-:Y:S01]  /*1dd80*/  IMAD.X R37, RZ, RZ, R89.reuse, P1 ;  /* 0x000000ffff257224 */ /* 0x100fe200008e0659 */
[----:B------:R-:W-:Y:S01]  /*1dd90*/  LOP3.LUT R88, R9, R88, RZ, 0x3c, !PT ;  /* 0x0000005809587212 */ /* 0x000fe200078e3cff */
[----:B------:R-:W-:Y:S01]  /*1dda0*/  IMAD.X R41, RZ, RZ, R89, P0 ;  /* 0x000000ffff297224 */ /* 0x000fe200000e0659 */
[----:B------:R-:W5:Y:S01]  /*1ddb0*/  LD.E.128 R24, desc[UR60][R24.64] ;  /* 0x0000003c18187980 */ /* 0x000f62000c101d00 */
[----:B------:R-:W-:-:S02]  /*1ddc0*/  IMAD.MOV R21, RZ, RZ, -R3 ;  /* 0x000000ffff157224 */ /* 0x000fc400078e0a03 */
[----:B------:R-:W-:Y:S01]  /*1ddd0*/  IMAD.IADD R211, R211, 0x1, R49 ;  /* 0x00000001d3d37824 */ /* 0x000fe200078e0231 */
[----:B------:R0:W5:Y:S01]  /*1dde0*/  LD.E.128 R8, desc[UR60][R88.64] ;  /* 0x0000003c58087980 */ /* 0x000162000c101d00 */
[----:B------:R-:W-:Y:S02]  /*1ddf0*/  IMAD R0, R0, UR4, RZ ;  /* 0x0000000400007c24 */ /* 0x000fe4000f8e02ff */
[----:B------:R-:W-:Y:S01]  /*1de00*/  IMAD R49, R104, R21, R4 ;  /* 0x0000001568317224 */ /* 0x000fe200078e0204 */
[----:B------:R-:W5:Y:S01]  /*1de10*/  LD.E.128 R28, desc[UR60][R28.64] ;  /* 0x0000003c1c1c7980 */ /* 0x000f62000c101d00 */
[----:B------:R-:W-:-:S03]  /*1de20*/  IMAD R51, R3, UR5, R0 ;  /* 0x0000000503337c24 */ /* 0x000fc6000f8e0200 */
[----:B------:R-:W5:Y:S01]  /*1de30*/  LD.E.128 R32, desc[UR60][R32.64] ;  /* 0x0000003c20207980 */ /* 0x000f62000c101d00 */
[----:B------:R-:W-:-:S03]  /*1de40*/  SHF.R.S32.HI R0, RZ, 0x1f, R49 ;  /* 0x0000001fff007819 */ /* 0x000fc60000011431 */
[----:B------:R-:W5:Y:S04]  /*1de50*/  LD.E.128 R36, desc[UR60][R36.64] ;  /* 0x0000003c24247980 */ /* 0x000f68000c101d00 */
[----:B------:R-:W5:Y:S01]  /*1de60*/  LD.E.128 R40, desc[UR60][R40.64] ;  /* 0x0000003c28287980 */ /* 0x000f62000c101d00 */
[----:B------:R-:W-:Y:S01]  /*1de70*/  IMAD.WIDE.U32 R20, R3, UR4, R210 ;  /* 0x0000000403147c25 */ /* 0x000fe2000f8e00d2 */
[----:B------:R-:W-:Y:S01]  /*1de80*/  ULDC.64 UR4, c[0x0][0xad8] ;  /* 0x0002b60000047ab9 */ /* 0x000fe20000000a00 */
[----:B------:R-:W-:Y:S01]  /*1de90*/  @!PT LDS RZ, [RZ] ;  /* 0x00000000fffff984 */ /* 0x000fe20000000800 */
[----:B------:R-:W-:Y:S01]  /*1dea0*/  @!PT LDS RZ, [RZ] ;  /* 0x00000000fffff984 */ /* 0x000fe20000000800 */
[----:B------:R-:W-:Y:S01]  /*1deb0*/  @!PT LDS RZ, [RZ] ;  /* 0x00000000fffff984 */ /* 0x000fe20000000800 */
[----:B------:R-:W-:Y:S01]  /*1dec0*/  @!PT LDS RZ, [RZ] ;  /* 0x00000000fffff984 */ /* 0x000fe20000000800 */
[----:B------:R1:W-:Y:S06]  /*1ded0*/  MEMBAR.ALL.CTA ;  /* 0x0000000000007992 */ /* 0x0003ec0000008000 */
[----:B-1----:R-:W1:Y:S01]  /*1dee0*/  FENCE.VIEW.ASYNC.S ;  /* 0x00000000000073c6 */ /* 0x002e620000000000 */
[----:B------:R-:W-:-:S02]  /*1def0*/  IMAD.IADD R200, R233, 0x1, R200 ;  /* 0x00000001e9c87824 */ /* 0x000fc400078e02c8 */
[----:B------:R-:W-:Y:S02]  /*1df00*/  IMAD.IADD R21, R21, 0x1, R51 ;  /* 0x0000000115157824 */ /* 0x000fe400078e0233 */
[----:B------:R-:W-:Y:S02]  /*1df10*/  IMAD R4, R0, UR4, RZ ;  /* 0x0000000400047c24 */ /* 0x000fe4000f8e02ff */
[----:B------:R-:W-:Y:S02]  /*1df20*/  VIADD R0, R200, 0x20 ;  /* 0x00000020c8007836 */ /* 0x000fe40000000000 */
[C---:B------:R-:W-:Y:S02]  /*1df30*/  IMAD R3, R49.reuse, UR5, R4 ;  /* 0x0000000531037c24 */ /* 0x040fe4000f8e0204 */
[----:B------:R-:W-:Y:S01]  /*1df40*/  IMAD.WIDE.U32 R20, R49, UR4, R20 ;  /* 0x0000000431147c25 */ /* 0x000fe2000f8e0014 */
[-C--:B------:R-:W-:Y:S01]  /*1df50*/  ISETP.GE.AND P0, PT, R0, R105.reuse, PT ;  /* 0x000000690000720c */ /* 0x080fe20003f06270 */
[----:B------:R-:W-:Y:S01]  /*1df60*/  ULDC.64 UR4, c[0x0][0xa80] ;  /* 0x0002a00000047ab9 */ /* 0x000fe20000000a00 */
[----:B------:R-:W-:Y:S01]  /*1df70*/  ISETP.GE.AND P2, PT, R200, R105, PT ;  /* 0x00000069c800720c */ /* 0x000fe20003f46270 */
[----:B------:R-:W-:Y:S01]  /*1df80*/  VIADD R0, R2, 0x34820 ;  /* 0x0003482002007836 */ /* 0x000fe20000000000 */
[----:B------:R-:W-:Y:S01]  /*1df90*/  LEA R50, P3, R20, UR4, 0x1 ;  /* 0x0000000414327c11 */ /* 0x000fe2000f8608ff */
[----:B------:R-:W-:-:S03]  /*1dfa0*/  IMAD.IADD R3, R21, 0x1, R3 ;  /* 0x0000000115037824 */ /* 0x000fc600078e0203 */
[----:B------:R-:W-:Y:S02]  /*1dfb0*/  PRMT R0, RZ, 0x654, R0 ;  /* 0x00000654ff007816 */ /* 0x000fe40000000000 */
[----:B------:R-:W-:Y:S01]  /*1dfc0*/  LEA.HI.X R3, R20, UR5, R3, 0x1, P3 ;  /* 0x0000000514037c11 */ /* 0x000fe200098f0c03 */
[----:B------:R-:W-:Y:S01]  /*1dfd0*/  VIADD R4, R200, 0x40 ;  /* 0x00000040c8047836 */ /* 0x000fe20000000000 */
[----:B-1----:R1:W-:Y:S01]  /*1dfe0*/  SYNCS.ARRIVE.TRANS64.RED.A1T0 RZ, [R0+URZ], RZ ;  /* 0x000000ff00ff79a7 */ /* 0x0023e2000810043f */
[----:B------:R0:W2:Y:S01]  /*1dff0*/  SHFL.IDX PT, R48, R50, RZ, 0x181f ;  /* 0x00181fff32307589 */ /* 0x0000a200000e0000 */
[----:B------:R-:W-:Y:S01]  /*1e000*/  BSSY B1, `(.L_x_2688) ;  /* 0x000000f000017945 */ /* 0x000fe20003800000 */
[----:B------:R-:W-:Y:S02]  /*1e010*/  SHF.R.S32.HI R107, RZ, 0x1f, R207 ;  /* 0x0000001fff6b7819 */ /* 0x000fe400000114cf */
[----:B------:R-:W-:Y:S01]  /*1e020*/  ISETP.GE.AND P1, PT, R4, R105, PT ;  /* 0x000000690400720c */ /* 0x000fe20003f26270 */
[----:B-1----:R0:W1:Y:S01]  /*1e030*/  SHFL.IDX PT, R0, R3, RZ, 0x181f ;  /* 0x00181fff03007589 */ /* 0x00206200000e0000 */
[----:B------:R-:W-:Y:S01]  /*1e040*/  SHF.R.S32.HI R108, RZ, 0x1f, R203 ;  /* 0x0000001fff6c7819 */ /* 0x000fe200000114cb */
[----:B------:R-:W-:Y:S10]  /*1e050*/  @P2 BRA `(.L_x_2689) ;  /* 0x0000000000242947 */ /* 0x000ff40003800000 */
[----:B------:R-:W-:Y:S02]  /*1e060*/  ULDC UR4, c[0x0][0xac8] ;  /* 0x0002b20000047ab9 */ /* 0x000fe40000000800 */
[----:B------:R-:W-:Y:S02]  /*1e070*/  ISETP.GE.AND P2, PT, R203, UR4, PT ;  /* 0x00000004cb007c0c */ /* 0x000fe4000bf46270 */
[----:B------:R-:W-:-:S11]  /*1e080*/  ISETP.GE.AND P3, PT, R207, UR4, PT ;  /* 0x00000004cf007c0c */ /* 0x000fd6000bf66270 */
[-C--:B--2---:R-:W-:Y:S02]  /*1e090*/  @!P2 LEA R20, P4, R203, R48.reuse, 0x1 ;  /* 0x00000030cb14a211 */ /* 0x084fe400078808ff */
[----:B------:R-:W-:Y:S02]  /*1e0a0*/  @!P3 LEA R48, P5, R207, R48, 0x1 ;  /* 0x00000030cf30b211 */ /* 0x000fe400078a08ff */
[-C--:B-1----:R-:W-:Y:S02]  /*1e0b0*/  @!P2 LEA.HI.X R21, R203, R0.reuse, R108, 0x1, P4 ;  /* 0x00000000cb15a211 */ /* 0x082fe400020f0c6c */
[----:B------:R-:W-:-:S03]  /*1e0c0*/  @!P3 LEA.HI.X R49, R207, R0, R107, 0x1, P5 ;  /* 0x00000000cf31b211 */ /* 0x000fc600028f0c6b */
[----:B-----5:R3:W-:Y:S04]  /*1e0d0*/  @!P2 ST.E.128 desc[UR60][R20.64], R8 ;  /* 0x000000081400a985 */ /* 0x0207e8000c101d3c */
[----:B------:R3:W-:Y:S02]  /*1e0e0*/  @!P3 ST.E.128 desc[UR60][R48.64], R32 ;  /* 0x000000203000b985 */ /* 0x0007e4000c101d3c */
.L_x_2689:
[----:B------:R-:W-:Y:S05]  /*1e0f0*/  BSYNC B1 ;  /* 0x0000000000017941 */ /* 0x000fea0003800000 */
.L_x_2688:
[----:B-1----:R1:W4:Y:S01]  /*1e100*/  SHFL.IDX PT, R0, R3, 0x1, 0x181f ;  /* 0x00381f0003007f89 */ /* 0x00232200000e0000 */
        /* <DEDUP_REMOVED lines=12> */
.L_x_2691:
[----:B------:R-:W-:Y:S05]  /*1e1d0*/  BSYNC B1 ;  /* 0x0000000000017941 */ /* 0x000fea0003800000 */
.L_x_2690:
        /* <DEDUP_REMOVED lines=13> */
.L_x_2693:
[----:B------:R-:W-:Y:S05]  /*1e2b0*/  BSYNC B1 ;  /* 0x0000000000017941 */ /* 0x000fea0003800000 */
.L_x_2692:
[----:B0-----:R-:W-:Y:S01]  /*1e2c0*/  VIADD R0, R200, 0x60 ;  /* 0x00000060c8007836 */ /* 0x001fe20000000000 */
[----:B------:R0:W0:Y:S04]  /*1e2d0*/  SHFL.IDX PT, R4, R3, 0x3, 0x181f ;  /* 0x00781f0003047f89 */ /* 0x00002800000e0000 */
[----:B------:R-:W-:Y:S01]  /*1e2e0*/  ISETP.GE.AND P0, PT, R0, R105, PT ;  /* 0x000000690000720c */ /* 0x000fe20003f06270 */
[----:B-1--4-:R-:W1:-:S12]  /*1e2f0*/  SHFL.IDX PT, R50, R50, 0x3, 0x181f ;  /* 0x00781f0032327f89 */ /* 0x012e5800000e0000 */
[----:B------:R-:W-:Y:S05]  /*1e300*/  @P0 BRA `(.L_x_2694) ;  /* 0x0000001800240947 */ /* 0x000fea0003800000 */
[----:B------:R-:W-:Y:S02]  /*1e310*/  ULDC UR4, c[0x0][0xac8] ;  /* 0x0002b20000047ab9 */ /* 0x000fe40000000800 */
[----:B------:R-:W-:-:S13]  /*1e320*/  ISETP.GE.AND P1, PT, R203, UR4, PT ;  /* 0x00000004cb007c0c */ /* 0x000fda000bf26270 */
[----:B-1----:R-:W-:-:S04]  /*1e330*/  @!P1 LEA R8, P0, R203, R50, 0x1 ;  /* 0x00000032cb089211 */ /* 0x002fc800078008ff */
        /* <DEDUP_REMOVED lines=8> */
.L_x_2687:
[----:B0-----:R-:W0:Y:S01]  /*1e3c0*/  @P4 LDC R0, c[0x0][0xbec] ;  /* 0x0002fb00ff004b82 */ /* 0x001e220000000800 */
[----:B------:R-:W-:Y:S01]  /*1e3d0*/  ULDC.64 UR4, c[0x0][0xb08] ;  /* 0x0002c20000047ab9 */ /* 0x000fe20000000a00 */
[----:B------:R-:W-:Y:S01]  /*1e3e0*/  ULDC.64 UR6, c[0x0][0xb30] ;  /* 0x0002cc0000067ab9 */ /* 0x000fe20000000a00 */
[----:B------:R-:W-:Y:S01]  /*1e3f0*/  IMAD R3, R106, UR4, RZ ;  /* 0x000000046a037c24 */ /* 0x000fe2000f8e02ff */
[----:B------:R-:W-:Y:S01]  /*1e400*/  ISETP.GE.AND P0, PT, R12, R105, PT ;  /* 0x000000690c00720c */ /* 0x000fe20003f06270 */
[C---:B------:R-:W-:Y:S01]  /*1e410*/  IMAD.WIDE.U32 R8, R4.reuse, UR4, RZ ;  /* 0x0000000404087c25 */ /* 0x040fe2000f8e00ff */
[----:B------:R-:W-:Y:S01]  /*1e420*/  BSSY B1, `(.L_x_2695) ;  /* 0x0000078000017945 */ /* 0x000fe20003800000 */
[----:B------:R-:W-:Y:S01]  /*1e430*/  SHF.R.S32.HI R30, RZ, 0x1f, R218 ;  /* 0x0000001fff1e7819 */ /* 0x000fe200000114da */
[----:B------:R-:W1:Y:S01]  /*1e440*/  @P4 LDC R13, c[0x0][0xbf0] ;  /* 0x0002fc00ff0d4b82 */ /* 0x000e620000000800 */
[----:B------:R-:W-:Y:S01]  /*1e450*/  IMAD R3, R4, UR5, R3 ;  /* 0x0000000504037c24 */ /* 0x000fe2000f8e0203 */
[----:B------:R-:W-:Y:S01]  /*1e460*/  ULDC.64 UR4, c[0x0][0xb38] ;  /* 0x0002ce0000047ab9 */ /* 0x000fe20000000a00 */
[----:B------:R-:W-:Y:S01]  /*1e470*/  VIADD R4, R2, 0x34820 ;  /* 0x0003482002047836 */ /* 0x000fe20000000000 */
[----:B------:R-:W-:Y:S01]  /*1e480*/  SHF.R.S32.HI R31, RZ, 0x1f, R219 ;  /* 0x0000001fff1f7819 */ /* 0x000fe200000114db */
[----:B------:R-:W-:Y:S01]  /*1e490*/  IMAD.IADD R9, R9, 0x1, R3 ;  /* 0x0000000109097824 */ /* 0x000fe200078e0203 */
[----:B------:R-:W-:-:S02]  /*1e4a0*/  SHF.R.S32.HI R3, RZ, 0x1f, R210 ;  /* 0x0000001fff037819 */ /* 0x000fc400000114d2 */
[----:B------:R-:W-:Y:S01]  /*1e4b0*/  PRMT R4, RZ, 0x654, R4 ;  /* 0x00000654ff047816 */ /* 0x000fe20000000004 */
[C---:B------:R-:W-:Y:S01]  /*1e4c0*/  IMAD.WIDE.U32 R8, R206.reuse, UR4, R8 ;  /* 0x00000004ce087c25 */ /* 0x040fe2000f8e0008 */
[----:B------:R-:W-:Y:S02]  /*1e4d0*/  SHF.R.S32.HI R32, RZ, 0x1f, R220 ;  /* 0x0000001fff207819 */ /* 0x000fe400000114dc */
[----:B------:R2:W-:Y:S01]  /*1e4e0*/  SYNCS.ARRIVE.TRANS64.RED.A1T0 RZ, [R4+URZ], RZ ;  /* 0x000000ff04ff79a7 */ /* 0x0005e2000810043f */
[----:B------:R-:W-:Y:S01]  /*1e4f0*/  IMAD R9, R206, UR5, R9 ;  /* 0x00000005ce097c24 */ /* 0x000fe2000f8e0209 */
[----:B------:R-:W-:Y:S01]  /*1e500*/  ULDC.64 UR4, c[0x0][0xb40] ;  /* 0x0002d00000047ab9 */ /* 0x000fe20000000a00 */
[----:B------:R-:W-:Y:S01]  /*1e510*/  SHF.R.S32.HI R33, RZ, 0x1f, R221 ;  /* 0x0000001fff217819 */ /* 0x000fe200000114dd */
[----:B------:R-:W-:Y:S01]  /*1e520*/  IMAD R3, R3, UR4, RZ ;  /* 0x0000000403037c24 */ /* 0x000fe2000f8e02ff */
[----:B------:R-:W-:Y:S01]  /*1e530*/  SHF.R.S32.HI R34, RZ, 0x1f, R222 ;  /* 0x0000001fff227819 */ /* 0x000fe200000114de */
[----:B0-----:R-:W-:Y:S01]  /*1e540*/  @P4 IMAD.HI.U32 R0, R29, R0, RZ ;  /* 0x000000001d004227 */ /* 0x001fe200078e00ff */
[----:B------:R-:W-:-:S02]  /*1e550*/  SHF.R.S32.HI R35, RZ, 0x1f, R223 ;  /* 0x0000001fff237819 */ /* 0x000fc400000114df */
[----:B------:R-:W-:Y:S01]  /*1e560*/  SHF.R.S32.HI R36, RZ, 0x1f, R224 ;  /* 0x0000001fff247819 */ /* 0x000fe200000114e0 */
[C---:B------:R-:W-:Y:S01]  /*1e570*/  IMAD R11, R210.reuse, UR5, R3 ;  /* 0x00000005d20b7c24 */ /* 0x040fe2000f8e0203 */
[----:B------:R-:W-:Y:S01]  /*1e580*/  SHF.R.S32.HI R37, RZ, 0x1f, R225 ;  /* 0x0000001fff257819 */ /* 0x000fe200000114e1 */
[----:B------:R-:W-:Y:S01]  /*1e590*/  IMAD.WIDE.U32 R8, R210, UR4, R8 ;  /* 0x00000004d2087c25 */ /* 0x000fe2000f8e0008 */
[----:B------:R-:W-:Y:S01]  /*1e5a0*/  ULDC.64 UR4, c[0x0][0xb48] ;  /* 0x0002d20000047ab9 */ /* 0x000fe20000000a00 */
[----:B------:R-:W-:Y:S02]  /*1e5b0*/  SHF.R.S32.HI R38, RZ, 0x1f, R226 ;  /* 0x0000001fff267819 */ /* 0x000fe400000114e2 */
[----:B------:R-:W-:Y:S01]  /*1e5c0*/  IMAD.MOV.U32 R3, RZ, RZ, R29 ;  /* 0x000000ffff037224 */ /* 0x000fe200078e001d */
[----:B-1----:R-:W-:Y:S01]  /*1e5d0*/  @P4 SHF.R.U32.HI R3, RZ, R13, R0 ;  /* 0x0000000dff034219 */ /* 0x002fe20000011600 */
[----:B------:R-:W-:Y:S01]  /*1e5e0*/  IMAD.IADD R9, R9, 0x1, R11 ;  /* 0x0000000109097824 */ /* 0x000fe200078e020b */
[----:B------:R-:W-:-:S02]  /*1e5f0*/  SHF.R.S32.HI R39, RZ, 0x1f, R227 ;  /* 0x0000001fff277819 */ /* 0x000fc400000114e3 */
[--C-:B------:R-:W-:Y:S01]  /*1e600*/  SHF.R.S32.HI R0, RZ, 0x1f, R3.reuse ;  /* 0x0000001fff007819 */ /* 0x100fe20000011403 */
[----:B------:R-:W-:Y:S01]  /*1e610*/  IMAD.MOV R11, RZ, RZ, -R3 ;  /* 0x000000ffff0b7224 */ /* 0x000fe200078e0a03 */
[----:B------:R-:W-:Y:S01]  /*1e620*/  SHF.R.S32.HI R88, RZ, 0x1f, R228 ;  /* 0x0000001fff587819 */ /* 0x000fe200000114e4 */
[C---:B------:R-:W-:Y:S01]  /*1e630*/  IMAD.WIDE.U32 R8, R215.reuse, UR4, R8 ;  /* 0x00000004d7087c25 */ /* 0x040fe2000f8e0008 */
[----:B------:R-:W-:Y:S02]  /*1e640*/  SHF.R.S32.HI R89, RZ, 0x1f, R229 ;  /* 0x0000001fff597819 */ /* 0x000fe400000114e5 */
[----:B------:R-:W-:Y:S01]  /*1e650*/  SHF.R.S32.HI R107, RZ, 0x1f, R230 ;  /* 0x0000001fff6b7819 */ /* 0x000fe200000114e6 */
[----:B------:R-:W-:Y:S01]  /*1e660*/  IMAD R11, R104, R11, R29 ;  /* 0x0000000b680b7224 */ /* 0x000fe200078e021d */
[----:B------:R-:W-:Y:S01]  /*1e670*/  SHF.R.S32.HI R29, RZ, 0x1f, R216 ;  /* 0x0000001fff1d7819 */ /* 0x000fe200000114d8 */
[----:B------:R-:W-:Y:S01]  /*1e680*/  IMAD R0, R0, UR6, RZ ;  /* 0x0000000600007c24 */ /* 0x000fe2000f8e02ff */
[----:B------:R-:W-:Y:S01]  /*1e690*/  SHF.R.S32.HI R108, RZ, 0x1f, R231 ;  /* 0x0000001fff6c7819 */ /* 0x000fe200000114e7 */
        /* <DEDUP_REMOVED lines=12> */
[----:B------:R-:W-:Y:S02]  /*1e760*/  LEA.HI.X R3, R8, UR5, R3, 0x2, P1 ;  /* 0x0000000508037c11 */ /* 0x000fe400088f1403 */
        /* <DEDUP_REMOVED lines=9> */
[----:B01----:R-:W-:-:S04]  /*1e800*/  @!P3 IMAD.WIDE R10, R204, 0x4, R8 ;  /* 0x00000004cc0ab825 */ /* 0x003fc800078e0208 */
        /* <DEDUP_REMOVED lines=19> */
[----:B------:R-:W-:Y:S01]  /*1e940*/  @!P3 ST.E.64 desc[UR60][R10.64], R40 ;  /* 0x000000280a00b985 */ /* 0x000fe2000c101b3c */
[----:B---3--:R-:W-:-:S02]  /*1e950*/  @!P5 LEA R14, P6, R227, R8, 0x2 ;  /* 0x00000008e30ed211 */ /* 0x008fc400078c10ff */
[----:B------:R-:W-:Y:S01]  /*1e960*/  ISETP.GE.AND P3, PT, R223, UR4, PT ;  /* 0x00000004df007c0c */ /* 0x000fe2000bf66270 */
[----:B------:R-:W-:Y:S01]  /*1e970*/  @!P4 ST.E.64 desc[UR60][R12.64], R44 ;  /* 0x0000002c0c00c985 */ /* 0x000fe2000c101b3c */
[----:B------:R-:W-:Y:S02]  /*1e980*/  @!P5 LEA.HI.X R15, R227, R9, R39, 0x2, P6 ;  /* 0x00000009e30fd211 */ /* 0x000fe400030f1427 */
[----:B------:R-:W-:-:S03]  /*1e990*/  @!P2 LEA R20, P4, R226, R8, 0x2 ;  /* 0x00000008e214a211 */ /* 0x000fc600078810ff */
[----:B------:R0:W-:Y:S01]  /*1e9a0*/  @!P5 ST.E.64 desc[UR60][R14.64], R48 ;  /* 0x000000300e00d985 */ /* 0x0001e2000c101b3c */
[CC--:B------:R-:W-:Y:S02]  /*1e9b0*/  @!P1 LEA R24, P5, R225.reuse, R8.reuse, 0x2 ;  /* 0x00000008e1189211 */ /* 0x0c0fe400078a10ff */
[-C--:B------:R-:W-:Y:S02]  /*1e9c0*/  @!P2 LEA.HI.X R21, R226, R9.reuse, R38, 0x2, P4 ;  /* 0x00000009e215a211 */ /* 0x080fe400020f1426 */
[----:B------:R-:W-:Y:S02]  /*1e9d0*/  @!P0 LEA R26, P6, R224, R8, 0x2 ;  /* 0x00000008e01a8211 */ /* 0x000fe400078c10ff */
[----:B------:R-:W-:Y:S01]  /*1e9e0*/  ISETP.GE.AND P4, PT, R222, UR4, PT ;  /* 0x00000004de007c0c */ /* 0x000fe2000bf86270 */
[----:B------:R1:W-:Y:S01]  /*1e9f0*/  @!P2 ST.E.64 desc[UR60][R20.64], R52 ;  /* 0x000000341400a985 */ /* 0x0003e2000c101b3c */
[-C--:B------:R-:W-:Y:S02]  /*1ea00*/  @!P1 LEA.HI.X R25, R225, R9.reuse, R37, 0x2, P5 ;  /* 0x00000009e1199211 */ /* 0x080fe400028f1425 */
[----:B------:R-:W-:-:S02]  /*1ea10*/  @!P0 LEA.HI.X R27, R224, R9, R36, 0x2, P6 ;  /* 0x00000009e01b8211 */ /* 0x000fc400030f1424 */
[----:B------:R-:W-:Y:S01]  /*1ea20*/  ISETP.GE.AND P2, PT, R221, UR4, PT ;  /* 0x00000004dd007c0c */ /* 0x000fe2000bf46270 */
[----:B------:R3:W-:Y:S01]  /*1ea30*/  @!P1 ST.E.64 desc[UR60][R24.64], R56 ;  /* 0x0000003818009985 */ /* 0x0007e2000c101b3c */
[----:B0-----:R-:W-:Y:S02]  /*1ea40*/  @!P3 LEA R14, P5, R223, R8, 0x2 ;  /* 0x00000008df0eb211 */ /* 0x001fe400078a10ff */
[----:B------:R-:W-:Y:S01]  /*1ea50*/  ISETP.GE.AND P1, PT, R220, UR4, PT ;  /* 0x00000004dc007c0c */ /* 0x000fe2000bf26270 */
[----:B------:R4:W-:Y:S01]  /*1ea60*/  @!P0 ST.E.64 desc[UR60][R26.64], R60 ;  /* 0x0000003c1a008985 */ /* 0x0009e2000c101b3c */
[----:B------:R-:W-:Y:S02]  /*1ea70*/  ISETP.GE.AND P0, PT, R219, UR4, PT ;  /* 0x00000004db007c0c */ /* 0x000fe4000bf06270 */
[----:B------:R-:W-:Y:S02]  /*1ea80*/  @!P3 LEA.HI.X R15, R223, R9, R35, 0x2, P5 ;  /* 0x00000009df0fb211 */ /* 0x000fe400028f1423 */
[----:B------:R-:W-:-:S02]  /*1ea90*/  ISETP.GE.AND P5, PT, R218, UR4, PT ;  /* 0x00000004da007c0c */ /* 0x000fc4000bfa6270 */
[CC--:B------:R-:W-:Y:S01]  /*1eaa0*/  @!P4 LEA R12, P6, R222.reuse, R8.reuse, 0x2 ;  /* 0x00000008de0cc211 */ /* 0x0c0fe200078c10ff */
[----:B------:R4:W-:Y:S01]  /*1eab0*/  @!P3 ST.E.64 desc[UR60][R14.64], R64 ;  /* 0x000000400e00b985 */ /* 0x0009e2000c101b3c */
[CC--:B------:R-:W-:Y:S02]  /*1eac0*/  @!P2 LEA R10, P3, R221.reuse, R8.reuse, 0x2 ;  /* 0x00000008dd0aa211 */ /* 0x0c0fe400078610ff */
        /* <DEDUP_REMOVED lines=13> */
.L_x_2696:
[----:B------:R-:W-:Y:S05]  /*1eba0*/  BSYNC B1 ;  /* 0x0000000000017941 */ /* 0x000fea0003800000 */
.L_x_2695:
        /* <DEDUP_REMOVED lines=70> */
.L_x_2685:
        /* <DEDUP_REMOVED lines=16> */
[----:B------:R-:W1:-:S12]  /*1f110*/  S2R R13, SR_TID.X ;  /* 0x00000000000d7919 */ /* 0x000e580000002100 */
        /* <DEDUP_REMOVED lines=9> */
.L_x_2697:
        /* <DEDUP_REMOVED lines=15> */
[----:B------:R-:W-:Y:S02]  /*1f2a0*/  SEL R26, R26, 0x978, P0 ;  /* 0x000009781a1a7807 */ /* 0x000fe40000000000 */
[----:B------:R-:W-:-:S03]  /*1f2b0*/  SEL R215, R215, RZ, P0 ;  /* 0x000000ffd7d77207 */ /* 0x000fc60000000000 */
        /* <DEDUP_REMOVED lines=8> */
[----:B------:R-:W-:Y:S02]  /*1f340*/  IMAD R21, R20, R232, R21 ;  /* 0x000000e814157224 */ /* 0x000fe400078e0215 */
[----:B0-----:R-:W-:-:S05]  /*1f350*/  @P1 IMAD.HI.U32 R4, R30, R25, RZ ;  /* 0x000000191e041227 */ /* 0x001fca00078e00ff */
[----:B------:R-:W0:Y:S01]  /*1f360*/  @!P0 LDC R9, c[0x0][0xb54] ;  /* 0x0002d500ff098b82 */ /* 0x000e220000000800 */
[----:B---3--:R-:W-:Y:S02]  /*1f370*/  IMAD R29, R15, R206, RZ ;  /* 0x000000ce0f1d7224 */ /* 0x008fe400078e02ff */
[----:B------:R-:W-:Y:S01]  /*1f380*/  IMAD.WIDE.U32 R24, R20, R31, RZ ;  /* 0x0000001f14187225 */ /* 0x000fe200078e00ff */
[----:B----4-:R-:W-:-:S03]  /*1f390*/  @P1 SHF.R.U32.HI R27, RZ, R35, R4 ;  /* 0x00000023ff1b1219 */ /* 0x010fc60000011604 */
[----:B------:R-:W-:-:S04]  /*1f3a0*/  IMAD.WIDE.U32 R14, R14, R206, RZ ;  /* 0x000000ce0e0e7225 */ /* 0x000fc800078e00ff */
[----:B------:R-:W-:Y:S01]  /*1f3b0*/  IMAD.IADD R4, R25, 0x1, R21 ;  /* 0x0000000119047824 */ /* 0x000fe200078e0215 */
[----:B------:R-:W-:Y:S01]  /*1f3c0*/  IADD3 R14, P1, P3, R24, R14, R3 ;  /* 0x0000000e180e7210 */ /* 0x000fe20007b3e003 */
[----:B------:R-:W-:Y:S02]  /*1f3d0*/  IMAD.IADD R29, R15, 0x1, R29 ;  /* 0x000000010f1d7824 */ /* 0x000fe400078e021d */
[-C--:B------:R-:W-:Y:S02]  /*1f3e0*/  IMAD R21, R13, R215.reuse, RZ ;  /* 0x000000d70d157224 */ /* 0x080fe400078e02ff */
[----:B------:R-:W-:Y:S01]  /*1f3f0*/  IMAD.WIDE.U32 R12, R12, R215, RZ ;  /* 0x000000d70c0c7225 */ /* 0x000fe200078e00ff */
[----:B------:R-:W-:-:S03]  /*1f400*/  IADD3.X R4, R4, R29, R28, P1, P3 ;  /* 0x0000001d04047210 */ /* 0x000fc60000fe641c */
[----:B------:R-:W-:Y:S01]  /*1f410*/  IMAD.MOV R15, RZ, RZ, -R27 ;  /* 0x000000ffff0f7224 */ /* 0x000fe200078e0a1b */
[----:B------:R-:W-:Y:S01]  /*1f420*/  IADD3 R12, P0, P1, R27, R14, R12 ;  /* 0x0000000e1b0c7210 */ /* 0x000fe2000791e00c */
[----:B------:R-:W-:Y:S01]  /*1f430*/  IMAD.IADD R21, R13, 0x1, R21 ;  /* 0x000000010d157824 */ /* 0x000fe200078e0215 */
[----:B------:R-:W-:Y:S01]  /*1f440*/  SHF.R.S32.HI R27, RZ, 0x1f, R27 ;  /* 0x0000001fff1b7819 */ /* 0x000fe2000001141b */
[----:B------:R-:W-:-:S03]  /*1f450*/  IMAD R15, R33, R15, R30 ;  /* 0x0000000f210f7224 */ /* 0x000fc600078e021e */
[----:B------:R-:W-:Y:S01]  /*1f460*/  IADD3.X R13, R27, R4, R21, P0, P1 ;  /* 0x000000041b0d7210 */ /* 0x000fe200007e2415 */
[----:B-----5:R-:W-:Y:S01]  /*1f470*/  IMAD R4, R11, R15, RZ ;  /* 0x0000000f0b047224 */ /* 0x020fe200078e02ff */
[----:B------:R-:W-:-:S05]  /*1f480*/  SHF.R.S32.HI R21, RZ, 0x1f, R15 ;  /* 0x0000001fff157819 */ /* 0x000fca000001140f */
[C---:B------:R-:W-:Y:S02]  /*1f490*/  IMAD R21, R10.reuse, R21, R4 ;  /* 0x000000150a157224 */ /* 0x040fe400078e0204 */
[----:B------:R-:W-:-:S04]  /*1f4a0*/  IMAD.WIDE.U32 R10, R10, R15, R12 ;  /* 0x0000000f0a0a7225 */ /* 0x000fc800078e000c */
[----:B------:R-:W-:Y:S01]  /*1f4b0*/  IMAD.IADD R4, R11, 0x1, R21 ;  /* 0x000000010b047824 */ /* 0x000fe200078e0215 */
[----:B-1----:R-:W-:Y:S01]  /*1f4c0*/  LEA R8, P0, R10, R8, 0x2 ;  /* 0x000000080a087211 */ /* 0x002fe200078010ff */
[----:B------:R-:W-:-:S03]  /*1f4d0*/  IMAD.MOV.U32 R11, RZ, RZ, -0x800000 ;  /* 0xff800000ff0b7424 */ /* 0x000fc600078e00ff */
[----:B0-----:R-:W-:-:S05]  /*1f4e0*/  LEA.HI.X R9, R10, R9, R4, 0x2, P0 ;  /* 0x000000090a097211 */ /* 0x001fca00000f1404 */
[----:B------:R1:W-:Y:S04]  /*1f4f0*/  STG.E desc[UR60][R8.64], R11 ;  /* 0x0000000b08007986 */ /* 0x0003e8000c10193c */
.L_x_2699:
[----:B------:R-:W-:Y:S05]  /*1f500*/  BSYNC B1 ;  /* 0x0000000000017941 */ /* 0x000fea0003800000 */
.L_x_2698:
[----:B------:R-:W-:Y:S05]  /*1f510*/  @P2 BRA `(.L_x_2694) ;  /* 0x0000000400a02947 */ /* 0x000fea0003800000 */
[----:B------:R-:W2:Y:S01]  /*1f520*/  LDC R15, c[0x0][0xbe8] ;  /* 0x0002fa00ff0f7b82 */ /* 0x000ea20000000800 */
[----:B------:R-:W-:Y:S01]  /*1f530*/  ULDC.64 UR4, c[0x0][0xaa0] ;  /* 0x0002a80000047ab9 */ /* 0x000fe20000000a00 */
[----:B------:R-:W-:Y:S01]  /*1f540*/  ULDC.64 UR6, c[0x0][0xaf0] ;  /* 0x0002bc0000067ab9 */ /* 0x000fe20000000a00 */
[----:B------:R-:W-:Y:S01]  /*1f550*/  IMAD R4, R28, UR4, RZ ;  /* 0x000000041c047c24 */ /* 0x000fe2000f8e02ff */
[----:B------:R-:W-:Y:S01]  /*1f560*/  BSSY B1, `(.L_x_2700) ;  /* 0x0000039000017945 */ /* 0x000fe20003800000 */
[C---:B-1----:R-:W-:Y:S01]  /*1f570*/  IMAD.WIDE.U32 R8, R3.reuse, UR4, RZ ;  /* 0x0000000403087c25 */ /* 0x042fe2000f8e00ff */
[----:B------:R-:W-:Y:S02]  /*1f580*/  SHF.R.S32.HI R14, RZ, 0x1f, R207 ;  /* 0x0000001fff0e7819 */ /* 0x000fe400000114cf */
[----:B------:R-:W-:Y:S01]  /*1f590*/  SHF.R.S32.HI R20, RZ, 0x1f, R203 ;  /* 0x0000001fff147819 */ /* 0x000fe200000114cb */
[----:B------:R-:W-:Y:S01]  /*1f5a0*/  IMAD R11, R3, UR5, R4 ;  /* 0x00000005030b7c24 */ /* 0x000fe2000f8e0204 */
[----:B------:R-:W-:Y:S01]  /*1f5b0*/  ULDC.64 UR4, c[0x0][0xae8] ;  /* 0x0002ba0000047ab9 */ /* 0x000fe20000000a00 */
[----:B------:R-:W-:-:S02]  /*1f5c0*/  IMAD R3, R208, 0x20, R233 ;  /* 0x00000020d0037824 */ /* 0x000fc400078e02e9 */
[----:B------:R-:W-:Y:S02]  /*1f5d0*/  IMAD.IADD R9, R9, 0x1, R11 ;  /* 0x0000000109097824 */ /* 0x000fe400078e020b */
[----:B------:R-:W-:Y:S02]  /*1f5e0*/  IMAD.IADD R13, R200, 0x1, R3 ;  /* 0x00000001c80d7824 */ /* 0x000fe400078e0203 */
[----:B------:R-:W-:-:S04]  /*1f5f0*/  IMAD.WIDE.U32 R8, R206, UR4, R8 ;  /* 0x00000004ce087c25 */ /* 0x000fc8000f8e0008 */
[----:B------:R-:W-:Y:S02]  /*1f600*/  IMAD.MOV.U32 R3, RZ, RZ, R13 ;  /* 0x000000ffff037224 */ /* 0x000fe400078e000d */
[----:B------:R-:W-:Y:S01]  /*1f610*/  IMAD R9, R206, UR5, R9 ;  /* 0x00000005ce097c24 */ /* 0x000fe2000f8e0209 */
[----:B--2---:R-:W-:Y:S01]  /*1f620*/  ISETP.NE.AND P0, PT, R15, 0x1, PT ;  /* 0x000000010f00780c */ /* 0x004fe20003f05270 */
[----:B------:R-:W-:Y:S01]  /*1f630*/  ULDC.64 UR4, c[0x0][0xae0] ;  /* 0x0002b80000047ab9 */ /* 0x000fe20000000a00 */
[----:B------:R-:W-:Y:S02]  /*1f640*/  IMAD.IADD R200, R233, 0x1, R200 ;  /* 0x00000001e9c87824 */ /* 0x000fe400078e02c8 */
[----:B------:R-:W-:-:S09]  /*1f650*/  IMAD.WIDE.U32 R8, R31, UR6, R8 ;  /* 0x000000061f087c25 */ /* 0x000fd2000f8e0008 */
[----:B------:R-:W1:Y:S08]  /*1f660*/  @P0 LDC R10, c[0x0][0xbec] ;  /* 0x0002fb00ff0a0b82 */ /* 0x000e700000000800 */
[----:B------:R-:W2:Y:S01]  /*1f670*/  @P0 LDC R21, c[0x0][0xbf0] ;  /* 0x0002fc00ff150b82 */ /* 0x000ea20000000800 */
[----:B-1----:R-:W-:-:S04]  /*1f680*/  @P0 IMAD.HI.U32 R4, R13, R10, RZ ;  /* 0x0000000a0d040227 */ /* 0x002fc800078e00ff */
[----:B------:R-:W-:Y:S01]  /*1f690*/  IMAD R10, R232, UR6, RZ ;  /* 0x00000006e80a7c24 */ /* 0x000fe2000f8e02ff */
[----:B--2---:R-:W-:-:S03]  /*1f6a0*/  @P0 SHF.R.U32.HI R3, RZ, R21, R4 ;  /* 0x00000015ff030219 */ /* 0x004fc60000011604 */
        /* <DEDUP_REMOVED lines=12> */
[----:B------:R-:W-:Y:S02]  /*1f770*/  IMAD R15, R0, R15, RZ ;  /* 0x0000000f000f7224 */ /* 0x000fe400078e02ff */
[----:B------:R-:W-:-:S02]  /*1f780*/  IMAD R3, R11, UR5, R4 ;  /* 0x000000050b037c24 */ /* 0x000fc4000f8e0204 */
[----:B------:R-:W-:Y:S01]  /*1f790*/  IMAD.WIDE.U32 R8, R11, UR4, R8 ;  /* 0x000000040b087c25 */ /* 0x000fe2000f8e0008 */
[C---:B------:R-:W-:Y:S01]  /*1f7a0*/  ISETP.GE.AND P2, PT, R200.reuse, R15, PT ;  /* 0x0000000fc800720c */ /* 0x040fe20003f46270 */
[----:B------:R-:W-:Y:S02]  /*1f7b0*/  ULDC.64 UR4, c[0x0][0xa80] ;  /* 0x0002a00000047ab9 */ /* 0x000fe40000000a00 */
[----:B------:R-:W-:Y:S01]  /*1f7c0*/  VIADD R0, R200, 0x20 ;  /* 0x00000020c8007836 */ /* 0x000fe20000000000 */
[----:B------:R-:W-:Y:S01]  /*1f7d0*/  LEA R4, P3, R8, UR4, 0x1 ;  /* 0x0000000408047c11 */ /* 0x000fe2000f8608ff */
[----:B------:R-:W-:-:S03]  /*1f7e0*/  IMAD.IADD R3, R9, 0x1, R3 ;  /* 0x0000000109037824 */ /* 0x000fc600078e0203 */
[-C--:B------:R-:W-:Y:S01]  /*1f7f0*/  ISETP.GE.AND P1, PT, R0, R15.reuse, PT ;  /* 0x0000000f0000720c */ /* 0x080fe20003f26270 */
[----:B------:R-:W-:Y:S01]  /*1f800*/  VIADD R0, R200, 0x40 ;  /* 0x00000040c8007836 */ /* 0x000fe20000000000 */
[----:B------:R-:W-:Y:S02]  /*1f810*/  LEA.HI.X R3, R8, UR5, R3, 0x1, P3 ;  /* 0x0000000508037c11 */ /* 0x000fe400098f0c03 */
[----:B------:R1:W2:Y:S02]  /*1f820*/  SHFL.IDX PT, R8, R4, RZ, 0x181f ;  /* 0x00181fff04087589 */ /* 0x0002a400000e0000 */
[----:B------:R-:W-:Y:S02]  /*1f830*/  ISETP.GE.AND P0, PT, R0, R15, PT ;  /* 0x0000000f0000720c */ /* 0x000fe40003f06270 */
[----:B------:R1:W3:Y:S01]  /*1f840*/  SHFL.IDX PT, R0, R3, RZ, 0x181f ;  /* 0x00181fff03007589 */ /* 0x0002e200000e0000 */
[----:B------:R-:W-:Y:S10]  /*1f850*/  @P2 BRA `(.L_x_2701) ;  /* 0x0000000000242947 */ /* 0x000ff40003800000 */
        /* <DEDUP_REMOVED lines=9> */
.L_x_2701:
[----:B------:R-:W-:Y:S05]  /*1f8f0*/  BSYNC B1 ;  /* 0x0000000000017941 */ /* 0x000fea0003800000 */
.L_x_2700:
[----:B---3--:R3:W0:Y:S01]  /*1f900*/  SHFL.IDX PT, R0, R3, 0x1, 0x181f ;  /* 0x00381f0003007f89 */ /* 0x00862200000e0000 */
[----:B------:R-:W-:Y:S03]  /*1f910*/  BSSY B1, `(.L_x_2702) ;  /* 0x000000c000017945 */ /* 0x000fe60003800000 */
[----:B--2-4-:R3:W2:Y:S01]  /*1f920*/  SHFL.IDX PT, R8, R4, 0x1, 0x181f ;  /* 0x00381f0004087f89 */ /* 0x0146a200000e0000 */
[----:B------:R-:W-:Y:S05]  /*1f930*/  @P1 BRA `(.L_x_2703) ;  /* 0x0000000000241947 */ /* 0x000fea0003800000 */
        /* <DEDUP_REMOVED lines=9> */
.L_x_2703:
[----:B------:R-:W-:Y:S05]  /*1f9d0*/  BSYNC B1 ;  /* 0x0000000000017941 */ /* 0x000fea0003800000 */
.L_x_2702:
[----:B0-----:R0:W0:Y:S01]  /*1f9e0*/  SHFL.IDX PT, R0, R3, 0x2, 0x181f ;  /* 0x00581f0003007f89 */ /* 0x00102200000e0000 */
[----:B------:R-:W-:Y:S03]  /*1f9f0*/  BSSY B1, `(.L_x_2704) ;  /* 0x000000c000017945 */ /* 0x000fe60003800000 */
[----:B--2-4-:R2:W4:Y:S01]  /*1fa00*/  SHFL.IDX PT, R8, R4, 0x2, 0x181f ;  /* 0x00581f0004087f89 */ /* 0x01452200000e0000 */
[----:B------:R-:W-:Y:S05]  /*1fa10*/  @P0 BRA `(.L_x_2705) ;  /* 0x0000000000240947 */ /* 0x000fea0003800000 */
        /* <DEDUP_REMOVED lines=9> */
.L_x_2705:
[----:B------:R-:W-:Y:S05]  /*1fab0*/  BSYNC B1 ;  /* 0x0000000000017941 */ /* 0x000fea0003800000 */
.L_x_2704:
[----:B0-----:R-:W-:Y:S01]  /*1fac0*/  VIADD R0, R200, 0x60 ;  /* 0x00000060c8007836 */ /* 0x001fe20000000000 */
[----:B------:R0:W0:Y:S04]  /*1fad0*/  SHFL.IDX PT, R10, R3, 0x3, 0x181f ;  /* 0x00781f00030a7f89 */ /* 0x00002800000e0000 */
[----:B------:R-:W-:Y:S01]  /*1fae0*/  ISETP.GE.AND P0, PT, R0, R15, PT ;  /* 0x0000000f0000720c */ /* 0x000fe20003f06270 */
[----:B-123--:R-:W1:-:S12]  /*1faf0*/  SHFL.IDX PT, R4, R4, 0x3, 0x181f ;  /* 0x00781f0004047f89 */ /* 0x00ee5800000e0000 */
[----:B------:R-:W-:Y:S05]  /*1fb00*/  @P0 BRA `(.L_x_2694) ;  /* 0x0000000000240947 */ /* 0x000fea0003800000 */
[----:B------:R-:W-:Y:S02]  /*1fb10*/  ULDC UR4, c[0x0][0xac8] ;  /* 0x0002b20000047ab9 */ /* 0x000fe40000000800 */
[----:B------:R-:W-:Y:S02]  /*1fb20*/  ISETP.GE.AND P2, PT, R203, UR4, PT ;  /* 0x00000004cb007c0c */ /* 0x000fe4000bf46270 */
[----:B------:R-:W-:-:S11]  /*1fb30*/  ISETP.GE.AND P3, PT, R207, UR4, PT ;  /* 0x00000004cf007c0c */ /* 0x000fd6000bf66270 */
[-C--:B-1----:R-:W-:Y:S02]  /*1fb40*/  @!P2 LEA R12, P0, R203, R4.reuse, 0x1 ;  /* 0x00000004cb0ca211 */ /* 0x082fe400078008ff */
[----:B----4-:R-:W-:Y:S02]  /*1fb50*/  @!P3 LEA R8, P1, R207, R4, 0x1 ;  /* 0x00000004cf08b211 */ /* 0x010fe400078208ff */
[-C--:B0-----:R-:W-:Y:S02]  /*1fb60*/  @!P2 LEA.HI.X R13, R203, R10.reuse, R20, 0x1, P0 ;  /* 0x0000000acb0da211 */ /* 0x081fe400000f0c14 */
[----:B------:R-:W-:-:S03]  /*1fb70*/  @!P3 LEA.HI.X R9, R207, R10, R14, 0x1, P1 ;  /* 0x0000000acf09b211 */ /* 0x000fc600008f0c0e */
[----:B------:R0:W-:Y:S04]  /*1fb80*/  @!P2 ST.E.128 desc[UR60][R12.64], RZ ;  /* 0x000000ff0c00a985 */ /* 0x0001e8000c101d3c */
[----:B------:R0:W-:Y:S02]  /*1fb90*/  @!P3 ST.E.128 desc[UR60][R8.64], RZ ;  /* 0x000000ff0800b985 */ /* 0x0001e4000c101d3c */
.L_x_2694:
[----:B------:R-:W-:Y:S05]  /*1fba0*/  BSYNC B0 ;  /* 0x0000000000007941 */ /* 0x000fea0003800000 */
.L_x_2684:
[----:B------:R-:W-:Y:S02]  /*1fbb0*/  ULDC UR4, c[0x0][0xc3c] ;  /* 0x00030f0000047ab9 */ /* 0x000fe40000000800 */
[----:B------:R-:W-:-:S13]  /*1fbc0*/  ISETP.GE.AND P0, PT, R7, UR4, PT ;  /* 0x0000000407007c0c */ /* 0x000fda000bf06270 */
[----:B------:R-:W-:Y:S05]  /*1fbd0*/  @!P0 BRA `(.L_x_2706) ;  /* 0xfffffe1800548947 */ /* 0x000fea000383ffff */
[----:B------:R-:W-:Y:S05]  /*1fbe0*/  BRA `(.L_x_2475) ;  /* 0x0000008800847947 */ /* 0x000fea0003800000 */
.L_x_2473:
        /* <DEDUP_REMOVED lines=20> */
.L_x_2707:
        /* <DEDUP_REMOVED lines=43> */
.L_x_2711:
        /* <DEDUP_REMOVED lines=39> */
.L_x_2709:
        /* <DEDUP_REMOVED lines=12> */
.L_x_2712:
        /* <DEDUP_REMOVED lines=63> */
.L_x_2713:
        /* <DEDUP_REMOVED lines=61> */
.L_x_2714:
[----:B01----:R-:W-:-:S05]  /*20ad0*/  LOP3.LUT R3, RZ, R2, RZ, 0x33, !PT ;  /* 0x00000002ff037212 */ /* 0x003fca00078e33ff */
[----:B------:R-:W-:-:S05]  /*20ae0*/  IMAD.IADD R2, R4, 0x1, R3 ;  /* 0x0000000104027824 */ /* 0x000fca00078e0203 */
[----:B------:R1:W-:Y:S01]  /*20af0*/  STL [R1+0x4], R2 ;  /* 0x0000040201007387 */ /* 0x0003e20000100800 */
[----:B------:R-:W-:Y:S05]  /*20b00*/  BRA `(.L_x_2715) ;  /* 0x0000000000107947 */ /* 0x000fea0003800000 */
.L_x_2710:
[----:B------:R-:W-:Y:S01]  /*20b10*/  IMAD.U32 R2, RZ, RZ, UR6 ;  /* 0x00000006ff027e24 */ /* 0x000fe2000f8e00ff */
[----:B------:R0:W-:Y:S04]  /*20b20*/  STL [R1+0x4], RZ ;  /* 0x000004ff01007387 */ /* 0x0001e80000100800 */
[----:B------:R0:W-:Y:S04]  /*20b30*/  STL [R1+0x8], RZ ;  /* 0x000008ff01007387 */ /* 0x0001e80000100800 */
[----:B------:R0:W-:Y:S02]  /*20b40*/  STL [R1], R2 ;  /* 0x0000000201007387 */ /* 0x0001e40000100800 */
.L_x_2715:
        /* <DEDUP_REMOVED lines=10> */
.L_x_2708:
        /* <DEDUP_REMOVED lines=34> */
[C---:B-1----:R-:W-:Y:S02]  /*20e10*/  LOP3.LUT R2, R0.reuse, 0x40, RZ, 0xfc, !PT ;  /* 0x0000004000027812 */ /* 0x042fe400078efcff */
[----:B------:R-:W-:-:S07]  /*20e20*/  LOP3.LUT R0, R0, 0x80, RZ, 0xfc, !PT ;  /* 0x0000008000007812 */ /* 0x000fce00078efcff */
.L_x_2860:
[----:B--2---:R-:W2:Y:S01]  /*20e30*/  LDL R0, [R1+0xc] ;  /* 0x00000c0001007983 */ /* 0x004ea20000100800 */
[----:B0-----:R-:W2:Y:S01]  /*20e40*/  LDC.64 R2, c[0x0][0xc88] ;  /* 0x00032200ff027b82 */ /* 0x001ea20000000a00 */
[----:B------:R-:W-:Y:S05]  /*20e50*/  YIELD ;  /* 0x0000000000007946 */ /* 0x000fea0003800000 */
[----:B------:R-:W-:Y:S01]  /*20e60*/  ULDC.64 UR4, c[0x0][0xa28] ;  /* 0x00028a0000047ab9 */ /* 0x000fe20000000a00 */
[----:B------:R-:W-:Y:S01]  /*20e70*/  IMAD.MOV.U32 R8, RZ, RZ, RZ ;  /* 0x000000ffff087224 */ /* 0x000fe200078e00ff */
[----:B------:R-:W-:Y:S01]  /*20e80*/  ISETP.NE.U32.AND P0, PT, RZ, UR4, PT ;  /* 0x00000004ff007c0c */ /* 0x000fe2000bf05070 */
[----:B------:R-:W-:Y:S01]  /*20e90*/  ULDC.64 UR10, c[0x0][0xa18] ;  /* 0x00028600000a7ab9 */ /* 0x000fe20000000a00 */
[----:B------:R-:W-:Y:S01]  /*20ea0*/  ULDC.64 UR8, c[0x0][0xa10] ;  /* 0x0002840000087ab9 */ /* 0x000fe20000000a00 */
[----:B------:R-:W-:Y:S01]  /*20eb0*/  ULDC.64 UR6, c[0x0][0xa08] ;  /* 0x0002820000067ab9 */ /* 0x000fe20000000a00 */
[----:B--2---:R-:W-:-:S05]  /*20ec0*/  IMAD.WIDE R2, R0, 0x4, R2 ;  /* 0x0000000400027825 */ /* 0x004fca00078e0202 */
[----:B-1----:R-:W2:Y:S01]  /*20ed0*/  LDG.E R4, desc[UR60][R2.64] ;  /* 0x0000003c02047981 */ /* 0x002ea2000c1e1900 */
[----:B------:R-:W-:Y:S01]  /*20ee0*/  ISETP.NE.AND.EX P0, PT, RZ, UR5, PT, P0 ;  /* 0x00000005ff007c0c */ /* 0x000fe2000bf05300 */
[----:B------:R-:W-:Y:S01]  /*20ef0*/  IMAD.MOV.U32 R0, RZ, RZ, RZ ;  /* 0x000000ffff007224 */ /* 0x000fe200078e00ff */
[----:B--2---:R-:W-:Y:S01]  /*20f00*/  SHF.R.S32.HI R5, RZ, 0x1f, R4 ;  /* 0x0000001fff057819 */ /* 0x004fe20000011404 */
[----:B------:R-:W-:-:S10]  /*20f10*/  IMAD.SHL.U32 R15, R4, 0x4, RZ ;  /* 0x00000004040f7824 */ /* 0x000fd400078e00ff */
[C---:B------:R-:W-:Y:S01]  /*20f20*/  @P0 LEA R2, P1, R4.reuse, UR4, 0x2 ;  /* 0x0000000404020c11 */ /* 0x040fe2000f8210ff */
[----:B------:R0:W-:Y:S03]  /*20f30*/  STL [R1+0x34], R4 ;  /* 0x0000340401007387 */ /* 0x0001e60000100800 */
        /* <DEDUP_REMOVED lines=14> */
[C---:B--2---:R-:W-:Y:S02]  /*21020*/  IADD3 R2, P4, R15.reuse, UR4, RZ ;  /* 0x000000040f027c10 */ /* 0x044fe4000ff9e0ff */
[----:B------:R-:W-:Y:S02]  /*21030*/  ISETP.NE.AND.EX P3, PT, RZ, UR11, PT, P3 ;  /* 0x0000000bff007c0c */ /* 0x000fe4000bf65330 */
[C---:B------:R-:W-:Y:S02]  /*21040*/  IADD3.X R3, R14.reuse, UR5, RZ, P4, !PT ;  /* 0x000000050e037c10 */ /* 0x040fe4000a7fe4ff */
[----:B0-----:R-:W-:Y:S02]  /*21050*/  IADD3 R4, P4, R15, UR8, RZ ;  /* 0x000000080f047c10 */ /* 0x001fe4000ff9e0ff */
[----:B------:R-:W-:Y:S01]  /*21060*/  ISETP.NE.AND.EX P0, PT, RZ, UR7, PT, P0 ;  /* 0x00000007ff007c0c */ /* 0x000fe2000bf05300 */
[----:B------:R-:W2:Y:S01]  /*21070*/  @P2 LDG.E R8, desc[UR60][R2.64] ;  /* 0x0000003c02082981 */ /* 0x000ea2000c1e1900 */
[C---:B-1----:R-:W-:Y:S01]  /*21080*/  IADD3.X R5, R14.reuse, UR9, RZ, P4, !PT ;  /* 0x000000090e057c10 */ /* 0x042fe2000a7fe4ff */
[----:B------:R-:W-:Y:S01]  /*21090*/  ULDC UR4, c[0x0][0x288] ;  /* 0x0000a20000047ab9 */ /* 0x000fe20000000800 */
[----:B------:R-:W-:Y:S01]  /*210a0*/  ISETP.NE.AND.EX P1, PT, RZ, UR9, PT, P1 ;  /* 0x00000009ff007c0c */ /* 0x000fe2000bf25310 */
[----:B------:R-:W-:Y:S01]  /*210b0*/  IMAD.U32 R12, RZ, RZ, UR4 ;  /* 0x00000004ff0c7e24 */ /* 0x000fe2000f8e00ff */
[----:B------:R-:W-:Y:S01]  /*210c0*/  IADD3.X R7, R14, UR7, RZ, P5, !PT ;  /* 0x000000070e077c10 */ /* 0x000fe2000affe4ff */
[----:B------:R-:W-:-:S06]  /*210d0*/  ULDC.64 UR4, c[0x0][0x418] ;  /* 0x0001060000047ab9 */ /* 0x000fcc0000000a00 */
[----:B------:R0:W5:Y:S04]  /*210e0*/  @P0 LDG.E R11, desc[UR60][R6.64] ;  /* 0x0000003c060b0981 */ /* 0x000168000c1e1900 */
[----:B------:R0:W5:Y:S04]  /*210f0*/  @P1 LDG.E R10, desc[UR60][R4.64] ;  /* 0x0000003c040a1981 */ /* 0x000168000c1e1900 */
[----:B--2---:R1:W-:Y:S02]  /*21100*/  STL [R1+0x4c], R8 ;  /* 0x00004c0801007387 */ /* 0x0043e40000100800 */
[----:B-1----:R-:W-:-:S04]  /*21110*/  @P3 IADD3 R8, P4, R15, UR10, RZ ;  /* 0x0000000a0f083c10 */ /* 0x002fc8000ff9e0ff */
[----:B------:R-:W-:-:S05]  /*21120*/  @P3 IADD3.X R9, R14, UR11, RZ, P4, !PT ;  /* 0x0000000b0e093c10 */ /* 0x000fca000a7fe4ff */
        /* <DEDUP_REMOVED lines=11> */
[----:B------:R-:W-:Y:S01]  /*211e0*/  IMAD.U32 R8, RZ, RZ, UR4 ;  /* 0x00000004ff087e24 */ /* 0x000fe2000f8e00ff */
[----:B0-----:R-:W-:Y:S06]  /*211f0*/  @P3 BRA `(.L_x_2717) ;  /* 0x0000000000143947 */ /* 0x001fec0003800000 */
[----:B------:R-:W-:Y:S05]  /*21200*/  @!P2 BRA `(.L_x_2717) ;  /* 0x000000000010a947 */ /* 0x000fea0003800000 */
[----:B------:R-:W2:Y:S04]  /*21210*/  LDG.E R12, desc[UR60][R2.64] ;  /* 0x0000003c020c7981 */ /* 0x000ea8000c1e1900 */
[----:B------:R-:W2:Y:S02]  /*21220*/  LDG.E R2, desc[UR60][R2.64+0x4] ;  /* 0x0000043c02027981 */ /* 0x000ea4000c1e1900 */
[----:B--2--5:R-:W-:-:S05]  /*21230*/  IMAD.IADD R13, R2, 0x1, -R12 ;  /* 0x00000001020d7824 */ /* 0x024fca00078e0a0c */
[----:B------:R0:W-:Y:S02]  /*21240*/  STL [R1+0x50], R13 ;  /* 0x0000500d01007387 */ /* 0x0001e40000100800 */
.L_x_2717:
[----:B------:R-:W2:Y:S01]  /*21250*/  LDL.LU R3, [R1+0x8] ;  /* 0x0000080001037983 */ /* 0x000ea20000300800 */
[----:B------:R-:W-:Y:S02]  /*21260*/  ULDC.64 UR4, c[0x0][0xa20] ;  /* 0x0002880000047ab9 */ /* 0x000fe40000000a00 */
[----:B------:R-:W-:Y:S01]  /*21270*/  ISETP.NE.U32.AND P2, PT, RZ, UR4, PT ;  /* 0x00000004ff007c0c */ /* 0x000fe2000bf45070 */
[----:B------:R-:W3:Y:S03]  /*21280*/  LDL R12, [R1+0x34] ;  /* 0x00003400010c7983 */ /* 0x000ee60000100800 */
[----:B------:R-:W-:Y:S02]  /*21290*/  ISETP.NE.AND.EX P2, PT, RZ, UR5, PT, P2 ;  /* 0x00000005ff007c0c */ /* 0x000fe4000bf45320 */
[C---:B--2---:R-:W-:Y:S02]  /*212a0*/  LOP3.LUT R17, R3.reuse, 0xff000000, RZ, 0xc0, !PT ;  /* 0xff00000003117812 */ /* 0x044fe400078ec0ff */
[----:B------:R-:W-:-:S02]  /*212b0*/  LOP3.LUT R2, R3, 0xff0000, RZ, 0xc0, !PT ;  /* 0x00ff000003027812 */ /* 0x000fc400078ec0ff */
[----:B------:R-:W-:Y:S02]  /*212c0*/  SHF.R.U32.HI R17, RZ, 0x8, R17 ;  /* 0x00000008ff117819 */ /* 0x000fe40000011611 */
[----:B------:R-:W-:Y:S02]  /*212d0*/  LOP3.LUT R16, R3, 0xffff, RZ, 0xc0, !PT ;  /* 0x0000ffff03107812 */ /* 0x000fe400078ec0ff */
[----:B------:R-:W-:Y:S01]  /*212e0*/  LEA.HI R17, R2, R17, RZ, 0x10 ;  /* 0x0000001102117211 */ /* 0x000fe200078f80ff */
[----:B-----5:R-:W-:-:S05]  /*212f0*/  IMAD.IADD R2, R11, 0x1, R0 ;  /* 0x000000010b027824 */ /* 0x020fca00078e0200 */
[----:B------:R1:W-:Y:S04]  /*21300*/  STL [R1+0x20], R2 ;  /* 0x0000200201007387 */ /* 0x0003e80000100800 */
[----:B---3--:R1:W-:Y:S01]  /*21310*/  STL [R1+0x14], R12 ;  /* 0x0000140c01007387 */ /* 0x0083e20000100800 */
[----:B------:R-:W-:Y:S05]  /*21320*/  @!P2 BRA `(.L_x_2718) ;  /* 0x000000000010a947 */ /* 0x000fea0003800000 */
[----:B-1----:R-:W-:-:S04]  /*21330*/  IADD3 R2, P0, R15, UR4, RZ ;  /* 0x000000040f027c10 */ /* 0x002fc8000ff1e0ff */
[----:B------:R-:W-:-:S05]  /*21340*/  IADD3.X R3, R14, UR5, RZ, P0, !PT ;  /* 0x000000050e037c10 */ /* 0x000fca00087fe4ff */
[----:B------:R2:W5:Y:S01]  /*21350*/  LDG.E R8, desc[UR60][R2.64] ;  /* 0x0000003c02087981 */ /* 0x000562000c1e1900 */
[----:B------:R-:W-:Y:S05]  /*21360*/  BRA `(.L_x_2719) ;  /* 0x0000000000107947 */ /* 0x000fea0003800000 */
.L_x_2718:
[----:B------:R-:W-:Y:S05]  /*21370*/  @!P0 BRA `(.L_x_2719) ;  /* 0x00000000000c8947 */ /* 0x000fea0003800000 */
[----:B------:R-:W2:Y:S04]  /*21380*/  LDG.E R8, desc[UR60][R6.64] ;  /* 0x0000003c06087981 */ /* 0x000ea8000c1e1900 */
[----:B------:R-:W2:Y:S02]  /*21390*/  LDG.E R6, desc[UR60][R6.64+0x4] ;  /* 0x0000043c06067981 */ /* 0x000ea4000c1e1900 */
[----:B--2---:R-:W-:-:S07]  /*213a0*/  IMAD.IADD R8, R6, 0x1, -R8 ;  /* 0x0000000106087824 */ /* 0x004fce00078e0a08 */
.L_x_2719:
[----:B-12---:R-:W2:Y:S01]  /*213b0*/  @P1 LDG.E R2, desc[UR60][R4.64] ;  /* 0x0000003c04021981 */ /* 0x006ea2000c1e1900 */
[----:B------:R-:W1:Y:S03]  /*213c0*/  LDC R3, c[0x0][0x448] ;  /* 0x00011200ff037b82 */ /* 0x000e660000000800 */
[----:B------:R-:W3:Y:S04]  /*213d0*/  LDL R6, [R1+0x4] ;  /* 0x0000040001067983 */ /* 0x000ee80000100800 */
[----:B------:R4:W2:Y:S01]  /*213e0*/  @P1 LDG.E R4, desc[UR60][R4.64+0x4] ;  /* 0x0000043c04041981 */ /* 0x0008a2000c1e1900 */
[----:B-1----:R-:W-:-:S13]  /*213f0*/  ISETP.NE.AND P0, PT, R3, 0x1, PT ;  /* 0x000000010300780c */ /* 0x002fda0003f05270 */
[----:B------:R-:W1:Y:S08]  /*21400*/  @P0 LDC R3, c[0x0][0x44c] ;  /* 0x00011300ff030b82 */ /* 0x000e700000000800 */
[----:B----4-:R-:W4:Y:S01]  /*21410*/  @P0 LDC R5, c[0x0][0x450] ;  /* 0x00011400ff050b82 */ /* 0x010f220000000800 */
[----:B-----5:R-:W-:Y:S01]  /*21420*/  IMAD.IADD R7, R8, 0x1, -R0 ;  /* 0x0000000108077824 */ /* 0x020fe200078e0a00 */
[----:B------:R-:W-:-:S05]  /*21430*/  LOP3.LUT R11, R17, 0xff, RZ, 0xc0, !PT ;  /* 0x000000ff110b7812 */ /* 0x000fca00078ec0ff */
[----:B------:R0:W-:Y:S01]  /*21440*/  STL [R1+0x60], R11 ;  /* 0x0000600b01007387 */ /* 0x0001e20000100800 */
[----:B------:R-:W-:Y:S01]  /*21450*/  BSSY B0, `(.L_x_2720) ;  /* 0x0000032000007945 */ /* 0x000fe20003800000 */
[----:B------:R-:W-:Y:S01]  /*21460*/  SHF.R.U32.HI R17, RZ, 0x10, R17 ;  /* 0x00000010ff117819 */ /* 0x000fe20000011611 */
[----:B--2---:R-:W-:Y:S02]  /*21470*/  @P1 IMAD.IADD R9, R4, 0x1, -R2 ;  /* 0x0000000104091824 */ /* 0x004fe400078e0a02 */
[----:B---3--:R-:W-:-:S04]  /*21480*/  IMAD.SHL.U32 R2, R6, 0x80, RZ ;  /* 0x0000008006027824 */ /* 0x008fc800078e00ff */
[----:B------:R-:W-:-:S04]  /*21490*/  VIADD R2, R2, 0x7f ;  /* 0x0000007f02027836 */ /* 0x000fc80000000000 */
[----:B-1----:R-:W-:-:S05]  /*214a0*/  @P0 IMAD.HI.U32 R0, R2, R3, RZ ;  /* 0x0000000302000227 */ /* 0x002fca00078e00ff */
[----:B----4-:R-:W-:Y:S01]  /*214b0*/  @P0 SHF.R.U32.HI R2, RZ, R5, R0 ;  /* 0x00000005ff020219 */ /* 0x010fe20000011600 */
[----:B------:R-:W-:-:S05]  /*214c0*/  IMAD.IADD R0, R7, 0x1, R9 ;  /* 0x0000000107007824 */ /* 0x000fca00078e0209 */
[C---:B------:R-:W-:Y:S01]  /*214d0*/  IADD3 R21, R0.reuse, 0x80, -R13 ;  /* 0x0000008000157810 */ /* 0x040fe20007ffe80d */
        /* <DEDUP_REMOVED lines=9> */
[----:B------:R-:W-:Y:S01]  /*21570*/  ISETP.GE.AND P0, PT, R6, 0x1, PT ;  /* 0x000000010600780c */ /* 0x000fe20003f06270 */
[----:B------:R-:W-:-:S12]  /*21580*/  IMAD.MOV.U32 R3, RZ, RZ, RZ ;  /* 0x000000ffff037224 */ /* 0x000fd800078e00ff */
[----:B0-----:R-:W-:Y:S05]  /*21590*/  @!P0 BRA `(.L_x_2721) ;  /* 0x0000000000748947 */ /* 0x001fea0003800000 */
[----:B------:R-:W-:Y:S01]  /*215a0*/  ISETP.NE.AND P0, PT, R17, RZ, PT ;  /* 0x000000ff1100720c */ /* 0x000fe20003f05270 */
[----:B------:R-:W-:-:S03]  /*215b0*/  ULDC UR4, c[0x0][0x9f0] ;  /* 0x00027c0000047ab9 */ /* 0x000fc60000000800 */
[----:B------:R-:W-:-:S04]  /*215c0*/  SEL R0, R17, UR4, P0 ;  /* 0x0000000411007c07 */ /* 0x000fc80008000000 */
[----:B------:R-:W-:Y:S02]  /*215d0*/  IABS R2, R0 ;  /* 0x0000000000027213 */ /* 0x000fe40000000000 */
[----:B------:R-:W-:Y:S02]  /*215e0*/  IADD3 R3, R0, -0x1, R6 ;  /* 0xffffffff00037810 */ /* 0x000fe40007ffe006 */
[----:B------:R-:W0:Y:S08]  /*215f0*/  I2F.RP R4, R2 ;  /* 0x0000000200047306 */ /* 0x000e300000209400 */
[----:B0-----:R-:W0:Y:S02]  /*21600*/  MUFU.RCP R4, R4 ;  /* 0x0000000400047308 */ /* 0x001e240000001000 */
[----:B0-----:R-:W-:-:S06]  /*21610*/  VIADD R4, R4, 0xffffffe ;  /* 0x0ffffffe04047836 */ /* 0x001fcc0000000000 */
[----:B------:R0:W1:Y:S02]  /*21620*/  F2I.FTZ.U32.TRUNC.NTZ R5, R4 ;  /* 0x0000000400057305 */ /* 0x000064000021f000 */
[----:B0-----:R-:W-:-:S04]  /*21630*/  LOP3.LUT R4, R3, R0, RZ, 0x3c, !PT ;  /* 0x0000000003047212 */ /* 0x001fc800078e3cff */
[----:B------:R-:W-:Y:S01]  /*21640*/  ISETP.GE.AND P3, PT, R4, RZ, PT ;  /* 0x000000ff0400720c */ /* 0x000fe20003f66270 */
[----:B-1----:R-:W-:-:S04]  /*21650*/  IMAD.MOV R4, RZ, RZ, -R5 ;  /* 0x000000ffff047224 */ /* 0x002fc800078e0a05 */
        /* <DEDUP_REMOVED lines=17> */
.L_x_2721:
[----:B------:R-:W-:Y:S05]  /*21770*/  BSYNC B0 ;  /* 0x0000000000007941 */ /* 0x000fea0003800000 */
.L_x_2720:
[-C--:B------:R-:W-:Y:S01]  /*21780*/  IMAD R0, R11, R3.reuse, RZ ;  /* 0x000000030b007224 */ /* 0x080fe200078e02ff */
[----:B------:R-:W-:Y:S03]  /*21790*/  BSSY B0, `(.L_x_2722) ;  /* 0x0000146000007945 */ /* 0x000fe60003800000 */
[C---:B------:R-:W-:Y:S01]  /*217a0*/  IMAD R2, R0.reuse, 0x80, -R7 ;  /* 0x0000008000027824 */ /* 0x040fe200078e0a07 */
[----:B------:R-:W-:-:S04]  /*217b0*/  VIADDMNMX R3, R0, R3, R6, PT ;  /* 0x0000000300037246 */ /* 0x000fc80003800106 */
[----:B------:R-:W-:Y:S01]  /*217c0*/  VIMNMX R2, RZ, R2, !PT ;  /* 0x00000002ff027248 */ /* 0x000fe20007fe0100 */
[----:B------:R-:W-:-:S05]  /*217d0*/  IMAD R3, R3, 0x80, -R7 ;  /* 0x0000008003037824 */ /* 0x000fca00078e0a07 */
        /* <DEDUP_REMOVED lines=14> */
[----:B------:R-:W0:Y:S02]  /*218c0*/  S2R R3, SR_TID.X ;  /* 0x0000000000037919 */ /* 0x000e240000002100 */
[----:B0-----:R-:W-:-:S04]  /*218d0*/  SHF.R.U32.HI R3, RZ, 0x5, R3 ;  /* 0x00000005ff037819 */ /* 0x001fc80000011603 */
[----:B------:R-:W-:-:S05]  /*218e0*/  LOP3.LUT R3, R3, 0x3, RZ, 0xc0, !PT ;  /* 0x0000000303037812 */ /* 0x000fca00078ec0ff */
[----:B------:R0:W1:Y:S02]  /*218f0*/  SHFL.IDX PT, R14, R3, RZ, 0x1f ;  /* 0x00001fff030e7589 */ /* 0x00006400000e0000 */
.L_x_2903:
[----:B-1----:R-:W-:Y:S02]  /*21900*/  ISETP.NE.AND P0, PT, R14, RZ, PT ;  /* 0x000000ff0e00720c */ /* 0x002fe40003f05270 */
[----:B------:R-:W-:-:S11]  /*21910*/  PLOP3.LUT P6, PT, PT, PT, PT, 0x8, 0x0 ;  /* 0x000000000000781c */ /* 0x000fd60003fce170 */
[----:B------:R-:W-:Y:S05]  /*21920*/  @P0 BRA `(.L_x_2725) ;  /* 0x00000000000c0947 */ /* 0x000fea0003800000 */
[----:B------:R-:W-:-:S03]  /*21930*/  UMOV UR4, 0xffffffff ;  /* 0xffffffff00047882 */ /* 0x000fc60000000000 */
[----:B------:R-:W-:Y:S05]  /*21940*/  BRA.DIV UR4, `(.L_x_2726) ;  /* 0x0000007a042c7947 */ /* 0x000fea000b800000 */
[----:B------:R-:W-:-:S13]  /*21950*/  ELECT P6, URZ, PT ;  /* 0x00000000003f782f */ /* 0x000fda00038c0000 */
.L_x_2725:
[----:B0-----:R-:W2:Y:S01]  /*21960*/  LDL R3, [R1+0x64] ;  /* 0x0000640001037983 */ /* 0x001ea20000100800 */
[----:B------:R-:W-:Y:S01]  /*21970*/  BSSY B1, `(.L_x_2727) ;  /* 0x0000008000017945 */ /* 0x000fe20003800000 */
[----:B--2---:R-:W-:-:S05]  /*21980*/  VIADD R3, R3, 0x1 ;  /* 0x0000000103037836 */ /* 0x004fca0000000000 */
[----:B------:R-:W-:-:S04]  /*21990*/  LEA.HI R4, R3, R3, RZ, 0x1 ;  /* 0x0000000303047211 */ /* 0x000fc800078f08ff */
[----:B------:R-:W-:-:S05]  /*219a0*/  LOP3.LUT R4, R4, 0xfffffffe, RZ, 0xc0, !PT ;  /* 0xfffffffe04047812 */ /* 0x000fca00078ec0ff */
[----:B------:R-:W-:-:S05]  /*219b0*/  IMAD.IADD R3, R3, 0x1, -R4 ;  /* 0x0000000103037824 */ /* 0x000fca00078e0a04 */
[----:B------:R-:W-:-:S04]  /*219c0*/  SHF.L.U32 R3, R3, 0x1f, RZ ;  /* 0x0000001f03037819 */ /* 0x000fc800000006ff */
[----:B------:R-:W0:Y:S02]  /*219d0*/  SYNCS.PHASECHK.TRANS64.TRYWAIT P0, [R18+URZ+0x34820], R3 ;  /* 0x03482003120075a7 */ /* 0x000e24000800017f */
[----:B0-----:R-:W-:Y:S05]  /*219e0*/  @!P0 BRA `(.L_x_2728) ;  /* 0x0000007800248947 */ /* 0x001fea0003800000 */
.L_x_2906:
[----:B------:R-:W-:Y:S05]  /*219f0*/  BSYNC B1 ;  /* 0x0000000000017941 */ /* 0x000fea0003800000 */
.L_x_2727:
[----:B------:R-:W-:Y:S04]  /*21a00*/  BSSY B1, `(.L_x_2729) ;  /* 0x0000084000017945 */ /* 0x000fe80003800000 */
[----:B------:R-:W-:Y:S05]  /*21a10*/  @!P6 BRA `(.L_x_2730) ;  /* 0x000000080008e947 */ /* 0x000fea0003800000 */
[----:B------:R-:W2:Y:S04]  /*21a20*/  LDL R5, [R1+0x10] ;  /* 0x0000100001057983 */ /* 0x000ea80000100800 */
[----:B------:R-:W3:Y:S01]  /*21a30*/  LDL R6, [R1+0x24] ;  /* 0x0000240001067983 */ /* 0x000ee20000100800 */
[----:B------:R-:W-:Y:S01]  /*21a40*/  BSSY B2, `(.L_x_2731) ;  /* 0x0000008000027945 */ /* 0x000fe20003800000 */
[----:B------:R-:W1:Y:S02]  /*21a50*/  S2R R4, SR_TID.X ;  /* 0x0000000000047919 */ /* 0x000e640000002100 */
[----:B-1----:R-:W-:-:S04]  /*21a60*/  LOP3.LUT R4, R4, 0x7f, RZ, 0xc0, !PT ;  /* 0x0000007f04047812 */ /* 0x002fc800078ec0ff */
[----:B------:R-:W-:Y:S01]  /*21a70*/  ISETP.NE.AND P1, PT, R4, RZ, PT ;  /* 0x000000ff0400720c */ /* 0x000fe20003f25270 */
[----:B--2---:R-:W-:Y:S01]  /*21a80*/  IMAD R5, R5, 0x8, R18 ;  /* 0x0000000805057824 */ /* 0x004fe200078e0212 */
[----:B---3--:R-:W-:-:S04]  /*21a90*/  SHF.L.U32 R9, R6, 0x1f, RZ ;  /* 0x0000001f06097819 */ /* 0x008fc800000006ff */
[----:B------:R-:W1:Y:S02]  /*21aa0*/  SYNCS.PHASECHK.TRANS64.TRYWAIT P0, [R5+URZ+0x348a0], R9 ;  /* 0x0348a009050075a7 */ /* 0x000e64000800017f */
[----:B-1----:R-:W-:Y:S05]  /*21ab0*/  @!P0 BRA `(.L_x_2732) ;  /* 0x0000007800048947 */ /* 0x002fea0003800000 */
.L_x_2907:
[----:B------:R-:W-:Y:S05]  /*21ac0*/  BSYNC B2 ;  /* 0x0000000000027941 */ /* 0x000fea0003800000 */
.L_x_2731:
[----:B------:R-:W-:Y:S04]  /*21ad0*/  BSSY B2, `(.L_x_2733) ;  /* 0x0000009000027945 */ /* 0x000fe80003800000 */
[----:B------:R-:W-:Y:S05]  /*21ae0*/  @P1 BRA `(.L_x_2734) ;  /* 0x00000000001c1947 */ /* 0x000fea0003800000 */
[----:B------:R-:W2:Y:S01]  /*21af0*/  S2R R4, SR_TID.X ;  /* 0x0000000000047919 */ /* 0x000ea20000002100 */
[----:B0-----:R-:W-:-:S04]  /*21b00*/  IMAD.MOV.U32 R3, RZ, RZ, 0xc000 ;  /* 0x0000c000ff037424 */ /* 0x001fc800078e00ff */
[----:B------:R3:W-:Y:S01]  /*21b10*/  SYNCS.ARRIVE.TRANS64 RZ, [R5+URZ+0x34890], R3 ;  /* 0x0348900305ff79a7 */ /* 0x0007e2000800003f */
[----:B--2---:R-:W-:-:S04]  /*21b20*/  LOP3.LUT R4, R4, 0x1f, RZ, 0xc0, !PT ;  /* 0x0000001f04047812 */ /* 0x004fc800078ec0ff */
[----:B------:R-:W-:-:S13]  /*21b30*/  ISETP.NE.AND P0, PT, R4, RZ, PT ;  /* 0x000000ff0400720c */ /* 0x000fda0003f05270 */
[----:B---3--:R-:W-:Y:S05]  /*21b40*/  @!P0 BRA `(.L_x_2734) ;  /* 0x0000000000048947 */ /* 0x008fea0003800000 */
[----:B------:R-:W-:Y:S01]  /*21b50*/  BPT.TRAP 0x1 ;  /* 0x000000040000795c */ /* 0x000fe20000300000 */
.L_x_2734:
[----:B------:R-:W-:Y:S05]  /*21b60*/  BSYNC B2 ;  /* 0x0000000000027941 */ /* 0x000fea0003800000 */
.L_x_2733:
[----:B0-----:R-:W2:Y:S01]  /*21b70*/  LDL R3, [R1+0x10] ;  /* 0x0000100001037983 */ /* 0x001ea20000100800 */
        /* <DEDUP_REMOVED lines=9> */
[----:B--2---:R-:W-:-:S02]  /*21c10*/  IMAD R8, R3, 0xc000, R18 ;  /* 0x0000c00003087824 */ /* 0x004fc400078e0212 */
[----:B------:R-:W-:Y:S02]  /*21c20*/  VIADD R3, R5, 0x34890 ;  /* 0x0003489005037836 */ /* 0x000fe40000000000 */
[----:B------:R-:W-:-:S07]  /*21c30*/  VIADD R6, R8, 0x1c400 ;  /* 0x0001c40008067836 */ /* 0x000fce0000000000 */
.L_x_2735:
        /* <DEDUP_REMOVED lines=16> */
.L_x_2736:
        /* <DEDUP_REMOVED lines=15> */
.L_x_2737:
        /* <DEDUP_REMOVED lines=13> */
.L_x_2908:
[----:B------:R-:W-:Y:S05]  /*21f00*/  BSYNC B2 ;  /* 0x0000000000027941 */ /* 0x000fea0003800000 */
.L_x_2738:
[----:B------:R-:W-:Y:S01]  /*21f10*/  BSSY B2, `(.L_x_2740) ;  /* 0x000000b000027945 */ /* 0x000fe20003800000 */
[----:B------:R-:W-:Y:S02]  /*21f20*/  IMAD.MOV.U32 R8, RZ, RZ, 0x0 ;  /* 0x00000000ff087424 */ /* 0x000fe400078e00ff */
[----:B01----:R-:W-:Y:S01]  /*21f30*/  IMAD.MOV.U32 R9, RZ, RZ, 0x12f00000 ;  /* 0x12f00000ff097424 */ /* 0x003fe200078e00ff */
        /* <DEDUP_REMOVED lines=8> */
.L_x_2741:
[----:B------:R-:W-:Y:S05]  /*21fc0*/  BSYNC B2 ;  /* 0x0000000000027941 */ /* 0x000fea0003800000 */
.L_x_2740:
        /* <DEDUP_REMOVED lines=10> */
.L_x_2742:
        /* <DEDUP_REMOVED lines=19> */
.L_x_2743:
        /* <DEDUP_REMOVED lines=10> */
.L_x_2730:
[----:B------:R-:W-:Y:S05]  /*22240*/  BSYNC B1 ;  /* 0x0000000000017941 */ /* 0x000fea0003800000 */
.L_x_2729:
[----:B------:R-:W0:Y:S04]  /*22250*/  LDL.LU R8, [R1+0x10] ;  /* 0x0000100001087983 */ /* 0x000e280000300800 */
[----:B------:R-:W2:Y:S01]  /*22260*/  LDL.LU R6, [R1+0x24] ;  /* 0x0000240001067983 */ /* 0x000ea20000300800 */
[----:B------:R-:W-:Y:S01]  /*22270*/  PLOP3.LUT P0, PT, PT, PT, PT, 0x8, 0x0 ;  /* 0x000000000000781c */ /* 0x000fe20003f0e170 */
[----:B0-----:R-:W-:Y:S02]  /*22280*/  VIADD R3, R8, 0x1 ;  /* 0x0000000108037836 */ /* 0x001fe40000000000 */
        /* <DEDUP_REMOVED lines=9> */
.L_x_2759:
[----:B------:R-:W-:Y:S05]  /*22320*/  YIELD ;  /* 0x0000000000007946 */ /* 0x000fea0003800000 */
[----:B------:R-:W-:Y:S04]  /*22330*/  BSSY B1, `(.L_x_2744) ;  /* 0x000007f000017945 */ /* 0x000fe80003800000 */
[----:B-1----:R-:W-:Y:S05]  /*22340*/  @!P6 BRA `(.L_x_2745) ;  /* 0x0000000400f4e947 */ /* 0x002fea0003800000 */
[----:B------:R-:W2:Y:S04]  /*22350*/  LDL R5, [R1+0x10] ;  /* 0x0000100001057983 */ /* 0x000ea80000100800 */
[----:B------:R-:W3:Y:S01]  /*22360*/  LDL R4, [R1+0x24] ;  /* 0x0000240001047983 */ /* 0x000ee20000100800 */
[----:B------:R-:W-:Y:S01]  /*22370*/  BSSY B2, `(.L_x_2746) ;  /* 0x0000008000027945 */ /* 0x000fe20003800000 */
[----:B0-----:R-:W0:Y:S02]  /*22380*/  S2R R3, SR_TID.X ;  /* 0x0000000000037919 */ /* 0x001e240000002100 */
[----:B0-----:R-:W-:-:S04]  /*22390*/  LOP3.LUT R3, R3, 0x7f, RZ, 0xc0, !PT ;  /* 0x0000007f03037812 */ /* 0x001fc800078ec0ff */
[----:B------:R-:W-:Y:S01]  /*223a0*/  ISETP.NE.AND P2, PT, R3, RZ, PT ;  /* 0x000000ff0300720c */ /* 0x000fe20003f45270 */
[----:B--2---:R-:W-:Y:S01]  /*223b0*/  IMAD R7, R5, 0x8, R18 ;  /* 0x0000000805077824 */ /* 0x004fe200078e0212 */
[----:B---3--:R-:W-:-:S04]  /*223c0*/  SHF.L.U32 R6, R4, 0x1f, RZ ;  /* 0x0000001f04067819 */ /* 0x008fc800000006ff */
[----:B------:R-:W0:Y:S02]  /*223d0*/  SYNCS.PHASECHK.TRANS64.TRYWAIT P1, [R7+URZ+0x348a0], R6 ;  /* 0x0348a006070075a7 */ /* 0x000e24000802017f */
[----:B0-----:R-:W-:Y:S05]  /*223e0*/  @!P1 BRA `(.L_x_2747) ;  /* 0x0000006c00e09947 */ /* 0x001fea0003800000 */
.L_x_2909:
[----:B------:R-:W-:Y:S05]  /*223f0*/  BSYNC B2 ;  /* 0x0000000000027941 */ /* 0x000fea0003800000 */
.L_x_2746:
[----:B------:R-:W-:Y:S04]  /*22400*/  BSSY B2, `(.L_x_2748) ;  /* 0x0000009000027945 */ /* 0x000fe80003800000 */
[----:B------:R-:W-:Y:S05]  /*22410*/  @P2 BRA `(.L_x_2749) ;  /* 0x00000000001c2947 */ /* 0x000fea0003800000 */
[----:B------:R-:W1:Y:S01]  /*22420*/  S2R R4, SR_TID.X ;  /* 0x0000000000047919 */ /* 0x000e620000002100 */
[----:B------:R-:W-:-:S04]  /*22430*/  IMAD.MOV.U32 R3, RZ, RZ, 0xc000 ;  /* 0x0000c000ff037424 */ /* 0x000fc800078e00ff */
[----:B------:R2:W-:Y:S01]  /*22440*/  SYNCS.ARRIVE.TRANS64 RZ, [R7+URZ+0x34890], R3 ;  /* 0x0348900307ff79a7 */ /* 0x0005e2000800003f */
[----:B-1----:R-:W-:-:S04]  /*22450*/  LOP3.LUT R4, R4, 0x1f, RZ, 0xc0, !PT ;  /* 0x0000001f04047812 */ /* 0x002fc800078ec0ff */
[----:B------:R-:W-:-:S13]  /*22460*/  ISETP.NE.AND P1, PT, R4, RZ, PT ;  /* 0x000000ff0400720c */ /* 0x000fda0003f25270 */
[----:B--2---:R-:W-:Y:S05]  /*22470*/  @!P1 BRA `(.L_x_2749) ;  /* 0x0000000000049947 */ /* 0x004fea0003800000 */
[----:B------:R-:W-:Y:S01]  /*22480*/  BPT.TRAP 0x1 ;  /* 0x000000040000795c */ /* 0x000fe20000300000 */
.L_x_2749:
[----:B------:R-:W-:Y:S05]  /*22490*/  BSYNC B2 ;  /* 0x0000000000027941 */ /* 0x000fea0003800000 */
.L_x_2748:
        /* <DEDUP_REMOVED lines=12> */
.L_x_2750:
        /* <DEDUP_REMOVED lines=16> */
.L_x_2751:
        /* <DEDUP_REMOVED lines=15> */
.L_x_2752:
        /* <DEDUP_REMOVED lines=13> */
.L_x_2910:
[----:B------:R-:W-:Y:S05]  /*22820*/  BSYNC B2 ;  /* 0x0000000000027941 */ /* 0x000fea0003800000 */
.L_x_2753:
        /* <DEDUP_REMOVED lines=11> */
.L_x_2756:
[----:B------:R-:W-:Y:S05]  /*228e0*/  BSYNC B2 ;  /* 0x0000000000027941 */ /* 0x000fea0003800000 */
.L_x_2755:
        /* <DEDUP_REMOVED lines=10> */
.L_x_2757:
        /* <DEDUP_REMOVED lines=15> */
.L_x_2758:
        /* <DEDUP_REMOVED lines=10> */
.L_x_2745:
[----:B------:R-:W-:Y:S05]  /*22b20*/  BSYNC B1 ;  /* 0x0000000000017941 */ /* 0x000fea0003800000 */
.L_x_2744:
[----:B0-----:R-:W2:Y:S04]  /*22b30*/  LDL.LU R6, [R1+0x10] ;  /* 0x0000100001067983 */ /* 0x001ea80000300800 */
        /* <DEDUP_REMOVED lines=11> */
.L_x_2723:
[----:B------:R-:W-:Y:S05]  /*22bf0*/  BSYNC B0 ;  /* 0x0000000000007941 */ /* 0x000fea0003800000 */
.L_x_2722:
[----:B------:R-:W2:Y:S01]  /*22c00*/  LDL R4, [R1+0x4] ;  /* 0x0000040001047983 */ /* 0x000ea20000100800 */
[----:B------:R-:W3:Y:S01]  /*22c10*/  LDC R0, c[0x0][0x448] ;  /* 0x00011200ff007b82 */ /* 0x000ee20000000800 */
[----:B------:R-:W-:Y:S01]  /*22c20*/  ISETP.NE.AND P2, PT, R17, RZ, PT ;  /* 0x000000ff1100720c */ /* 0x000fe20003f45270 */
[----:B------:R-:W-:Y:S05]  /*22c30*/  @!P0 WARPSYNC.ALL ;  /* 0x0000000000008948 */ /* 0x000fea0003800000 */
[----:B------:R-:W-:Y:S07]  /*22c40*/  BSSY B0, `(.L_x_2760) ;  /* 0x000002d000007945 */ /* 0x000fee0003800000 */
[----:B------:R-:W4:Y:S08]  /*22c50*/  @!P2 LDC R17, c[0x0][0x9f0] ;  /* 0x00027c00ff11ab82 */ /* 0x000f300000000800 */
[----:B------:R-:W-:Y:S01]  /*22c60*/  @!P0 BAR.SYNC.DEFER_BLOCKING 0xc, 0x180 ;  /* 0x0306000000008b1d */ /* 0x000fe20000010000 */
[----:B---3--:R-:W-:-:S13]  /*22c70*/  ISETP.NE.AND P1, PT, R0, 0x1, PT ;  /* 0x000000010000780c */ /* 0x008fda0003f25270 */
[----:B------:R-:W3:Y:S08]  /*22c80*/  @P1 LDC R2, c[0x0][0x44c] ;  /* 0x00011300ff021b82 */ /* 0x000ef00000000800 */
[----:B01----:R-:W0:Y:S01]  /*22c90*/  @P1 LDC R3, c[0x0][0x450] ;  /* 0x00011400ff031b82 */ /* 0x003e220000000800 */
[----:B--2---:R-:W-:-:S05]  /*22ca0*/  LEA R0, R4, 0x7f, 0x7 ;  /* 0x0000007f04007811 */ /* 0x004fca00078e38ff */
[----:B---3--:R-:W-:-:S05]  /*22cb0*/  @P1 IMAD.HI.U32 R2, R0, R2, RZ ;  /* 0x0000000200021227 */ /* 0x008fca00078e00ff */
[----:B0-----:R-:W-:-:S05]  /*22cc0*/  @P1 SHF.R.U32.HI R0, RZ, R3, R2 ;  /* 0x00000003ff001219 */ /* 0x001fca0000011602 */
[----:B------:R-:W-:-:S05]  /*22cd0*/  IMAD.IADD R0, R21, 0x1, R0 ;  /* 0x0000000115007824 */ /* 0x000fca00078e0200 */
[----:B------:R-:W-:-:S04]  /*22ce0*/  SHF.R.S32.HI R2, RZ, 0x1f, R0 ;  /* 0x0000001fff027819 */ /* 0x000fc80000011400 */
[----:B------:R-:W-:-:S04]  /*22cf0*/  LEA.HI R0, R2, R0, RZ, 0x7 ;  /* 0x0000000002007211 */ /* 0x000fc800078f38ff */
[----:B------:R-:W-:-:S04]  /*22d00*/  SHF.R.S32.HI R0, RZ, 0x7, R0 ;  /* 0x00000007ff007819 */ /* 0x000fc80000011400 */
[----:B------:R-:W-:-:S04]  /*22d10*/  VIMNMX R7, R20, R0, PT ;  /* 0x0000000014077248 */ /* 0x000fc80003fe0100 */
[----:B------:R-:W-:Y:S01]  /*22d20*/  ISETP.GE.AND P1, PT, R7, 0x1, PT ;  /* 0x000000010700780c */ /* 0x000fe20003f26270 */
[----:B------:R0:W-:Y:S04]  /*22d30*/  STL [R1+0x40], R7 ;  /* 0x0000400701007387 */ /* 0x0001e80000100800 */
[----:B------:R0:W-:Y:S08]  /*22d40*/  STL [R1+0x44], RZ ;  /* 0x000044ff01007387 */ /* 0x0001f00000100800 */
[----:B0---4-:R-:W-:Y:S05]  /*22d50*/  @!P1 BRA `(.L_x_2761) ;  /* 0x00000000006c9947 */ /* 0x011fea0003800000 */
        /* <DEDUP_REMOVED lines=27> */
.L_x_2761:
[----:B------:R-:W-:Y:S05]  /*22f10*/  BSYNC B0 ;  /* 0x0000000000007941 */ /* 0x000fea0003800000 */
.L_x_2760:
[----:B------:R-:W2:Y:S04]  /*22f20*/  LDL R0, [R1+0x44] ;  /* 0x0000440001007983 */ /* 0x000ea80000100800 */
[----:B0-----:R-:W2:Y:S01]  /*22f30*/  LDL R2, [R1+0x60] ;  /* 0x0000600001027983 */ /* 0x001ea20000100800 */
[----:B------:R-:W-:Y:S01]  /*22f40*/  BSSY B7, `(.L_x_2762) ;  /* 0x0000411000077945 */ /* 0x000fe20003800000 */
[----:B--2---:R-:W-:-:S05]  /*22f50*/  IMAD R2, R2, R0, RZ ;  /* 0x0000000002027224 */ /* 0x004fca00078e02ff */
[----:B------:R-:W-:Y:S01]  /*22f60*/  VIADDMNMX R0, R2, R0, R7, PT ;  /* 0x0000000002007246 */ /* 0x000fe20003800107 */
[----:B------:R0:W-:Y:S03]  /*22f70*/  STL [R1+0x30], R2 ;  /* 0x0000300201007387 */ /* 0x0001e60000100800 */
[----:B------:R-:W-:Y:S01]  /*22f80*/  ISETP.GT.AND P0, PT, R0, R2, PT ;  /* 0x000000020000720c */ /* 0x000fe20003f04270 */
[----:B------:R0:W-:-:S12]  /*22f90*/  STL [R1+0x48], R0 ;  /* 0x0000480001007387 */ /* 0x0001d80000100800 */
[----:B0-----:R-:W-:Y:S05]  /*22fa0*/  @P0 BRA `(.L_x_2763) ;  /* 0x0000000000480947 */ /* 0x001fea0003800000 */
[----:B------:R-:W0:Y:S02]  /*22fb0*/  S2R R0, SR_TID.X ;  /* 0x0000000000007919 */ /* 0x000e240000002100 */
[----:B0-----:R-:W-:-:S04]  /*22fc0*/  LOP3.LUT R0, R0, 0x7f, RZ, 0xc0, !PT ;  /* 0x0000007f00007812 */ /* 0x001fc800078ec0ff */
[----:B------:R-:W-:-:S13]  /*22fd0*/  ISETP.NE.AND P0, PT, R0, RZ, PT ;  /* 0x000000ff0000720c */ /* 0x000fda0003f05270 */
[----:B------:R-:W-:Y:S05]  /*22fe0*/  @P0 BRA `(.L_x_2764) ;  /* 0x0000004000180947 */ /* 0x000fea0003800000 */
[----:B------:R-:W0:Y:S01]  /*22ff0*/  S2R R3, SR_LANEID ;  /* 0x0000000000037919 */ /* 0x000e220000000000 */
[----:B------:R-:W-:Y:S02]  /*23000*/  VOTEU.ANY UR4, UPT, PT ;  /* 0x0000000000047886 */ /* 0x000fe400038e0100 */
[----:B------:R-:W0:Y:S08]  /*23010*/  FLO.U32 R0, UR4 ;  /* 0x0000000400007d00 */ /* 0x000e3000080e0000 */
[----:B------:R-:W1:Y:S01]  /*23020*/  POPC R4, UR4 ;  /* 0x0000000400047d09 */ /* 0x000e620008000000 */
[----:B0-----:R-:W-:-:S02]  /*23030*/  ISETP.EQ.U32.AND P0, PT, R0, R3, PT ;  /* 0x000000030000720c */ /* 0x001fc40003f02070 */
[----:B------:R-:W1:Y:S11]  /*23040*/  LDC.64 R2, c[0x0][0xc60] ;  /* 0x00031800ff027b82 */ /* 0x000e760000000a00 */
[----:B-1----:R-:W2:Y:S01]  /*23050*/  @P0 ATOMG.E.ADD.STRONG.GPU PT, R3, desc[UR60][R2.64], R4 ;  /* 0x00000004020309a8 */ /* 0x002ea200081ee1fc */
[----:B------:R-:W0:Y:S02]  /*23060*/  S2R R5, SR_LTMASK ;  /* 0x0000000000057919 */ /* 0x000e240000003900 */
[----:B0-----:R-:W-:-:S06]  /*23070*/  LOP3.LUT R5, R5, UR4, RZ, 0xc0, !PT ;  /* 0x0000000405057c12 */ /* 0x001fcc000f8ec0ff */
[----:B------:R-:W0:Y:S01]  /*23080*/  POPC R5, R5 ;  /* 0x0000000500057309 */ /* 0x000e220000000000 */
[----:B--2---:R-:W0:Y:S02]  /*23090*/  SHFL.IDX PT, R0, R3, R0, 0x1f ;  /* 0x00001f0003007589 */ /* 0x004e2400000e0000 */
[----:B0-----:R-:W-:-:S05]  /*230a0*/  IADD3 R0, R0, UR38, R5 ;  /* 0x0000002600007c10 */ /* 0x001fca000fffe005 */
[----:B------:R4:W-:Y:S01]  /*230b0*/  STL [R1], R0 ;  /* 0x0000000001007387 */ /* 0x0009e20000100800 */
[----:B------:R-:W-:Y:S05]  /*230c0*/  BRA `(.L_x_2764) ;  /* 0x0000003c00e07947 */ /* 0x000fea0003800000 */
.L_x_2763:
        /* <DEDUP_REMOVED lines=20> */
.L_x_2766:
[----:B------:R-:W-:Y:S05]  /*23210*/  BSYNC B6 ;  /* 0x0000000000067941 */ /* 0x000fea0003800000 */
.L_x_2765:
        /* <DEDUP_REMOVED lines=8> */
[----:B------:R0:W1:Y:S01]  /*232a0*/  LDC.64 R2, c[0x4][R17] ;  /* 0x0100000011027b82 */ /* 0x0000620000000a00 */
        /* <DEDUP_REMOVED lines=11> */
.L_x_2769:
        /* <DEDUP_REMOVED lines=15> */
.L_x_2768:
[----:B------:R-:W-:Y:S05]  /*23450*/  BSYNC B6 ;  /* 0x0000000000067941 */ /* 0x000fea0003800000 */
.L_x_2767:
[----:B------:R-:W2:Y:S01]  /*23460*/  LDL.LU R2, [R1+0x28] ;  /* 0x0000280001027983 */ /* 0x000ea20000300800 */
[----:B------:R-:W-:-:S03]  /*23470*/  ULDC.64 UR4, c[0x0][0x9f8] ;  /* 0x00027e0000047ab9 */ /* 0x000fc60000000a00 */
[----:B------:R-:W3:Y:S04]  /*23480*/  LDL.LU R0, [R1+0x38] ;  /* 0x0000380001007983 */ /* 0x000ee80000300800 */
[----:B------:R-:W4:Y:S01]  /*23490*/  LDL R7, [R1+0x14] ;  /* 0x0000140001077983 */ /* 0x000f220000100800 */
[----:B------:R-:W-:-:S03]  /*234a0*/  ISETP.NE.U32.AND P0, PT, RZ, UR4, PT ;  /* 0x00000004ff007c0c */ /* 0x000fc6000bf05070 */
[----:B------:R-:W5:Y:S01]  /*234b0*/  LDL R17, [R1+0x48] ;  /* 0x0000480001117983 */ /* 0x000f620000100800 */
[----:B------:R-:W-:-:S13]  /*234c0*/  ISETP.NE.AND.EX P0, PT, RZ, UR5, PT, P0 ;  /* 0x00000005ff007c0c */ /* 0x000fda000bf05300 */
[----:B--2---:R-:W-:-:S04]  /*234d0*/  @P0 IADD3 R2, P1, R2, UR4, RZ ;  /* 0x0000000402020c10 */ /* 0x004fc8000ff3e0ff */
[----:B---3--:R-:W-:Y:S01]  /*234e0*/  @P0 IADD3.X R3, R0, UR5, RZ, P1, !PT ;  /* 0x0000000500030c10 */ /* 0x008fe20008ffe4ff */
[----:B------:R-:W-:-:S04]  /*234f0*/  ULDC.64 UR4, c[0x0][0xa08] ;  /* 0x0002820000047ab9 */ /* 0x000fc80000000a00 */
[----:B----4-:R0:W2:Y:S02]  /*23500*/  @P0 LDG.E R7, desc[UR60][R2.64] ;  /* 0x0000003c02070981 */ /* 0x0100a4000c1e1900 */
[----:B0-----:R-:W0:Y:S01]  /*23510*/  LDC.64 R2, c[0x0][0x418] ;  /* 0x00010600ff027b82 */ /* 0x001e220000000a00 */
[----:B-----5:R-:W-:Y:S01]  /*23520*/  VIADD R0, R17, 0xffffffff ;  /* 0xffffffff11007836 */ /* 0x020fe20000000000 */
[----:B--2---:R-:W-:Y:S01]  /*23530*/  SHF.R.S32.HI R8, RZ, 0x1f, R7 ;  /* 0x0000001fff087819 */ /* 0x004fe20000011407 */
[----:B------:R1:W-:Y:S04]  /*23540*/  @P0 STL [R1+0x14], R7 ;  /* 0x0000140701000387 */ /* 0x0003e80000100800 */
[----:B------:R1:W-:Y:S01]  /*23550*/  STL [R1+0x28], R8 ;  /* 0x0000280801007387 */ /* 0x0003e20000100800 */
[----:B0-----:R-:W-:Y:S01]  /*23560*/  LOP3.LUT P0, RZ, R2, UR4, RZ, 0xfc, !PT ;  /* 0x0000000402ff7c12 */ /* 0x001fe2000f80fcff */
[----:B------:R-:W-:-:S03]  /*23570*/  UMOV UR4, 0xffffffff ;  /* 0xffffffff00047882 */ /* 0x000fc60000000000 */
[----:B------:R-:W-:-:S04]  /*23580*/  LOP3.LUT P0, RZ, R3, UR5, RZ, 0xfc, P0 ;  /* 0x0000000503ff7c12 */ /* 0x000fc8000800fcff */
[----:B------:R-:W-:Y:S01]  /*23590*/  SEL R17, R7, RZ, !P0 ;  /* 0x000000ff07117207 */ /* 0x000fe20004000000 */
[----:B-1----:R-:W-:Y:S08]  /*235a0*/  BRA.DIV UR4, `(.L_x_2770) ;  /* 0x0000005e04987947 */ /* 0x002ff0000b800000 */
[----:B------:R-:W0:Y:S02]  /*235b0*/  S2R R4, SR_TID.X ;  /* 0x0000000000047919 */ /* 0x000e240000002100 */
[----:B0-----:R-:W-:-:S04]  /*235c0*/  SHF.R.U32.HI R4, RZ, 0x5, R4 ;  /* 0x00000005ff047819 */ /* 0x001fc80000011604 */
[----:B------:R-:W-:-:S05]  /*235d0*/  LOP3.LUT R4, R4, 0x3, RZ, 0xc0, !PT ;  /* 0x0000000304047812 */ /* 0x000fca00078ec0ff */
[----:B------:R0:W1:Y:S02]  /*235e0*/  SHFL.IDX PT, R14, R4, RZ, 0x1f ;  /* 0x00001fff040e7589 */ /* 0x00006400000e0000 */
.L_x_2913:
[----:B0-----:R-:W2:Y:S01]  /*235f0*/  LDL.LU R4, [R1+0x1c] ;  /* 0x00001c0001047983 */ /* 0x001ea20000300800 */
[----:B------:R-:W-:Y:S02]  /*23600*/  PLOP3.LUT P1, PT, PT, PT, PT, 0x8, 0x0 ;  /* 0x000000000000781c */ /* 0x000fe40003f2e170 */
[----:B-1----:R-:W-:Y:S01]  /*23610*/  ISETP.NE.AND P0, PT, R14, RZ, PT ;  /* 0x000000ff0e00720c */ /* 0x002fe20003f05270 */
[----:B------:R0:W-:Y:S01]  /*23620*/  STL [R1+0x8], R0 ;  /* 0x0000080001007387 */ /* 0x0001e20000100800 */
[----:B--2---:R-:W-:-:S09]  /*23630*/  LOP3.LUT R4, R4, 0xfffffffe, RZ, 0xc0, !PT ;  /* 0xfffffffe04047812 */ /* 0x004fd200078ec0ff */
[----:B------:R-:W-:-:S05]  /*23640*/  @P1 LOP3.LUT R4, R4, 0x1, RZ, 0xfc, !PT ;  /* 0x0000000104041812 */ /* 0x000fca00078efcff */
[----:B------:R0:W-:Y:S01]  /*23650*/  STL [R1+0x1c], R4 ;  /* 0x00001c0401007387 */ /* 0x0001e20000100800 */
[----:B------:R-:W-:Y:S05]  /*23660*/  @P0 BRA `(.L_x_2771) ;  /* 0x0000000400380947 */ /* 0x000fea0003800000 */
[----:B------:R-:W-:-:S03]  /*23670*/  UMOV UR4, 0xffffffff ;  /* 0xffffffff00047882 */ /* 0x000fc60000000000 */
[----:B------:R-:W-:Y:S05]  /*23680*/  BRA.DIV UR4, `(.L_x_2772) ;  /* 0x0000005e04947947 */ /* 0x000fea000b800000 */
[----:B------:R-:W-:-:S13]  /*23690*/  ELECT P6, URZ, PT ;  /* 0x00000000003f782f */ /* 0x000fda00038c0000 */
.L_x_2916:
[----:B------:R-:W-:Y:S05]  /*236a0*/  @!P6 BRA `(.L_x_2771) ;  /* 0x000000040028e947 */ /* 0x000fea0003800000 */
[----:B------:R-:W-:-:S04]  /*236b0*/  ISETP.NE.U32.AND P0, PT, R2, RZ, PT ;  /* 0x000000ff0200720c */ /* 0x000fc80003f05070 */
[----:B------:R-:W-:-:S13]  /*236c0*/  ISETP.NE.AND.EX P0, PT, R3, RZ, PT, P0 ;  /* 0x000000ff0300720c */ /* 0x000fda0003f05300 */
[----:B------:R-:W-:Y:S05]  /*236d0*/  @!P0 BRA `(.L_x_2773) ;  /* 0x0000000000508947 */ /* 0x000fea0003800000 */
[----:B------:R-:W1:Y:S01]  /*236e0*/  LDC R6, c[0x0][0x43c] ;  /* 0x00010f00ff067b82 */ /* 0x000e620000000800 */
[----:B------:R-:W-:Y:S01]  /*236f0*/  IMAD.MOV.U32 R9, RZ, RZ, R0 ;  /* 0x000000ffff097224 */ /* 0x000fe200078e0000 */
[----:B------:R-:W-:-:S03]  /*23700*/  ULDC.64 UR4, c[0x0][0x428] ;  /* 0x00010a0000047ab9 */ /* 0x000fc60000000a00 */
[----:B0-----:R-:W-:Y:S01]  /*23710*/  IMAD.MOV.U32 R0, RZ, RZ, R9 ;  /* 0x000000ffff007224 */ /* 0x001fe200078e0009 */
[----:B-1----:R-:W-:-:S13]  /*23720*/  ISETP.NE.AND P0, PT, R6, 0x1, PT ;  /* 0x000000010600780c */ /* 0x002fda0003f05270 */
        /* <DEDUP_REMOVED lines=15> */
.L_x_2773:
[----:B-1----:R-:W2:Y:S01]  /*23820*/  LDL R2, [R1+0x18] ;  /* 0x0000180001027983 */ /* 0x002ea20000100800 */
[----:B0-----:R-:W-:Y:S01]  /*23830*/  IMAD R0, R19, 0x8, R18 ;  /* 0x0000000813007824 */ /* 0x001fe200078e0212 */
[----:B--2---:R-:W-:-:S04]  /*23840*/  SHF.L.U32 R2, R2, 0x1f, RZ ;  /* 0x0000001f02027819 */ /* 0x004fc800000006ff */
[----:B------:R-:W0:Y:S02]  /*23850*/  SYNCS.PHASECHK.TRANS64.TRYWAIT P0, [R0+URZ+0x34840], R2 ;  /* 0x03484002000075a7 */ /* 0x000e24000800017f */
[----:B0-----:R-:W-:Y:S05]  /*23860*/  @!P0 BRA `(.L_x_2774) ;  /* 0x0000005c003c8947 */ /* 0x001fea0003800000 */
.L_x_2917:
        /* <DEDUP_REMOVED lines=9> */
[----:B--2---:R-:W-:Y:S05]  /*23900*/  @!P0 BRA `(.L_x_2775) ;  /* 0x0000000000048947 */ /* 0x004fea0003800000 */
[----:B------:R-:W-:Y:S01]  /*23910*/  BPT.TRAP 0x1 ;  /* 0x000000040000795c */ /* 0x000fe20000300000 */
.L_x_2775:
[----:B------:R-:W2:Y:S04]  /*23920*/  LDL R4, [R1+0x8] ;  /* 0x0000080001047983 */ /* 0x000ea80000100800 */
[----:B------:R-:W3:Y:S04]  /*23930*/  LDL R3, [R1+0x20] ;  /* 0x0000200001037983 */ /* 0x000ee80000100800 */
[----:B0-----:R-:W4:Y:S01]  /*23940*/  LDL.LU R2, [R1+0x1c] ;  /* 0x00001c0001027983 */ /* 0x001f220000300800 */
        /* <DEDUP_REMOVED lines=25> */
[----:B0-----:R-:W-:Y:S01]  /*23ae0*/  UMOV UR8, UR15 ;  /* 0x0000000f00087c82 */ /* 0x001fe20008000000 */
[----:B------:R-:W-:Y:S02]  /*23af0*/  UMOV UR10, UR17 ;  /* 0x00000011000a7c82 */ /* 0x000fe40008000000 */
[----:B------:R0:W-:Y:S02]  /*23b00*/  UTMALDG.4D [UR8], [UR4], desc[UR6] ;  /* 0x00000608040075b4 */ /* 0x0001e40008019000 */
[----:B0-----:R-:W-:Y:S01]  /*23b10*/  UMOV UR8, UR16 ;  /* 0x0000001000087c82 */ /* 0x001fe20008000000 */
[----:B------:R-:W-:Y:S02]  /*23b20*/  UMOV UR10, UR14 ;  /* 0x0000000e000a7c82 */ /* 0x000fe40008000000 */
[----:B------:R1:W-:Y:S02]  /*23b30*/  UTMALDG.4D [UR8], [UR4], desc[UR6] ;  /* 0x00000608040075b4 */ /* 0x0003e40008019000 */
[----:B-1----:R-:W-:Y:S01]  /*23b40*/  NOP ;  /* 0x0000000000007918 */ /* 0x002fe20000000000 */
.L_x_2771:
[----:B------:R-:W2:Y:S04]  /*23b50*/  LDL.LU R3, [R1+0x4c] ;  /* 0x00004c0001037983 */ /* 0x000ea80000300800 */
[----:B------:R-:W3:Y:S04]  /*23b60*/  LDL.LU R5, [R1+0x34] ;  /* 0x0000340001057983 */ /* 0x000ee80000300800 */
[----:B0-----:R-:W4:Y:S01]  /*23b70*/  LDL.LU R4, [R1+0x54] ;  /* 0x0000540001047983 */ /* 0x001f220000300800 */
        /* <DEDUP_REMOVED lines=37> */
.L_x_2777:
[----:B------:R-:W-:Y:S05]  /*23dd0*/  BSYNC B6 ;  /* 0x0000000000067941 */ /* 0x000fea0003800000 */
.L_x_2776:
[----:B0-----:R-:W2:Y:S01]  /*23de0*/  LDL.LU R0, [R1+0x4c] ;  /* 0x00004c0001007983 */ /* 0x001ea20000300800 */
[----:B------:R-:W-:Y:S01]  /*23df0*/  ULDC.64 UR4, c[0x0][0x2d8] ;  /* 0x0000b60000047ab9 */ /* 0x000fe20000000a00 */
[----:B------:R-:W0:Y:S01]  /*23e00*/  LDC R7, c[0x0][0x448] ;  /* 0x00011200ff077b82 */ /* 0x000e220000000800 */
[----:B------:R-:W-:Y:S01]  /*23e10*/  ULDC.64 UR6, c[0x0][0x280] ;  /* 0x0000a00000067ab9 */ /* 0x000fe20000000a00 */
[----:B------:R-:W3:Y:S04]  /*23e20*/  LDL.LU R4, [R1+0x38] ;  /* 0x0000380001047983 */ /* 0x000ee80000300800 */
[----:B------:R-:W3:Y:S04]  /*23e30*/  LDL.LU.64 R2, [R1+0x58] ;  /* 0x0000580001027983 */ /* 0x000ee80000300a00 */
[----:B------:R-:W4:Y:S04]  /*23e40*/  LDL.LU R5, [R1+0x34] ;  /* 0x0000340001057983 */ /* 0x000f280000300800 */
[----:B------:R-:W4:Y:S01]  /*23e50*/  LDL R9, [R1+0x4] ;  /* 0x0000040001097983 */ /* 0x000f220000100800 */
[----:B------:R-:W1:Y:S01]  /*23e60*/  S2R R10, SR_TID.X ;  /* 0x00000000000a7919 */ /* 0x000e620000002100 */
[----:B------:R-:W1:Y:S01]  /*23e70*/  S2R R8, SR_TID.X ;  /* 0x0000000000087919 */ /* 0x000e620000002100 */
[----:B0-----:R-:W-:-:S13]  /*23e80*/  ISETP.NE.AND P0, PT, R7, 0x1, PT ;  /* 0x000000010700780c */ /* 0x001fda0003f05270 */
[----:B------:R-:W0:Y:S01]  /*23e90*/  @P0 LDC R6, c[0x0][0x450] ;  /* 0x00011400ff060b82 */ /* 0x000e220000000800 */
[----:B-1----:R-:W-:Y:S02]  /*23ea0*/  IMAD.SHL.U32 R10, R10, 0x8, RZ ;  /* 0x000000080a0a7824 */ /* 0x002fe400078e00ff */
[----:B------:R-:W-:-:S03]  /*23eb0*/  IMAD.SHL.U32 R8, R8, 0x8, RZ ;  /* 0x0000000808087824 */ /* 0x000fc600078e00ff */
[----:B------:R-:W-:-:S04]  /*23ec0*/  LOP3.LUT R10, R10, 0x38, RZ, 0xc0, !PT ;  /* 0x000000380a0a7812 */ /* 0x000fc800078ec0ff */
[C---:B------:R-:W-:Y:S02]  /*23ed0*/  LOP3.LUT R11, R10.reuse, 0x40, RZ, 0xfc, !PT ;  /* 0x000000400a0b7812 */ /* 0x040fe400078efcff */
[----:B------:R-:W-:Y:S02]  /*23ee0*/  LOP3.LUT R10, R10, 0x80, RZ, 0xfc, !PT ;  /* 0x000000800a0a7812 */ /* 0x000fe400078efcff */
[----:B------:R-:W-:Y:S01]  /*23ef0*/  LOP3.LUT R8, R8, 0x38, RZ, 0xc0, !PT ;  /* 0x0000003808087812 */ /* 0x000fe200078ec0ff */
[----:B---3--:R-:W-:Y:S02]  /*23f00*/  IMAD.MOV.U32 R3, RZ, RZ, R4 ;  /* 0x000000ffff037224 */ /* 0x008fe400078e0004 */
[----:B------:R-:W1:Y:S01]  /*23f10*/  S2R R4, SR_TID.X ;  /* 0x0000000000047919 */ /* 0x000e620000002100 */
[----:B------:R-:W-:-:S04]  /*23f20*/  IMAD.WIDE.U32 R2, R16, UR4, R2 ;  /* 0x0000000410027c25 */ /* 0x000fc8000f8e0002 */
[----:B------:R-:W-:Y:S01]  /*23f30*/  IMAD R3, R16, UR5, R3 ;  /* 0x0000000510037c24 */ /* 0x000fe2000f8e0203 */
[----:B------:R-:W-:Y:S02]  /*23f40*/  ULDC.64 UR4, c[0x0][0x2e0] ;  /* 0x0000b80000047ab9 */ /* 0x000fe40000000a00 */
[----:B--2---:R-:W-:Y:S02]  /*23f50*/  IMAD R0, R0, UR4, RZ ;  /* 0x0000000400007c24 */ /* 0x004fe4000f8e02ff */
[----:B----4-:R-:W-:-:S04]  /*23f60*/  IMAD.WIDE.U32 R2, R5, UR4, R2 ;  /* 0x0000000405027c25 */ /* 0x010fc8000f8e0002 */
[----:B------:R-:W-:Y:S01]  /*23f70*/  IMAD R0, R5, UR5, R0 ;  /* 0x0000000505007c24 */ /* 0x000fe2000f8e0200 */
[----:B------:R-:W-:-:S03]  /*23f80*/  ULDC.64 UR4, c[0x0][0x2d0] ;  /* 0x0000b40000047ab9 */ /* 0x000fc60000000a00 */
[----:B------:R-:W-:Y:S01]  /*23f90*/  IMAD.IADD R3, R3, 0x1, R0 ;  /* 0x0000000103037824 */ /* 0x000fe200078e0200 */
[----:B-1----:R-:W-:-:S04]  /*23fa0*/  LOP3.LUT R4, R4, 0x7f, RZ, 0xc0, !PT ;  /* 0x0000007f04047812 */ /* 0x002fc800078ec0ff */
[----:B------:R-:W-:Y:S02]  /*23fb0*/  SHF.R.U32.HI R5, RZ, 0x3, R4 ;  /* 0x00000003ff057819 */ /* 0x000fe40000011604 */
[----:B------:R-:W1:Y:S02]  /*23fc0*/  S2R R4, SR_TID.X ;  /* 0x0000000000047919 */ /* 0x000e640000002100 */
[----:B-1----:R-:W-:-:S05]  /*23fd0*/  IMAD.SHL.U32 R4, R4, 0x10, RZ ;  /* 0x0000001004047824 */ /* 0x002fca00078e00ff */
        /* <DEDUP_REMOVED lines=23> */
[----:B------:R-:W-:Y:S02]  /*24150*/  ISETP.GE.AND P2, PT, R8, UR4, PT ;  /* 0x0000000408007c0c */ /* 0x000fe4000bf46270 */
[----:B------:R-:W-:Y:S01]  /*24160*/  ISETP.GE.AND P1, PT, R11, UR4, PT ;  /* 0x000000040b007c0c */ /* 0x000fe2000bf26270 */
[----:B------:R-:W-:Y:S01]  /*24170*/  UMOV UR4, 0xffffffff ;  /* 0xffffffff00047882 */ /* 0x000fe20000000000 */
[----:B------:R-:W-:-:S02]  /*24180*/  LEA.HI.X R3, R2, UR7, R0, 0x1, P3 ;  /* 0x0000000702037c11 */ /* 0x000fc400098f0c00 */
        /* <DEDUP_REMOVED lines=9> */
[----:B--2---:R-:W-:-:S04]  /*24220*/  IMAD R0, R8, 0x80, R9 ;  /* 0x0000008008007824 */ /* 0x004fc800078e0209 */
        /* <DEDUP_REMOVED lines=80> */
.L_x_2934:
        /* <DEDUP_REMOVED lines=15> */
.L_x_2780:
[----:B------:R-:W-:Y:S05]  /*24820*/  BSYNC B0 ;  /* 0x0000000000007941 */ /* 0x000fea0003800000 */
.L_x_2779:
[----:B------:R-:W-:Y:S01]  /*24830*/  NOP ;  /* 0x0000000000007918 */ /* 0x000fe20000000000 */
[----:B------:R-:W-:Y:S01]  /*24840*/  PLOP3.LUT P0, PT, PT, PT, PT, 0x80, 0x0 ;  /* 0x000000000000781c */ /* 0x000fe20003f0f070 */
[----:B------:R-:W-:-:S12]  /*24850*/  VIADD R11, R18, 0x34800 ;  /* 0x00034800120b7836 */ /* 0x000fd80000000000 */
.L_x_2781:
        /* <DEDUP_REMOVED lines=18> */
.L_x_2935:
[----:B------:R-:W-:Y:S05]  /*24980*/  BSYNC B0 ;  /* 0x0000000000007941 */ /* 0x000fea0003800000 */
.L_x_2782:
[----:B0-2---:R-:W4:Y:S04]  /*24990*/  LDL R3, [R1+0x48] ;  /* 0x0000480001037983 */ /* 0x005f280000100800 */
[----:B------:R-:W2:Y:S01]  /*249a0*/  LDL R2, [R1+0x30] ;  /* 0x0000300001027983 */ /* 0x000ea20000100800 */
[----:B------:R-:W-:Y:S01]  /*249b0*/  BSSY B0, `(.L_x_2784) ;  /* 0x0000213000007945 */ /* 0x000fe20003800000 */
[----:B----4-:R-:W-:-:S05]  /*249c0*/  VIADD R0, R3, 0xfffffffe ;  /* 0xfffffffe03007836 */ /* 0x010fca0000000000 */
[----:B--2---:R-:W-:-:S13]  /*249d0*/  ISETP.GE.AND P0, PT, R0, R2, PT ;  /* 0x000000020000720c */ /* 0x004fda0003f06270 */
[----:B------:R-:W-:Y:S05]  /*249e0*/  @!P0 BRA `(.L_x_2785) ;  /* 0x00000020003c8947 */ /* 0x000fea0003800000 */
[----:B-1----:R-:W3:Y:S04]  /*249f0*/  LDL.LU R5, [R1+0x60] ;  /* 0x0000600001057983 */ /* 0x002ee80000300800 */
[----:B------:R-:W2:Y:S04]  /*24a00*/  LDL.LU R4, [R1+0x44] ;  /* 0x0000440001047983 */ /* 0x000ea80000300800 */
        /* <DEDUP_REMOVED lines=46> */
.L_x_2790:
[----:B------:R-:W-:Y:S01]  /*24cf0*/  IMAD R3, R8, 0x8, R18 ;  /* 0x0000000808037824 */ /* 0x000fe200078e0212 */
[----:B------:R-:W-:Y:S01]  /*24d00*/  SHF.L.U32 R2, R10, 0x1f, RZ ;  /* 0x0000001f0a027819 */ /* 0x000fe200000006ff */
[----:B------:R-:W-:Y:S03]  /*24d10*/  BSSY B3, `(.L_x_2791) ;  /* 0x0000003000037945 */ /* 0x000fe60003800000 */
[----:B------:R-:W1:Y:S02]  /*24d20*/  SYNCS.PHASECHK.TRANS64.TRYWAIT P0, [R3+URZ+0x34840], R2 ;  /* 0x03484002030075a7 */ /* 0x000e64000800017f */
[----:B-1----:R-:W-:Y:S05]  /*24d30*/  @!P0 BRA `(.L_x_2792) ;  /* 0x0000005400288947 */ /* 0x002fea0003800000 */
.L_x_2936:
[----:B------:R-:W-:Y:S05]  /*24d40*/  BSYNC B3 ;  /* 0x0000000000037941 */ /* 0x000fea0003800000 */
.L_x_2791:
        /* <DEDUP_REMOVED lines=12> */
.L_x_2794:
[----:B------:R-:W-:Y:S05]  /*24e10*/  BSYNC B3 ;  /* 0x0000000000037941 */ /* 0x000fea0003800000 */
.L_x_2793:
        /* <DEDUP_REMOVED lines=12> */
.L_x_2795:
        /* <DEDUP_REMOVED lines=16> */
.L_x_2796:
        /* <DEDUP_REMOVED lines=15> */
.L_x_2797:
        /* <DEDUP_REMOVED lines=16> */
.L_x_2937:
[----:B------:R-:W-:Y:S05]  /*251d0*/  BSYNC B3 ;  /* 0x0000000000037941 */ /* 0x000fea0003800000 */
.L_x_2798:
        /* <DEDUP_REMOVED lines=12> */
.L_x_2801:
[----:B------:R-:W-:Y:S05]  /*252a0*/  BSYNC B3 ;  /* 0x0000000000037941 */ /* 0x000fea0003800000 */
.L_x_2800:
        /* <DEDUP_REMOVED lines=13> */
.L_x_2802:
        /* <DEDUP_REMOVED lines=15> */
.L_x_2803:
        /* <DEDUP_REMOVED lines=12> */
.L_x_2789:
[----:B------:R-:W-:Y:S05]  /*25530*/  BSYNC B1 ;  /* 0x0000000000017941 */ /* 0x000fea0003800000 */
.L_x_2788:
[----:B0-----:R-:W2:Y:S01]  /*25540*/  LDL.LU R0, [R1+0x48] ;  /* 0x0000480001007983 */ /* 0x001ea20000300800 */
[----:B------:R-:W-:-:S03]  /*25550*/  IMAD.MOV.U32 R19, RZ, RZ, R8 ;  /* 0x000000ffff137224 */ /* 0x000fc600078e0008 */
[----:B------:R0:W-:Y:S02]  /*25560*/  STL [R1+0x18], R10 ;  /* 0x0000180a01007387 */ /* 0x0001e40000100800 */
[----:B0-2---:R-:W-:-:S07]  /*25570*/  VIADD R0, R0, 0xfffffffd ;  /* 0xfffffffd00007836 */ /* 0x005fce0000000000 */
.L_x_2787:
[----:B------:R-:W-:Y:S05]  /*25580*/  BSYNC B2 ;  /* 0x0000000000027941 */ /* 0x000fea0003800000 */
.L_x_2786:
[----:B------:R-:W-:Y:S01]  /*25590*/  VIADD R9, R9, 0xfffffffe ;  /* 0xfffffffe09097836 */ /* 0x000fe20000000000 */
[----:B------:R-:W-:-:S04]  /*255a0*/  LOP3.LUT R6, RZ, R6, RZ, 0x33, !PT ;  /* 0x00000006ff067212 */ /* 0x000fc800078e33ff */
[----:B------:R-:W-:-:S13]  /*255b0*/  ISETP.NE.AND P0, PT, R9, R6, PT ;  /* 0x000000060900720c */ /* 0x000fda0003f05270 */
[----:B------:R-:W-:Y:S05]  /*255c0*/  @!P0 BRA `(.L_x_2785) ;  /* 0x0000001400448947 */ /* 0x000fea0003800000 */
[----:B------:R-:W-:-:S07]  /*255d0*/  IMAD.MOV.U32 R9, RZ, RZ, R17 ;  /* 0x000000ffff097224 */ /* 0x000fce00078e0011 */
.L_x_2836:
        /* <DEDUP_REMOVED lines=35> */
.L_x_2806:
[----:B------:R-:W-:Y:S01]  /*25810*/  IMAD R3, R4, 0x8, R18 ;  /* 0x0000000804037824 */ /* 0x000fe200078e0212 */
[----:B------:R-:W-:Y:S01]  /*25820*/  SHF.L.U32 R2, R5, 0x1f, RZ ;  /* 0x0000001f05027819 */ /* 0x000fe200000006ff */
[----:B------:R-:W-:Y:S03]  /*25830*/  BSSY B2, `(.L_x_2807) ;  /* 0x0000003000027945 */ /* 0x000fe60003800000 */
[----:B------:R-:W1:Y:S02]  /*25840*/  SYNCS.PHASECHK.TRANS64.TRYWAIT P0, [R3+URZ+0x34840], R2 ;  /* 0x03484002030075a7 */ /* 0x000e64000800017f */
[----:B-1----:R-:W-:Y:S05]  /*25850*/  @!P0 BRA `(.L_x_2808) ;  /* 0x0000004800888947 */ /* 0x002fea0003800000 */
.L_x_2938:
[----:B------:R-:W-:Y:S05]  /*25860*/  BSYNC B2 ;  /* 0x0000000000027941 */ /* 0x000fea0003800000 */
.L_x_2807:
        /* <DEDUP_REMOVED lines=12> */
.L_x_2810:
[----:B------:R-:W-:Y:S05]  /*25930*/  BSYNC B2 ;  /* 0x0000000000027941 */ /* 0x000fea0003800000 */
.L_x_2809:
        /* <DEDUP_REMOVED lines=12> */
.L_x_2811:
        /* <DEDUP_REMOVED lines=16> */
.L_x_2812:
        /* <DEDUP_REMOVED lines=15> */
.L_x_2813:
        /* <DEDUP_REMOVED lines=16> */
.L_x_2939:
[----:B------:R-:W-:Y:S05]  /*25cf0*/  BSYNC B2 ;  /* 0x0000000000027941 */ /* 0x000fea0003800000 */
.L_x_2814:
        /* <DEDUP_REMOVED lines=11> */
.L_x_2817:
[----:B------:R-:W-:Y:S05]  /*25db0*/  BSYNC B2 ;  /* 0x0000000000027941 */ /* 0x000fea0003800000 */
.L_x_2816:
        /* <DEDUP_REMOVED lines=12> */
.L_x_2818:
        /* <DEDUP_REMOVED lines=15> */
.L_x_2819:
        /* <DEDUP_REMOVED lines=12> */
.L_x_2805:
[----:B------:R-:W-:Y:S05]  /*26030*/  BSYNC B1 ;  /* 0x0000000000017941 */ /* 0x000fea0003800000 */
.L_x_2804:
        /* <DEDUP_REMOVED lines=35> */
.L_x_2822:
[----:B------:R-:W-:Y:S01]  /*26270*/  IMAD R2, R19, 0x8, R18 ;  /* 0x0000000813027824 */ /* 0x000fe200078e0212 */
[----:B------:R-:W-:Y:S01]  /*26280*/  SHF.L.U32 R3, R10, 0x1f, RZ ;  /* 0x0000001f0a037819 */ /* 0x000fe200000006ff */
[----:B------:R-:W-:Y:S03]  /*26290*/  BSSY B2, `(.L_x_2823) ;  /* 0x0000003000027945 */ /* 0x000fe60003800000 */
[----:B------:R-:W2:Y:S02]  /*262a0*/  SYNCS.PHASECHK.TRANS64.TRYWAIT P0, [R2+URZ+0x34840], R3 ;  /* 0x03484003020075a7 */ /* 0x000ea4000800017f */
[----:B--2---:R-:W-:Y:S05]  /*262b0*/  @!P0 BRA `(.L_x_2824) ;  /* 0x0000004000188947 */ /* 0x004fea0003800000 */
.L_x_2940:
[----:B------:R-:W-:Y:S05]  /*262c0*/  BSYNC B2 ;  /* 0x0000000000027941 */ /* 0x000fea0003800000 */
.L_x_2823:
        /* <DEDUP_REMOVED lines=12> */
.L_x_2826:
[----:B------:R-:W-:Y:S05]  /*26390*/  BSYNC B2 ;  /* 0x0000000000027941 */ /* 0x000fea0003800000 */
.L_x_2825:
        /* <DEDUP_REMOVED lines=13> */
.L_x_2827:
        /* <DEDUP_REMOVED lines=16> */
.L_x_2828:
        /* <DEDUP_REMOVED lines=15> */
.L_x_2829:
        /* <DEDUP_REMOVED lines=15> */
.L_x_2941:
[----:B------:R-:W-:Y:S05]  /*26750*/  BSYNC B2 ;  /* 0x0000000000027941 */ /* 0x000fea0003800000 */
.L_x_2830:
        /* <DEDUP_REMOVED lines=11> */
.L_x_2833:
[----:B------:R-:W-:Y:S05]  /*26810*/  BSYNC B2 ;  /* 0x0000000000027941 */ /* 0x000fea0003800000 */
.L_x_2832:
        /* <DEDUP_REMOVED lines=12> */
.L_x_2834:
        /* <DEDUP_REMOVED lines=15> */
.L_x_2835:
        /* <DEDUP_REMOVED lines=12> */
.L_x_2821:
[----:B------:R-:W-:Y:S05]  /*26a90*/  BSYNC B1 ;  /* 0x0000000000017941 */ /* 0x000fea0003800000 */
.L_x_2820:
[----:B------:R-:W2:Y:S01]  /*26aa0*/  LDL R2, [R1+0x30] ;  /* 0x0000300001027983 */ /* 0x000ea20000100800 */
[----:B------:R-:W-:Y:S01]  /*26ab0*/  VIADD R0, R0, 0xfffffffe ;  /* 0xfffffffe00007836 */ /* 0x000fe20000000000 */
[----:B--2---:R-:W-:-:S13]  /*26ac0*/  ISETP.GT.AND P0, PT, R6, R2, PT ;  /* 0x000000020600720c */ /* 0x004fda0003f04270 */
[----:B------:R-:W-:Y:S05]  /*26ad0*/  @P0 BRA `(.L_x_2836) ;  /* 0xffffffe800c00947 */ /* 0x000fea000383ffff */
.L_x_2785:
[----:B------:R-:W-:Y:S05]  /*26ae0*/  BSYNC B0 ;  /* 0x0000000000007941 */ /* 0x000fea0003800000 */
.L_x_2784:
        /* <DEDUP_REMOVED lines=18> */
.L_x_2838:
[----:B------:R-:W-:Y:S05]  /*26c10*/  BSYNC B0 ;  /* 0x0000000000007941 */ /* 0x000fea0003800000 */
.L_x_2837:
        /* <DEDUP_REMOVED lines=11> */
.L_x_2942:
[----:B------:R-:W-:Y:S05]  /*26cd0*/  BSYNC B1 ;  /* 0x0000000000017941 */ /* 0x000fea0003800000 */
.L_x_2841:
[----:B------:R-:W-:Y:S04]  /*26ce0*/  BSSY B1, `(.L_x_2843) ;  /* 0x0000009000017945 */ /* 0x000fe80003800000 */
[----:B------:R-:W-:Y:S05]  /*26cf0*/  @P1 BRA `(.L_x_2844) ;  /* 0x00000000001c1947 */ /* 0x000fea0003800000 */
[----:B------:R-:W4:Y:S01]  /*26d00*/  S2R R3, SR_TID.X ;  /* 0x0000000000037919 */ /* 0x000f220000002100 */
[----:B--2---:R-:W-:-:S04]  /*26d10*/  IMAD.MOV.U32 R2, RZ, RZ, 0x8000 ;  /* 0x00008000ff027424 */ /* 0x004fc800078e00ff */
[----:B------:R2:W-:Y:S01]  /*26d20*/  SYNCS.ARRIVE.TRANS64 RZ, [R0+URZ+0x34850], R2 ;  /* 0x0348500200ff79a7 */ /* 0x0005e2000800003f */
[----:B----4-:R-:W-:-:S04]  /*26d30*/  LOP3.LUT R3, R3, 0x1f, RZ, 0xc0, !PT ;  /* 0x0000001f03037812 */ /* 0x010fc800078ec0ff */
[----:B------:R-:W-:-:S13]  /*26d40*/  ISETP.NE.AND P0, PT, R3, RZ, PT ;  /* 0x000000ff0300720c */ /* 0x000fda0003f05270 */
[----:B--2---:R-:W-:Y:S05]  /*26d50*/  @!P0 BRA `(.L_x_2844) ;  /* 0x0000000000048947 */ /* 0x004fea0003800000 */
[----:B------:R-:W-:Y:S01]  /*26d60*/  BPT.TRAP 0x1 ;  /* 0x000000040000795c */ /* 0x000fe20000300000 */
.L_x_2844:
[----:B------:R-:W-:Y:S05]  /*26d70*/  BSYNC B1 ;  /* 0x0000000000017941 */ /* 0x000fea0003800000 */
.L_x_2843:
[----:B------:R-:W4:Y:S04]  /*26d80*/  LDL.LU R3, [R1+0x20] ;  /* 0x0000200001037983 */ /* 0x000f280000300800 */
[----:B--2---:R-:W4:Y:S01]  /*26d90*/  LDL.LU R2, [R1+0x8] ;  /* 0x0000080001027983 */ /* 0x004f220000300800 */
        /* <DEDUP_REMOVED lines=10> */
.L_x_2845:
        /* <DEDUP_REMOVED lines=15> */
.L_x_2846:
        /* <DEDUP_REMOVED lines=10> */
.L_x_2840:
[----:B------:R-:W-:Y:S05]  /*26fd0*/  BSYNC B0 ;  /* 0x0000000000007941 */ /* 0x000fea0003800000 */
.L_x_2839:
[----:B------:R-:W2:Y:S01]  /*26fe0*/  LDL.LU R4, [R1+0x18] ;  /* 0x0000180001047983 */ /* 0x000ea20000300800 */
[----:B------:R-:W-:-:S05]  /*26ff0*/  VIADD R19, R19, 0x1 ;  /* 0x0000000113137836 */ /* 0x000fca0000000000 */
[----:B------:R-:W-:-:S04]  /*27000*/  ISETP.NE.AND P0, PT, R19, 0x2, PT ;  /* 0x000000021300780c */ /* 0x000fc80003f05270 */
[----:B------:R-:W-:Y:S02]  /*27010*/  SEL R0, RZ, 0x1, P0 ;  /* 0x00000001ff007807 */ /* 0x000fe40000000000 */
[----:B------:R-:W-:Y:S02]  /*27020*/  SEL R19, R19, RZ, P0 ;  /* 0x000000ff13137207 */ /* 0x000fe40000000000 */
[----:B--2---:R-:W-:-:S05]  /*27030*/  LOP3.LUT R4, R4, R0, RZ, 0x3c, !PT ;  /* 0x0000000004047212 */ /* 0x004fca00078e3cff */
[----:B------:R2:W-:Y:S02]  /*27040*/  STL [R1+0x18], R4 ;  /* 0x0000180401007387 */ /* 0x0005e40000100800 */
.L_x_2764:
[----:B------:R-:W-:Y:S05]  /*27050*/  BSYNC B7 ;  /* 0x0000000000077941 */ /* 0x000fea0003800000 */
.L_x_2762:
[----:B----4-:R-:W4:Y:S02]  /*27060*/  LDL R0, [R1+0x1c] ;  /* 0x00001c0001007983 */ /* 0x010f240000100800 */
[----:B----4-:R-:W-:-:S13]  /*27070*/  LOP3.LUT P0, RZ, R0, 0x2, RZ, 0xc0, !PT ;  /* 0x0000000200ff7812 */ /* 0x010fda000780c0ff */
[----:B------:R-:W-:Y:S05]  /*27080*/  @!P0 BRA `(.L_x_2847) ;  /* 0x00000000002c8947 */ /* 0x000fea0003800000 */
[----:B------:R-:W-:Y:S05]  /*27090*/  WARPSYNC.ALL ;  /* 0x0000000000007948 */ /* 0x000fea0003800000 */
[----:B------:R-:W4:Y:S08]  /*270a0*/  S2UR UR5, SR_CgaCtaId ;  /* 0x00000000000579c3 */ /* 0x000f300000008800 */
[----:B------:R-:W-:Y:S06]  /*270b0*/  BAR.SYNC.DEFER_BLOCKING 0x5, 0x180 ;  /* 0x0146000000007b1d */ /* 0x000fec0000010000 */
[----:B------:R-:W-:-:S02]  /*270c0*/  UMOV UR4, 0x400 ;  /* 0x0000040000047882 */ /* 0x000fc40000000000 */
[----:B----4-:R-:W-:-:S06]  /*270d0*/  ULEA UR4, UR5, UR4, 0x18 ;  /* 0x0000000405047291 */ /* 0x010fcc000f8ec03f */
[----:B------:R-:W-:-:S05]  /*270e0*/  IMAD.U32 R18, RZ, RZ, UR4 ;  /* 0x00000004ff127e24 */ /* 0x000fca000f8e00ff */
[----:B-123--:R-:W1:Y:S04]  /*270f0*/  LDS.128 R4, [R18+0x348d0] ;  /* 0x0348d00012047984 */ /* 0x00ee680000000c00 */
[----:B-1----:R1:W-:Y:S04]  /*27100*/  STL.64 [R1], R4 ;  /* 0x0000000401007387 */ /* 0x0023e80000100a00 */
[----:B------:R1:W-:Y:S01]  /*27110*/  STL.64 [R1+0x8], R6 ;  /* 0x0000080601007387 */ /* 0x0003e20000100a00 */
[----:B------:R-:W-:Y:S06]  /*27120*/  BAR.ARV 0x4, 0x180 ;  /* 0x0106000000007b1d */ /* 0x000fec0000002000 */
[----:B------:R-:W-:Y:S05]  /*27130*/  BRA `(.L_x_2848) ;  /* 0x0000001000347947 */ /* 0x000fea0003800000 */
.L_x_2847:
[----:B------:R-:W4:Y:S01]  /*27140*/  S2R R16, SR_TID.X ;  /* 0x0000000000107919 */ /* 0x000f220000002100 */
[----:B------:R-:W-:Y:S01]  /*27150*/  UMOV UR4, 0xffffffff ;  /* 0xffffffff00047882 */ /* 0x000fe20000000000 */
[----:B----4-:R-:W-:-:S04]  /*27160*/  LOP3.LUT R16, R16, 0x1f, RZ, 0xc0, !PT ;  /* 0x0000001f10107812 */ /* 0x010fc800078ec0ff */
[----:B------:R-:W-:Y:S01]  /*27170*/  ISETP.NE.AND P0, PT, R16, 0x1f, PT ;  /* 0x0000001f1000780c */ /* 0x000fe20003f05270 */
[----:B------:R-:W-:-:S12]  /*27180*/  BRA.DIV UR4, `(.L_x_2849) ;  /* 0x0000003204a07947 */ /* 0x000fd8000b800000 */
[----:B------:R-:W0:Y:S01]  /*27190*/  LDL.LU R2, [R1] ;  /* 0x0000000001027983 */ /* 0x000e220000300800 */
[----:B------:R-:W-:-:S03]  /*271a0*/  ULDC UR4, c[0x0][0xc3c] ;  /* 0x00030f0000047ab9 */ /* 0x000fc60000000800 */
[----:B------:R-:W4:Y:S01]  /*271b0*/  LDL R3, [R1+0xc] ;  /* 0x00000c0001037983 */ /* 0x000f220000100800 */
[----:B0--3--:R-:W-:Y:S02]  /*271c0*/  IMAD.MOV.U32 R10, RZ, RZ, R2 ;  /* 0x000000ffff0a7224 */ /* 0x009fe400078e0002 */
[----:B----4-:R-:W-:-:S05]  /*271d0*/  IMAD.IADD R0, R3, 0x1, R16 ;  /* 0x0000000103007824 */ /* 0x010fca00078e0210 */
[----:B------:R-:W-:-:S13]  /*271e0*/  ISETP.GE.OR P1, PT, R0, UR4, !P0 ;  /* 0x0000000400007c0c */ /* 0x000fda000c726670 */
[----:B------:R-:W0:Y:S08]  /*271f0*/  @!P1 LDC.64 R2, c[0x0][0xc80] ;  /* 0x00032000ff029b82 */ /* 0x000e300000000a00 */
[----:B-1----:R-:W1:Y:S01]  /*27200*/  @!P1 LDC.64 R6, c[0x0][0xc78] ;  /* 0x00031e00ff069b82 */ /* 0x002e620000000a00 */
[----:B0-----:R-:W-:-:S05]  /*27210*/  @!P1 IMAD.WIDE R2, R0, 0x4, R2 ;  /* 0x0000000400029825 */ /* 0x001fca00078e0202 */
[----:B------:R1:W3:Y:S02]  /*27220*/  @!P1 LDG.E R8, desc[UR60][R2.64] ;  /* 0x0000003c02089981 */ /* 0x0002e4000c1e1900 */
[----:B-1----:R-:W-:-:S06]  /*27230*/  @!P1 IMAD.WIDE R2, R0, 0x4, R6 ;  /* 0x0000000400029825 */ /* 0x002fcc00078e0206 */
[----:B------:R-:W4:Y:S01]  /*27240*/  @!P1 LDG.E R2, desc[UR60][R2.64] ;  /* 0x0000003c02029981 */ /* 0x000f22000c1e1900 */
[----:B--2---:R-:W-:Y:S01]  /*27250*/  IMAD.MOV.U32 R4, RZ, RZ, RZ ;  /* 0x000000ffff047224 */ /* 0x004fe200078e00ff */
        /* <DEDUP_REMOVED lines=9> */
[----:B----4-:R-:W-:Y:S01]  /*272f0*/  @!P1 IMAD.MOV.U32 R6, RZ, RZ, R2 ;  /* 0x000000ffff069224 */ /* 0x010fe200078e0002 */
        /* <DEDUP_REMOVED lines=18> */
.L_x_2952:
[----:B------:R-:W-:Y:S02]  /*27420*/  ULDC UR4, c[0x0][0xc38] ;  /* 0x00030e0000047ab9 */ /* 0x000fe40000000800 */
[----:B------:R-:W-:-:S04]  /*27430*/  IMAD.U32 R2, RZ, RZ, UR4 ;  /* 0x00000004ff027e24 */ /* 0x000fc8000f8e00ff */
[----:B-1----:R-:W-:-:S04]  /*27440*/  IMAD R9, R9, R2, RZ ;  /* 0x0000000209097224 */ /* 0x002fc800078e02ff */
[----:B------:R-:W-:-:S05]  /*27450*/  IMAD.IADD R0, R0, 0x1, R9 ;  /* 0x0000000100007824 */ /* 0x000fca00078e0209 */
[----:B------:R-:W-:-:S13]  /*27460*/  ISETP.GT.AND P6, PT, R0, R5, PT ;  /* 0x000000050000720c */ /* 0x000fda0003fc4270 */
[----:B------:R-:W-:Y:S05]  /*27470*/  @P6 BRA `(.L_x_2850) ;  /* 0x0000000000ac6947 */ /* 0x000fea0003800000 */
.L_x_2853:
        /* <DEDUP_REMOVED lines=37> */
.L_x_2960:
[----:B------:R-:W-:Y:S02]  /*276d0*/  ULDC UR4, c[0x0][0xc38] ;  /* 0x00030e0000047ab9 */ /* 0x000fe40000000800 */
[----:B------:R-:W-:-:S04]  /*276e0*/  IMAD.U32 R2, RZ, RZ, UR4 ;  /* 0x00000004ff027e24 */ /* 0x000fc8000f8e00ff */
[----:B-1----:R-:W-:-:S04]  /*276f0*/  IMAD R9, R9, R2, RZ ;  /* 0x0000000209097224 */ /* 0x002fc800078e02ff */
[----:B------:R-:W-:-:S05]  /*27700*/  IMAD.IADD R0, R9, 0x1, R0 ;  /* 0x0000000109007824 */ /* 0x000fca00078e0200 */
[----:B------:R-:W-:-:S13]  /*27710*/  ISETP.GT.AND P6, PT, R0, R5, PT ;  /* 0x000000050000720c */ /* 0x000fda0003fc4270 */
[----:B------:R-:W-:Y:S05]  /*27720*/  @!P6 BRA `(.L_x_2853) ;  /* 0xfffffffc0054e947 */ /* 0x000fea000383ffff */
.L_x_2850:
        /* <DEDUP_REMOVED lines=8> */
[----:B-1----:R1:W3:Y:S04]  /*277b0*/  SHFL.IDX PT, R4, R4, R3, 0x1f ;  /* 0x00001f0304047589 */ /* 0x0022e800000e0000 */
[----:B------:R1:W4:Y:S01]  /*277c0*/  SHFL.IDX PT, R6, R6, R3, 0x1f ;  /* 0x00001f0306067589 */ /* 0x00032200000e0000 */
[----:B--2---:R-:W-:-:S05]  /*277d0*/  IMAD.IADD R10, R3, 0x1, R10 ;  /* 0x00000001030a7824 */ /* 0x004fca00078e020a */
[----:B---34-:R1:W-:Y:S02]  /*277e0*/  STL [R1+0xc], R10 ;  /* 0x00000c0a01007387 */ /* 0x0183e40000100800 */
.L_x_2965:
[----:B------:R-:W-:-:S13]  /*277f0*/  ISETP.NE.AND P0, PT, R0, RZ, PT ;  /* 0x000000ff0000720c */ /* 0x000fda0003f05270 */
[----:B------:R-:W-:Y:S05]  /*27800*/  @!P0 BRA `(.L_x_2855) ;  /* 0x0000000000148947 */ /* 0x000fea0003800000 */
[----:B------:R-:W-:Y:S01]  /*27810*/  UMOV UR4, 0xffffffff ;  /* 0xffffffff00047882 */ /* 0x000fe20000000000 */
[----:B-1----:R-:W-:Y:S02]  /*27820*/  VIADD R3, R3, 0xffffffff ;  /* 0xffffffff03037836 */ /* 0x002fe40000000000 */
[----:B------:R-:W-:Y:S05]  /*27830*/  BRA.DIV UR4, `(.L_x_2856) ;  /* 0x0000003604947947 */ /* 0x000fea000b800000 */
[----:B------:R1:W2:Y:S02]  /*27840*/  SHFL.IDX PT, R3, R7, R3, 0x1f ;  /* 0x00001f0307037589 */ /* 0x0002a400000e0000 */
.L_x_2968:
[----:B--2---:R-:W-:-:S07]  /*27850*/  IMAD.MOV.U32 R8, RZ, RZ, R3 ;  /* 0x000000ffff087224 */ /* 0x004fce00078e0003 */
.L_x_2855:
[----:B------:R-:W-:Y:S01]  /*27860*/  ISETP.NE.AND P0, PT, R6, 0x1, PT ;  /* 0x000000010600780c */ /* 0x000fe20003f05270 */
[----:B------:R-:W-:-:S05]  /*27870*/  IMAD R0, R8, R2, R9 ;  /* 0x0000000208007224 */ /* 0x000fca00078e0209 */
[----:B------:R2:W-:Y:S02]  /*27880*/  STL [R1], R0 ;  /* 0x0000000001007387 */ /* 0x0005e40000100800 */
[----:B--2---:R-:W-:-:S05]  /*27890*/  IMAD.IADD R0, R5, 0x1, -R0 ;  /* 0x0000000105007824 */ /* 0x004fca00078e0a00 */
[----:B------:R-:W-:Y:S05]  /*278a0*/  @!P0 BRA `(.L_x_2857) ;  /* 0x0000000000e48947 */ /* 0x000fea0003800000 */
[----:B------:R-:W-:-:S04]  /*278b0*/  IABS R5, R4 ;  /* 0x0000000400057213 */ /* 0x000fc80000000000 */
[----:B------:R-:W2:Y:S08]  /*278c0*/  I2F.RP R2, R5 ;  /* 0x0000000500027306 */ /* 0x000eb00000209400 */
[----:B--2---:R-:W2:Y:S02]  /*278d0*/  MUFU.RCP R2, R2 ;  /* 0x0000000200027308 */ /* 0x004ea40000001000 */
[----:B--2---:R-:W-:-:S06]  /*278e0*/  VIADD R2, R2, 0xffffffe ;  /* 0x0ffffffe02027836 */ /* 0x004fcc0000000000 */
[----:B-1----:R-:W1:Y:S02]  /*278f0*/  F2I.FTZ.U32.TRUNC.NTZ R3, R2 ;  /* 0x0000000200037305 */ /* 0x002e64000021f000 */
[----:B-1----:R-:W-:-:S04]  /*27900*/  IMAD.MOV R2, RZ, RZ, -R3 ;  /* 0x000000ffff027224 */ /* 0x002fc800078e0a03 */
        /* <DEDUP_REMOVED lines=14> */
[----:B------:R-:W1:Y:S07]  /*279f0*/  I2F.RP R2, R5 ;  /* 0x0000000500027306 */ /* 0x000e6e0000209400 */
[----:B------:R-:W-:Y:S01]  /*27a00*/  @P0 VIADD R8, R8, 0x1 ;  /* 0x0000000108080836 */ /* 0x000fe20000000000 */
[----:B-1----:R-:W1:Y:S02]  /*27a10*/  MUFU.RCP R2, R2 ;  /* 0x0000000200027308 */ /* 0x002e640000001000 */
[----:B-1----:R-:W-:-:S06]  /*27a20*/  VIADD R2, R2, 0xffffffe ;  /* 0x0ffffffe02027836 */ /* 0x002fcc0000000000 */
[----:B------:R-:W1:Y:S02]  /*27a30*/  F2I.FTZ.U32.TRUNC.NTZ R3, R2 ;  /* 0x0000000200037305 */ /* 0x000e64000021f000 */
[----:B-1----:R-:W-:-:S04]  /*27a40*/  IMAD.MOV R2, RZ, RZ, -R3 ;  /* 0x000000ffff027224 */ /* 0x002fc800078e0a03 */
[----:B0-----:R-:W-:Y:S02]  /*27a50*/  IMAD R7, R2, R5, RZ ;  /* 0x0000000502077224 */ /* 0x001fe400078e02ff */
        /* <DEDUP_REMOVED lines=30> */
.L_x_2857:
[----:B-1----:R-:W2:Y:S01]  /*27c40*/  LDL R3, [R1+0xc] ;  /* 0x00000c0001037983 */ /* 0x002ea20000100800 */
[----:B0-----:R-:W2:Y:S02]  /*27c50*/  LDC.64 R6, c[0x0][0xc90] ;  /* 0x00032400ff067b82 */ /* 0x001ea40000000a00 */
        /* <DEDUP_REMOVED lines=61> */
.L_x_2858:
[----:B------:R-:W-:-:S05]  /*28030*/  LOP3.LUT R0, RZ, R0, RZ, 0x33, !PT ;  /* 0x00000000ff007212 */ /* 0x000fca00078e33ff */
[----:B------:R-:W-:-:S05]  /*28040*/  IMAD.IADD R0, R4, 0x1, R0 ;  /* 0x0000000104007824 */ /* 0x000fca00078e0200 */
[----:B------:R2:W-:Y:S01]  /*28050*/  STL [R1+0x4], R0 ;  /* 0x0000040001007387 */ /* 0x0005e20000100800 */
[----:B------:R-:W-:Y:S05]  /*28060*/  BRA `(.L_x_2859) ;  /* 0x0000000000287947 */ /* 0x000fea0003800000 */
.L_x_2851:
        /* <DEDUP_REMOVED lines=10> */
.L_x_2859:
[----:B01-3--:R-:W3:Y:S04]  /*28110*/  LDL R2, [R1+0xc] ;  /* 0x00000c0001027983 */ /* 0x00bee80000100800 */
[----:B------:R-:W4:Y:S04]  /*28120*/  LDL R3, [R1+0x8] ;  /* 0x0000080001037983 */ /* 0x000f280000100800 */
[----:B------:R-:W5:Y:S04]  /*28130*/  LDL R5, [R1+0x4] ;  /* 0x0000040001057983 */ /* 0x000f680000100800 */
[----:B------:R-:W5:Y:S01]  /*28140*/  LDL R4, [R1] ;  /* 0x0000000001047983 */ /* 0x000f620000100800 */
[----:B--2---:R-:W0:Y:S01]  /*28150*/  S2R R0, SR_TID.X ;  /* 0x0000000000007919 */ /* 0x004e220000002100 */
[----:B------:R-:W-:Y:S05]  /*28160*/  WARPSYNC.ALL ;  /* 0x0000000000007948 */ /* 0x000fea0003800000 */
[----:B0-----:R-:W-:Y:S01]  /*28170*/  LOP3.LUT R0, R0, 0x1f, RZ, 0xc0, !PT ;  /* 0x0000001f00007812 */ /* 0x001fe200078ec0ff */
[----:B------:R-:W-:Y:S03]  /*28180*/  BAR.SYNC.DEFER_BLOCKING 0x4, 0x180 ;  /* 0x0106000000007b1d */ /* 0x000fe60000010000 */
[----:B------:R-:W-:-:S13]  /*28190*/  ISETP.NE.AND P0, PT, R0, RZ, PT ;  /* 0x000000ff0000720c */ /* 0x000fda0003f05270 */
[----:B------:R-:W0:Y:S01]  /*281a0*/  @!P0 S2R R0, SR_CgaCtaId ;  /* 0x0000000000008919 */ /* 0x000e220000008800 */
[----:B---3--:R-:W-:Y:S01]  /*281b0*/  IMAD.MOV.U32 R7, RZ, RZ, R2 ;  /* 0x000000ffff077224 */ /* 0x008fe200078e0002 */
[----:B------:R-:W-:Y:S01]  /*281c0*/  @!P0 MOV R2, 0x400 ;  /* 0x0000040000028802 */ /* 0x000fe20000000f00 */
[----:B----4-:R-:W-:-:S03]  /*281d0*/  IMAD.MOV.U32 R6, RZ, RZ, R3 ;  /* 0x000000ffff067224 */ /* 0x010fc600078e0003 */
[----:B0-----:R-:W-:-:S05]  /*281e0*/  @!P0 LEA R18, R0, R2, 0x18 ;  /* 0x0000000200128211 */ /* 0x001fca00078ec0ff */
[----:B-----5:R2:W-:Y:S01]  /*281f0*/  @!P0 STS.128 [R18+0x348d0], R4 ;  /* 0x0348d00412008388 */ /* 0x0205e20000000c00 */
[----:B------:R-:W-:Y:S06]  /*28200*/  BAR.ARV 0x5, 0x180 ;  /* 0x0146000000007b1d */ /* 0x000fec0000002000 */
.L_x_2848:
[----:B------:R-:W3:Y:S01]  /*28210*/  LDL R0, [R1+0xc] ;  /* 0x00000c0001007983 */ /* 0x000ee20000100800 */
[----:B------:R-:W-:Y:S02]  /*28220*/  ULDC UR4, c[0x0][0xc3c] ;  /* 0x00030f0000047ab9 */ /* 0x000fe40000000800 */
[----:B---3--:R-:W-:-:S13]  /*28230*/  ISETP.GE.AND P0, PT, R0, UR4, PT ;  /* 0x0000000400007c0c */ /* 0x008fda000bf06270 */
[----:B------:R-:W-:Y:S05]  /*28240*/  @!P0 BRA `(.L_x_2860) ;  /* 0xffffff8800f88947 */ /* 0x000fea000383ffff */
[----:B------:R-:W-:Y:S05]  /*28250*/  BSYNC B8 ;  /* 0x0000000000087941 */ /* 0x000fea0003800000 */
.L_x_2716:
[----:B--2---:R-:W2:Y:S01]  /*28260*/  LDL.LU R0, [R1+0x64] ;  /* 0x0000640001007983 */ /* 0x004ea20000300800 */
[----:B------:R-:W-:Y:S01]  /*28270*/  BSSY B0, `(.L_x_2861) ;  /* 0x000000b000007945 */ /* 0x000fe20003800000 */
[----:B-1----:R-:W1:Y:S01]  /*28280*/  S2R R5, SR_CgaCtaId ;  /* 0x0000000000057919 */ /* 0x002e620000008800 */
[----:B--2---:R-:W-:-:S05]  /*28290*/  VIADD R0, R0, 0x1 ;  /* 0x0000000100007836 */ /* 0x004fca0000000000 */
[----:B0-----:R-:W-:-:S04]  /*282a0*/  LEA.HI R2, R0, R0, RZ, 0x1 ;  /* 0x0000000000027211 */ /* 0x001fc800078f08ff */
[----:B------:R-:W-:-:S05]  /*282b0*/  LOP3.LUT R3, R2, 0xfffffffe, RZ, 0xc0, !PT ;  /* 0xfffffffe02037812 */ /* 0x000fca00078ec0ff */
[----:B------:R-:W-:Y:S01]  /*282c0*/  IMAD.IADD R3, R0, 0x1, -R3 ;  /* 0x0000000100037824 */ /* 0x000fe200078e0a03 */
[----:B------:R-:W-:-:S04]  /*282d0*/  MOV R0, 0x400 ;  /* 0x0000040000007802 */ /* 0x000fc80000000f00 */
[----:B-1----:R-:W-:Y:S02]  /*282e0*/  LEA R0, R5, R0, 0x18 ;  /* 0x0000000005007211 */ /* 0x002fe400078ec0ff */
[----:B------:R-:W-:-:S04]  /*282f0*/  SHF.L.U32 R3, R3, 0x1f, RZ ;  /* 0x0000001f03037819 */ /* 0x000fc800000006ff */
[----:B------:R-:W0:Y:S02]  /*28300*/  SYNCS.PHASECHK.TRANS64.TRYWAIT P0, [R0+URZ+0x34820], R3 ;  /* 0x03482003000075a7 */ /* 0x000e24000800017f */
[----:B0-----:R-:W-:Y:S05]  /*28310*/  @!P0 BRA `(.L_x_2862) ;  /* 0x0000002c00088947 */ /* 0x001fea0003800000 */
.L_x_2969:
[----:B------:R-:W-:Y:S05]  /*28320*/  BSYNC B0 ;  /* 0x0000000000007941 */ /* 0x000fea0003800000 */
.L_x_2861:
[----:B------:R-:W-:-:S03]  /*28330*/  UMOV UR4, 0xffffffff ;  /* 0xffffffff00047882 */ /* 0x000fc60000000000 */
[----:B------:R-:W-:Y:S05]  /*28340*/  BRA.DIV UR4, `(.L_x_2863) ;  /* 0x0000002e04107947 */ /* 0x000fea000b800000 */
[----:B------:R-:W1:Y:S02]  /*28350*/  S2R R2, SR_TID.X ;  /* 0x0000000000027919 */ /* 0x000e640000002100 */
[----:B-1----:R-:W-:-:S04]  /*28360*/  SHF.R.U32.HI R2, RZ, 0x5, R2 ;  /* 0x00000005ff027819 */ /* 0x002fc80000011602 */
[----:B------:R-:W-:-:S05]  /*28370*/  LOP3.LUT R2, R2, 0x3, RZ, 0xc0, !PT ;  /* 0x0000000302027812 */ /* 0x000fca00078ec0ff */
[----:B------:R1:W2:Y:S02]  /*28380*/  SHFL.IDX PT, R14, R2, RZ, 0x1f ;  /* 0x00001fff020e7589 */ /* 0x0002a400000e0000 */
.L_x_2972:
[----:B--2---:R-:W-:-:S13]  /*28390*/  ISETP.NE.AND P0, PT, R14, RZ, PT ;  /* 0x000000ff0e00720c */ /* 0x004fda0003f05270 */
[----:B------:R-:W-:Y:S05]  /*283a0*/  @P0 BRA `(.L_x_2475) ;  /* 0x0000000000940947 */ /* 0x000fea0003800000 */
[----:B------:R-:W-:-:S03]  /*283b0*/  UMOV UR4, 0xffffffff ;  /* 0xffffffff00047882 */ /* 0x000fc60000000000 */
[----:B------:R-:W-:Y:S05]  /*283c0*/  BRA.DIV UR4, `(.L_x_2864) ;  /* 0x0000002e04247947 */ /* 0x000fea000b800000 */
[----:B------:R-:W-:-:S13]  /*283d0*/  ELECT P6, URZ, PT ;  /* 0x00000000003f782f */ /* 0x000fda00038c0000 */
.L_x_2975:
        /* <DEDUP_REMOVED lines=8> */
.L_x_2865:
        /* <DEDUP_REMOVED lines=13> */
.L_x_2976:
[----:B------:R-:W1:Y:S02]  /*28530*/  SYNCS.PHASECHK.TRANS64.TRYWAIT P0, [R7+URZ], R2 ;  /* 0x00000002070075a7 */ /* 0x000e64000800017f */
[----:B-1----:R-:W-:Y:S05]  /*28540*/  @!P0 BRA `(.L_x_2867) ;  /* 0x0000002800f88947 */ /* 0x002fea0003800000 */
.L_x_2977:
[----:B------:R-:W-:Y:S05]  /*28550*/  @!P2 BRA `(.L_x_2868) ;  /* 0x000000000004a947 */ /* 0x000fea0003800000 */
[----:B------:R-:W-:Y:S01]  /*28560*/  BPT.TRAP 0x1 ;  /* 0x000000040000795c */ /* 0x000fe20000300000 */
.L_x_2868:
[----:B------:R-:W-:-:S04]  /*28570*/  VIADD R0, R0, 0x34860 ;  /* 0x0003486000007836 */ /* 0x000fc80000000000 */
[----:B------:R-:W-:-:S04]  /*28580*/  IMAD R4, R19, 0x8, R0 ;  /* 0x0000000813047824 */ /* 0x000fc800078e0200 */
[----:B------:R-:W2:Y:S02]  /*28590*/  SYNCS.PHASECHK.TRANS64.TRYWAIT P0, [R4+URZ], R5 ;  /* 0x00000005040075a7 */ /* 0x000ea4000800017f */
[----:B--2---:R-:W-:Y:S05]  /*285a0*/  @!P0 BRA `(.L_x_2869) ;  /* 0x0000002800f48947 */ /* 0x004fea0003800000 */
.L_x_2978:
[----:B------:R-:W-:-:S07]  /*285b0*/  IMAD R3, R3, 0x8, R0 ;  /* 0x0000000803037824 */ /* 0x000fce00078e0200 */
.L_x_2870:
[----:B---3--:R3:W4:Y:S02]  /*285c0*/  SYNCS.PHASECHK.TRANS64.TRYWAIT P0, [R3+URZ], R2 ;  /* 0x00000002030075a7 */ /* 0x008724000800017f */
[----:B----4-:R-:W-:Y:S05]  /*285d0*/  @!P0 NANOSLEEP.SYNCS 0x989680 ;  /* 0x009896800000895d */ /* 0x010fea0003900000 */
[----:B------:R-:W4:Y:S02]  /*285e0*/  @!P0 SYNCS.PHASECHK.TRANS64 P0, [R3+URZ], R2 ;  /* 0x00000002030085a7 */ /* 0x000f24000800007f */
[----:B----4-:R-:W-:Y:S05]  /*285f0*/  @!P0 BRA `(.L_x_2870) ;  /* 0xfffffffc00f08947 */ /* 0x010fea000383ffff */
.L_x_2475:
[----:B------:R-:W-:Y:S05]  /*28600*/  BSYNC B9 ;  /* 0x0000000000097941 */ /* 0x000fea0003800000 */
.L_x_2472:
[----:B------:R-:W-:Y:S05]  /*28610*/  EXIT ;  /* 0x000000000000794d */ /* 0x000fea0003800000 */
.L_x_2495:
[----:B0-----:R0:W1:Y:S02]  /*28620*/  SYNCS.PHASECHK.TRANS64.TRYWAIT P5, [R3+URZ+0x34890], R0 ;  /* 0x03489000030075a7 */ /* 0x00106400080a017f */
[----:B-1----:R-:W-:Y:S05]  /*28630*/  @!P5 NANOSLEEP.SYNCS 0x989680 ;  /* 0x009896800000d95d */ /* 0x002fea0003900000 */
[----:B------:R-:W1:Y:S02]  /*28640*/  @!P5 SYNCS.PHASECHK.TRANS64 P5, [R3+URZ+0x34890], R0 ;  /* 0x034890000300d5a7 */ /* 0x000e6400080a007f */
[----:B-1----:R-:W-:Y:S05]  /*28650*/  @!P5 BRA `(.L_x_2495) ;  /* 0xfffffffc00f0d947 */ /* 0x002fea000383ffff */
[----:B------:R-:W-:Y:S05]  /*28660*/  BRA `(.L_x_2871) ;  /* 0xfffffdb400847947 */ /* 0x000fea000383ffff */
.L_x_2549:
[----:B-1----:R1:W2:Y:S02]  /*28670*/  SYNCS.PHASECHK.TRANS64.TRYWAIT P5, [R3+URZ+0x34890], R0 ;  /* 0x03489000030075a7 */ /* 0x0022a400080a017f */
[----:B--2---:R-:W-:Y:S05]  /*28680*/  @!P5 NANOSLEEP.SYNCS 0x989680 ;  /* 0x009896800000d95d */ /* 0x004fea0003900000 */
[----:B------:R-:W2:Y:S02]  /*28690*/  @!P5 SYNCS.PHASECHK.TRANS64 P5, [R3+URZ+0x34890], R0 ;  /* 0x034890000300d5a7 */ /* 0x000ea400080a007f */
[----:B--2---:R-:W-:Y:S05]  /*286a0*/  @!P5 BRA `(.L_x_2549) ;  /* 0xfffffffc00f0d947 */ /* 0x004fea000383ffff */
[----:B------:R-:W-:Y:S05]  /*286b0*/  BRA `(.L_x_2872) ;  /* 0xfffffde800ec7947 */ /* 0x000fea000383ffff */
.L_x_2574:
[----:B-1----:R1:W2:Y:S02]  /*286c0*/  SYNCS.PHASECHK.TRANS64.TRYWAIT P4, [R3+URZ+0x34890], R0 ;  /* 0x03489000030075a7 */ /* 0x0022a4000808017f */
[----:B--2---:R-:W-:Y:S05]  /*286d0*/  @!P4 NANOSLEEP.SYNCS 0x989680 ;  /* 0x009896800000c95d */ /* 0x004fea0003900000 */
[----:B------:R-:W2:Y:S02]  /*286e0*/  @!P4 SYNCS.PHASECHK.TRANS64 P4, [R3+URZ+0x34890], R0 ;  /* 0x034890000300c5a7 */ /* 0x000ea4000808007f */
[----:B--2---:R-:W-:Y:S05]  /*286f0*/  @!P4 BRA `(.L_x_2574) ;  /* 0xfffffffc00f0c947 */ /* 0x004fea000383ffff */
[----:B------:R-:W-:Y:S05]  /*28700*/  BRA `(.L_x_2873) ;  /* 0xfffffe1c00947947 */ /* 0x000fea000383ffff */
.L_x_2580:
[----:B0-----:R0:W1:Y:S02]  /*28710*/  SYNCS.PHASECHK.TRANS64.TRYWAIT P4, [R3+URZ+0x348b0], R0 ;  /* 0x0348b000030075a7 */ /* 0x001064000808017f */
[----:B-1----:R-:W-:Y:S05]  /*28720*/  @!P4 NANOSLEEP.SYNCS 0x989680 ;  /* 0x009896800000c95d */ /* 0x002fea0003900000 */
[----:B------:R-:W1:Y:S02]  /*28730*/  @!P4 SYNCS.PHASECHK.TRANS64 P4, [R3+URZ+0x348b0], R0 ;  /* 0x0348b0000300c5a7 */ /* 0x000e64000808007f */
[----:B-1----:R-:W-:Y:S05]  /*28740*/  @!P4 BRA `(.L_x_2580) ;  /* 0xfffffffc00f0c947 */ /* 0x002fea000383ffff */
[----:B------:R-:W-:Y:S05]  /*28750*/  BRA `(.L_x_2874) ;  /* 0xfffffe2000947947 */ /* 0x000fea000383ffff */
.L_x_2600:
        /* <DEDUP_REMOVED lines=8> */
.L_x_2876:
[----:B------:R-:W-:Y:S05]  /*287e0*/  BSYNC B1 ;  /* 0x0000000000017941 */ /* 0x000fea0003800000 */
.L_x_2875:
        /* <DEDUP_REMOVED lines=8> */
.L_x_2877:
[----:B------:R-:W-:Y:S02]  /*28870*/  IMAD.MOV.U32 R13, RZ, RZ, R63 ;  /* 0x000000ffff0d7224 */ /* 0x000fe400078e003f */
[----:B------:R-:W-:-:S07]  /*28880*/  IMAD.MOV.U32 R8, RZ, RZ, R14 ;  /* 0x000000ffff087224 */ /* 0x000fce00078e000e */
[----:B------:R-:W-:Y:S05]  /*28890*/  WARPSYNC.COLLECTIVE R15, `(.L_x_2878) ;  /* 0x000000000f087348 */ /* 0x000fea0003c00000 */
[----:B------:R0:W1:Y:S02]  /*288a0*/  SHFL.IDX P6, R14, R13, R12, R11 ;  /* 0x0000000c0d0e7389 */ /* 0x00006400000c000b */
[----:B01----:R-:W-:Y:S01]  /*288b0*/  ENDCOLLECTIVE ;  /* 0x000000000000791b */ /* 0x003fe20003800000 */
.L_x_2878:
[----:B------:R-:W-:Y:S02]  /*288c0*/  IMAD.MOV.U32 R13, RZ, RZ, R3 ;  /* 0x000000ffff0d7224 */ /* 0x000fe400078e0003 */
[----:B------:R-:W-:-:S07]  /*288d0*/  IMAD.MOV.U32 R33, RZ, RZ, R14 ;  /* 0x000000ffff217224 */ /* 0x000fce00078e000e */
[----:B------:R-:W-:Y:S05]  /*288e0*/  WARPSYNC.COLLECTIVE R15, `(.L_x_2879) ;  /* 0x000000000f087348 */ /* 0x000fea0003c00000 */
[----:B------:R0:W1:Y:S02]  /*288f0*/  SHFL.IDX P6, R14, R13, R12, R11 ;  /* 0x0000000c0d0e7389 */ /* 0x00006400000c000b */
[----:B01----:R-:W-:Y:S01]  /*28900*/  ENDCOLLECTIVE ;  /* 0x000000000000791b */ /* 0x003fe20003800000 */
.L_x_2879:
[----:B------:R-:W-:Y:S01]  /*28910*/  IMAD.MOV.U32 R32, RZ, RZ, R14 ;  /* 0x000000ffff207224 */ /* 0x000fe200078e000e */
[----:B------:R-:W-:Y:S06]  /*28920*/  BRA `(.L_x_2880) ;  /* 0xfffffe30008c7947 */ /* 0x000fec000383ffff */
.L_x_2603:
        /* <DEDUP_REMOVED lines=8> */
.L_x_2882:
[----:B------:R-:W-:Y:S05]  /*289b0*/  BSYNC B1 ;  /* 0x0000000000017941 */ /* 0x000fea0003800000 */
.L_x_2881:
        /* <DEDUP_REMOVED lines=8> */
.L_x_2883:
[----:B------:R-:W-:Y:S02]  /*28a40*/  IMAD.MOV.U32 R13, RZ, RZ, R63 ;  /* 0x000000ffff0d7224 */ /* 0x000fe400078e003f */
[----:B------:R-:W-:-:S07]  /*28a50*/  IMAD.MOV.U32 R65, RZ, RZ, R14 ;  /* 0x000000ffff417224 */ /* 0x000fce00078e000e */
[----:B------:R-:W-:Y:S05]  /*28a60*/  WARPSYNC.COLLECTIVE R15, `(.L_x_2884) ;  /* 0x000000000f087348 */ /* 0x000fea0003c00000 */
[----:B------:R0:W1:Y:S02]  /*28a70*/  SHFL.IDX P6, R14, R13, R12, R11 ;  /* 0x0000000c0d0e7389 */ /* 0x00006400000c000b */
[----:B01----:R-:W-:Y:S01]  /*28a80*/  ENDCOLLECTIVE ;  /* 0x000000000000791b */ /* 0x003fe20003800000 */
.L_x_2884:
[----:B------:R-:W-:Y:S02]  /*28a90*/  IMAD.MOV.U32 R13, RZ, RZ, R3 ;  /* 0x000000ffff0d7224 */ /* 0x000fe400078e0003 */
[----:B------:R-:W-:-:S07]  /*28aa0*/  IMAD.MOV.U32 R63, RZ, RZ, R14 ;  /* 0x000000ffff3f7224 */ /* 0x000fce00078e000e */
[----:B------:R-:W-:Y:S05]  /*28ab0*/  WARPSYNC.COLLECTIVE R15, `(.L_x_2885) ;  /* 0x000000000f087348 */ /* 0x000fea0003c00000 */
[----:B------:R0:W1:Y:S02]  /*28ac0*/  SHFL.IDX P6, R14, R13, R12, R11 ;  /* 0x0000000c0d0e7389 */ /* 0x00006400000c000b */
[----:B01----:R-:W-:Y:S01]  /*28ad0*/  ENDCOLLECTIVE ;  /* 0x000000000000791b */ /* 0x003fe20003800000 */
.L_x_2885:
[----:B------:R-:W-:Y:S01]  /*28ae0*/  IMAD.MOV.U32 R62, RZ, RZ, R14 ;  /* 0x000000ffff3e7224 */ /* 0x000fe200078e000e */
[----:B------:R-:W-:Y:S06]  /*28af0*/  BRA `(.L_x_2886) ;  /* 0xfffffe3800387947 */ /* 0x000fec000383ffff */
.L_x_2607:
[----:B0-----:R0:W1:Y:S02]  /*28b00*/  SYNCS.PHASECHK.TRANS64.TRYWAIT P0, [R2+URZ+0x34800], R5 ;  /* 0x03480005020075a7 */ /* 0x001064000800017f */
[----:B-1----:R-:W-:Y:S05]  /*28b10*/  @!P0 NANOSLEEP.SYNCS 0x989680 ;  /* 0x009896800000895d */ /* 0x002fea0003900000 */
[----:B------:R-:W1:Y:S02]  /*28b20*/  @!P0 SYNCS.PHASECHK.TRANS64 P0, [R2+URZ+0x34800], R5 ;  /* 0x03480005020085a7 */ /* 0x000e64000800007f */
[----:B-1----:R-:W-:Y:S05]  /*28b30*/  @!P0 BRA `(.L_x_2607) ;  /* 0xfffffffc00f08947 */ /* 0x002fea000383ffff */
[----:B------:R-:W-:Y:S05]  /*28b40*/  BRA `(.L_x_2887) ;  /* 0xfffffe4000687947 */ /* 0x000fea000383ffff */
.L_x_2631:
        /* <DEDUP_REMOVED lines=8> */
.L_x_2889:
[----:B------:R-:W-:Y:S05]  /*28bd0*/  BSYNC B1 ;  /* 0x0000000000017941 */ /* 0x000fea0003800000 */
.L_x_2888:
        /* <DEDUP_REMOVED lines=8> */
.L_x_2890:
[----:B------:R-:W-:Y:S02]  /*28c60*/  IMAD.MOV.U32 R7, RZ, RZ, R3 ;  /* 0x000000ffff077224 */ /* 0x000fe400078e0003 */
[----:B------:R-:W-:Y:S02]  /*28c70*/  IMAD.MOV.U32 R13, RZ, RZ, R67 ;  /* 0x000000ffff0d7224 */ /* 0x000fe400078e0043 */
[----:B------:R-:W-:-:S07]  /*28c80*/  IMAD.MOV.U32 R0, RZ, RZ, R14 ;  /* 0x000000ffff007224 */ /* 0x000fce00078e000e */
[----:B------:R-:W-:Y:S05]  /*28c90*/  WARPSYNC.COLLECTIVE R15, `(.L_x_2891) ;  /* 0x000000000f087348 */ /* 0x000fea0003c00000 */
[----:B------:R0:W1:Y:S02]  /*28ca0*/  SHFL.IDX P6, R14, R13, R12, R11 ;  /* 0x0000000c0d0e7389 */ /* 0x00006400000c000b */
[----:B01----:R-:W-:Y:S01]  /*28cb0*/  ENDCOLLECTIVE ;  /* 0x000000000000791b */ /* 0x003fe20003800000 */
.L_x_2891:
[----:B------:R-:W-:Y:S02]  /*28cc0*/  IMAD.MOV.U32 R6, RZ, RZ, R0 ;  /* 0x000000ffff067224 */ /* 0x000fe400078e0000 */
[----:B------:R-:W-:Y:S02]  /*28cd0*/  IMAD.MOV.U32 R13, RZ, RZ, R66 ;  /* 0x000000ffff0d7224 */ /* 0x000fe400078e0042 */
[----:B------:R-:W-:-:S07]  /*28ce0*/  IMAD.MOV.U32 R5, RZ, RZ, R14 ;  /* 0x000000ffff057224 */ /* 0x000fce00078e000e */
[----:B------:R-:W-:Y:S05]  /*28cf0*/  WARPSYNC.COLLECTIVE R15, `(.L_x_2892) ;  /* 0x000000000f087348 */ /* 0x000fea0003c00000 */
[----:B------:R0:W1:Y:S02]  /*28d00*/  SHFL.IDX P6, R14, R13, R12, R11 ;  /* 0x0000000c0d0e7389 */ /* 0x00006400000c000b */
[----:B01----:R-:W-:Y:S01]  /*28d10*/  ENDCOLLECTIVE ;  /* 0x000000000000791b */ /* 0x003fe20003800000 */
.L_x_2892:
[----:B------:R-:W-:Y:S05]  /*28d20*/  BRA `(.L_x_2893) ;  /* 0xfffffe6400fc7947 */ /* 0x000fea000383ffff */
.L_x_2634:
[----:B------:R-:W-:Y:S01]  /*28d30*/  BSSY B1, `(.L_x_2894) ;  /* 0x0000008000017945 */ /* 0x000fe20003800000 */
[----:B------:R-:W-:Y:S02]  /*28d40*/  IMAD.MOV.U32 R13, RZ, RZ, R61 ;  /* 0x000000ffff0d7224 */ /* 0x000fe400078e003d */
[----:B------:R-:W-:Y:S02]  /*28d50*/  IMAD.MOV.U32 R12, RZ, RZ, 0x1 ;  /* 0x00000001ff0c7424 */ /* 0x000fe400078e00ff */
[----:B------:R-:W-:Y:S02]  /*28d60*/  IMAD.MOV.U32 R11, RZ, RZ, 0x1c1f ;  /* 0x00001c1fff0b7424 */ /* 0x000fe400078e00ff */
[----:B------:R-:W-:-:S07]  /*28d70*/  IMAD.MOV.U32 R15, RZ, RZ, -0x1 ;  /* 0xffffffffff0f7424 */ /* 0x000fce00078e00ff */
[----:B----4-:R-:W-:Y:S05]  /*28d80*/  WARPSYNC.COLLECTIVE R15, `(.L_x_2895) ;  /* 0x000000000f087348 */ /* 0x010fea0003c00000 */
[----:B----4-:R0:W1:Y:S02]  /*28d90*/  SHFL.IDX P6, R14, R13, R12, R11 ;  /* 0x0000000c0d0e7389 */ /* 0x01006400000c000b */
[----:B01----:R-:W-:Y:S01]  /*28da0*/  ENDCOLLECTIVE ;  /* 0x000000000000791b */ /* 0x003fe20003800000 */
.L_x_2895:
[----:B------:R-:W-:Y:S05]  /*28db0*/  BSYNC B1 ;  /* 0x0000000000017941 */ /* 0x000fea0003800000 */
.L_x_2894:
        /* <DEDUP_REMOVED lines=8> */
.L_x_2896:
[----:B------:R-:W-:Y:S02]  /*28e40*/  IMAD.MOV.U32 R13, RZ, RZ, R67 ;  /* 0x000000ffff0d7224 */ /* 0x000fe400078e0043 */
[----:B------:R-:W-:-:S07]  /*28e50*/  IMAD.MOV.U32 R60, RZ, RZ, R14 ;  /* 0x000000ffff3c7224 */ /* 0x000fce00078e000e */
[----:B------:R-:W-:Y:S05]  /*28e60*/  WARPSYNC.COLLECTIVE R15, `(.L_x_2897) ;  /* 0x000000000f087348 */ /* 0x000fea0003c00000 */
[----:B------:R0:W1:Y:S02]  /*28e70*/  SHFL.IDX P6, R14, R13, R12, R11 ;  /* 0x0000000c0d0e7389 */ /* 0x00006400000c000b */
[----:B01----:R-:W-:Y:S01]  /*28e80*/  ENDCOLLECTIVE ;  /* 0x000000000000791b */ /* 0x003fe20003800000 */
.L_x_2897:
[----:B------:R-:W-:Y:S02]  /*28e90*/  IMAD.MOV.U32 R13, RZ, RZ, R66 ;  /* 0x000000ffff0d7224 */ /* 0x000fe400078e0042 */
[----:B------:R-:W-:-:S07]  /*28ea0*/  IMAD.MOV.U32 R67, RZ, RZ, R14 ;  /* 0x000000ffff437224 */ /* 0x000fce00078e000e */
[----:B------:R-:W-:Y:S05]  /*28eb0*/  WARPSYNC.COLLECTIVE R15, `(.L_x_2898) ;  /* 0x000000000f087348 */ /* 0x000fea0003c00000 */
[----:B------:R0:W1:Y:S02]  /*28ec0*/  SHFL.IDX P6, R14, R13, R12, R11 ;  /* 0x0000000c0d0e7389 */ /* 0x00006400000c000b */
[----:B01----:R-:W-:Y:S01]  /*28ed0*/  ENDCOLLECTIVE ;  /* 0x000000000000791b */ /* 0x003fe20003800000 */
.L_x_2898:
[----:B------:R-:W-:Y:S01]  /*28ee0*/  IMAD.MOV.U32 R66, RZ, RZ, R14 ;  /* 0x000000ffff427224 */ /* 0x000fe200078e000e */
[----:B------:R-:W-:Y:S06]  /*28ef0*/  BRA `(.L_x_2899) ;  /* 0xfffffe6c00247947 */ /* 0x000fec000383ffff */
.L_x_2638:
[----:B0-----:R0:W1:Y:S02]  /*28f00*/  SYNCS.PHASECHK.TRANS64.TRYWAIT P0, [R2+URZ+0x34800], R61 ;  /* 0x0348003d020075a7 */ /* 0x001064000800017f */
[----:B-1----:R-:W-:Y:S05]  /*28f10*/  @!P0 NANOSLEEP.SYNCS 0x989680 ;  /* 0x009896800000895d */ /* 0x002fea0003900000 */
[----:B------:R-:W1:Y:S02]  /*28f20*/  @!P0 SYNCS.PHASECHK.TRANS64 P0, [R2+URZ+0x34800], R61 ;  /* 0x0348003d020085a7 */ /* 0x000e64000800007f */
[----:B-1----:R-:W-:Y:S05]  /*28f30*/  @!P0 BRA `(.L_x_2638) ;  /* 0xfffffffc00f08947 */ /* 0x002fea000383ffff */
[----:B------:R-:W-:Y:S05]  /*28f40*/  BRA `(.L_x_2900) ;  /* 0xfffffe7000a47947 */ /* 0x000fea000383ffff */
.L_x_2652:
[----:B-1----:R1:W2:Y:S02]  /*28f50*/  SYNCS.PHASECHK.TRANS64.TRYWAIT P2, [R0+URZ+0x34830], R3 ;  /* 0x03483003000075a7 */ /* 0x0022a4000804017f */
[----:B--2---:R-:W-:Y:S05]  /*28f60*/  @!P2 NANOSLEEP.SYNCS 0x989680 ;  /* 0x009896800000a95d */ /* 0x004fea0003900000 */
[----:B------:R-:W2:Y:S02]  /*28f70*/  @!P2 SYNCS.PHASECHK.TRANS64 P2, [R0+URZ+0x34830], R3 ;  /* 0x034830030000a5a7 */ /* 0x000ea4000804007f */
[----:B--2---:R-:W-:Y:S05]  /*28f80*/  @!P2 BRA `(.L_x_2652) ;  /* 0xfffffffc00f0a947 */ /* 0x004fea000383ffff */
[----:B------:R-:W-:Y:S05]  /*28f90*/  BRA `(.L_x_2651) ;  /* 0xfffffe9c00347947 */ /* 0x000fea000383ffff */
.L_x_2659:
[----:B-1----:R1:W2:Y:S02]  /*28fa0*/  SYNCS.PHASECHK.TRANS64.TRYWAIT P3, [R13+URZ+0x34830], R8 ;  /* 0x034830080d0075a7 */ /* 0x0022a4000806017f */
[----:B--2---:R-:W-:Y:S05]  /*28fb0*/  @!P3 NANOSLEEP.SYNCS 0x989680 ;  /* 0x009896800000b95d */ /* 0x004fea0003900000 */
[----:B------:R-:W2:Y:S02]  /*28fc0*/  @!P3 SYNCS.PHASECHK.TRANS64 P3, [R13+URZ+0x34830], R8 ;  /* 0x034830080d00b5a7 */ /* 0x000ea4000806007f */
[----:B--2---:R-:W-:Y:S05]  /*28fd0*/  @!P3 BRA `(.L_x_2659) ;  /* 0xfffffffc00f0b947 */ /* 0x004fea000383ffff */
[----:B------:R-:W-:Y:S05]  /*28fe0*/  BRA `(.L_x_2658) ;  /* 0xfffffecc00887947 */ /* 0x000fea000383ffff */
.L_x_2664:
[----:B-1----:R1:W2:Y:S02]  /*28ff0*/  SYNCS.PHASECHK.TRANS64.TRYWAIT P3, [R14+URZ+0x34850], R7 ;  /* 0x034850070e0075a7 */ /* 0x0022a4000806017f */
[----:B--2---:R-:W-:Y:S05]  /*29000*/  @!P3 NANOSLEEP.SYNCS 0x989680 ;  /* 0x009896800000b95d */ /* 0x004fea0003900000 */
[----:B------:R-:W2:Y:S02]  /*29010*/  @!P3 SYNCS.PHASECHK.TRANS64 P3, [R14+URZ+0x34850], R7 ;  /* 0x034850070e00b5a7 */ /* 0x000ea4000806007f */
[----:B--2---:R-:W-:Y:S05]  /*29020*/  @!P3 BRA `(.L_x_2664) ;  /* 0xfffffffc00f0b947 */ /* 0x004fea000383ffff */
[----:B------:R-:W-:Y:S05]  /*29030*/  BRA `(.L_x_2663) ;  /* 0xfffffed800487947 */ /* 0x000fea000383ffff */
.L_x_2672:
[----:B-1----:R1:W2:Y:S02]  /*29040*/  SYNCS.PHASECHK.TRANS64.TRYWAIT P2, [R8+URZ+0x34830], R9 ;  /* 0x03483009080075a7 */ /* 0x0022a4000804017f */
[----:B--2---:R-:W-:Y:S05]  /*29050*/  @!P2 NANOSLEEP.SYNCS 0x989680 ;  /* 0x009896800000a95d */ /* 0x004fea0003900000 */
[----:B------:R-:W2:Y:S02]  /*29060*/  @!P2 SYNCS.PHASECHK.TRANS64 P2, [R8+URZ+0x34830], R9 ;  /* 0x034830090800a5a7 */ /* 0x000ea4000804007f */
[----:B--2---:R-:W-:Y:S05]  /*29070*/  @!P2 BRA `(.L_x_2672) ;  /* 0xfffffffc00f0a947 */ /* 0x004fea000383ffff */
[----:B------:R-:W-:Y:S05]  /*29080*/  BRA `(.L_x_2671) ;  /* 0xffffff0000e47947 */ /* 0x000fea000383ffff */
.L_x_2677:
[----:B-1----:R1:W2:Y:S02]  /*29090*/  SYNCS.PHASECHK.TRANS64.TRYWAIT P2, [R11+URZ+0x34850], R7 ;  /* 0x034850070b0075a7 */ /* 0x0022a4000804017f */
[----:B--2---:R-:W-:Y:S05]  /*290a0*/  @!P2 NANOSLEEP.SYNCS 0x989680 ;  /* 0x009896800000a95d */ /* 0x004fea0003900000 */
[----:B------:R-:W2:Y:S02]  /*290b0*/  @!P2 SYNCS.PHASECHK.TRANS64 P2, [R11+URZ+0x34850], R7 ;  /* 0x034850070b00a5a7 */ /* 0x000ea4000804007f */
[----:B--2---:R-:W-:Y:S05]  /*290c0*/  @!P2 BRA `(.L_x_2677) ;  /* 0xfffffffc00f0a947 */ /* 0x004fea000383ffff */
[----:B------:R-:W-:Y:S05]  /*290d0*/  BRA `(.L_x_2676) ;  /* 0xffffff0c009c7947 */ /* 0x000fea000383ffff */
.L_x_2683:
[----:B-1----:R1:W2:Y:S02]  /*290e0*/  SYNCS.PHASECHK.TRANS64.TRYWAIT P0, [R6+URZ+0x34850], R5 ;  /* 0x03485005060075a7 */ /* 0x0022a4000800017f */
[----:B--2---:R-:W-:Y:S05]  /*290f0*/  @!P0 NANOSLEEP.SYNCS 0x989680 ;  /* 0x009896800000895d */ /* 0x004fea0003900000 */
[----:B------:R-:W2:Y:S02]  /*29100*/  @!P0 SYNCS.PHASECHK.TRANS64 P0, [R6+URZ+0x34850], R5 ;  /* 0x03485005060085a7 */ /* 0x000ea4000800007f */
[----:B--2---:R-:W-:Y:S05]  /*29110*/  @!P0 BRA `(.L_x_2683) ;  /* 0xfffffffc00f08947 */ /* 0x004fea000383ffff */
[----:B------:R-:W-:Y:S05]  /*29120*/  BRA `(.L_x_2682) ;  /* 0xffffff3000c47947 */ /* 0x000fea000383ffff */
.L_x_2724:
        /* <DEDUP_REMOVED lines=8> */
[----:B------:R-:W-:Y:S05]  /*291b0*/  WARPSYNC.COLLECTIVE R15, `(.L_x_2902) ;  /* 0x000000000f087348 */ /* 0x000fea0003c00000 */
[----:B------:R0:W1:Y:S02]  /*291c0*/  SHFL.IDX P6, R14, R13, R12, R11 ;  /* 0x0000000c0d0e7389 */ /* 0x00006400000c000b */
[----:B01----:R-:W-:Y:S01]  /*291d0*/  ENDCOLLECTIVE ;  /* 0x000000000000791b */ /* 0x003fe20003800000 */
.L_x_2902:
[----:B------:R-:W-:Y:S05]  /*291e0*/  BSYNC B1 ;  /* 0x0000000000017941 */ /* 0x000fea0003800000 */
.L_x_2901:
[----:B------:R-:W-:Y:S05]  /*291f0*/  BRA `(.L_x_2903) ;  /* 0xffffff8400c07947 */ /* 0x000fea000383ffff */
.L_x_2726:
[----:B------:R-:W-:Y:S01]  /*29200*/  BSSY B1, `(.L_x_2904) ;  /* 0x0000006000017945 */ /* 0x000fe20003800000 */
[----:B------:R-:W-:-:S07]  /*29210*/  IMAD.MOV.U32 R15, RZ, RZ, -0x1 ;  /* 0xffffffffff0f7424 */ /* 0x000fce00078e00ff */
[----:B0-----:R-:W-:Y:S05]  /*29220*/  WARPSYNC.COLLECTIVE R15, `(.L_x_2905) ;  /* 0x000000000f0c7348 */ /* 0x001fea0003c00000 */
[----:B------:R-:W-:Y:S02]  /*29230*/  ELECT P6, UR62, PT ;  /* 0x00000000003e782f */ /* 0x000fe400038c0000 */
[----:B------:R-:W-:Y:S01]  /*29240*/  MOV R14, UR62 ;  /* 0x0000003e000e7c02 */ /* 0x000fe20008000f00 */
[----:B0-----:R-:W-:Y:S10]  /*29250*/  ENDCOLLECTIVE ;  /* 0x000000000000791b */ /* 0x001ff40003800000 */
.L_x_2905:
[----:B------:R-:W-:Y:S05]  /*29260*/  BSYNC B1 ;  /* 0x0000000000017941 */ /* 0x000fea0003800000 */
.L_x_2904:
[----:B------:R-:W-:Y:S05]  /*29270*/  BRA `(.L_x_2725) ;  /* 0xffffff8400b87947 */ /* 0x000fea000383ffff */
.L_x_2728:
[----:B0-----:R0:W1:Y:S02]  /*29280*/  SYNCS.PHASECHK.TRANS64.TRYWAIT P0, [R18+URZ+0x34820], R3 ;  /* 0x03482003120075a7 */ /* 0x001064000800017f */
[----:B-1----:R-:W-:Y:S05]  /*29290*/  @!P0 NANOSLEEP.SYNCS 0x989680 ;  /* 0x009896800000895d */ /* 0x002fea0003900000 */
[----:B------:R-:W1:Y:S02]  /*292a0*/  @!P0 SYNCS.PHASECHK.TRANS64 P0, [R18+URZ+0x34820], R3 ;  /* 0x03482003120085a7 */ /* 0x000e64000800007f */
[----:B-1----:R-:W-:Y:S05]  /*292b0*/  @!P0 BRA `(.L_x_2728) ;  /* 0xfffffffc00f08947 */ /* 0x002fea000383ffff */
[----:B------:R-:W-:Y:S05]  /*292c0*/  BRA `(.L_x_2906) ;  /* 0xffffff8400c87947 */ /* 0x000fea000383ffff */
.L_x_2732:
[----:B-1----:R1:W2:Y:S02]  /*292d0*/  SYNCS.PHASECHK.TRANS64.TRYWAIT P0, [R5+URZ+0x348a0], R9 ;  /* 0x0348a009050075a7 */ /* 0x0022a4000800017f */
[----:B--2---:R-:W-:Y:S05]  /*292e0*/  @!P0 NANOSLEEP.SYNCS 0x989680 ;  /* 0x009896800000895d */ /* 0x004fea0003900000 */
[----:B------:R-:W2:Y:S02]  /*292f0*/  @!P0 SYNCS.PHASECHK.TRANS64 P0, [R5+URZ+0x348a0], R9 ;  /* 0x0348a009050085a7 */ /* 0x000ea4000800007f */
[----:B--2---:R-:W-:Y:S05]  /*29300*/  @!P0 BRA `(.L_x_2732) ;  /* 0xfffffffc00f08947 */ /* 0x004fea000383ffff */
[----:B------:R-:W-:Y:S05]  /*29310*/  BRA `(.L_x_2907) ;  /* 0xffffff8400e87947 */ /* 0x000fea000383ffff */
.L_x_2739:
[----:B0-----:R0:W2:Y:S02]  /*29320*/  SYNCS.PHASECHK.TRANS64.TRYWAIT P0, [R5+URZ+0x348c0], R9 ;  /* 0x0348c009050075a7 */ /* 0x0010a4000800017f */
[----:B--2---:R-:W-:Y:S05]  /*29330*/  @!P0 NANOSLEEP.SYNCS 0x989680 ;  /* 0x009896800000895d */ /* 0x004fea0003900000 */
[----:B------:R-:W2:Y:S02]  /*29340*/  @!P0 SYNCS.PHASECHK.TRANS64 P0, [R5+URZ+0x348c0], R9 ;  /* 0x0348c009050085a7 */ /* 0x000ea4000800007f */
[----:B--2---:R-:W-:Y:S05]  /*29350*/  @!P0 BRA `(.L_x_2739) ;  /* 0xfffffffc00f08947 */ /* 0x004fea000383ffff */
[----:B------:R-:W-:Y:S05]  /*29360*/  BRA `(.L_x_2908) ;  /* 0xffffff8800e47947 */ /* 0x000fea000383ffff */
.L_x_2747:
[----:B0-----:R0:W1:Y:S02]  /*29370*/  SYNCS.PHASECHK.TRANS64.TRYWAIT P1, [R7+URZ+0x348a0], R6 ;  /* 0x0348a006070075a7 */ /* 0x001064000802017f */
[----:B-1----:R-:W-:Y:S05]  /*29380*/  @!P1 NANOSLEEP.SYNCS 0x989680 ;  /* 0x009896800000995d */ /* 0x002fea0003900000 */
[----:B------:R-:W1:Y:S02]  /*29390*/  @!P1 SYNCS.PHASECHK.TRANS64 P1, [R7+URZ+0x348a0], R6 ;  /* 0x0348a006070095a7 */ /* 0x000e64000802007f */
[----:B-1----:R-:W-:Y:S05]  /*293a0*/  @!P1 BRA `(.L_x_2747) ;  /* 0xfffffffc00f09947 */ /* 0x002fea000383ffff */
[----:B------:R-:W-:Y:S05]  /*293b0*/  BRA `(.L_x_2909) ;  /* 0xffffff90000c7947 */ /* 0x000fea000383ffff */
.L_x_2754:
[----:B-1----:R1:W2:Y:S02]  /*293c0*/  SYNCS.PHASECHK.TRANS64.TRYWAIT P1, [R7+URZ+0x348c0], R6 ;  /* 0x0348c006070075a7 */ /* 0x0022a4000802017f */
[----:B--2---:R-:W-:Y:S05]  /*293d0*/  @!P1 NANOSLEEP.SYNCS 0x989680 ;  /* 0x009896800000995d */ /* 0x004fea0003900000 */
[----:B------:R-:W2:Y:S02]  /*293e0*/  @!P1 SYNCS.PHASECHK.TRANS64 P1, [R7+URZ+0x348c0], R6 ;  /* 0x0348c006070095a7 */ /* 0x000ea4000802007f */
[----:B--2---:R-:W-:Y:S05]  /*293f0*/  @!P1 BRA `(.L_x_2754) ;  /* 0xfffffffc00f09947 */ /* 0x004fea000383ffff */
[----:B------:R-:W-:Y:S05]  /*29400*/  BRA `(.L_x_2910) ;  /* 0xffffff9400047947 */ /* 0x000fea000383ffff */
.L_x_2770:
        /* <DEDUP_REMOVED lines=11> */
.L_x_2912:
[----:B------:R-:W-:Y:S05]  /*294c0*/  BSYNC B0 ;  /* 0x0000000000007941 */ /* 0x000fea0003800000 */
.L_x_2911:
[----:B------:R-:W-:Y:S05]  /*294d0*/  BRA `(.L_x_2913) ;  /* 0xffffffa000447947 */ /* 0x000fea000383ffff */
.L_x_2772:
[----:B------:R-:W-:Y:S01]  /*294e0*/  BSSY B0, `(.L_x_2914) ;  /* 0x0000006000007945 */ /* 0x000fe20003800000 */
[----:B------:R-:W-:-:S07]  /*294f0*/  IMAD.MOV.U32 R15, RZ, RZ, -0x1 ;  /* 0xffffffffff0f7424 */ /* 0x000fce00078e00ff */
[----:B0-----:R-:W-:Y:S05]  /*29500*/  WARPSYNC.COLLECTIVE R15, `(.L_x_2915) ;  /* 0x000000000f0c7348 */ /* 0x001fea0003c00000 */
[----:B------:R-:W-:Y:S02]  /*29510*/  ELECT P6, UR62, PT ;  /* 0x00000000003e782f */ /* 0x000fe400038c0000 */
[----:B------:R-:W-:Y:S01]  /*29520*/  MOV R14, UR62 ;  /* 0x0000003e000e7c02 */ /* 0x000fe20008000f00 */
[----:B0-----:R-:W-:Y:S10]  /*29530*/  ENDCOLLECTIVE ;  /* 0x000000000000791b */ /* 0x001ff40003800000 */
.L_x_2915:
[----:B------:R-:W-:Y:S05]  /*29540*/  BSYNC B0 ;  /* 0x0000000000007941 */ /* 0x000fea0003800000 */
.L_x_2914:
[----:B------:R-:W-:Y:S05]  /*29550*/  BRA `(.L_x_2916) ;  /* 0xffffffa000507947 */ /* 0x000fea000383ffff */
.L_x_2774:
[----:B0-----:R0:W1:Y:S02]  /*29560*/  SYNCS.PHASECHK.TRANS64.TRYWAIT P0, [R0+URZ+0x34840], R2 ;  /* 0x03484002000075a7 */ /* 0x001064000800017f */
[----:B-1----:R-:W-:Y:S05]  /*29570*/  @!P0 NANOSLEEP.SYNCS 0x989680 ;  /* 0x009896800000895d */ /* 0x002fea0003900000 */
[----:B------:R-:W1:Y:S02]  /*29580*/  @!P0 SYNCS.PHASECHK.TRANS64 P0, [R0+URZ+0x34840], R2 ;  /* 0x03484002000085a7 */ /* 0x000e64000800007f */
[----:B-1----:R-:W-:Y:S05]  /*29590*/  @!P0 BRA `(.L_x_2774) ;  /* 0xfffffffc00f08947 */ /* 0x002fea000383ffff */
[----:B------:R-:W-:Y:S05]  /*295a0*/  BRA `(.L_x_2917) ;  /* 0xffffffa000b07947 */ /* 0x000fea000383ffff */
.L_x_2778:
[----:B------:R-:W2:Y:S01]  /*295b0*/  LDL.LU R11, [R1+0x50] ;  /* 0x00005000010b7983 */ /* 0x000ea20000300800 */
[----:B------:R-:W-:Y:S02]  /*295c0*/  IMAD.MOV.U32 R13, RZ, RZ, R3 ;  /* 0x000000ffff0d7224 */ /* 0x000fe400078e0003 */
[----:B------:R-:W-:Y:S01]  /*295d0*/  IMAD.MOV.U32 R12, RZ, RZ, RZ ;  /* 0x000000ffff0c7224 */ /* 0x000fe200078e00ff */
[----:B------:R-:W0:Y:S01]  /*295e0*/  S2R R5, SR_TID.X ;  /* 0x0000000000057919 */ /* 0x000e220000002100 */
[----:B------:R-:W-:Y:S01]  /*295f0*/  IMAD.MOV.U32 R15, RZ, RZ, -0x1 ;  /* 0xffffffffff0f7424 */ /* 0x000fe200078e00ff */
[----:B0-----:R-:W-:-:S04]  /*29600*/  LOP3.LUT R5, R5, 0x7f, RZ, 0xc0, !PT ;  /* 0x0000007f05057812 */ /* 0x001fc800078ec0ff */
        /* <DEDUP_REMOVED lines=9> */
.L_x_2918:
[----:B------:R-:W-:Y:S02]  /*296a0*/  IMAD.MOV.U32 R13, RZ, RZ, R4 ;  /* 0x000000ffff0d7224 */ /* 0x000fe400078e0004 */
[----:B------:R-:W-:-:S07]  /*296b0*/  IMAD.MOV.U32 R6, RZ, RZ, R14 ;  /* 0x000000ffff067224 */ /* 0x000fce00078e000e */
[----:B------:R-:W-:Y:S05]  /*296c0*/  WARPSYNC.COLLECTIVE R15, `(.L_x_2919) ;  /* 0x000000000f087348 */ /* 0x000fea0003c00000 */
[----:B------:R0:W1:Y:S02]  /*296d0*/  SHFL.IDX P6, R14, R13, R12, R11 ;  /* 0x0000000c0d0e7389 */ /* 0x00006400000c000b */
[----:B01----:R-:W-:Y:S01]  /*296e0*/  ENDCOLLECTIVE ;  /* 0x000000000000791b */ /* 0x003fe20003800000 */
.L_x_2919:
[----:B------:R-:W-:Y:S02]  /*296f0*/  IMAD.MOV.U32 R13, RZ, RZ, R3 ;  /* 0x000000ffff0d7224 */ /* 0x000fe400078e0003 */
[----:B------:R-:W-:Y:S02]  /*29700*/  IMAD.MOV.U32 R12, RZ, RZ, 0x1 ;  /* 0x00000001ff0c7424 */ /* 0x000fe400078e00ff */
[----:B------:R-:W-:-:S07]  /*29710*/  IMAD.MOV.U32 R7, RZ, RZ, R14 ;  /* 0x000000ffff077224 */ /* 0x000fce00078e000e */
[----:B------:R-:W-:Y:S05]  /*29720*/  WARPSYNC.COLLECTIVE R15, `(.L_x_2920) ;  /* 0x000000000f087348 */ /* 0x000fea0003c00000 */
[----:B------:R0:W1:Y:S02]  /*29730*/  SHFL.IDX P6, R14, R13, R12, R11 ;  /* 0x0000000c0d0e7389 */ /* 0x00006400000c000b */
[----:B01----:R-:W-:Y:S01]  /*29740*/  ENDCOLLECTIVE ;  /* 0x000000000000791b */ /* 0x003fe20003800000 */
.L_x_2920:
        /* <DEDUP_REMOVED lines=10> */
.L_x_2921:
        /* <DEDUP_REMOVED lines=13> */
.L_x_2922:
        /* <DEDUP_REMOVED lines=16> */
.L_x_2923:
        /* <DEDUP_REMOVED lines=13> */
.L_x_2924:
        /* <DEDUP_REMOVED lines=17> */
.L_x_2925:
[----:B------:R-:W-:Y:S02]  /*29ba0*/  IMAD.MOV.U32 R13, RZ, RZ, R3 ;  /* 0x000000ffff0d7224 */ /* 0x000fe400078e0003 */
[----:B------:R-:W-:Y:S02]  /*29bb0*/  IMAD.MOV.U32 R12, RZ, RZ, 0x4 ;  /* 0x00000004ff0c7424 */ /* 0x000fe400078e00ff */
[----:B------:R-:W-:-:S07]  /*29bc0*/  IMAD.MOV.U32 R5, RZ, RZ, R14 ;  /* 0x000000ffff057224 */ /* 0x000fce00078e000e */
[----:B------:R-:W-:Y:S05]  /*29bd0*/  WARPSYNC.COLLECTIVE R15, `(.L_x_2926) ;  /* 0x000000000f087348 */ /* 0x000fea0003c00000 */
[----:B------:R0:W1:Y:S02]  /*29be0*/  SHFL.IDX P6, R14, R13, R12, R11 ;  /* 0x0000000c0d0e7389 */ /* 0x00006400000c000b */
[----:B01----:R-:W-:Y:S01]  /*29bf0*/  ENDCOLLECTIVE ;  /* 0x000000000000791b */ /* 0x003fe20003800000 */
.L_x_2926:
        /* <DEDUP_REMOVED lines=17> */
.L_x_2927:
[----:B------:R-:W-:Y:S02]  /*29d10*/  IMAD.MOV.U32 R13, RZ, RZ, R3 ;  /* 0x000000ffff0d7224 */ /* 0x000fe400078e0003 */
[----:B------:R-:W-:Y:S02]  /*29d20*/  IMAD.MOV.U32 R12, RZ, RZ, 0x5 ;  /* 0x00000005ff0c7424 */ /* 0x000fe400078e00ff */
[----:B------:R-:W-:-:S07]  /*29d30*/  IMAD.MOV.U32 R5, RZ, RZ, R14 ;  /* 0x000000ffff057224 */ /* 0x000fce00078e000e */
[----:B------:R-:W-:Y:S05]  /*29d40*/  WARPSYNC.COLLECTIVE R15, `(.L_x_2928) ;  /* 0x000000000f087348 */ /* 0x000fea0003c00000 */
[----:B------:R0:W1:Y:S02]  /*29d50*/  SHFL.IDX P6, R14, R13, R12, R11 ;  /* 0x0000000c0d0e7389 */ /* 0x00006400000c000b */
[----:B01----:R-:W-:Y:S01]  /*29d60*/  ENDCOLLECTIVE ;  /* 0x000000000000791b */ /* 0x003fe20003800000 */
.L_x_2928:
        /* <DEDUP_REMOVED lines=17> */
.L_x_2929:
[----:B------:R-:W-:Y:S02]  /*29e80*/  IMAD.MOV.U32 R13, RZ, RZ, R3 ;  /* 0x000000ffff0d7224 */ /* 0x000fe400078e0003 */
[----:B------:R-:W-:Y:S02]  /*29e90*/  IMAD.MOV.U32 R12, RZ, RZ, 0x6 ;  /* 0x00000006ff0c7424 */ /* 0x000fe400078e00ff */
[----:B------:R-:W-:-:S07]  /*29ea0*/  IMAD.MOV.U32 R5, RZ, RZ, R14 ;  /* 0x000000ffff057224 */ /* 0x000fce00078e000e */
[----:B------:R-:W-:Y:S05]  /*29eb0*/  WARPSYNC.COLLECTIVE R15, `(.L_x_2930) ;  /* 0x000000000f087348 */ /* 0x000fea0003c00000 */
[----:B------:R0:W1:Y:S02]  /*29ec0*/  SHFL.IDX P6, R14, R13, R12, R11 ;  /* 0x0000000c0d0e7389 */ /* 0x00006400000c000b */
[----:B01----:R-:W-:Y:S01]  /*29ed0*/  ENDCOLLECTIVE ;  /* 0x000000000000791b */ /* 0x003fe20003800000 */
.L_x_2930:
        /* <DEDUP_REMOVED lines=15> */
.L_x_2931:
        /* <DEDUP_REMOVED lines=8> */
.L_x_2932:
        /* <DEDUP_REMOVED lines=14> */
.L_x_2933:
[----:B------:R-:W-:Y:S01]  /*2a130*/  @!PT LDS RZ, [RZ] ;  /* 0x00000000fffff984 */ /* 0x000fe20000000800 */
[----:B------:R-:W-:Y:S01]  /*2a140*/  @!PT LDS RZ, [RZ] ;  /* 0x00000000fffff984 */ /* 0x000fe20000000800 */
[----:B------:R-:W-:Y:S01]  /*2a150*/  @!PT LDS RZ, [RZ] ;  /* 0x00000000fffff984 */ /* 0x000fe20000000800 */
[----:B------:R3:W-:Y:S01]  /*2a160*/  @!P4 LDGSTS.E.BYPASS.LTC128B.128 [R10+0x1b400], desc[UR60][R6.64+0x100], !P0 ;  /* 0x1b400100060acfae */ /* 0x0007e2000c101d7c */
[----:B------:R-:W-:Y:S01]  /*2a170*/  IMAD.MOV.U32 R3, RZ, RZ, R14 ;  /* 0x000000ffff037224 */ /* 0x000fe200078e000e */
[----:B------:R-:W-:Y:S06]  /*2a180*/  BRA `(.L_x_2934) ;  /* 0xffffffa400687947 */ /* 0x000fec000383ffff */
.L_x_2783:
[----:B----4-:R4:W0:Y:S02]  /*2a190*/  SYNCS.PHASECHK.TRANS64.TRYWAIT P0, [R18+URZ+0x34820], R0 ;  /* 0x03482000120075a7 */ /* 0x010824000800017f */
[----:B0-----:R-:W-:Y:S05]  /*2a1a0*/  @!P0 NANOSLEEP.SYNCS 0x989680 ;  /* 0x009896800000895d */ /* 0x001fea0003900000 */
[----:B------:R-:W0:Y:S02]  /*2a1b0*/  @!P0 SYNCS.PHASECHK.TRANS64 P0, [R18+URZ+0x34820], R0 ;  /* 0x03482000120085a7 */ /* 0x000e24000800007f */
[----:B0-----:R-:W-:Y:S05]  /*2a1c0*/  @!P0 BRA `(.L_x_2783) ;  /* 0xfffffffc00f08947 */ /* 0x001fea000383ffff */
[----:B------:R-:W-:Y:S05]  /*2a1d0*/  BRA `(.L_x_2935) ;  /* 0xffffffa400e87947 */ /* 0x000fea000383ffff */
.L_x_2792:
[----:B-1----:R1:W2:Y:S02]  /*2a1e0*/  SYNCS.PHASECHK.TRANS64.TRYWAIT P0, [R3+URZ+0x34840], R2 ;  /* 0x03484002030075a7 */ /* 0x0022a4000800017f */
[----:B--2---:R-:W-:Y:S05]  /*2a1f0*/  @!P0 NANOSLEEP.SYNCS 0x989680 ;  /* 0x009896800000895d */ /* 0x004fea0003900000 */
[----:B------:R-:W2:Y:S02]  /*2a200*/  @!P0 SYNCS.PHASECHK.TRANS64 P0, [R3+URZ+0x34840], R2 ;  /* 0x03484002030085a7 */ /* 0x000ea4000800007f */
[----:B--2---:R-:W-:Y:S05]  /*2a210*/  @!P0 BRA `(.L_x_2792) ;  /* 0xfffffffc00f08947 */ /* 0x004fea000383ffff */
[----:B------:R-:W-:Y:S05]  /*2a220*/  BRA `(.L_x_2936) ;  /* 0xffffffa800c47947 */ /* 0x000fea000383ffff */
.L_x_2799:
[----:B0-----:R0:W1:Y:S02]  /*2a230*/  SYNCS.PHASECHK.TRANS64.TRYWAIT P0, [R3+URZ+0x60], R2 ;  /* 0x00006002030075a7 */ /* 0x001064000800017f */
[----:B-1----:R-:W-:Y:S05]  /*2a240*/  @!P0 NANOSLEEP.SYNCS 0x989680 ;  /* 0x009896800000895d */ /* 0x002fea0003900000 */
[----:B------:R-:W1:Y:S02]  /*2a250*/  @!P0 SYNCS.PHASECHK.TRANS64 P0, [R3+URZ+0x60], R2 ;  /* 0x00006002030085a7 */ /* 0x000e64000800007f */
[----:B-1----:R-:W-:Y:S05]  /*2a260*/  @!P0 BRA `(.L_x_2799) ;  /* 0xfffffffc00f08947 */ /* 0x002fea000383ffff */
[----:B------:R-:W-:Y:S05]  /*2a270*/  BRA `(.L_x_2937) ;  /* 0xffffffac00d47947 */ /* 0x000fea000383ffff */
.L_x_2808:
[----:B-1----:R1:W2:Y:S02]  /*2a280*/  SYNCS.PHASECHK.TRANS64.TRYWAIT P0, [R3+URZ+0x34840], R2 ;  /* 0x03484002030075a7 */ /* 0x0022a4000800017f */
[----:B--2---:R-:W-:Y:S05]  /*2a290*/  @!P0 NANOSLEEP.SYNCS 0x989680 ;  /* 0x009896800000895d */ /* 0x004fea0003900000 */
[----:B------:R-:W2:Y:S02]  /*2a2a0*/  @!P0 SYNCS.PHASECHK.TRANS64 P0, [R3+URZ+0x34840], R2 ;  /* 0x03484002030085a7 */ /* 0x000ea4000800007f */
[----:B--2---:R-:W-:Y:S05]  /*2a2b0*/  @!P0 BRA `(.L_x_2808) ;  /* 0xfffffffc00f08947 */ /* 0x004fea000383ffff */
[----:B------:R-:W-:Y:S05]  /*2a2c0*/  BRA `(.L_x_2938) ;  /* 0xffffffb400647947 */ /* 0x000fea000383ffff */
.L_x_2815:
[----:B0-----:R0:W1:Y:S02]  /*2a2d0*/  SYNCS.PHASECHK.TRANS64.TRYWAIT P0, [R2+URZ+0x60], R3 ;  /* 0x00006003020075a7 */ /* 0x001064000800017f */
[----:B-1----:R-:W-:Y:S05]  /*2a2e0*/  @!P0 NANOSLEEP.SYNCS 0x989680 ;  /* 0x009896800000895d */ /* 0x002fea0003900000 */
[----:B------:R-:W1:Y:S02]  /*2a2f0*/  @!P0 SYNCS.PHASECHK.TRANS64 P0, [R2+URZ+0x60], R3 ;  /* 0x00006003020085a7 */ /* 0x000e64000800007f */
[----:B-1----:R-:W-:Y:S05]  /*2a300*/  @!P0 BRA `(.L_x_2815) ;  /* 0xfffffffc00f08947 */ /* 0x002fea000383ffff */
[----:B------:R-:W-:Y:S05]  /*2a310*/  BRA `(.L_x_2939) ;  /* 0xffffffb800747947 */ /* 0x000fea000383ffff */
.L_x_2824:
[----:B--2---:R2:W3:Y:S02]  /*2a320*/  SYNCS.PHASECHK.TRANS64.TRYWAIT P0, [R2+URZ+0x34840], R3 ;  /* 0x03484003020075a7 */ /* 0x0044e4000800017f */
[----:B---3--:R-:W-:Y:S05]  /*2a330*/  @!P0 NANOSLEEP.SYNCS 0x989680 ;  /* 0x009896800000895d */ /* 0x008fea0003900000 */
[----:B------:R-:W3:Y:S02]  /*2a340*/  @!P0 SYNCS.PHASECHK.TRANS64 P0, [R2+URZ+0x34840], R3 ;  /* 0x03484003020085a7 */ /* 0x000ee4000800007f */
[----:B---3--:R-:W-:Y:S05]  /*2a350*/  @!P0 BRA `(.L_x_2824) ;  /* 0xfffffffc00f08947 */ /* 0x008fea000383ffff */
[----:B------:R-:W-:Y:S05]  /*2a360*/  BRA `(.L_x_2940) ;  /* 0xffffffbc00d47947 */ /* 0x000fea000383ffff */
.L_x_2831:
[----:B0-----:R0:W1:Y:S02]  /*2a370*/  SYNCS.PHASECHK.TRANS64.TRYWAIT P0, [R2+URZ+0x60], R5 ;  /* 0x00006005020075a7 */ /* 0x001064000800017f */
[----:B-1----:R-:W-:Y:S05]  /*2a380*/  @!P0 NANOSLEEP.SYNCS 0x989680 ;  /* 0x009896800000895d */ /* 0x002fea0003900000 */
[----:B------:R-:W1:Y:S02]  /*2a390*/  @!P0 SYNCS.PHASECHK.TRANS64 P0, [R2+URZ+0x60], R5 ;  /* 0x00006005020085a7 */ /* 0x000e64000800007f */
[----:B-1----:R-:W-:Y:S05]  /*2a3a0*/  @!P0 BRA `(.L_x_2831) ;  /* 0xfffffffc00f08947 */ /* 0x002fea000383ffff */
[----:B------:R-:W-:Y:S05]  /*2a3b0*/  BRA `(.L_x_2941) ;  /* 0xffffffc000e47947 */ /* 0x000fea000383ffff */
.L_x_2842:
[----:B--2---:R2:W4:Y:S02]  /*2a3c0*/  SYNCS.PHASECHK.TRANS64.TRYWAIT P0, [R0+URZ+0x34860], R2 ;  /* 0x03486002000075a7 */ /* 0x004524000800017f */
[----:B----4-:R-:W-:Y:S05]  /*2a3d0*/  @!P0 NANOSLEEP.SYNCS 0x989680 ;  /* 0x009896800000895d */ /* 0x010fea0003900000 */
[----:B------:R-:W4:Y:S02]  /*2a3e0*/  @!P0 SYNCS.PHASECHK.TRANS64 P0, [R0+URZ+0x34860], R2 ;  /* 0x03486002000085a7 */ /* 0x000f24000800007f */
[----:B----4-:R-:W-:Y:S05]  /*2a3f0*/  @!P0 BRA `(.L_x_2842) ;  /* 0xfffffffc00f08947 */ /* 0x010fea000383ffff */
[----:B------:R-:W-:Y:S05]  /*2a400*/  BRA `(.L_x_2942) ;  /* 0xffffffc800307947 */ /* 0x000fea000383ffff */
.L_x_2849:
[----:B------:R-:W4:Y:S01]  /*2a410*/  LDL R0, [R1] ;  /* 0x0000000001007983 */ /* 0x000f220000100800 */
[----:B------:R-:W-:Y:S01]  /*2a420*/  BSSY B0, `(.L_x_2943) ;  /* 0x0000008000007945 */ /* 0x000fe20003800000 */
[----:B------:R-:W-:Y:S02]  /*2a430*/  IMAD.MOV.U32 R12, RZ, RZ, RZ ;  /* 0x000000ffff0c7224 */ /* 0x000fe400078e00ff */
[----:B------:R-:W-:Y:S02]  /*2a440*/  IMAD.MOV.U32 R11, RZ, RZ, 0x1f ;  /* 0x0000001fff0b7424 */ /* 0x000fe400078e00ff */
[----:B------:R-:W-:Y:S02]  /*2a450*/  IMAD.MOV.U32 R15, RZ, RZ, -0x1 ;  /* 0xffffffffff0f7424 */ /* 0x000fe400078e00ff */
[----:B----4-:R-:W-:-:S07]  /*2a460*/  IMAD.MOV.U32 R13, RZ, RZ, R0 ;  /* 0x000000ffff0d7224 */ /* 0x010fce00078e0000 */
[----:B0123--:R-:W-:Y:S05]  /*2a470*/  WARPSYNC.COLLECTIVE R15, `(.L_x_2944) ;  /* 0x000000000f087348 */ /* 0x00ffea0003c00000 */
[----:B------:R4:W0:Y:S02]  /*2a480*/  SHFL.IDX P6, R14, R13, R12, R11 ;  /* 0x0000000c0d0e7389 */ /* 0x00082400000c000b */
[----:B01234-:R-:W-:Y:S01]  /*2a490*/  ENDCOLLECTIVE ;  /* 0x000000000000791b */ /* 0x01ffe20003800000 */
.L_x_2944:
[----:B------:R-:W-:Y:S05]  /*2a4a0*/  BSYNC B0 ;  /* 0x0000000000007941 */ /* 0x000fea0003800000 */
.L_x_2943:
        /* <DEDUP_REMOVED lines=9> */
.L_x_2945:
        /* <DEDUP_REMOVED lines=26> */
.L_x_2946:
        /* <DEDUP_REMOVED lines=8> */
.L_x_2947:
        /* <DEDUP_REMOVED lines=8> */
.L_x_2948:
        /* <DEDUP_REMOVED lines=8> */
.L_x_2949:
        /* <DEDUP_REMOVED lines=8> */
.L_x_2950:
        /* <DEDUP_REMOVED lines=9> */
.L_x_2951:
[----:B------:R-:W-:Y:S01]  /*2a970*/  IMAD.MOV.U32 R9, RZ, RZ, R14 ;  /* 0x000000ffff097224 */ /* 0x000fe200078e000e */
[----:B------:R-:W-:Y:S06]  /*2a980*/  BRA `(.L_x_2952) ;  /* 0xffffffc800a47947 */ /* 0x000fec000383ffff */
.L_x_2852:
        /* <DEDUP_REMOVED lines=8> */
.L_x_2954:
[----:B------:R-:W-:Y:S05]  /*2aa10*/  BSYNC B0 ;  /* 0x0000000000007941 */ /* 0x000fea0003800000 */
.L_x_2953:
        /* <DEDUP_REMOVED lines=10> */
.L_x_2955:
        /* <DEDUP_REMOVED lines=8> */
.L_x_2956:
        /* <DEDUP_REMOVED lines=8> */
.L_x_2957:
        /* <DEDUP_REMOVED lines=8> */
.L_x_2958:
        /* <DEDUP_REMOVED lines=9> */
.L_x_2959:
[----:B------:R-:W-:Y:S01]  /*2acd0*/  IMAD.MOV.U32 R9, RZ, RZ, R14 ;  /* 0x000000ffff097224 */ /* 0x000fe200078e000e */
[----:B------:R-:W-:Y:S06]  /*2ace0*/  BRA `(.L_x_2960) ;  /* 0xffffffc800787947 */ /* 0x000fec000383ffff */
.L_x_2854:
[----:B------:R-:W-:Y:S01]  /*2acf0*/  BSSY B0, `(.L_x_2961) ;  /* 0x0000006000007945 */ /* 0x000fe20003800000 */
[----:B------:R-:W-:Y:S01]  /*2ad00*/  PLOP3.LUT P6, PT, P6, PT, PT, 0x8, 0x0 ;  /* 0x000000000000781c */ /* 0x000fe200037ce170 */
[----:B------:R-:W-:-:S12]  /*2ad10*/  IMAD.MOV.U32 R15, RZ, RZ, -0x1 ;  /* 0xffffffffff0f7424 */ /* 0x000fd800078e00ff */
[----:B0-----:R-:W-:Y:S05]  /*2ad20*/  WARPSYNC.COLLECTIVE R15, `(.L_x_2962) ;  /* 0x000000000f087348 */ /* 0x001fea0003c00000 */
[----:B------:R-:W-:Y:S01]  /*2ad30*/  VOTE.ANY R14, PT, P6 ;  /* 0x00000000000e7806 */ /* 0x000fe200030e0100 */
[----:B0-----:R-:W-:Y:S06]  /*2ad40*/  ENDCOLLECTIVE ;  /* 0x000000000000791b */ /* 0x001fec0003800000 */
.L_x_2962:
[----:B------:R-:W-:Y:S05]  /*2ad50*/  BSYNC B0 ;  /* 0x0000000000007941 */ /* 0x000fea0003800000 */
.L_x_2961:
        /* <DEDUP_REMOVED lines=10> */
.L_x_2963:
[----:B------:R-:W-:Y:S02]  /*2ae00*/  IMAD.MOV.U32 R13, RZ, RZ, R6 ;  /* 0x000000ffff0d7224 */ /* 0x000fe400078e0006 */
[----:B------:R-:W-:-:S07]  /*2ae10*/  IMAD.MOV.U32 R4, RZ, RZ, R14 ;  /* 0x000000ffff047224 */ /* 0x000fce00078e000e */
[----:B------:R-:W-:Y:S05]  /*2ae20*/  WARPSYNC.COLLECTIVE R15, `(.L_x_2964) ;  /* 0x000000000f087348 */ /* 0x000fea0003c00000 */
[----:B------:R0:W1:Y:S02]  /*2ae30*/  SHFL.IDX P6, R14, R13, R12, R11 ;  /* 0x0000000c0d0e7389 */ /* 0x00006400000c000b */
[----:B01----:R-:W-:Y:S01]  /*2ae40*/  ENDCOLLECTIVE ;  /* 0x000000000000791b */ /* 0x003fe20003800000 */
.L_x_2964:
[----:B------:R-:W-:Y:S02]  /*2ae50*/  IMAD.MOV.U32 R6, RZ, RZ, R14 ;  /* 0x000000ffff067224 */ /* 0x000fe400078e000e */
[----:B------:R-:W-:-:S05]  /*2ae60*/  IMAD.IADD R10, R3, 0x1, R10 ;  /* 0x00000001030a7824 */ /* 0x000fca00078e020a */
[----:B------:R0:W-:Y:S01]  /*2ae70*/  STL [R1+0xc], R10 ;  /* 0x00000c0a01007387 */ /* 0x0001e20000100800 */
[----:B------:R-:W-:Y:S05]  /*2ae80*/  BRA `(.L_x_2965) ;  /* 0xffffffc800587947 */ /* 0x000fea000383ffff */
.L_x_2856:
        /* <DEDUP_REMOVED lines=8> */
.L_x_2967:
[----:B------:R-:W-:Y:S05]  /*2af10*/  BSYNC B0 ;  /* 0x0000000000007941 */ /* 0x000fea0003800000 */
.L_x_2966:
[----:B------:R-:W-:Y:S01]  /*2af20*/  IMAD.MOV.U32 R3, RZ, RZ, R14 ;  /* 0x000000ffff037224 */ /* 0x000fe200078e000e */
[----:B------:R-:W-:Y:S06]  /*2af30*/  BRA `(.L_x_2968) ;  /* 0xffffffc800447947 */ /* 0x000fec000383ffff */
.L_x_2862:
[----:B0-----:R0:W1:Y:S02]  /*2af40*/  SYNCS.PHASECHK.TRANS64.TRYWAIT P0, [R0+URZ+0x34820], R3 ;  /* 0x03482003000075a7 */ /* 0x001064000800017f */
[----:B-1----:R-:W-:Y:S05]  /*2af50*/  @!P0 NANOSLEEP.SYNCS 0x989680 ;  /* 0x009896800000895d */ /* 0x002fea0003900000 */
[----:B------:R-:W1:Y:S02]  /*2af60*/  @!P0 SYNCS.PHASECHK.TRANS64 P0, [R0+URZ+0x34820], R3 ;  /* 0x03482003000085a7 */ /* 0x000e64000800007f */
[----:B-1----:R-:W-:Y:S05]  /*2af70*/  @!P0 BRA `(.L_x_2862) ;  /* 0xfffffffc00f08947 */ /* 0x002fea000383ffff */
[----:B------:R-:W-:Y:S05]  /*2af80*/  BRA `(.L_x_2969) ;  /* 0xffffffd000e47947 */ /* 0x000fea000383ffff */
.L_x_2863:
        /* <DEDUP_REMOVED lines=11> */
.L_x_2971:
[----:B------:R-:W-:Y:S05]  /*2b040*/  BSYNC B0 ;  /* 0x0000000000007941 */ /* 0x000fea0003800000 */
.L_x_2970:
[----:B------:R-:W-:Y:S05]  /*2b050*/  BRA `(.L_x_2972) ;  /* 0xffffffd000cc7947 */ /* 0x000fea000383ffff */
.L_x_2864:
[----:B------:R-:W-:Y:S01]  /*2b060*/  BSSY B0, `(.L_x_2973) ;  /* 0x0000006000007945 */ /* 0x000fe20003800000 */
[----:B------:R-:W-:-:S07]  /*2b070*/  IMAD.MOV.U32 R15, RZ, RZ, -0x1 ;  /* 0xffffffffff0f7424 */ /* 0x000fce00078e00ff */
[----:B01----:R-:W-:Y:S05]  /*2b080*/  WARPSYNC.COLLECTIVE R15, `(.L_x_2974) ;  /* 0x000000000f0c7348 */ /* 0x003fea0003c00000 */
[----:B------:R-:W-:Y:S02]  /*2b090*/  ELECT P6, UR62, PT ;  /* 0x00000000003e782f */ /* 0x000fe400038c0000 */
[----:B------:R-:W-:Y:S01]  /*2b0a0*/  MOV R14, UR62 ;  /* 0x0000003e000e7c02 */ /* 0x000fe20008000f00 */
[----:B01----:R-:W-:Y:S10]  /*2b0b0*/  ENDCOLLECTIVE ;  /* 0x000000000000791b */ /* 0x003ff40003800000 */
.L_x_2974:
[----:B------:R-:W-:Y:S05]  /*2b0c0*/  BSYNC B0 ;  /* 0x0000000000007941 */ /* 0x000fea0003800000 */
.L_x_2973:
[----:B------:R-:W-:Y:S05]  /*2b0d0*/  BRA `(.L_x_2975) ;  /* 0xffffffd000c07947 */ /* 0x000fea000383ffff */
.L_x_2866:
[----:B0-----:R0:W1:Y:S02]  /*2b0e0*/  SYNCS.PHASECHK.TRANS64.TRYWAIT P0, [R6+URZ], R5 ;  /* 0x00000005060075a7 */ /* 0x001064000800017f */
[----:B-1----:R-:W-:Y:S05]  /*2b0f0*/  @!P0 NANOSLEEP.SYNCS 0x989680 ;  /* 0x009896800000895d */ /* 0x002fea0003900000 */
[----:B------:R-:W1:Y:S02]  /*2b100*/  @!P0 SYNCS.PHASECHK.TRANS64 P0, [R6+URZ], R5 ;  /* 0x00000005060085a7 */ /* 0x000e64000800007f */
[----:B-1----:R-:W-:Y:S05]  /*2b110*/  @!P0 BRA `(.L_x_2866) ;  /* 0xfffffffc00f08947 */ /* 0x002fea000383ffff */
[----:B------:R-:W-:Y:S05]  /*2b120*/  BRA `(.L_x_2976) ;  /* 0xffffffd400007947 */ /* 0x000fea000383ffff */
.L_x_2867:
[----:B-1----:R1:W2:Y:S02]  /*2b130*/  SYNCS.PHASECHK.TRANS64.TRYWAIT P0, [R7+URZ], R2 ;  /* 0x00000002070075a7 */ /* 0x0022a4000800017f */
[----:B--2---:R-:W-:Y:S05]  /*2b140*/  @!P0 NANOSLEEP.SYNCS 0x989680 ;  /* 0x009896800000895d */ /* 0x004fea0003900000 */
[----:B------:R-:W2:Y:S02]  /*2b150*/  @!P0 SYNCS.PHASECHK.TRANS64 P0, [R7+URZ], R2 ;  /* 0x00000002070085a7 */ /* 0x000ea4000800007f */
[----:B--2---:R-:W-:Y:S05]  /*2b160*/  @!P0 BRA `(.L_x_2867) ;  /* 0xfffffffc00f08947 */ /* 0x004fea000383ffff */
[----:B------:R-:W-:Y:S05]  /*2b170*/  BRA `(.L_x_2977) ;  /* 0xffffffd000f47947 */ /* 0x000fea000383ffff */
.L_x_2869:
[----:B--2---:R2:W3:Y:S02]  /*2b180*/  SYNCS.PHASECHK.TRANS64.TRYWAIT P0, [R4+URZ], R5 ;  /* 0x00000005040075a7 */ /* 0x0044e4000800017f */
[----:B---3--:R-:W-:Y:S05]  /*2b190*/  @!P0 NANOSLEEP.SYNCS 0x989680 ;  /* 0x009896800000895d */ /* 0x008fea0003900000 */
[----:B------:R-:W3:Y:S02]  /*2b1a0*/  @!P0 SYNCS.PHASECHK.TRANS64 P0, [R4+URZ], R5 ;  /* 0x00000005040085a7 */ /* 0x000ee4000800007f */
[----:B---3--:R-:W-:Y:S05]  /*2b1b0*/  @!P0 BRA `(.L_x_2869) ;  /* 0xfffffffc00f08947 */ /* 0x008fea000383ffff */
[----:B------:R-:W-:Y:S05]  /*2b1c0*/  BRA `(.L_x_2978) ;  /* 0xffffffd000f87947 */ /* 0x000fea000383ffff */
.L_x_2979:
        /* <DEDUP_REMOVED lines=11> */
.L_x_2988:


//--------------------- .nv.global.init           --------------------------
	.section	.nv.global.init,"aw",@progbits
.nv.global.init:
	.type		$str$20,@object
	.size		$str$20,($str$21 - $str$20)
$str$20:
        /*0000*/ 	.byte	0x28, 0x61, 0x64, 0x64, 0x72, 0x65, 0x73, 0x73, 0x20, 0x26, 0x20, 0x6d, 0x61, 0x73, 0x6b, 0x29
        /*0010*/ 	.byte	0x20, 0x3d, 0x3d, 0x20, 0x30, 0x00
	.type		$str$21,@object
	.size		$str$21,(__unnamed_11 - $str$21)
$str$21:
        /*0016*/ 	.byte	0x2f, 0x74, 0x6d, 0x70, 0x2f, 0x6f, 0x73, 0x73, 0x5f, 0x6b, 0x65, 0x72, 0x6e, 0x65, 0x6c, 0x73
        /*0026*/ 	.byte	0x5f, 0x73, 0x72, 0x63, 0x2f, 0x66, 0x6c, 0x61, 0x73, 0x68, 0x5f, 0x61, 0x74, 0x74, 0x65, 0x6e
        /*0036*/ 	.byte	0x74, 0x69, 0x6f, 0x6e, 0x2f, 0x63, 0x73, 0x72, 0x63, 0x2f, 0x63, 0x75, 0x74, 0x6c, 0x61, 0x73
        /*0046*/ 	.byte	0x73, 0x2f, 0x69, 0x6e, 0x63, 0x6c, 0x75, 0x64, 0x65, 0x2f, 0x63, 0x75, 0x74, 0x65, 0x2f, 0x70
        /*0056*/ 	.byte	0x6f, 0x69, 0x6e, 0x74, 0x65, 0x72, 0x5f, 0x66, 0x6c, 0x61, 0x67, 0x67, 0x65, 0x64, 0x2e, 0x68
        /*0066*/ 	.byte	0x70, 0x70, 0x00
	.type		__unnamed_11,@object
	.size		__unnamed_11,(__unnamed_4 - __unnamed_11)
__unnamed_11:
        /* <DEDUP_REMOVED lines=25> */
	.type		__unnamed_4,@object
	.size		__unnamed_4,(__unnamed_6 - __unnamed_4)
__unnamed_4:
        /* <DEDUP_REMOVED lines=25> */
	.type		__unnamed_6,@object
	.size		__unnamed_6,(__unnamed_9 - __unnamed_6)
__unnamed_6:
        /* <DEDUP_REMOVED lines=25> */
	.type		__unnamed_9,@object
	.size		__unnamed_9,(__unnamed_5 - __unnamed_9)
__unnamed_9:
        /* <DEDUP_REMOVED lines=29> */
	.type		__unnamed_5,@object
	.size		__unnamed_5,(__unnamed_3 - __unnamed_5)
__unnamed_5:
        /* <DEDUP_REMOVED lines=29> */
	.type		__unnamed_3,@object
	.size		__unnamed_3,(__unnamed_8 - __unnamed_3)
__unnamed_3:
        /* <DEDUP_REMOVED lines=29> */
	.type		__unnamed_8,@object
	.size		__unnamed_8,(__unnamed_10 - __unnamed_8)
__unnamed_8:
        /* <DEDUP_REMOVED lines=29> */
	.type		__unnamed_10,@object
	.size		__unnamed_10,(__unnamed_2 - __unnamed_10)
__unnamed_10:
        /* <DEDUP_REMOVED lines=29> */
	.type		__unnamed_2,@object
	.size		__unnamed_2,(__unnamed_1 - __unnamed_2)
__unnamed_2:
        /* <DEDUP_REMOVED lines=29> */
	.type		__unnamed_1,@object
	.size		__unnamed_1,(__unnamed_7 - __unnamed_1)
__unnamed_1:
        /* <DEDUP_REMOVED lines=29> */
        /*11a5*/ 	.byte	0x5d, 0x00
	.type		__unnamed_7,@object
	.size		__unnamed_7,(.L_6 - __unnamed_7)
__unnamed_7:
        /* <DEDUP_REMOVED lines=30> */
.L_6:


//--------------------- .nv.shared._ZN7cutlass13device_kernelIN5flash11enable_sm90INS1_16FlashAttnFwdSm90INS1_25CollectiveMainloopFwdSm90ILi2EN4cute5tupleIJNS5_1CILi1EEES8_S8_EEENS6_IJNS7_ILi128EEESA_NS7_ILi192EEEEEELi128ENS_10bfloat16_tEfNS_4arch4Sm90ELb0ELb0ELb1ELb0ELb0ELb0ELb0ELb1ELb1ELb1ELb1ELb0EEENS1_21CollectiveEpilogueFwdINS6_IJSA_SA_SA_EEES9_SD_SF_Li256ELb0ELb1ELb1ELb0EEENS1_19SingleTileSchedulerILb0ELb1ELb1ELi128EEEEEEEEEvNT_6ParamsE --------------------------
	.section	.nv.shared._ZN7cutlass13device_kernelIN5flash11enable_sm90INS1_16FlashAttnFwdSm90INS1_25CollectiveMainloopFwdSm90ILi2EN4cute5tupleIJNS5_1CILi1EEES8_S8_EEENS6_IJNS7_ILi128EEESA_NS7_ILi192EEEEEELi128ENS_10bfloat16_tEfNS_4arch4Sm90ELb0ELb0ELb1ELb0ELb0ELb0ELb0ELb1ELb1ELb1ELb1ELb0EEENS1_21CollectiveEpilogueFwdINS6_IJSA_SA_SA_EEES9_SD_SF_Li256ELb0ELb1ELb1ELb0EEENS1_19SingleTileSchedulerILb0ELb1ELb1ELi128EEEEEEEEEvNT_6ParamsE,"aw",@nobits
	.sectionflags	@""
	.align	16
	.zero		1024


//--------------------- .nv.shared.reserved.0     --------------------------
	.section	.nv.shared.reserved.0,"aw",@nobits
	.weak		__nv_reservedSMEM_offset_0_alias
	.size		__nv_reservedSMEM_offset_0_alias, 0, 0
	.other		__nv_reservedSMEM_offset_0_alias,@"STO_CUDA_RESERVED_SHARED STV_DEFAULT"
__nv_reservedSMEM_offset_0_alias:
	.zero		0


//--------------------- .nv.global                --------------------------
	.section	.nv.global,"aw",@nobits
.nv.global:
	.type		_ZN84_INTERNAL_650d7d4a_48_flash_fwd_hdim192_128_bf16_split_softcap_sm90_cu_ee213261_32364cute1_E,@object
	.size		_ZN84_INTERNAL_650d7d4a_48_flash_fwd_hdim192_128_bf16_split_softcap_sm90_cu_ee213261_32364cute1_E,(_ZN84_INTERNAL_650d7d4a_48_flash_fwd_hdim192_128_bf16_split_softcap_sm90_cu_ee213261_32364cuda3std3__45__cpo6cbeginE - _ZN84_INTERNAL_650d7d4a_48_flash_fwd_hdim192_128_bf16_split_softcap_sm90_cu_ee213261_32364cute1_E)
_ZN84_INTERNAL_650d7d4a_48_flash_fwd_hdim192_128_bf16_split_softcap_sm90_cu_ee213261_32364cute1_E:
	.zero		1
	.type		_ZN84_INTERNAL_650d7d4a_48_flash_fwd_hdim192_128_bf16_split_softcap_sm90_cu_ee213261_32364cuda3std3__45__cpo6cbeginE,@object
	.size		_ZN84_INTERNAL_650d7d4a_48_flash_fwd_hdim192_128_bf16_split_softcap_sm90_cu_ee213261_32364cuda3std3__45__cpo6cbeginE,(_ZN84_INTERNAL_650d7d4a_48_flash_fwd_hdim192_128_bf16_split_softcap_sm90_cu_ee213261_32364cuda3std3__48in_placeE - _ZN84_INTERNAL_650d7d4a_48_flash_fwd_hdim192_128_bf16_split_softcap_sm90_cu_ee213261_32364cuda3std3__45__cpo6cbeginE)
_ZN84_INTERNAL_650d7d4a_48_flash_fwd_hdim192_128_bf16_split_softcap_sm90_cu_ee213261_32364cuda3std3__45__cpo6cbeginE:
	.zero		1
	.type		_ZN84_INTERNAL_650d7d4a_48_flash_fwd_hdim192_128_bf16_split_softcap_sm90_cu_ee213261_32364cuda3std3__48in_placeE,@object
	.size		_ZN84_INTERNAL_650d7d4a_48_flash_fwd_hdim192_128_bf16_split_softcap_sm90_cu_ee213261_32364cuda3std3__48in_placeE,(_ZN84_INTERNAL_650d7d4a_48_flash_fwd_hdim192_128_bf16_split_softcap_sm90_cu_ee213261_32364cuda3std6ranges3__45__cpo9iter_moveE - _ZN84_INTERNAL_650d7d4a_48_flash_fwd_hdim192_128_bf16_split_softcap_sm90_cu_ee213261_32364cuda3std3__48in_placeE)
_ZN84_INTERNAL_650d7d4a_48_flash_fwd_hdim192_128_bf16_split_softcap_sm90_cu_ee213261_32364cuda3std3__48in_placeE:
	.zero		1
	.type		_ZN84_INTERNAL_650d7d4a_48_flash_fwd_hdim192_128_bf16_split_softcap_sm90_cu_ee213261_32364cuda3std6ranges3__45__cpo9iter_moveE,@object
	.size		_ZN84_INTERNAL_650d7d4a_48_flash_fwd_hdim192_128_bf16_split_softcap_sm90_cu_ee213261_32364cuda3std6ranges3__45__cpo9iter_moveE,(_ZN84_INTERNAL_650d7d4a_48_flash_fwd_hdim192_128_bf16_split_softcap_sm90_cu_ee213261_32364cuda3std3__45__cpo5beginE - _ZN84_INTERNAL_650d7d4a_48_flash_fwd_hdim192_128_bf16_split_softcap_sm90_cu_ee213261_32364cuda3std6ranges3__45__cpo9iter_moveE)
_ZN84_INTERNAL_650d7d4a_48_flash_fwd_hdim192_128_bf16_split_softcap_sm90_cu_ee213261_32364cuda3std6ranges3__45__cpo9iter_moveE:
	.zero		1
	.type		_ZN84_INTERNAL_650d7d4a_48_flash_fwd_hdim192_128_bf16_split_softcap_sm90_cu_ee213261_32364cuda3std3__45__cpo5beginE,@object
	.size		_ZN84_INTERNAL_650d7d4a_48_flash_fwd_hdim192_128_bf16_split_softcap_sm90_cu_ee213261_32364cuda3std3__45__cpo5beginE,(_ZN84_INTERNAL_650d7d4a_48_flash_fwd_hdim192_128_bf16_split_softcap_sm90_cu_ee213261_32364cuda3std3__486_GLOBAL__N__650d7d4a_48_flash_fwd_hdim192_128_bf16_split_softcap_sm90_cu_ee213261_32366ignoreE - _ZN84_INTERNAL_650d7d4a_48_flash_fwd_hdim192_128_bf16_split_softcap_sm90_cu_ee213261_32364cuda3std3__45__cpo5beginE)
_ZN84_INTERNAL_650d7d4a_48_flash_fwd_hdim192_128_bf16_split_softcap_sm90_cu_ee213261_32364cuda3std3__45__cpo5beginE:
	.zero		1
	.type		_ZN84_INTERNAL_650d7d4a_48_flash_fwd_hdim192_128_bf16_split_softcap_sm90_cu_ee213261_32364cuda3std3__486_GLOBAL__N__650d7d4a_48_flash_fwd_hdim192_128_bf16_split_softcap_sm90_cu_ee213261_32366ignoreE,@object
	.size		_ZN84_INTERNAL_650d7d4a_48_flash_fwd_hdim192_128_bf16_split_softcap_sm90_cu_ee213261_32364cuda3std3__486_GLOBAL__N__650d7d4a_48_flash_fwd_hdim192_128_bf16_split_softcap_sm90_cu_ee213261_32366ignoreE,(_ZN84_INTERNAL_650d7d4a_48_flash_fwd_hdim192_128_bf16_split_softcap_sm90_cu_ee213261_32364cute7productE - _ZN84_INTERNAL_650d7d4a_48_flash_fwd_hdim192_128_bf16_split_softcap_sm90_cu_ee213261_32364cuda3std3__486_GLOBAL__N__650d7d4a_48_flash_fwd_hdim192_128_bf16_split_softcap_sm90_cu_ee213261_32366ignoreE)
_ZN84_INTERNAL_650d7d4a_48_flash_fwd_hdim192_128_bf16_split_softcap_sm90_cu_ee213261_32364cuda3std3__486_GLOBAL__N__650d7d4a_48_flash_fwd_hdim192_128_bf16_split_softcap_sm90_cu_ee213261_32366ignoreE:
	.zero		1
	.type		_ZN84_INTERNAL_650d7d4a_48_flash_fwd_hdim192_128_bf16_split_softcap_sm90_cu_ee213261_32364cute7productE,@object
	.size		_ZN84_INTERNAL_650d7d4a_48_flash_fwd_hdim192_128_bf16_split_softcap_sm90_cu_ee213261_32364cute7productE,(_ZN84_INTERNAL_650d7d4a_48_flash_fwd_hdim192_128_bf16_split_softcap_sm90_cu_ee213261_32364cuda3std3__45__cpo3endE - _ZN84_INTERNAL_650d7d4a_48_flash_fwd_hdim192_128_bf16_split_softcap_sm90_cu_ee213261_32364cute7productE)
_ZN84_INTERNAL_650d7d4a_48_flash_fwd_hdim192_128_bf16_split_softcap_sm90_cu_ee213261_32364cute7productE:
	.zero		1
	.type		_ZN84_INTERNAL_650d7d4a_48_flash_fwd_hdim192_128_bf16_split_softcap_sm90_cu_ee213261_32364cuda3std3__45__cpo3endE,@object
	.size		_ZN84_INTERNAL_650d7d4a_48_flash_fwd_hdim192_128_bf16_split_softcap_sm90_cu_ee213261_32364cuda3std3__45__cpo3endE,(_ZN84_INTERNAL_650d7d4a_48_flash_fwd_hdim192_128_bf16_split_softcap_sm90_cu_ee213261_32364cuda3std3__419piecewise_constructE - _ZN84_INTERNAL_650d7d4a_48_flash_fwd_hdim192_128_bf16_split_softcap_sm90_cu_ee213261_32364cuda3std3__45__cpo3endE)
_ZN84_INTERNAL_650d7d4a_48_flash_fwd_hdim192_128_bf16_split_softcap_sm90_cu_ee213261_32364cuda3std3__45__cpo3endE:
	.zero		1
	.type		_ZN84_INTERNAL_650d7d4a_48_flash_fwd_hdim192_128_bf16_split_softcap_sm90_cu_ee213261_32364cuda3std3__419piecewise_constructE,@object
	.size		_ZN84_INTERNAL_650d7d4a_48_flash_fwd_hdim192_128_bf16_split_softcap_sm90_cu_ee213261_32364cuda3std3__419piecewise_constructE,(_ZN84_INTERNAL_650d7d4a_48_flash_fwd_hdim192_128_bf16_split_softcap_sm90_cu_ee213261_32364cuda3std3__45__cpo4cendE - _ZN84_INTERNAL_650d7d4a_48_flash_fwd_hdim192_128_bf16_split_softcap_sm90_cu_ee213261_32364cuda3std3__419piecewise_constructE)
_ZN84_INTERNAL_650d7d4a_48_flash_fwd_hdim192_128_bf16_split_softcap_sm90_cu_ee213261_32364cuda3std3__419piecewise_constructE:
	.zero		1
	.type		_ZN84_INTERNAL_650d7d4a_48_flash_fwd_hdim192_128_bf16_split_softcap_sm90_cu_ee213261_32364cuda3std3__45__cpo4cendE,@object
	.size		_ZN84_INTERNAL_650d7d4a_48_flash_fwd_hdim192_128_bf16_split_softcap_sm90_cu_ee213261_32364cuda3std3__45__cpo4cendE,(_ZN84_INTERNAL_650d7d4a_48_flash_fwd_hdim192_128_bf16_split_softcap_sm90_cu_ee213261_32364cuda3std6ranges3__45__cpo4swapE - _ZN84_INTERNAL_650d7d4a_48_flash_fwd_hdim192_128_bf16_split_softcap_sm90_cu_ee213261_32364cuda3std3__45__cpo4cendE)
_ZN84_INTERNAL_650d7d4a_48_flash_fwd_hdim192_128_bf16_split_softcap_sm90_cu_ee213261_32364cuda3std3__45__cpo4cendE:
	.zero		1
	.type		_ZN84_INTERNAL_650d7d4a_48_flash_fwd_hdim192_128_bf16_split_softcap_sm90_cu_ee213261_32364cuda3std6ranges3__45__cpo4swapE,@object
	.size		_ZN84_INTERNAL_650d7d4a_48_flash_fwd_hdim192_128_bf16_split_softcap_sm90_cu_ee213261_32364cuda3std6ranges3__45__cpo4swapE,(.L_18 - _ZN84_INTERNAL_650d7d4a_48_flash_fwd_hdim192_128_bf16_split_softcap_sm90_cu_ee213261_32364cuda3std6ranges3__45__cpo4swapE)
_ZN84_INTERNAL_650d7d4a_48_flash_fwd_hdim192_128_bf16_split_softcap_sm90_cu_ee213261_32364cuda3std6ranges3__45__cpo4swapE:
	.zero		1
.L_18:


//--------------------- .nv.shared._ZN7cutlass13device_kernelIN5flash11enable_sm90INS1_16FlashAttnFwdSm90INS1_25CollectiveMainloopFwdSm90ILi2EN4cute5tupleIJNS5_1CILi1EEES8_S8_EEENS6_IJNS7_ILi128EEESA_NS7_ILi192EEEEEELi128ENS_10bfloat16_tEfNS_4arch4Sm90ELb0ELb0ELb1ELb1ELb0ELb0ELb0ELb1ELb1ELb1ELb1ELb0EEENS1_21CollectiveEpilogueFwdINS6_IJSA_SA_SA_EEES9_SD_SF_Li256ELb1ELb1ELb1ELb0EEENS1_36VarlenDynamicPersistentTileSchedulerILi128ELi128ELi256ELi128ELb1ELb1ELb1ELb0ELb1ELb1EEEEEEEEEvNT_6ParamsE --------------------------
	.section	.nv.shared._ZN7cutlass13device_kernelIN5flash11enable_sm90INS1_16FlashAttnFwdSm90INS1_25CollectiveMainloopFwdSm90ILi2EN4cute5tupleIJNS5_1CILi1EEES8_S8_EEENS6_IJNS7_ILi128EEESA_NS7_ILi192EEEEEELi128ENS_10bfloat16_tEfNS_4arch4Sm90ELb0ELb0ELb1ELb1ELb0ELb0ELb0ELb1ELb1ELb1ELb1ELb0EEENS1_21CollectiveEpilogueFwdINS6_IJSA_SA_SA_EEES9_SD_SF_Li256ELb1ELb1ELb1ELb0EEENS1_36VarlenDynamicPersistentTileSchedulerILi128ELi128ELi256ELi128ELb1ELb1ELb1ELb0ELb1ELb1EEEEEEEEEvNT_6ParamsE,"aw",@nobits
	.sectionflags	@""
	.align	16
	.zero		1024


//--------------------- .nv.shared._ZN7cutlass13device_kernelIN5flash11enable_sm90INS1_16FlashAttnFwdSm90INS1_25CollectiveMainloopFwdSm90ILi2EN4cute5tupleIJNS5_1CILi1EEES8_S8_EEENS6_IJNS7_ILi128EEESA_NS7_ILi192EEEEEELi128ENS_10bfloat16_tEfNS_4arch4Sm90ELb0ELb0ELb1ELb1ELb0ELb1ELb0ELb1ELb1ELb1ELb1ELb0EEENS1_21CollectiveEpilogueFwdINS6_IJSA_SA_SA_EEES9_SD_SF_Li256ELb1ELb1ELb1ELb0EEENS1_36VarlenDynamicPersistentTileSchedulerILi128ELi128ELi256ELi128ELb1ELb1ELb1ELb0ELb1ELb1EEEEEEEEEvNT_6ParamsE --------------------------
	.section	.nv.shared._ZN7cutlass13device_kernelIN5flash11enable_sm90INS1_16FlashAttnFwdSm90INS1_25CollectiveMainloopFwdSm90ILi2EN4cute5tupleIJNS5_1CILi1EEES8_S8_EEENS6_IJNS7_ILi128EEESA_NS7_ILi192EEEEEELi128ENS_10bfloat16_tEfNS_4arch4Sm90ELb0ELb0ELb1ELb1ELb0ELb1ELb0ELb1ELb1ELb1ELb1ELb0EEENS1_21CollectiveEpilogueFwdINS6_IJSA_SA_SA_EEES9_SD_SF_Li256ELb1ELb1ELb1ELb0EEENS1_36VarlenDynamicPersistentTileSchedulerILi128ELi128ELi256ELi128ELb1ELb1ELb1ELb0ELb1ELb1EEEEEEEEEvNT_6ParamsE,"aw",@nobits
	.sectionflags	@""
	.align	16
	.zero		1024


//--------------------- .nv.shared._ZN7cutlass13device_kernelIN5flash11enable_sm90INS1_16FlashAttnFwdSm90INS1_25CollectiveMainloopFwdSm90ILi2EN4cute5tupleIJNS5_1CILi1EEES8_S8_EEENS6_IJNS7_ILi128EEENS7_ILi96EEENS7_ILi192EEEEEELi128ENS_10bfloat16_tEfNS_4arch4Sm90ELb0ELb1ELb1ELb0ELb0ELb0ELb0ELb1ELb1ELb1ELb1ELb0EEENS1_21CollectiveEpilogueFwdINS6_IJSA_SA_SB_EEES9_SE_SG_Li256ELb0ELb1ELb1ELb0EEENS1_19SingleTileSchedulerILb0ELb1ELb1ELi128EEEEEEEEEvNT_6ParamsE --------------------------
	.section	.nv.shared._ZN7cutlass13device_kernelIN5flash11enable_sm90INS1_16FlashAttnFwdSm90INS1_25CollectiveMainloopFwdSm90ILi2EN4cute5tupleIJNS5_1CILi1EEES8_S8_EEENS6_IJNS7_ILi128EEENS7_ILi96EEENS7_ILi192EEEEEELi128ENS_10bfloat16_tEfNS_4arch4Sm90ELb0ELb1ELb1ELb0ELb0ELb0ELb0ELb1ELb1ELb1ELb1ELb0EEENS1_21CollectiveEpilogueFwdINS6_IJSA_SA_SB_EEES9_SE_SG_Li256ELb0ELb1ELb1ELb0EEENS1_19SingleTileSchedulerILb0ELb1ELb1ELi128EEEEEEEEEvNT_6ParamsE,"aw",@nobits
	.sectionflags	@""
	.align	16
	.zero		1024


//--------------------- .nv.shared._ZN7cutlass13device_kernelIN5flash11enable_sm90INS1_16FlashAttnFwdSm90INS1_25CollectiveMainloopFwdSm90ILi2EN4cute5tupleIJNS5_1CILi1EEES8_S8_EEENS6_IJNS7_ILi128EEENS7_ILi96EEENS7_ILi192EEEEEELi128ENS_10bfloat16_tEfNS_4arch4Sm90ELb0ELb1ELb1ELb1ELb0ELb0ELb0ELb1ELb1ELb1ELb1ELb0EEENS1_21CollectiveEpilogueFwdINS6_IJSA_SA_SB_EEES9_SE_SG_Li256ELb1ELb1ELb1ELb0EEENS1_36VarlenDynamicPersistentTileSchedulerILi128ELi96ELi256ELi128ELb1ELb1ELb1ELb1ELb0ELb1EEEEEEEEEvNT_6ParamsE --------------------------
	.section	.nv.shared._ZN7cutlass13device_kernelIN5flash11enable_sm90INS1_16FlashAttnFwdSm90INS1_25CollectiveMainloopFwdSm90ILi2EN4cute5tupleIJNS5_1CILi1EEES8_S8_EEENS6_IJNS7_ILi128EEENS7_ILi96EEENS7_ILi192EEEEEELi128ENS_10bfloat16_tEfNS_4arch4Sm90ELb0ELb1ELb1ELb1ELb0ELb0ELb0ELb1ELb1ELb1ELb1ELb0EEENS1_21CollectiveEpilogueFwdINS6_IJSA_SA_SB_EEES9_SE_SG_Li256ELb1ELb1ELb1ELb0EEENS1_36VarlenDynamicPersistentTileSchedulerILi128ELi96ELi256ELi128ELb1ELb1ELb1ELb1ELb0ELb1EEEEEEEEEvNT_6ParamsE,"aw",@nobits
	.sectionflags	@""
	.align	16
	.zero		1024


//--------------------- .nv.shared._ZN7cutlass13device_kernelIN5flash11enable_sm90INS1_16FlashAttnFwdSm90INS1_25CollectiveMainloopFwdSm90ILi2EN4cute5tupleIJNS5_1CILi1EEES8_S8_EEENS6_IJNS7_ILi128EEENS7_ILi96EEENS7_ILi192EEEEEELi128ENS_10bfloat16_tEfNS_4arch4Sm90ELb0ELb1ELb1ELb1ELb0ELb1ELb0ELb1ELb1ELb1ELb1ELb0EEENS1_21CollectiveEpilogueFwdINS6_IJSA_SA_SB_EEES9_SE_SG_Li256ELb1ELb1ELb1ELb0EEENS1_36VarlenDynamicPersistentTileSchedulerILi128ELi96ELi256ELi128ELb1ELb1ELb1ELb1ELb0ELb1EEEEEEEEEvNT_6ParamsE --------------------------
	.section	.nv.shared._ZN7cutlass13device_kernelIN5flash11enable_sm90INS1_16FlashAttnFwdSm90INS1_25CollectiveMainloopFwdSm90ILi2EN4cute5tupleIJNS5_1CILi1EEES8_S8_EEENS6_IJNS7_ILi128EEENS7_ILi96EEENS7_ILi192EEEEEELi128ENS_10bfloat16_tEfNS_4arch4Sm90ELb0ELb1ELb1ELb1ELb0ELb1ELb0ELb1ELb1ELb1ELb1ELb0EEENS1_21CollectiveEpilogueFwdINS6_IJSA_SA_SB_EEES9_SE_SG_Li256ELb1ELb1ELb1ELb0EEENS1_36VarlenDynamicPersistentTileSchedulerILi128ELi96ELi256ELi128ELb1ELb1ELb1ELb1ELb0ELb1EEEEEEEEEvNT_6ParamsE,"aw",@nobits
	.sectionflags	@""
	.align	16
	.zero		1024


//--------------------- .nv.shared._ZN7cutlass13device_kernelIN5flash11enable_sm90INS1_16FlashAttnFwdSm90INS1_25CollectiveMainloopFwdSm90ILi2EN4cute5tupleIJNS5_1CILi1EEES8_S8_EEENS6_IJNS7_ILi128EEESA_NS7_ILi192EEEEEELi128ENS_10bfloat16_tEfNS_4arch4Sm90ELb1ELb0ELb1ELb0ELb0ELb0ELb0ELb1ELb1ELb1ELb1ELb0EEENS1_21CollectiveEpilogueFwdINS6_IJSA_SA_SA_EEES9_SD_SF_Li256ELb0ELb1ELb1ELb0EEENS1_19SingleTileSchedulerILb0ELb1ELb1ELi128EEEEEEEEEvNT_6ParamsE --------------------------
	.section	.nv.shared._ZN7cutlass13device_kernelIN5flash11enable_sm90INS1_16FlashAttnFwdSm90INS1_25CollectiveMainloopFwdSm90ILi2EN4cute5tupleIJNS5_1CILi1EEES8_S8_EEENS6_IJNS7_ILi128EEESA_NS7_ILi192EEEEEELi128ENS_10bfloat16_tEfNS_4arch4Sm90ELb1ELb0ELb1ELb0ELb0ELb0ELb0ELb1ELb1ELb1ELb1ELb0EEENS1_21CollectiveEpilogueFwdINS6_IJSA_SA_SA_EEES9_SD_SF_Li256ELb0ELb1ELb1ELb0EEENS1_19SingleTileSchedulerILb0ELb1ELb1ELi128EEEEEEEEEvNT_6ParamsE,"aw",@nobits
	.sectionflags	@""
	.align	16
	.zero		1024


//--------------------- .nv.shared._ZN7cutlass13device_kernelIN5flash11enable_sm90INS1_16FlashAttnFwdSm90INS1_25CollectiveMainloopFwdSm90ILi2EN4cute5tupleIJNS5_1CILi1EEES8_S8_EEENS6_IJNS7_ILi128EEESA_NS7_ILi192EEEEEELi128ENS_10bfloat16_tEfNS_4arch4Sm90ELb1ELb0ELb1ELb1ELb0ELb0ELb0ELb1ELb1ELb1ELb1ELb0EEENS1_21CollectiveEpilogueFwdINS6_IJSA_SA_SA_EEES9_SD_SF_Li256ELb1ELb1ELb1ELb0EEENS1_36VarlenDynamicPersistentTileSchedulerILi128ELi128ELi256ELi128ELb1ELb1ELb1ELb1ELb1ELb1EEEEEEEEEvNT_6ParamsE --------------------------
	.section	.nv.shared._ZN7cutlass13device_kernelIN5flash11enable_sm90INS1_16FlashAttnFwdSm90INS1_25CollectiveMainloopFwdSm90ILi2EN4cute5tupleIJNS5_1CILi1EEES8_S8_EEENS6_IJNS7_ILi128EEESA_NS7_ILi192EEEEEELi128ENS_10bfloat16_tEfNS_4arch4Sm90ELb1ELb0ELb1ELb1ELb0ELb0ELb0ELb1ELb1ELb1ELb1ELb0EEENS1_21CollectiveEpilogueFwdINS6_IJSA_SA_SA_EEES9_SD_SF_Li256ELb1ELb1ELb1ELb0EEENS1_36VarlenDynamicPersistentTileSchedulerILi128ELi128ELi256ELi128ELb1ELb1ELb1ELb1ELb1ELb1EEEEEEEEEvNT_6ParamsE,"aw",@nobits
	.sectionflags	@""
	.align	16
	.zero		1024


//--------------------- .nv.shared._ZN7cutlass13device_kernelIN5flash11enable_sm90INS1_16FlashAttnFwdSm90INS1_25CollectiveMainloopFwdSm90ILi2EN4cute5tupleIJNS5_1CILi1EEES8_S8_EEENS6_IJNS7_ILi128EEESA_NS7_ILi192EEEEEELi128ENS_10bfloat16_tEfNS_4arch4Sm90ELb1ELb0ELb1ELb1ELb0ELb1ELb0ELb1ELb1ELb1ELb1ELb0EEENS1_21CollectiveEpilogueFwdINS6_IJSA_SA_SA_EEES9_SD_SF_Li256ELb1ELb1ELb1ELb0EEENS1_36VarlenDynamicPersistentTileSchedulerILi128ELi128ELi256ELi128ELb1ELb1ELb1ELb1ELb1ELb1EEEEEEEEEvNT_6ParamsE --------------------------
	.section	.nv.shared._ZN7cutlass13device_kernelIN5flash11enable_sm90INS1_16FlashAttnFwdSm90INS1_25CollectiveMainloopFwdSm90ILi2EN4cute5tupleIJNS5_1CILi1EEES8_S8_EEENS6_IJNS7_ILi128EEESA_NS7_ILi192EEEEEELi128ENS_10bfloat16_tEfNS_4arch4Sm90ELb1ELb0ELb1ELb1ELb0ELb1ELb0ELb1ELb1ELb1ELb1ELb0EEENS1_21CollectiveEpilogueFwdINS6_IJSA_SA_SA_EEES9_SD_SF_Li256ELb1ELb1ELb1ELb0EEENS1_36VarlenDynamicPersistentTileSchedulerILi128ELi128ELi256ELi128ELb1ELb1ELb1ELb1ELb1ELb1EEEEEEEEEvNT_6ParamsE,"aw",@nobits
	.sectionflags	@""
	.align	16
	.zero		1024


//--------------------- .nv.constant0._ZN7cutlass13device_kernelIN5flash11enable_sm90INS1_16FlashAttnFwdSm90INS1_25CollectiveMainloopFwdSm90ILi2EN4cute5tupleIJNS5_1CILi1EEES8_S8_EEENS6_IJNS7_ILi128EEESA_NS7_ILi192EEEEEELi128ENS_10bfloat16_tEfNS_4arch4Sm90ELb0ELb0ELb1ELb0ELb0ELb0ELb0ELb1ELb1ELb1ELb1ELb0EEENS1_21CollectiveEpilogueFwdINS6_IJSA_SA_SA_EEES9_SD_SF_Li256ELb0ELb1ELb1ELb0EEENS1_19SingleTileSchedulerILb0ELb1ELb1ELi128EEEEEEEEEvNT_6ParamsE --------------------------
	.section	.nv.constant0._ZN7cutlass13device_kernelIN5flash11enable_sm90INS1_16FlashAttnFwdSm90INS1_25CollectiveMainloopFwdSm90ILi2EN4cute5tupleIJNS5_1CILi1EEES8_S8_EEENS6_IJNS7_ILi128EEESA_NS7_ILi192EEEEEELi128ENS_10bfloat16_tEfNS_4arch4Sm90ELb0ELb0ELb1ELb0ELb0ELb0ELb0ELb1ELb1ELb1ELb1ELb0EEENS1_21CollectiveEpilogueFwdINS6_IJSA_SA_SA_EEES9_SD_SF_Li256ELb0ELb1ELb1ELb0EEENS1_19SingleTileSchedulerILb0ELb1ELb1ELi128EEEEEEEEEvNT_6ParamsE,"a",@progbits
	.sectionflags	@""
	.align	4
.nv.constant0._ZN7cutlass13device_kernelIN5flash11enable_sm90INS1_16FlashAttnFwdSm90INS1_25CollectiveMainloopFwdSm90ILi2EN4cute5tupleIJNS5_1CILi1EEES8_S8_EEENS6_IJNS7_ILi128EEESA_NS7_ILi192EEEEEELi128ENS_10bfloat16_tEfNS_4arch4Sm90ELb0ELb0ELb1ELb0ELb0ELb0ELb0ELb1ELb1ELb1ELb1ELb0EEENS1_21CollectiveEpilogueFwdINS6_IJSA_SA_SA_EEES9_SD_SF_Li256ELb0ELb1ELb1ELb0EEENS1_19SingleTileSchedulerILb0ELb1ELb1ELi128EEEEEEEEEvNT_6ParamsE:
	.zero		3200


//--------------------- .nv.constant0._ZN7cutlass13device_kernelIN5flash11enable_sm90INS1_16FlashAttnFwdSm90INS1_25CollectiveMainloopFwdSm90ILi2EN4cute5tupleIJNS5_1CILi1EEES8_S8_EEENS6_IJNS7_ILi128EEESA_NS7_ILi192EEEEEELi128ENS_10bfloat16_tEfNS_4arch4Sm90ELb0ELb0ELb1ELb1ELb0ELb0ELb0ELb1ELb1ELb1ELb1ELb0EEENS1_21CollectiveEpilogueFwdINS6_IJSA_SA_SA_EEES9_SD_SF_Li256ELb1ELb1ELb1ELb0EEENS1_36VarlenDynamicPersistentTileSchedulerILi128ELi128ELi256ELi128ELb1ELb1ELb1ELb0ELb1ELb1EEEEEEEEEvNT_6ParamsE --------------------------
	.section	.nv.constant0._ZN7cutlass13device_kernelIN5flash11enable_sm90INS1_16FlashAttnFwdSm90INS1_25CollectiveMainloopFwdSm90ILi2EN4cute5tupleIJNS5_1CILi1EEES8_S8_EEENS6_IJNS7_ILi128EEESA_NS7_ILi192EEEEEELi128ENS_10bfloat16_tEfNS_4arch4Sm90ELb0ELb0ELb1ELb1ELb0ELb0ELb0ELb1ELb1ELb1ELb1ELb0EEENS1_21CollectiveEpilogueFwdINS6_IJSA_SA_SA_EEES9_SD_SF_Li256ELb1ELb1ELb1ELb0EEENS1_36VarlenDynamicPersistentTileSchedulerILi128ELi128ELi256ELi128ELb1ELb1ELb1ELb0ELb1ELb1EEEEEEEEEvNT_6ParamsE,"a",@progbits
	.sectionflags	@""
	.align	4
.nv.constant0._ZN7cutlass13device_kernelIN5flash11enable_sm90INS1_16FlashAttnFwdSm90INS1_25CollectiveMainloopFwdSm90ILi2EN4cute5tupleIJNS5_1CILi1EEES8_S8_EEENS6_IJNS7_ILi128EEESA_NS7_ILi192EEEEEELi128ENS_10bfloat16_tEfNS_4arch4Sm90ELb0ELb0ELb1ELb1ELb0ELb0ELb0ELb1ELb1ELb1ELb1ELb0EEENS1_21CollectiveEpilogueFwdINS6_IJSA_SA_SA_EEES9_SD_SF_Li256ELb1ELb1ELb1ELb0EEENS1_36VarlenDynamicPersistentTileSchedulerILi128ELi128ELi256ELi128ELb1ELb1ELb1ELb0ELb1ELb1EEEEEEEEEvNT_6ParamsE:
	.zero		3328


//--------------------- .nv.constant0._ZN7cutlass13device_kernelIN5flash11enable_sm90INS1_16FlashAttnFwdSm90INS1_25CollectiveMainloopFwdSm90ILi2EN4cute5tupleIJNS5_1CILi1EEES8_S8_EEENS6_IJNS7_ILi128EEESA_NS7_ILi192EEEEEELi128ENS_10bfloat16_tEfNS_4arch4Sm90ELb0ELb0ELb1ELb1ELb0ELb1ELb0ELb1ELb1ELb1ELb1ELb0EEENS1_21CollectiveEpilogueFwdINS6_IJSA_SA_SA_EEES9_SD_SF_Li256ELb1ELb1ELb1ELb0EEENS1_36VarlenDynamicPersistentTileSchedulerILi128ELi128ELi256ELi128ELb1ELb1ELb1ELb0ELb1ELb1EEEEEEEEEvNT_6ParamsE --------------------------
	.section	.nv.constant0._ZN7cutlass13device_kernelIN5flash11enable_sm90INS1_16FlashAttnFwdSm90INS1_25CollectiveMainloopFwdSm90ILi2EN4cute5tupleIJNS5_1CILi1EEES8_S8_EEENS6_IJNS7_ILi128EEESA_NS7_ILi192EEEEEELi128ENS_10bfloat16_tEfNS_4arch4Sm90ELb0ELb0ELb1ELb1ELb0ELb1ELb0ELb1ELb1ELb1ELb1ELb0EEENS1_21CollectiveEpilogueFwdINS6_IJSA_SA_SA_EEES9_SD_SF_Li256ELb1ELb1ELb1ELb0EEENS1_36VarlenDynamicPersistentTileSchedulerILi128ELi128ELi256ELi128ELb1ELb1ELb1ELb0ELb1ELb1EEEEEEEEEvNT_6ParamsE,"a",@progbits
	.sectionflags	@""
	.align	4
.nv.constant0._ZN7cutlass13device_kernelIN5flash11enable_sm90INS1_16FlashAttnFwdSm90INS1_25CollectiveMainloopFwdSm90ILi2EN4cute5tupleIJNS5_1CILi1EEES8_S8_EEENS6_IJNS7_ILi128EEESA_NS7_ILi192EEEEEELi128ENS_10bfloat16_tEfNS_4arch4Sm90ELb0ELb0ELb1ELb1ELb0ELb1ELb0ELb1ELb1ELb1ELb1ELb0EEENS1_21CollectiveEpilogueFwdINS6_IJSA_SA_SA_EEES9_SD_SF_Li256ELb1ELb1ELb1ELb0EEENS1_36VarlenDynamicPersistentTileSchedulerILi128ELi128ELi256ELi128ELb1ELb1ELb1ELb0ELb1ELb1EEEEEEEEEvNT_6ParamsE:
	.zero		3328


//--------------------- .nv.constant0._ZN7cutlass13device_kernelIN5flash11enable_sm90INS1_16FlashAttnFwdSm90INS1_25CollectiveMainloopFwdSm90ILi2EN4cute5tupleIJNS5_1CILi1EEES8_S8_EEENS6_IJNS7_ILi128EEENS7_ILi96EEENS7_ILi192EEEEEELi128ENS_10bfloat16_tEfNS_4arch4Sm90ELb0ELb1ELb1ELb0ELb0ELb0ELb0ELb1ELb1ELb1ELb1ELb0EEENS1_21CollectiveEpilogueFwdINS6_IJSA_SA_SB_EEES9_SE_SG_Li256ELb0ELb1ELb1ELb0EEENS1_19SingleTileSchedulerILb0ELb1ELb1ELi128EEEEEEEEEvNT_6ParamsE --------------------------
	.section	.nv.constant0._ZN7cutlass13device_kernelIN5flash11enable_sm90INS1_16FlashAttnFwdSm90INS1_25CollectiveMainloopFwdSm90ILi2EN4cute5tupleIJNS5_1CILi1EEES8_S8_EEENS6_IJNS7_ILi128EEENS7_ILi96EEENS7_ILi192EEEEEELi128ENS_10bfloat16_tEfNS_4arch4Sm90ELb0ELb1ELb1ELb0ELb0ELb0ELb0ELb1ELb1ELb1ELb1ELb0EEENS1_21CollectiveEpilogueFwdINS6_IJSA_SA_SB_EEES9_SE_SG_Li256ELb0ELb1ELb1ELb0EEENS1_19SingleTileSchedulerILb0ELb1ELb1ELi128EEEEEEEEEvNT_6ParamsE,"a",@progbits
	.sectionflags	@""
	.align	4
.nv.constant0._ZN7cutlass13device_kernelIN5flash11enable_sm90INS1_16FlashAttnFwdSm90INS1_25CollectiveMainloopFwdSm90ILi2EN4cute5tupleIJNS5_1CILi1EEES8_S8_EEENS6_IJNS7_ILi128EEENS7_ILi96EEENS7_ILi192EEEEEELi128ENS_10bfloat16_tEfNS_4arch4Sm90ELb0ELb1ELb1ELb0ELb0ELb0ELb0ELb1ELb1ELb1ELb1ELb0EEENS1_21CollectiveEpilogueFwdINS6_IJSA_SA_SB_EEES9_SE_SG_Li256ELb0ELb1ELb1ELb0EEENS1_19SingleTileSchedulerILb0ELb1ELb1ELi128EEEEEEEEEvNT_6ParamsE:
	.zero		3200


//--------------------- .nv.constant0._ZN7cutlass13device_kernelIN5flash11enable_sm90INS1_16FlashAttnFwdSm90INS1_25CollectiveMainloopFwdSm90ILi2EN4cute5tupleIJNS5_1CILi1EEES8_S8_EEENS6_IJNS7_ILi128EEENS7_ILi96EEENS7_ILi192EEEEEELi128ENS_10bfloat16_tEfNS_4arch4Sm90ELb0ELb1ELb1ELb1ELb0ELb0ELb0ELb1ELb1ELb1ELb1ELb0EEENS1_21CollectiveEpilogueFwdINS6_IJSA_SA_SB_EEES9_SE_SG_Li256ELb1ELb1ELb1ELb0EEENS1_36VarlenDynamicPersistentTileSchedulerILi128ELi96ELi256ELi128ELb1ELb1ELb1ELb1ELb0ELb1EEEEEEEEEvNT_6ParamsE --------------------------
	.section	.nv.constant0._ZN7cutlass13device_kernelIN5flash11enable_sm90INS1_16FlashAttnFwdSm90INS1_25CollectiveMainloopFwdSm90ILi2EN4cute5tupleIJNS5_1CILi1EEES8_S8_EEENS6_IJNS7_ILi128EEENS7_ILi96EEENS7_ILi192EEEEEELi128ENS_10bfloat16_tEfNS_4arch4Sm90ELb0ELb1ELb1ELb1ELb0ELb0ELb0ELb1ELb1ELb1ELb1ELb0EEENS1_21CollectiveEpilogueFwdINS6_IJSA_SA_SB_EEES9_SE_SG_Li256ELb1ELb1ELb1ELb0EEENS1_36VarlenDynamicPersistentTileSchedulerILi128ELi96ELi256ELi128ELb1ELb1ELb1ELb1ELb0ELb1EEEEEEEEEvNT_6ParamsE,"a",@progbits
	.sectionflags	@""
	.align	4
.nv.constant0._ZN7cutlass13device_kernelIN5flash11enable_sm90INS1_16FlashAttnFwdSm90INS1_25CollectiveMainloopFwdSm90ILi2EN4cute5tupleIJNS5_1CILi1EEES8_S8_EEENS6_IJNS7_ILi128EEENS7_ILi96EEENS7_ILi192EEEEEELi128ENS_10bfloat16_tEfNS_4arch4Sm90ELb0ELb1ELb1ELb1ELb0ELb0ELb0ELb1ELb1ELb1ELb1ELb0EEENS1_21CollectiveEpilogueFwdINS6_IJSA_SA_SB_EEES9_SE_SG_Li256ELb1ELb1ELb1ELb0EEENS1_36VarlenDynamicPersistentTileSchedulerILi128ELi96ELi256ELi128ELb1ELb1ELb1ELb1ELb0ELb1EEEEEEEEEvNT_6ParamsE:
	.zero		3328


//--------------------- .nv.constant0._ZN7cutlass13device_kernelIN5flash11enable_sm90INS1_16FlashAttnFwdSm90INS1_25CollectiveMainloopFwdSm90ILi2EN4cute5tupleIJNS5_1CILi1EEES8_S8_EEENS6_IJNS7_ILi128EEENS7_ILi96EEENS7_ILi192EEEEEELi128ENS_10bfloat16_tEfNS_4arch4Sm90ELb0ELb1ELb1ELb1ELb0ELb1ELb0ELb1ELb1ELb1ELb1ELb0EEENS1_21CollectiveEpilogueFwdINS6_IJSA_SA_SB_EEES9_SE_SG_Li256ELb1ELb1ELb1ELb0EEENS1_36VarlenDynamicPersistentTileSchedulerILi128ELi96ELi256ELi128ELb1ELb1ELb1ELb1ELb0ELb1EEEEEEEEEvNT_6ParamsE --------------------------
	.section	.nv.constant0._ZN7cutlass13device_kernelIN5flash11enable_sm90INS1_16FlashAttnFwdSm90INS1_25CollectiveMainloopFwdSm90ILi2EN4cute5tupleIJNS5_1CILi1EEES8_S8_EEENS6_IJNS7_ILi128EEENS7_ILi96EEENS7_ILi192EEEEEELi128ENS_10bfloat16_tEfNS_4arch4Sm90ELb0ELb1ELb1ELb1ELb0ELb1ELb0ELb1ELb1ELb1ELb1ELb0EEENS1_21CollectiveEpilogueFwdINS6_IJSA_SA_SB_EEES9_SE_SG_Li256ELb1ELb1ELb1ELb0EEENS1_36VarlenDynamicPersistentTileSchedulerILi128ELi96ELi256ELi128ELb1ELb1ELb1ELb1ELb0ELb1EEEEEEEEEvNT_6ParamsE,"a",@progbits
	.sectionflags	@""
	.align	4
.nv.constant0._ZN7cutlass13device_kernelIN5flash11enable_sm90INS1_16FlashAttnFwdSm90INS1_25CollectiveMainloopFwdSm90ILi2EN4cute5tupleIJNS5_1CILi1EEES8_S8_EEENS6_IJNS7_ILi128EEENS7_ILi96EEENS7_ILi192EEEEEELi128ENS_10bfloat16_tEfNS_4arch4Sm90ELb0ELb1ELb1ELb1ELb0ELb1ELb0ELb1ELb1ELb1ELb1ELb0EEENS1_21CollectiveEpilogueFwdINS6_IJSA_SA_SB_EEES9_SE_SG_Li256ELb1ELb1ELb1ELb0EEENS1_36VarlenDynamicPersistentTileSchedulerILi128ELi96ELi256ELi128ELb1ELb1ELb1ELb1ELb0ELb1EEEEEEEEEvNT_6ParamsE:
	.zero		3328


//--------------------- .nv.constant0._ZN7cutlass13device_kernelIN5flash11enable_sm90INS1_16FlashAttnFwdSm90INS1_25CollectiveMainloopFwdSm90ILi2EN4cute5tupleIJNS5_1CILi1EEES8_S8_EEENS6_IJNS7_ILi128EEESA_NS7_ILi192EEEEEELi128ENS_10bfloat16_tEfNS_4arch4Sm90ELb1ELb0ELb1ELb0ELb0ELb0ELb0ELb1ELb1ELb1ELb1ELb0EEENS1_21CollectiveEpilogueFwdINS6_IJSA_SA_SA_EEES9_SD_SF_Li256ELb0ELb1ELb1ELb0EEENS1_19SingleTileSchedulerILb0ELb1ELb1ELi128EEEEEEEEEvNT_6ParamsE --------------------------
	.section	.nv.constant0._ZN7cutlass13device_kernelIN5flash11enable_sm90INS1_16FlashAttnFwdSm90INS1_25CollectiveMainloopFwdSm90ILi2EN4cute5tupleIJNS5_1CILi1EEES8_S8_EEENS6_IJNS7_ILi128EEESA_NS7_ILi192EEEEEELi128ENS_10bfloat16_tEfNS_4arch4Sm90ELb1ELb0ELb1ELb0ELb0ELb0ELb0ELb1ELb1ELb1ELb1ELb0EEENS1_21CollectiveEpilogueFwdINS6_IJSA_SA_SA_EEES9_SD_SF_Li256ELb0ELb1ELb1ELb0EEENS1_19SingleTileSchedulerILb0ELb1ELb1ELi128EEEEEEEEEvNT_6ParamsE,"a",@progbits
	.sectionflags	@""
	.align	4
.nv.constant0._ZN7cutlass13device_kernelIN5flash11enable_sm90INS1_16FlashAttnFwdSm90INS1_25CollectiveMainloopFwdSm90ILi2EN4cute5tupleIJNS5_1CILi1EEES8_S8_EEENS6_IJNS7_ILi128EEESA_NS7_ILi192EEEEEELi128ENS_10bfloat16_tEfNS_4arch4Sm90ELb1ELb0ELb1ELb0ELb0ELb0ELb0ELb1ELb1ELb1ELb1ELb0EEENS1_21CollectiveEpilogueFwdINS6_IJSA_SA_SA_EEES9_SD_SF_Li256ELb0ELb1ELb1ELb0EEENS1_19SingleTileSchedulerILb0ELb1ELb1ELi128EEEEEEEEEvNT_6ParamsE:
	.zero		3200


//--------------------- .nv.constant0._ZN7cutlass13device_kernelIN5flash11enable_sm90INS1_16FlashAttnFwdSm90INS1_25CollectiveMainloopFwdSm90ILi2EN4cute5tupleIJNS5_1CILi1EEES8_S8_EEENS6_IJNS7_ILi128EEESA_NS7_ILi192EEEEEELi128ENS_10bfloat16_tEfNS_4arch4Sm90ELb1ELb0ELb1ELb1ELb0ELb0ELb0ELb1ELb1ELb1ELb1ELb0EEENS1_21CollectiveEpilogueFwdINS6_IJSA_SA_SA_EEES9_SD_SF_Li256ELb1ELb1ELb1ELb0EEENS1_36VarlenDynamicPersistentTileSchedulerILi128ELi128ELi256ELi128ELb1ELb1ELb1ELb1ELb1ELb1EEEEEEEEEvNT_6ParamsE --------------------------
	.section	.nv.constant0._ZN7cutlass13device_kernelIN5flash11enable_sm90INS1_16FlashAttnFwdSm90INS1_25CollectiveMainloopFwdSm90ILi2EN4cute5tupleIJNS5_1CILi1EEES8_S8_EEENS6_IJNS7_ILi128EEESA_NS7_ILi192EEEEEELi128ENS_10bfloat16_tEfNS_4arch4Sm90ELb1ELb0ELb1ELb1ELb0ELb0ELb0ELb1ELb1ELb1ELb1ELb0EEENS1_21CollectiveEpilogueFwdINS6_IJSA_SA_SA_EEES9_SD_SF_Li256ELb1ELb1ELb1ELb0EEENS1_36VarlenDynamicPersistentTileSchedulerILi128ELi128ELi256ELi128ELb1ELb1ELb1ELb1ELb1ELb1EEEEEEEEEvNT_6ParamsE,"a",@progbits
	.sectionflags	@""
	.align	4
.nv.constant0._ZN7cutlass13device_kernelIN5flash11enable_sm90INS1_16FlashAttnFwdSm90INS1_25CollectiveMainloopFwdSm90ILi2EN4cute5tupleIJNS5_1CILi1EEES8_S8_EEENS6_IJNS7_ILi128EEESA_NS7_ILi192EEEEEELi128ENS_10bfloat16_tEfNS_4arch4Sm90ELb1ELb0ELb1ELb1ELb0ELb0ELb0ELb1ELb1ELb1ELb1ELb0EEENS1_21CollectiveEpilogueFwdINS6_IJSA_SA_SA_EEES9_SD_SF_Li256ELb1ELb1ELb1ELb0EEENS1_36VarlenDynamicPersistentTileSchedulerILi128ELi128ELi256ELi128ELb1ELb1ELb1ELb1ELb1ELb1EEEEEEEEEvNT_6ParamsE:
	.zero		3328


//--------------------- .nv.constant0._ZN7cutlass13device_kernelIN5flash11enable_sm90INS1_16FlashAttnFwdSm90INS1_25CollectiveMainloopFwdSm90ILi2EN4cute5tupleIJNS5_1CILi1EEES8_S8_EEENS6_IJNS7_ILi128EEESA_NS7_ILi192EEEEEELi128ENS_10bfloat16_tEfNS_4arch4Sm90ELb1ELb0ELb1ELb1ELb0ELb1ELb0ELb1ELb1ELb1ELb1ELb0EEENS1_21CollectiveEpilogueFwdINS6_IJSA_SA_SA_EEES9_SD_SF_Li256ELb1ELb1ELb1ELb0EEENS1_36VarlenDynamicPersistentTileSchedulerILi128ELi128ELi256ELi128ELb1ELb1ELb1ELb1ELb1ELb1EEEEEEEEEvNT_6ParamsE --------------------------
	.section	.nv.constant0._ZN7cutlass13device_kernelIN5flash11enable_sm90INS1_16FlashAttnFwdSm90INS1_25CollectiveMainloopFwdSm90ILi2EN4cute5tupleIJNS5_1CILi1EEES8_S8_EEENS6_IJNS7_ILi128EEESA_NS7_ILi192EEEEEELi128ENS_10bfloat16_tEfNS_4arch4Sm90ELb1ELb0ELb1ELb1ELb0ELb1ELb0ELb1ELb1ELb1ELb1ELb0EEENS1_21CollectiveEpilogueFwdINS6_IJSA_SA_SA_EEES9_SD_SF_Li256ELb1ELb1ELb1ELb0EEENS1_36VarlenDynamicPersistentTileSchedulerILi128ELi128ELi256ELi128ELb1ELb1ELb1ELb1ELb1ELb1EEEEEEEEEvNT_6ParamsE,"a",@progbits
	.sectionflags	@""
	.align	4
.nv.constant0._ZN7cutlass13device_kernelIN5flash11enable_sm90INS1_16FlashAttnFwdSm90INS1_25CollectiveMainloopFwdSm90ILi2EN4cute5tupleIJNS5_1CILi1EEES8_S8_EEENS6_IJNS7_ILi128EEESA_NS7_ILi192EEEEEELi128ENS_10bfloat16_tEfNS_4arch4Sm90ELb1ELb0ELb1ELb1ELb0ELb1ELb0ELb1ELb1ELb1ELb1ELb0EEENS1_21CollectiveEpilogueFwdINS6_IJSA_SA_SA_EEES9_SD_SF_Li256ELb1ELb1ELb1ELb0EEENS1_36VarlenDynamicPersistentTileSchedulerILi128ELi128ELi256ELi128ELb1ELb1ELb1ELb1ELb1ELb1EEEEEEEEEvNT_6ParamsE:
	.zero		3328


//--------------------- SYMBOLS --------------------------

	.type		.nv.reservedSmem.offset0,@object
	.size		.nv.reservedSmem.offset0,0x4
	.type		__assertfail,@function
